	.target	sm_80

	.elftype	@"ET_EXEC"


//--------------------- .note.nv.tkinfo           --------------------------
	.section	.note.nv.tkinfo,"",@"SHT_NOTE"
	.sectionflags	@"SHF_NOTE_NV_TKINFO"
	.tkinfo
        /*0018*/ 	.word	0x00000002
        /*0030*/ 	.string	""
        /*0030*/ 	.string	"ptxas"
        /*0030*/ 	.string	"Cuda compilation tools, release 13.0, V13.0.88"
        /*0030*/ 	.string	"Build cuda_13.0.r13.0/compiler.36424714_0"
        /*0030*/ 	.string	"-arch sm_80 -m 64 "



//--------------------- .note.nv.cuinfo           --------------------------
	.section	.note.nv.cuinfo,"",@"SHT_NOTE"
	.sectionflags	@"SHF_NOTE_NV_CUINFO"
        /*0018*/ 	.short	0x0002
        /*001a*/ 	.short	0x0050
        /*001c*/ 	.short	0x0082
	.zero		2


//--------------------- .nv.info                  --------------------------
	.section	.nv.info,"",@"SHT_CUDA_INFO"
	.align	4


	//----- nvinfo : EIATTR_REGCOUNT
	.align		4
        /*0000*/ 	.byte	0x04, 0x2f
        /*0002*/ 	.short	(.L_55 - .L_54)
	.align		4
.L_54:
        /*0004*/ 	.word	index@(_ZN2at6native29vectorized_elementwise_kernelILi8ENS0_13BinaryFunctorIhhhNS0_15binary_internal10MulFunctorIhEEEESt5arrayIPcLm3EEEEviT0_T1_)
        /*0008*/ 	.word	0x00000004


	//----- nvinfo : EIATTR_FRAME_SIZE
	.align		4
.L_55:
        /*000c*/ 	.byte	0x04, 0x11
        /*000e*/ 	.short	(.L_57 - .L_56)
	.align		4
.L_56:
        /*0010*/ 	.word	index@(_ZN2at6native29vectorized_elementwise_kernelILi8ENS0_13BinaryFunctorIhhhNS0_15binary_internal10MulFunctorIhEEEESt5arrayIPcLm3EEEEviT0_T1_)
        /*0014*/ 	.word	0x00000000


	//----- nvinfo : EIATTR_REGCOUNT
	.align		4
.L_57:
        /*0018*/ 	.byte	0x04, 0x2f
        /*001a*/ 	.short	(.L_59 - .L_58)
	.align		4
.L_58:
        /*001c*/ 	.word	index@(_ZN2at6native29vectorized_elementwise_kernelILi4ENS0_13BinaryFunctorIhhhNS0_15binary_internal10MulFunctorIhEEEESt5arrayIPcLm3EEEEviT0_T1_)
        /*0020*/ 	.word	0x00000020


	//----- nvinfo : EIATTR_FRAME_SIZE
	.align		4
.L_59:
        /*0024*/ 	.byte	0x04, 0x11
        /*0026*/ 	.short	(.L_61 - .L_60)
	.align		4
.L_60:
        /*0028*/ 	.word	index@(_ZN2at6native29vectorized_elementwise_kernelILi4ENS0_13BinaryFunctorIhhhNS0_15binary_internal10MulFunctorIhEEEESt5arrayIPcLm3EEEEviT0_T1_)
        /*002c*/ 	.word	0x00000000


	//----- nvinfo : EIATTR_REGCOUNT
	.align		4
.L_61:
        /*0030*/ 	.byte	0x04, 0x2f
        /*0032*/ 	.short	(.L_63 - .L_62)
	.align		4
.L_62:
        /*0034*/ 	.word	index@(_ZN2at6native29vectorized_elementwise_kernelILi2ENS0_13BinaryFunctorIhhhNS0_15binary_internal10MulFunctorIhEEEESt5arrayIPcLm3EEEEviT0_T1_)
        /*0038*/ 	.word	0x00000020


	//----- nvinfo : EIATTR_FRAME_SIZE
	.align		4
.L_63:
        /*003c*/ 	.byte	0x04, 0x11
        /*003e*/ 	.short	(.L_65 - .L_64)
	.align		4
.L_64:
        /*0040*/ 	.word	index@(_ZN2at6native29vectorized_elementwise_kernelILi2ENS0_13BinaryFunctorIhhhNS0_15binary_internal10MulFunctorIhEEEESt5arrayIPcLm3EEEEviT0_T1_)
        /*0044*/ 	.word	0x00000000


	//----- nvinfo : EIATTR_REGCOUNT
	.align		4
.L_65:
        /*0048*/ 	.byte	0x04, 0x2f
        /*004a*/ 	.short	(.L_67 - .L_66)
	.align		4
.L_66:
        /*004c*/ 	.word	index@(_ZN2at6native27unrolled_elementwise_kernelINS0_13BinaryFunctorIhhhNS0_15binary_internal10MulFunctorIhEEEESt5arrayIPcLm3EELi4E23TrivialOffsetCalculatorILi2EjESA_ILi1EjENS0_6memory15LoadWithoutCastENSD_16StoreWithoutCastEEEviT_T0_T2_T3_T4_T5_)
        /*0050*/ 	.word	0x00000018


	//----- nvinfo : EIATTR_FRAME_SIZE
	.align		4
.L_67:
        /*0054*/ 	.byte	0x04, 0x11
        /*0056*/ 	.short	(.L_69 - .L_68)
	.align		4
.L_68:
        /*0058*/ 	.word	index@(_ZN2at6native27unrolled_elementwise_kernelINS0_13BinaryFunctorIhhhNS0_15binary_internal10MulFunctorIhEEEESt5arrayIPcLm3EELi4E23TrivialOffsetCalculatorILi2EjESA_ILi1EjENS0_6memory15LoadWithoutCastENSD_16StoreWithoutCastEEEviT_T0_T2_T3_T4_T5_)
        /*005c*/ 	.word	0x00000000


	//----- nvinfo : EIATTR_REGCOUNT
	.align		4
.L_69:
        /*0060*/ 	.byte	0x04, 0x2f
        /*0062*/ 	.short	(.L_71 - .L_70)
	.align		4
.L_70:
        /*0064*/ 	.word	index@(_ZN2at6native18elementwise_kernelILi128ELi4EZNS0_22gpu_kernel_impl_nocastINS0_13BinaryFunctorIhhhNS0_15binary_internal10MulFunctorIhEEEEEEvRNS_18TensorIteratorBaseERKT_EUliE_EEviT1_)
        /*0068*/ 	.word	0x0000000c


	//----- nvinfo : EIATTR_FRAME_SIZE
	.align		4
.L_71:
        /*006c*/ 	.byte	0x04, 0x11
        /*006e*/ 	.short	(.L_73 - .L_72)
	.align		4
.L_72:
        /*0070*/ 	.word	index@(_ZN2at6native18elementwise_kernelILi128ELi4EZNS0_22gpu_kernel_impl_nocastINS0_13BinaryFunctorIhhhNS0_15binary_internal10MulFunctorIhEEEEEEvRNS_18TensorIteratorBaseERKT_EUliE_EEviT1_)
        /*0074*/ 	.word	0x00000000


	//----- nvinfo : EIATTR_REGCOUNT
	.align		4
.L_73:
        /*0078*/ 	.byte	0x04, 0x2f
        /*007a*/ 	.short	(.L_75 - .L_74)
	.align		4
.L_74:
        /*007c*/ 	.word	index@(_ZN2at6native27unrolled_elementwise_kernelINS0_13BinaryFunctorIhhhNS0_15binary_internal10MulFunctorIhEEEESt5arrayIPcLm3EELi4E23TrivialOffsetCalculatorILi2EjESA_ILi1EjENS0_6memory12LoadWithCastILi2EEENSD_13StoreWithCastILi1EEEEEviT_T0_T2_T3_T4_T5_)
        /*0080*/ 	.word	0x00000020


	//----- nvinfo : EIATTR_FRAME_SIZE
	.align		4
.L_75:
        /*0084*/ 	.byte	0x04, 0x11
        /*0086*/ 	.short	(.L_77 - .L_76)
	.align		4
.L_76:
        /*0088*/ 	.word	index@(_ZN2at6native27unrolled_elementwise_kernelINS0_13BinaryFunctorIhhhNS0_15binary_internal10MulFunctorIhEEEESt5arrayIPcLm3EELi4E23TrivialOffsetCalculatorILi2EjESA_ILi1EjENS0_6memory12LoadWithCastILi2EEENSD_13StoreWithCastILi1EEEEEviT_T0_T2_T3_T4_T5_)
        /*008c*/ 	.word	0x00000000


	//----- nvinfo : EIATTR_REGCOUNT
	.align		4
.L_77:
        /*0090*/ 	.byte	0x04, 0x2f
        /*0092*/ 	.short	(.L_79 - .L_78)
	.align		4
.L_78:
        /*0094*/ 	.word	index@(_ZN2at6native18elementwise_kernelILi128ELi4EZNS0_15gpu_kernel_implINS0_13BinaryFunctorIhhhNS0_15binary_internal10MulFunctorIhEEEEEEvRNS_18TensorIteratorBaseERKT_EUliE_EEviT1_)
        /*0098*/ 	.word	0x0000001a


	//----- nvinfo : EIATTR_FRAME_SIZE
	.align		4
.L_79:
        /*009c*/ 	.byte	0x04, 0x11
        /*009e*/ 	.short	(.L_81 - .L_80)
	.align		4
.L_80:
        /*00a0*/ 	.word	index@(_ZN2at6native18elementwise_kernelILi128ELi4EZNS0_15gpu_kernel_implINS0_13BinaryFunctorIhhhNS0_15binary_internal10MulFunctorIhEEEEEEvRNS_18TensorIteratorBaseERKT_EUliE_EEviT1_)
        /*00a4*/ 	.word	0x00000000


	//----- nvinfo : EIATTR_REGCOUNT
	.align		4
.L_81:
        /*00a8*/ 	.byte	0x04, 0x2f
        /*00aa*/ 	.short	(.L_83 - .L_82)
	.align		4
.L_82:
        /*00ac*/ 	.word	index@(_ZN2at6native29vectorized_elementwise_kernelILi8ENS0_13AUnaryFunctorIhhhNS0_15binary_internal10MulFunctorIhEEEESt5arrayIPcLm2EEEEviT0_T1_)
        /*00b0*/ 	.word	0x00000004


	//----- nvinfo : EIATTR_FRAME_SIZE
	.align		4
.L_83:
        /*00b4*/ 	.byte	0x04, 0x11
        /*00b6*/ 	.short	(.L_85 - .L_84)
	.align		4
.L_84:
        /*00b8*/ 	.word	index@(_ZN2at6native29vectorized_elementwise_kernelILi8ENS0_13AUnaryFunctorIhhhNS0_15binary_internal10MulFunctorIhEEEESt5arrayIPcLm2EEEEviT0_T1_)
        /*00bc*/ 	.word	0x00000000


	//----- nvinfo : EIATTR_REGCOUNT
	.align		4
.L_85:
        /*00c0*/ 	.byte	0x04, 0x2f
        /*00c2*/ 	.short	(.L_87 - .L_86)
	.align		4
.L_86:
        /*00c4*/ 	.word	index@(_ZN2at6native29vectorized_elementwise_kernelILi4ENS0_13AUnaryFunctorIhhhNS0_15binary_internal10MulFunctorIhEEEESt5arrayIPcLm2EEEEviT0_T1_)
        /*00c8*/ 	.word	0x00000019


	//----- nvinfo : EIATTR_FRAME_SIZE
	.align		4
.L_87:
        /*00cc*/ 	.byte	0x04, 0x11
        /*00ce*/ 	.short	(.L_89 - .L_88)
	.align		4
.L_88:
        /*00d0*/ 	.word	index@(_ZN2at6native29vectorized_elementwise_kernelILi4ENS0_13AUnaryFunctorIhhhNS0_15binary_internal10MulFunctorIhEEEESt5arrayIPcLm2EEEEviT0_T1_)
        /*00d4*/ 	.word	0x00000000


	//----- nvinfo : EIATTR_REGCOUNT
	.align		4
.L_89:
        /*00d8*/ 	.byte	0x04, 0x2f
        /*00da*/ 	.short	(.L_91 - .L_90)
	.align		4
.L_90:
        /*00dc*/ 	.word	index@(_ZN2at6native29vectorized_elementwise_kernelILi2ENS0_13AUnaryFunctorIhhhNS0_15binary_internal10MulFunctorIhEEEESt5arrayIPcLm2EEEEviT0_T1_)
        /*00e0*/ 	.word	0x00000019


	//----- nvinfo : EIATTR_FRAME_SIZE
	.align		4
.L_91:
        /*00e4*/ 	.byte	0x04, 0x11
        /*00e6*/ 	.short	(.L_93 - .L_92)
	.align		4
.L_92:
        /*00e8*/ 	.word	index@(_ZN2at6native29vectorized_elementwise_kernelILi2ENS0_13AUnaryFunctorIhhhNS0_15binary_internal10MulFunctorIhEEEESt5arrayIPcLm2EEEEviT0_T1_)
        /*00ec*/ 	.word	0x00000000


	//----- nvinfo : EIATTR_REGCOUNT
	.align		4
.L_93:
        /*00f0*/ 	.byte	0x04, 0x2f
        /*00f2*/ 	.short	(.L_95 - .L_94)
	.align		4
.L_94:
        /*00f4*/ 	.word	index@(_ZN2at6native27unrolled_elementwise_kernelINS0_13AUnaryFunctorIhhhNS0_15binary_internal10MulFunctorIhEEEESt5arrayIPcLm2EELi4E23TrivialOffsetCalculatorILi1EjESB_NS0_6memory15LoadWithoutCastENSC_16StoreWithoutCastEEEviT_T0_T2_T3_T4_T5_)
        /*00f8*/ 	.word	0x00000013


	//----- nvinfo : EIATTR_FRAME_SIZE
	.align		4
.L_95:
        /*00fc*/ 	.byte	0x04, 0x11
        /*00fe*/ 	.short	(.L_97 - .L_96)
	.align		4
.L_96:
        /*0100*/ 	.word	index@(_ZN2at6native27unrolled_elementwise_kernelINS0_13AUnaryFunctorIhhhNS0_15binary_internal10MulFunctorIhEEEESt5arrayIPcLm2EELi4E23TrivialOffsetCalculatorILi1EjESB_NS0_6memory15LoadWithoutCastENSC_16StoreWithoutCastEEEviT_T0_T2_T3_T4_T5_)
        /*0104*/ 	.word	0x00000000


	//----- nvinfo : EIATTR_REGCOUNT
	.align		4
.L_97:
        /*0108*/ 	.byte	0x04, 0x2f
        /*010a*/ 	.short	(.L_99 - .L_98)
	.align		4
.L_98:
        /*010c*/ 	.word	index@(_ZN2at6native18elementwise_kernelILi128ELi4EZNS0_22gpu_kernel_impl_nocastINS0_13AUnaryFunctorIhhhNS0_15binary_internal10MulFunctorIhEEEEEEvRNS_18TensorIteratorBaseERKT_EUliE_EEviT1_)
        /*0110*/ 	.word	0x0000000c


	//----- nvinfo : EIATTR_FRAME_SIZE
	.align		4
.L_99:
        /*0114*/ 	.byte	0x04, 0x11
        /*0116*/ 	.short	(.L_101 - .L_100)
	.align		4
.L_100:
        /*0118*/ 	.word	index@(_ZN2at6native18elementwise_kernelILi128ELi4EZNS0_22gpu_kernel_impl_nocastINS0_13AUnaryFunctorIhhhNS0_15binary_internal10MulFunctorIhEEEEEEvRNS_18TensorIteratorBaseERKT_EUliE_EEviT1_)
        /*011c*/ 	.word	0x00000000


	//----- nvinfo : EIATTR_REGCOUNT
	.align		4
.L_101:
        /*0120*/ 	.byte	0x04, 0x2f
        /*0122*/ 	.short	(.L_103 - .L_102)
	.align		4
.L_102:
        /*0124*/ 	.word	index@(_ZN2at6native27unrolled_elementwise_kernelINS0_13AUnaryFunctorIhhhNS0_15binary_internal10MulFunctorIhEEEESt5arrayIPcLm2EELi4E23TrivialOffsetCalculatorILi1EjESB_NS0_6memory12LoadWithCastILi1EEENSC_13StoreWithCastILi1EEEEEviT_T0_T2_T3_T4_T5_)
        /*0128*/ 	.word	0x0000001d


	//----- nvinfo : EIATTR_FRAME_SIZE
	.align		4
.L_103:
        /*012c*/ 	.byte	0x04, 0x11
        /*012e*/ 	.short	(.L_105 - .L_104)
	.align		4
.L_104:
        /*0130*/ 	.word	index@(_ZN2at6native27unrolled_elementwise_kernelINS0_13AUnaryFunctorIhhhNS0_15binary_internal10MulFunctorIhEEEESt5arrayIPcLm2EELi4E23TrivialOffsetCalculatorILi1EjESB_NS0_6memory12LoadWithCastILi1EEENSC_13StoreWithCastILi1EEEEEviT_T0_T2_T3_T4_T5_)
        /*0134*/ 	.word	0x00000000


	//----- nvinfo : EIATTR_REGCOUNT
	.align		4
.L_105:
        /*0138*/ 	.byte	0x04, 0x2f
        /*013a*/ 	.short	(.L_107 - .L_106)
	.align		4
.L_106:
        /*013c*/ 	.word	index@(_ZN2at6native18elementwise_kernelILi128ELi4EZNS0_15gpu_kernel_implINS0_13AUnaryFunctorIhhhNS0_15binary_internal10MulFunctorIhEEEEEEvRNS_18TensorIteratorBaseERKT_EUliE_EEviT1_)
        /*0140*/ 	.word	0x0000001a


	//----- nvinfo : EIATTR_FRAME_SIZE
	.align		4
.L_107:
        /*0144*/ 	.byte	0x04, 0x11
        /*0146*/ 	.short	(.L_109 - .L_108)
	.align		4
.L_108:
        /*0148*/ 	.word	index@(_ZN2at6native18elementwise_kernelILi128ELi4EZNS0_15gpu_kernel_implINS0_13AUnaryFunctorIhhhNS0_15binary_internal10MulFunctorIhEEEEEEvRNS_18TensorIteratorBaseERKT_EUliE_EEviT1_)
        /*014c*/ 	.word	0x00000000


	//----- nvinfo : EIATTR_REGCOUNT
	.align		4
.L_109:
        /*0150*/ 	.byte	0x04, 0x2f
        /*0152*/ 	.short	(.L_111 - .L_110)
	.align		4
.L_110:
        /*0154*/ 	.word	index@(_ZN2at6native29vectorized_elementwise_kernelILi8ENS0_13BinaryFunctorIaaaNS0_15binary_internal10MulFunctorIaEEEESt5arrayIPcLm3EEEEviT0_T1_)
        /*0158*/ 	.word	0x00000004


	//----- nvinfo : EIATTR_FRAME_SIZE
	.align		4
.L_111:
        /*015c*/ 	.byte	0x04, 0x11
        /*015e*/ 	.short	(.L_113 - .L_112)
	.align		4
.L_112:
        /*0160*/ 	.word	index@(_ZN2at6native29vectorized_elementwise_kernelILi8ENS0_13BinaryFunctorIaaaNS0_15binary_internal10MulFunctorIaEEEESt5arrayIPcLm3EEEEviT0_T1_)
        /*0164*/ 	.word	0x00000000


	//----- nvinfo : EIATTR_REGCOUNT
	.align		4
.L_113:
        /*0168*/ 	.byte	0x04, 0x2f
        /*016a*/ 	.short	(.L_115 - .L_114)
	.align		4
.L_114:
        /*016c*/ 	.word	index@(_ZN2at6native29vectorized_elementwise_kernelILi4ENS0_13BinaryFunctorIaaaNS0_15binary_internal10MulFunctorIaEEEESt5arrayIPcLm3EEEEviT0_T1_)
        /*0170*/ 	.word	0x00000020


	//----- nvinfo : EIATTR_FRAME_SIZE
	.align		4
.L_115:
        /*0174*/ 	.byte	0x04, 0x11
        /*0176*/ 	.short	(.L_117 - .L_116)
	.align		4
.L_116:
        /*0178*/ 	.word	index@(_ZN2at6native29vectorized_elementwise_kernelILi4ENS0_13BinaryFunctorIaaaNS0_15binary_internal10MulFunctorIaEEEESt5arrayIPcLm3EEEEviT0_T1_)
        /*017c*/ 	.word	0x00000000


	//----- nvinfo : EIATTR_REGCOUNT
	.align		4
.L_117:
        /*0180*/ 	.byte	0x04, 0x2f
        /*0182*/ 	.short	(.L_119 - .L_118)
	.align		4
.L_118:
        /*0184*/ 	.word	index@(_ZN2at6native29vectorized_elementwise_kernelILi2ENS0_13BinaryFunctorIaaaNS0_15binary_internal10MulFunctorIaEEEESt5arrayIPcLm3EEEEviT0_T1_)
        /*0188*/ 	.word	0x00000020


	//----- nvinfo : EIATTR_FRAME_SIZE
	.align		4
.L_119:
        /*018c*/ 	.byte	0x04, 0x11
        /*018e*/ 	.short	(.L_121 - .L_120)
	.align		4
.L_120:
        /*0190*/ 	.word	index@(_ZN2at6native29vectorized_elementwise_kernelILi2ENS0_13BinaryFunctorIaaaNS0_15binary_internal10MulFunctorIaEEEESt5arrayIPcLm3EEEEviT0_T1_)
        /*0194*/ 	.word	0x00000000


	//----- nvinfo : EIATTR_REGCOUNT
	.align		4
.L_121:
        /*0198*/ 	.byte	0x04, 0x2f
        /*019a*/ 	.short	(.L_123 - .L_122)
	.align		4
.L_122:
        /*019c*/ 	.word	index@(_ZN2at6native27unrolled_elementwise_kernelINS0_13BinaryFunctorIaaaNS0_15binary_internal10MulFunctorIaEEEESt5arrayIPcLm3EELi4E23TrivialOffsetCalculatorILi2EjESA_ILi1EjENS0_6memory15LoadWithoutCastENSD_16StoreWithoutCastEEEviT_T0_T2_T3_T4_T5_)
        /*01a0*/ 	.word	0x00000018


	//----- nvinfo : EIATTR_FRAME_SIZE
	.align		4
.L_123:
        /*01a4*/ 	.byte	0x04, 0x11
        /*01a6*/ 	.short	(.L_125 - .L_124)
	.align		4
.L_124:
        /*01a8*/ 	.word	index@(_ZN2at6native27unrolled_elementwise_kernelINS0_13BinaryFunctorIaaaNS0_15binary_internal10MulFunctorIaEEEESt5arrayIPcLm3EELi4E23TrivialOffsetCalculatorILi2EjESA_ILi1EjENS0_6memory15LoadWithoutCastENSD_16StoreWithoutCastEEEviT_T0_T2_T3_T4_T5_)
        /*01ac*/ 	.word	0x00000000


	//----- nvinfo : EIATTR_REGCOUNT
	.align		4
.L_125:
        /*01b0*/ 	.byte	0x04, 0x2f
        /*01b2*/ 	.short	(.L_127 - .L_126)
	.align		4
.L_126:
        /*01b4*/ 	.word	index@(_ZN2at6native18elementwise_kernelILi128ELi4EZNS0_22gpu_kernel_impl_nocastINS0_13BinaryFunctorIaaaNS0_15binary_internal10MulFunctorIaEEEEEEvRNS_18TensorIteratorBaseERKT_EUliE_EEviT1_)
        /*01b8*/ 	.word	0x0000000c


	//----- nvinfo : EIATTR_FRAME_SIZE
	.align		4
.L_127:
        /*01bc*/ 	.byte	0x04, 0x11
        /*01be*/ 	.short	(.L_129 - .L_128)
	.align		4
.L_128:
        /*01c0*/ 	.word	index@(_ZN2at6native18elementwise_kernelILi128ELi4EZNS0_22gpu_kernel_impl_nocastINS0_13BinaryFunctorIaaaNS0_15binary_internal10MulFunctorIaEEEEEEvRNS_18TensorIteratorBaseERKT_EUliE_EEviT1_)
        /*01c4*/ 	.word	0x00000000


	//----- nvinfo : EIATTR_REGCOUNT
	.align		4
.L_129:
        /*01c8*/ 	.byte	0x04, 0x2f
        /*01ca*/ 	.short	(.L_131 - .L_130)
	.align		4
.L_130:
        /*01cc*/ 	.word	index@(_ZN2at6native27unrolled_elementwise_kernelINS0_13BinaryFunctorIaaaNS0_15binary_internal10MulFunctorIaEEEESt5arrayIPcLm3EELi4E23TrivialOffsetCalculatorILi2EjESA_ILi1EjENS0_6memory12LoadWithCastILi2EEENSD_13StoreWithCastILi1EEEEEviT_T0_T2_T3_T4_T5_)
        /*01d0*/ 	.word	0x00000020


	//----- nvinfo : EIATTR_FRAME_SIZE
	.align		4
.L_131:
        /*01d4*/ 	.byte	0x04, 0x11
        /*01d6*/ 	.short	(.L_133 - .L_132)
	.align		4
.L_132:
        /*01d8*/ 	.word	index@(_ZN2at6native27unrolled_elementwise_kernelINS0_13BinaryFunctorIaaaNS0_15binary_internal10MulFunctorIaEEEESt5arrayIPcLm3EELi4E23TrivialOffsetCalculatorILi2EjESA_ILi1EjENS0_6memory12LoadWithCastILi2EEENSD_13StoreWithCastILi1EEEEEviT_T0_T2_T3_T4_T5_)
        /*01dc*/ 	.word	0x00000000


	//----- nvinfo : EIATTR_REGCOUNT
	.align		4
.L_133:
        /*01e0*/ 	.byte	0x04, 0x2f
        /*01e2*/ 	.short	(.L_135 - .L_134)
	.align		4
.L_134:
        /*01e4*/ 	.word	index@(_ZN2at6native18elementwise_kernelILi128ELi4EZNS0_15gpu_kernel_implINS0_13BinaryFunctorIaaaNS0_15binary_internal10MulFunctorIaEEEEEEvRNS_18TensorIteratorBaseERKT_EUliE_EEviT1_)
        /*01e8*/ 	.word	0x0000001a


	//----- nvinfo : EIATTR_FRAME_SIZE
	.align		4
.L_135:
        /*01ec*/ 	.byte	0x04, 0x11
        /*01ee*/ 	.short	(.L_137 - .L_136)
	.align		4
.L_136:
        /*01f0*/ 	.word	index@(_ZN2at6native18elementwise_kernelILi128ELi4EZNS0_15gpu_kernel_implINS0_13BinaryFunctorIaaaNS0_15binary_internal10MulFunctorIaEEEEEEvRNS_18TensorIteratorBaseERKT_EUliE_EEviT1_)
        /*01f4*/ 	.word	0x00000000


	//----- nvinfo : EIATTR_REGCOUNT
	.align		4
.L_137:
        /*01f8*/ 	.byte	0x04, 0x2f
        /*01fa*/ 	.short	(.L_139 - .L_138)
	.align		4
.L_138:
        /*01fc*/ 	.word	index@(_ZN2at6native29vectorized_elementwise_kernelILi8ENS0_13AUnaryFunctorIaaaNS0_15binary_internal10MulFunctorIaEEEESt5arrayIPcLm2EEEEviT0_T1_)
        /*0200*/ 	.word	0x00000004


	//----- nvinfo : EIATTR_FRAME_SIZE
	.align		4
.L_139:
        /*0204*/ 	.byte	0x04, 0x11
        /*0206*/ 	.short	(.L_141 - .L_140)
	.align		4
.L_140:
        /*0208*/ 	.word	index@(_ZN2at6native29vectorized_elementwise_kernelILi8ENS0_13AUnaryFunctorIaaaNS0_15binary_internal10MulFunctorIaEEEESt5arrayIPcLm2EEEEviT0_T1_)
        /*020c*/ 	.word	0x00000000


	//----- nvinfo : EIATTR_REGCOUNT
	.align		4
.L_141:
        /*0210*/ 	.byte	0x04, 0x2f
        /*0212*/ 	.short	(.L_143 - .L_142)
	.align		4
.L_142:
        /*0214*/ 	.word	index@(_ZN2at6native29vectorized_elementwise_kernelILi4ENS0_13AUnaryFunctorIaaaNS0_15binary_internal10MulFunctorIaEEEESt5arrayIPcLm2EEEEviT0_T1_)
        /*0218*/ 	.word	0x00000019


	//----- nvinfo : EIATTR_FRAME_SIZE
	.align		4
.L_143:
        /*021c*/ 	.byte	0x04, 0x11
        /*021e*/ 	.short	(.L_145 - .L_144)
	.align		4
.L_144:
        /*0220*/ 	.word	index@(_ZN2at6native29vectorized_elementwise_kernelILi4ENS0_13AUnaryFunctorIaaaNS0_15binary_internal10MulFunctorIaEEEESt5arrayIPcLm2EEEEviT0_T1_)
        /*0224*/ 	.word	0x00000000


	//----- nvinfo : EIATTR_REGCOUNT
	.align		4
.L_145:
        /*0228*/ 	.byte	0x04, 0x2f
        /*022a*/ 	.short	(.L_147 - .L_146)
	.align		4
.L_146:
        /*022c*/ 	.word	index@(_ZN2at6native29vectorized_elementwise_kernelILi2ENS0_13AUnaryFunctorIaaaNS0_15binary_internal10MulFunctorIaEEEESt5arrayIPcLm2EEEEviT0_T1_)
        /*0230*/ 	.word	0x00000019


	//----- nvinfo : EIATTR_FRAME_SIZE
	.align		4
.L_147:
        /*0234*/ 	.byte	0x04, 0x11
        /*0236*/ 	.short	(.L_149 - .L_148)
	.align		4
.L_148:
        /*0238*/ 	.word	index@(_ZN2at6native29vectorized_elementwise_kernelILi2ENS0_13AUnaryFunctorIaaaNS0_15binary_internal10MulFunctorIaEEEESt5arrayIPcLm2EEEEviT0_T1_)
        /*023c*/ 	.word	0x00000000


	//----- nvinfo : EIATTR_REGCOUNT
	.align		4
.L_149:
        /*0240*/ 	.byte	0x04, 0x2f
        /*0242*/ 	.short	(.L_151 - .L_150)
	.align		4
.L_150:
        /*0244*/ 	.word	index@(_ZN2at6native27unrolled_elementwise_kernelINS0_13AUnaryFunctorIaaaNS0_15binary_internal10MulFunctorIaEEEESt5arrayIPcLm2EELi4E23TrivialOffsetCalculatorILi1EjESB_NS0_6memory15LoadWithoutCastENSC_16StoreWithoutCastEEEviT_T0_T2_T3_T4_T5_)
        /*0248*/ 	.word	0x00000013


	//----- nvinfo : EIATTR_FRAME_SIZE
	.align		4
.L_151:
        /*024c*/ 	.byte	0x04, 0x11
        /*024e*/ 	.short	(.L_153 - .L_152)
	.align		4
.L_152:
        /*0250*/ 	.word	index@(_ZN2at6native27unrolled_elementwise_kernelINS0_13AUnaryFunctorIaaaNS0_15binary_internal10MulFunctorIaEEEESt5arrayIPcLm2EELi4E23TrivialOffsetCalculatorILi1EjESB_NS0_6memory15LoadWithoutCastENSC_16StoreWithoutCastEEEviT_T0_T2_T3_T4_T5_)
        /*0254*/ 	.word	0x00000000


	//----- nvinfo : EIATTR_REGCOUNT
	.align		4
.L_153:
        /*0258*/ 	.byte	0x04, 0x2f
        /*025a*/ 	.short	(.L_155 - .L_154)
	.align		4
.L_154:
        /*025c*/ 	.word	index@(_ZN2at6native18elementwise_kernelILi128ELi4EZNS0_22gpu_kernel_impl_nocastINS0_13AUnaryFunctorIaaaNS0_15binary_internal10MulFunctorIaEEEEEEvRNS_18TensorIteratorBaseERKT_EUliE_EEviT1_)
        /*0260*/ 	.word	0x0000000c


	//----- nvinfo : EIATTR_FRAME_SIZE
	.align		4
.L_155:
        /*0264*/ 	.byte	0x04, 0x11
        /*0266*/ 	.short	(.L_157 - .L_156)
	.align		4
.L_156:
        /*0268*/ 	.word	index@(_ZN2at6native18elementwise_kernelILi128ELi4EZNS0_22gpu_kernel_impl_nocastINS0_13AUnaryFunctorIaaaNS0_15binary_internal10MulFunctorIaEEEEEEvRNS_18TensorIteratorBaseERKT_EUliE_EEviT1_)
        /*026c*/ 	.word	0x00000000


	//----- nvinfo : EIATTR_REGCOUNT
	.align		4
.L_157:
        /*0270*/ 	.byte	0x04, 0x2f
        /*0272*/ 	.short	(.L_159 - .L_158)
	.align		4
.L_158:
        /*0274*/ 	.word	index@(_ZN2at6native27unrolled_elementwise_kernelINS0_13AUnaryFunctorIaaaNS0_15binary_internal10MulFunctorIaEEEESt5arrayIPcLm2EELi4E23TrivialOffsetCalculatorILi1EjESB_NS0_6memory12LoadWithCastILi1EEENSC_13StoreWithCastILi1EEEEEviT_T0_T2_T3_T4_T5_)
        /*0278*/ 	.word	0x0000001d


	//----- nvinfo : EIATTR_FRAME_SIZE
	.align		4
.L_159:
        /*027c*/ 	.byte	0x04, 0x11
        /*027e*/ 	.short	(.L_161 - .L_160)
	.align		4
.L_160:
        /*0280*/ 	.word	index@(_ZN2at6native27unrolled_elementwise_kernelINS0_13AUnaryFunctorIaaaNS0_15binary_internal10MulFunctorIaEEEESt5arrayIPcLm2EELi4E23TrivialOffsetCalculatorILi1EjESB_NS0_6memory12LoadWithCastILi1EEENSC_13StoreWithCastILi1EEEEEviT_T0_T2_T3_T4_T5_)
        /*0284*/ 	.word	0x00000000


	//----- nvinfo : EIATTR_REGCOUNT
	.align		4
.L_161:
        /*0288*/ 	.byte	0x04, 0x2f
        /*028a*/ 	.short	(.L_163 - .L_162)
	.align		4
.L_162:
        /*028c*/ 	.word	index@(_ZN2at6native18elementwise_kernelILi128ELi4EZNS0_15gpu_kernel_implINS0_13AUnaryFunctorIaaaNS0_15binary_internal10MulFunctorIaEEEEEEvRNS_18TensorIteratorBaseERKT_EUliE_EEviT1_)
        /*0290*/ 	.word	0x0000001a


	//----- nvinfo : EIATTR_FRAME_SIZE
	.align		4
.L_163:
        /*0294*/ 	.byte	0x04, 0x11
        /*0296*/ 	.short	(.L_165 - .L_164)
	.align		4
.L_164:
        /*0298*/ 	.word	index@(_ZN2at6native18elementwise_kernelILi128ELi4EZNS0_15gpu_kernel_implINS0_13AUnaryFunctorIaaaNS0_15binary_internal10MulFunctorIaEEEEEEvRNS_18TensorIteratorBaseERKT_EUliE_EEviT1_)
        /*029c*/ 	.word	0x00000000


	//----- nvinfo : EIATTR_REGCOUNT
	.align		4
.L_165:
        /*02a0*/ 	.byte	0x04, 0x2f
        /*02a2*/ 	.short	(.L_167 - .L_166)
	.align		4
.L_166:
        /*02a4*/ 	.word	index@(_ZN2at6native29vectorized_elementwise_kernelILi8ENS0_13BinaryFunctorIiiiNS0_15binary_internal10MulFunctorIiEEEESt5arrayIPcLm3EEEEviT0_T1_)
        /*02a8*/ 	.word	0x00000004


	//----- nvinfo : EIATTR_FRAME_SIZE
	.align		4
.L_167:
        /*02ac*/ 	.byte	0x04, 0x11
        /*02ae*/ 	.short	(.L_169 - .L_168)
	.align		4
.L_168:
        /*02b0*/ 	.word	index@(_ZN2at6native29vectorized_elementwise_kernelILi8ENS0_13BinaryFunctorIiiiNS0_15binary_internal10MulFunctorIiEEEESt5arrayIPcLm3EEEEviT0_T1_)
        /*02b4*/ 	.word	0x00000000


	//----- nvinfo : EIATTR_REGCOUNT
	.align		4
.L_169:
        /*02b8*/ 	.byte	0x04, 0x2f
        /*02ba*/ 	.short	(.L_171 - .L_170)
	.align		4
.L_170:
        /*02bc*/ 	.word	index@(_ZN2at6native29vectorized_elementwise_kernelILi4ENS0_13BinaryFunctorIiiiNS0_15binary_internal10MulFunctorIiEEEESt5arrayIPcLm3EEEEviT0_T1_)
        /*02c0*/ 	.word	0x00000020


	//----- nvinfo : EIATTR_FRAME_SIZE
	.align		4
.L_171:
        /*02c4*/ 	.byte	0x04, 0x11
        /*02c6*/ 	.short	(.L_173 - .L_172)
	.align		4
.L_172:
        /*02c8*/ 	.word	index@(_ZN2at6native29vectorized_elementwise_kernelILi4ENS0_13BinaryFunctorIiiiNS0_15binary_internal10MulFunctorIiEEEESt5arrayIPcLm3EEEEviT0_T1_)
        /*02cc*/ 	.word	0x00000000


	//----- nvinfo : EIATTR_REGCOUNT
	.align		4
.L_173:
        /*02d0*/ 	.byte	0x04, 0x2f
        /*02d2*/ 	.short	(.L_175 - .L_174)
	.align		4
.L_174:
        /*02d4*/ 	.word	index@(_ZN2at6native29vectorized_elementwise_kernelILi2ENS0_13BinaryFunctorIiiiNS0_15binary_internal10MulFunctorIiEEEESt5arrayIPcLm3EEEEviT0_T1_)
        /*02d8*/ 	.word	0x00000020


	//----- nvinfo : EIATTR_FRAME_SIZE
	.align		4
.L_175:
        /*02dc*/ 	.byte	0x04, 0x11
        /*02de*/ 	.short	(.L_177 - .L_176)
	.align		4
.L_176:
        /*02e0*/ 	.word	index@(_ZN2at6native29vectorized_elementwise_kernelILi2ENS0_13BinaryFunctorIiiiNS0_15binary_internal10MulFunctorIiEEEESt5arrayIPcLm3EEEEviT0_T1_)
        /*02e4*/ 	.word	0x00000000


	//----- nvinfo : EIATTR_REGCOUNT
	.align		4
.L_177:
        /*02e8*/ 	.byte	0x04, 0x2f
        /*02ea*/ 	.short	(.L_179 - .L_178)
	.align		4
.L_178:
        /*02ec*/ 	.word	index@(_ZN2at6native27unrolled_elementwise_kernelINS0_13BinaryFunctorIiiiNS0_15binary_internal10MulFunctorIiEEEESt5arrayIPcLm3EELi4E23TrivialOffsetCalculatorILi2EjESA_ILi1EjENS0_6memory15LoadWithoutCastENSD_16StoreWithoutCastEEEviT_T0_T2_T3_T4_T5_)
        /*02f0*/ 	.word	0x0000001a


	//----- nvinfo : EIATTR_FRAME_SIZE
	.align		4
.L_179:
        /*02f4*/ 	.byte	0x04, 0x11
        /*02f6*/ 	.short	(.L_181 - .L_180)
	.align		4
.L_180:
        /*02f8*/ 	.word	index@(_ZN2at6native27unrolled_elementwise_kernelINS0_13BinaryFunctorIiiiNS0_15binary_internal10MulFunctorIiEEEESt5arrayIPcLm3EELi4E23TrivialOffsetCalculatorILi2EjESA_ILi1EjENS0_6memory15LoadWithoutCastENSD_16StoreWithoutCastEEEviT_T0_T2_T3_T4_T5_)
        /*02fc*/ 	.word	0x00000000


	//----- nvinfo : EIATTR_REGCOUNT
	.align		4
.L_181:
        /*0300*/ 	.byte	0x04, 0x2f
        /*0302*/ 	.short	(.L_183 - .L_182)
	.align		4
.L_182:
        /*0304*/ 	.word	index@(_ZN2at6native18elementwise_kernelILi128ELi2EZNS0_22gpu_kernel_impl_nocastINS0_13BinaryFunctorIiiiNS0_15binary_internal10MulFunctorIiEEEEEEvRNS_18TensorIteratorBaseERKT_EUliE_EEviT1_)
        /*0308*/ 	.word	0x0000000e


	//----- nvinfo : EIATTR_FRAME_SIZE
	.align		4
.L_183:
        /*030c*/ 	.byte	0x04, 0x11
        /*030e*/ 	.short	(.L_185 - .L_184)
	.align		4
.L_184:
        /*0310*/ 	.word	index@(_ZN2at6native18elementwise_kernelILi128ELi2EZNS0_22gpu_kernel_impl_nocastINS0_13BinaryFunctorIiiiNS0_15binary_internal10MulFunctorIiEEEEEEvRNS_18TensorIteratorBaseERKT_EUliE_EEviT1_)
        /*0314*/ 	.word	0x00000000


	//----- nvinfo : EIATTR_REGCOUNT
	.align		4
.L_185:
        /*0318*/ 	.byte	0x04, 0x2f
        /*031a*/ 	.short	(.L_187 - .L_186)
	.align		4
.L_186:
        /*031c*/ 	.word	index@(_ZN2at6native27unrolled_elementwise_kernelINS0_13BinaryFunctorIiiiNS0_15binary_internal10MulFunctorIiEEEESt5arrayIPcLm3EELi4E23TrivialOffsetCalculatorILi2EjESA_ILi1EjENS0_6memory12LoadWithCastILi2EEENSD_13StoreWithCastILi1EEEEEviT_T0_T2_T3_T4_T5_)
        /*0320*/ 	.word	0x00000020


	//----- nvinfo : EIATTR_FRAME_SIZE
	.align		4
.L_187:
        /*0324*/ 	.byte	0x04, 0x11
        /*0326*/ 	.short	(.L_189 - .L_188)
	.align		4
.L_188:
        /*0328*/ 	.word	index@(_ZN2at6native27unrolled_elementwise_kernelINS0_13BinaryFunctorIiiiNS0_15binary_internal10MulFunctorIiEEEESt5arrayIPcLm3EELi4E23TrivialOffsetCalculatorILi2EjESA_ILi1EjENS0_6memory12LoadWithCastILi2EEENSD_13StoreWithCastILi1EEEEEviT_T0_T2_T3_T4_T5_)
        /*032c*/ 	.word	0x00000000


	//----- nvinfo : EIATTR_REGCOUNT
	.align		4
.L_189:
        /*0330*/ 	.byte	0x04, 0x2f
        /*0332*/ 	.short	(.L_191 - .L_190)
	.align		4
.L_190:
        /*0334*/ 	.word	index@(_ZN2at6native18elementwise_kernelILi128ELi4EZNS0_15gpu_kernel_implINS0_13BinaryFunctorIiiiNS0_15binary_internal10MulFunctorIiEEEEEEvRNS_18TensorIteratorBaseERKT_EUliE_EEviT1_)
        /*0338*/ 	.word	0x0000001b


	//----- nvinfo : EIATTR_FRAME_SIZE
	.align		4
.L_191:
        /*033c*/ 	.byte	0x04, 0x11
        /*033e*/ 	.short	(.L_193 - .L_192)
	.align		4
.L_192:
        /*0340*/ 	.word	index@(_ZN2at6native18elementwise_kernelILi128ELi4EZNS0_15gpu_kernel_implINS0_13BinaryFunctorIiiiNS0_15binary_internal10MulFunctorIiEEEEEEvRNS_18TensorIteratorBaseERKT_EUliE_EEviT1_)
        /*0344*/ 	.word	0x00000000


	//----- nvinfo : EIATTR_REGCOUNT
	.align		4
.L_193:
        /*0348*/ 	.byte	0x04, 0x2f
        /*034a*/ 	.short	(.L_195 - .L_194)
	.align		4
.L_194:
        /*034c*/ 	.word	index@(_ZN2at6native29vectorized_elementwise_kernelILi8ENS0_13AUnaryFunctorIiiiNS0_15binary_internal10MulFunctorIiEEEESt5arrayIPcLm2EEEEviT0_T1_)
        /*0350*/ 	.word	0x00000004


	//----- nvinfo : EIATTR_FRAME_SIZE
	.align		4
.L_195:
        /*0354*/ 	.byte	0x04, 0x11
        /*0356*/ 	.short	(.L_197 - .L_196)
	.align		4
.L_196:
        /*0358*/ 	.word	index@(_ZN2at6native29vectorized_elementwise_kernelILi8ENS0_13AUnaryFunctorIiiiNS0_15binary_internal10MulFunctorIiEEEESt5arrayIPcLm2EEEEviT0_T1_)
        /*035c*/ 	.word	0x00000000


	//----- nvinfo : EIATTR_REGCOUNT
	.align		4
.L_197:
        /*0360*/ 	.byte	0x04, 0x2f
        /*0362*/ 	.short	(.L_199 - .L_198)
	.align		4
.L_198:
        /*0364*/ 	.word	index@(_ZN2at6native29vectorized_elementwise_kernelILi4ENS0_13AUnaryFunctorIiiiNS0_15binary_internal10MulFunctorIiEEEESt5arrayIPcLm2EEEEviT0_T1_)
        /*0368*/ 	.word	0x0000001c


	//----- nvinfo : EIATTR_FRAME_SIZE
	.align		4
.L_199:
        /*036c*/ 	.byte	0x04, 0x11
        /*036e*/ 	.short	(.L_201 - .L_200)
	.align		4
.L_200:
        /*0370*/ 	.word	index@(_ZN2at6native29vectorized_elementwise_kernelILi4ENS0_13AUnaryFunctorIiiiNS0_15binary_internal10MulFunctorIiEEEESt5arrayIPcLm2EEEEviT0_T1_)
        /*0374*/ 	.word	0x00000000


	//----- nvinfo : EIATTR_REGCOUNT
	.align		4
.L_201:
        /*0378*/ 	.byte	0x04, 0x2f
        /*037a*/ 	.short	(.L_203 - .L_202)
	.align		4
.L_202:
        /*037c*/ 	.word	index@(_ZN2at6native29vectorized_elementwise_kernelILi2ENS0_13AUnaryFunctorIiiiNS0_15binary_internal10MulFunctorIiEEEESt5arrayIPcLm2EEEEviT0_T1_)
        /*0380*/ 	.word	0x0000001c


	//----- nvinfo : EIATTR_FRAME_SIZE
	.align		4
.L_203:
        /*0384*/ 	.byte	0x04, 0x11
        /*0386*/ 	.short	(.L_205 - .L_204)
	.align		4
.L_204:
        /*0388*/ 	.word	index@(_ZN2at6native29vectorized_elementwise_kernelILi2ENS0_13AUnaryFunctorIiiiNS0_15binary_internal10MulFunctorIiEEEESt5arrayIPcLm2EEEEviT0_T1_)
        /*038c*/ 	.word	0x00000000


	//----- nvinfo : EIATTR_REGCOUNT
	.align		4
.L_205:
        /*0390*/ 	.byte	0x04, 0x2f
        /*0392*/ 	.short	(.L_207 - .L_206)
	.align		4
.L_206:
        /*0394*/ 	.word	index@(_ZN2at6native27unrolled_elementwise_kernelINS0_13AUnaryFunctorIiiiNS0_15binary_internal10MulFunctorIiEEEESt5arrayIPcLm2EELi4E23TrivialOffsetCalculatorILi1EjESB_NS0_6memory15LoadWithoutCastENSC_16StoreWithoutCastEEEviT_T0_T2_T3_T4_T5_)
        /*0398*/ 	.word	0x00000013


	//----- nvinfo : EIATTR_FRAME_SIZE
	.align		4
.L_207:
        /*039c*/ 	.byte	0x04, 0x11
        /*039e*/ 	.short	(.L_209 - .L_208)
	.align		4
.L_208:
        /*03a0*/ 	.word	index@(_ZN2at6native27unrolled_elementwise_kernelINS0_13AUnaryFunctorIiiiNS0_15binary_internal10MulFunctorIiEEEESt5arrayIPcLm2EELi4E23TrivialOffsetCalculatorILi1EjESB_NS0_6memory15LoadWithoutCastENSC_16StoreWithoutCastEEEviT_T0_T2_T3_T4_T5_)
        /*03a4*/ 	.word	0x00000000


	//----- nvinfo : EIATTR_REGCOUNT
	.align		4
.L_209:
        /*03a8*/ 	.byte	0x04, 0x2f
        /*03aa*/ 	.short	(.L_211 - .L_210)
	.align		4
.L_210:
        /*03ac*/ 	.word	index@(_ZN2at6native18elementwise_kernelILi128ELi2EZNS0_22gpu_kernel_impl_nocastINS0_13AUnaryFunctorIiiiNS0_15binary_internal10MulFunctorIiEEEEEEvRNS_18TensorIteratorBaseERKT_EUliE_EEviT1_)
        /*03b0*/ 	.word	0x0000000c


	//----- nvinfo : EIATTR_FRAME_SIZE
	.align		4
.L_211:
        /*03b4*/ 	.byte	0x04, 0x11
        /*03b6*/ 	.short	(.L_213 - .L_212)
	.align		4
.L_212:
        /*03b8*/ 	.word	index@(_ZN2at6native18elementwise_kernelILi128ELi2EZNS0_22gpu_kernel_impl_nocastINS0_13AUnaryFunctorIiiiNS0_15binary_internal10MulFunctorIiEEEEEEvRNS_18TensorIteratorBaseERKT_EUliE_EEviT1_)
        /*03bc*/ 	.word	0x00000000


	//----- nvinfo : EIATTR_REGCOUNT
	.align		4
.L_213:
        /*03c0*/ 	.byte	0x04, 0x2f
        /*03c2*/ 	.short	(.L_215 - .L_214)
	.align		4
.L_214:
        /*03c4*/ 	.word	index@(_ZN2at6native27unrolled_elementwise_kernelINS0_13AUnaryFunctorIiiiNS0_15binary_internal10MulFunctorIiEEEESt5arrayIPcLm2EELi4E23TrivialOffsetCalculatorILi1EjESB_NS0_6memory12LoadWithCastILi1EEENSC_13StoreWithCastILi1EEEEEviT_T0_T2_T3_T4_T5_)
        /*03c8*/ 	.word	0x0000001c


	//----- nvinfo : EIATTR_FRAME_SIZE
	.align		4
.L_215:
        /*03cc*/ 	.byte	0x04, 0x11
        /*03ce*/ 	.short	(.L_217 - .L_216)
	.align		4
.L_216:
        /*03d0*/ 	.word	index@(_ZN2at6native27unrolled_elementwise_kernelINS0_13AUnaryFunctorIiiiNS0_15binary_internal10MulFunctorIiEEEESt5arrayIPcLm2EELi4E23TrivialOffsetCalculatorILi1EjESB_NS0_6memory12LoadWithCastILi1EEENSC_13StoreWithCastILi1EEEEEviT_T0_T2_T3_T4_T5_)
        /*03d4*/ 	.word	0x00000000


	//----- nvinfo : EIATTR_REGCOUNT
	.align		4
.L_217:
        /*03d8*/ 	.byte	0x04, 0x2f
        /*03da*/ 	.short	(.L_219 - .L_218)
	.align		4
.L_218:
        /*03dc*/ 	.word	index@(_ZN2at6native18elementwise_kernelILi128ELi4EZNS0_15gpu_kernel_implINS0_13AUnaryFunctorIiiiNS0_15binary_internal10MulFunctorIiEEEEEEvRNS_18TensorIteratorBaseERKT_EUliE_EEviT1_)
        /*03e0*/ 	.word	0x0000001a


	//----- nvinfo : EIATTR_FRAME_SIZE
	.align		4
.L_219:
        /*03e4*/ 	.byte	0x04, 0x11
        /*03e6*/ 	.short	(.L_221 - .L_220)
	.align		4
.L_220:
        /*03e8*/ 	.word	index@(_ZN2at6native18elementwise_kernelILi128ELi4EZNS0_15gpu_kernel_implINS0_13AUnaryFunctorIiiiNS0_15binary_internal10MulFunctorIiEEEEEEvRNS_18TensorIteratorBaseERKT_EUliE_EEviT1_)
        /*03ec*/ 	.word	0x00000000


	//----- nvinfo : EIATTR_REGCOUNT
	.align		4
.L_221:
        /*03f0*/ 	.byte	0x04, 0x2f
        /*03f2*/ 	.short	(.L_223 - .L_222)
	.align		4
.L_222:
        /*03f4*/ 	.word	index@(_ZN2at6native29vectorized_elementwise_kernelILi8ENS0_13BinaryFunctorIlllNS0_15binary_internal10MulFunctorIlEEEESt5arrayIPcLm3EEEEviT0_T1_)
        /*03f8*/ 	.word	0x00000004


	//----- nvinfo : EIATTR_FRAME_SIZE
	.align		4
.L_223:
        /*03fc*/ 	.byte	0x04, 0x11
        /*03fe*/ 	.short	(.L_225 - .L_224)
	.align		4
.L_224:
        /*0400*/ 	.word	index@(_ZN2at6native29vectorized_elementwise_kernelILi8ENS0_13BinaryFunctorIlllNS0_15binary_internal10MulFunctorIlEEEESt5arrayIPcLm3EEEEviT0_T1_)
        /*0404*/ 	.word	0x00000000


	//----- nvinfo : EIATTR_REGCOUNT
	.align		4
.L_225:
        /*0408*/ 	.byte	0x04, 0x2f
        /*040a*/ 	.short	(.L_227 - .L_226)
	.align		4
.L_226:
        /*040c*/ 	.word	index@(_ZN2at6native29vectorized_elementwise_kernelILi4ENS0_13BinaryFunctorIlllNS0_15binary_internal10MulFunctorIlEEEESt5arrayIPcLm3EEEEviT0_T1_)
        /*0410*/ 	.word	0x00000028


	//----- nvinfo : EIATTR_FRAME_SIZE
	.align		4
.L_227:
        /*0414*/ 	.byte	0x04, 0x11
        /*0416*/ 	.short	(.L_229 - .L_228)
	.align		4
.L_228:
        /*0418*/ 	.word	index@(_ZN2at6native29vectorized_elementwise_kernelILi4ENS0_13BinaryFunctorIlllNS0_15binary_internal10MulFunctorIlEEEESt5arrayIPcLm3EEEEviT0_T1_)
        /*041c*/ 	.word	0x00000000


	//----- nvinfo : EIATTR_REGCOUNT
	.align		4
.L_229:
        /*0420*/ 	.byte	0x04, 0x2f
        /*0422*/ 	.short	(.L_231 - .L_230)
	.align		4
.L_230:
        /*0424*/ 	.word	index@(_ZN2at6native29vectorized_elementwise_kernelILi2ENS0_13BinaryFunctorIlllNS0_15binary_internal10MulFunctorIlEEEESt5arrayIPcLm3EEEEviT0_T1_)
        /*0428*/ 	.word	0x00000028


	//----- nvinfo : EIATTR_FRAME_SIZE
	.align		4
.L_231:
        /*042c*/ 	.byte	0x04, 0x11
        /*042e*/ 	.short	(.L_233 - .L_232)
	.align		4
.L_232:
        /*0430*/ 	.word	index@(_ZN2at6native29vectorized_elementwise_kernelILi2ENS0_13BinaryFunctorIlllNS0_15binary_internal10MulFunctorIlEEEESt5arrayIPcLm3EEEEviT0_T1_)
        /*0434*/ 	.word	0x00000000


	//----- nvinfo : EIATTR_REGCOUNT
	.align		4
.L_233:
        /*0438*/ 	.byte	0x04, 0x2f
        /*043a*/ 	.short	(.L_235 - .L_234)
	.align		4
.L_234:
        /*043c*/ 	.word	index@(_ZN2at6native27unrolled_elementwise_kernelINS0_13BinaryFunctorIlllNS0_15binary_internal10MulFunctorIlEEEESt5arrayIPcLm3EELi4E23TrivialOffsetCalculatorILi2EjESA_ILi1EjENS0_6memory15LoadWithoutCastENSD_16StoreWithoutCastEEEviT_T0_T2_T3_T4_T5_)
        /*0440*/ 	.word	0x00000020


	//----- nvinfo : EIATTR_FRAME_SIZE
	.align		4
.L_235:
        /*0444*/ 	.byte	0x04, 0x11
        /*0446*/ 	.short	(.L_237 - .L_236)
	.align		4
.L_236:
        /*0448*/ 	.word	index@(_ZN2at6native27unrolled_elementwise_kernelINS0_13BinaryFunctorIlllNS0_15binary_internal10MulFunctorIlEEEESt5arrayIPcLm3EELi4E23TrivialOffsetCalculatorILi2EjESA_ILi1EjENS0_6memory15LoadWithoutCastENSD_16StoreWithoutCastEEEviT_T0_T2_T3_T4_T5_)
        /*044c*/ 	.word	0x00000000


	//----- nvinfo : EIATTR_REGCOUNT
	.align		4
.L_237:
        /*0450*/ 	.byte	0x04, 0x2f
        /*0452*/ 	.short	(.L_239 - .L_238)
	.align		4
.L_238:
        /*0454*/ 	.word	index@(_ZN2at6native18elementwise_kernelILi128ELi2EZNS0_22gpu_kernel_impl_nocastINS0_13BinaryFunctorIlllNS0_15binary_internal10MulFunctorIlEEEEEEvRNS_18TensorIteratorBaseERKT_EUliE_EEviT1_)
        /*0458*/ 	.word	0x0000000e


	//----- nvinfo : EIATTR_FRAME_SIZE
	.align		4
.L_239:
        /*045c*/ 	.byte	0x04, 0x11
        /*045e*/ 	.short	(.L_241 - .L_240)
	.align		4
.L_240:
        /*0460*/ 	.word	index@(_ZN2at6native18elementwise_kernelILi128ELi2EZNS0_22gpu_kernel_impl_nocastINS0_13BinaryFunctorIlllNS0_15binary_internal10MulFunctorIlEEEEEEvRNS_18TensorIteratorBaseERKT_EUliE_EEviT1_)
        /*0464*/ 	.word	0x00000000


	//----- nvinfo : EIATTR_REGCOUNT
	.align		4
.L_241:
        /*0468*/ 	.byte	0x04, 0x2f
        /*046a*/ 	.short	(.L_243 - .L_242)
	.align		4
.L_242:
        /*046c*/ 	.word	index@(_ZN2at6native27unrolled_elementwise_kernelINS0_13BinaryFunctorIlllNS0_15binary_internal10MulFunctorIlEEEESt5arrayIPcLm3EELi4E23TrivialOffsetCalculatorILi2EjESA_ILi1EjENS0_6memory12LoadWithCastILi2EEENSD_13StoreWithCastILi1EEEEEviT_T0_T2_T3_T4_T5_)
        /*0470*/ 	.word	0x00000028


	//----- nvinfo : EIATTR_FRAME_SIZE
	.align		4
.L_243:
        /*0474*/ 	.byte	0x04, 0x11
        /*0476*/ 	.short	(.L_245 - .L_244)
	.align		4
.L_244:
        /*0478*/ 	.word	index@(_ZN2at6native27unrolled_elementwise_kernelINS0_13BinaryFunctorIlllNS0_15binary_internal10MulFunctorIlEEEESt5arrayIPcLm3EELi4E23TrivialOffsetCalculatorILi2EjESA_ILi1EjENS0_6memory12LoadWithCastILi2EEENSD_13StoreWithCastILi1EEEEEviT_T0_T2_T3_T4_T5_)
        /*047c*/ 	.word	0x00000000


	//----- nvinfo : EIATTR_REGCOUNT
	.align		4
.L_245:
        /*0480*/ 	.byte	0x04, 0x2f
        /*0482*/ 	.short	(.L_247 - .L_246)
	.align		4
.L_246:
        /*0484*/ 	.word	index@(_ZN2at6native18elementwise_kernelILi128ELi4EZNS0_15gpu_kernel_implINS0_13BinaryFunctorIlllNS0_15binary_internal10MulFunctorIlEEEEEEvRNS_18TensorIteratorBaseERKT_EUliE_EEviT1_)
        /*0488*/ 	.word	0x0000001c


	//----- nvinfo : EIATTR_FRAME_SIZE
	.align		4
.L_247:
        /*048c*/ 	.byte	0x04, 0x11
        /*048e*/ 	.short	(.L_249 - .L_248)
	.align		4
.L_248:
        /*0490*/ 	.word	index@(_ZN2at6native18elementwise_kernelILi128ELi4EZNS0_15gpu_kernel_implINS0_13BinaryFunctorIlllNS0_15binary_internal10MulFunctorIlEEEEEEvRNS_18TensorIteratorBaseERKT_EUliE_EEviT1_)
        /*0494*/ 	.word	0x00000000


	//----- nvinfo : EIATTR_REGCOUNT
	.align		4
.L_249:
        /*0498*/ 	.byte	0x04, 0x2f
        /*049a*/ 	.short	(.L_251 - .L_250)
	.align		4
.L_250:
        /*049c*/ 	.word	index@(_ZN2at6native29vectorized_elementwise_kernelILi8ENS0_13AUnaryFunctorIlllNS0_15binary_internal10MulFunctorIlEEEESt5arrayIPcLm2EEEEviT0_T1_)
        /*04a0*/ 	.word	0x00000004


	//----- nvinfo : EIATTR_FRAME_SIZE
	.align		4
.L_251:
        /*04a4*/ 	.byte	0x04, 0x11
        /*04a6*/ 	.short	(.L_253 - .L_252)
	.align		4
.L_252:
        /*04a8*/ 	.word	index@(_ZN2at6native29vectorized_elementwise_kernelILi8ENS0_13AUnaryFunctorIlllNS0_15binary_internal10MulFunctorIlEEEESt5arrayIPcLm2EEEEviT0_T1_)
        /*04ac*/ 	.word	0x00000000


	//----- nvinfo : EIATTR_REGCOUNT
	.align		4
.L_253:
        /*04b0*/ 	.byte	0x04, 0x2f
        /*04b2*/ 	.short	(.L_255 - .L_254)
	.align		4
.L_254:
        /*04b4*/ 	.word	index@(_ZN2at6native29vectorized_elementwise_kernelILi4ENS0_13AUnaryFunctorIlllNS0_15binary_internal10MulFunctorIlEEEESt5arrayIPcLm2EEEEviT0_T1_)
        /*04b8*/ 	.word	0x00000023


	//----- nvinfo : EIATTR_FRAME_SIZE
	.align		4
.L_255:
        /*04bc*/ 	.byte	0x04, 0x11
        /*04be*/ 	.short	(.L_257 - .L_256)
	.align		4
.L_256:
        /*04c0*/ 	.word	index@(_ZN2at6native29vectorized_elementwise_kernelILi4ENS0_13AUnaryFunctorIlllNS0_15binary_internal10MulFunctorIlEEEESt5arrayIPcLm2EEEEviT0_T1_)
        /*04c4*/ 	.word	0x00000000


	//----- nvinfo : EIATTR_REGCOUNT
	.align		4
.L_257:
        /*04c8*/ 	.byte	0x04, 0x2f
        /*04ca*/ 	.short	(.L_259 - .L_258)
	.align		4
.L_258:
        /*04cc*/ 	.word	index@(_ZN2at6native29vectorized_elementwise_kernelILi2ENS0_13AUnaryFunctorIlllNS0_15binary_internal10MulFunctorIlEEEESt5arrayIPcLm2EEEEviT0_T1_)
        /*04d0*/ 	.word	0x00000023


	//----- nvinfo : EIATTR_FRAME_SIZE
	.align		4
.L_259:
        /*04d4*/ 	.byte	0x04, 0x11
        /*04d6*/ 	.short	(.L_261 - .L_260)
	.align		4
.L_260:
        /*04d8*/ 	.word	index@(_ZN2at6native29vectorized_elementwise_kernelILi2ENS0_13AUnaryFunctorIlllNS0_15binary_internal10MulFunctorIlEEEESt5arrayIPcLm2EEEEviT0_T1_)
        /*04dc*/ 	.word	0x00000000


	//----- nvinfo : EIATTR_REGCOUNT
	.align		4
.L_261:
        /*04e0*/ 	.byte	0x04, 0x2f
        /*04e2*/ 	.short	(.L_263 - .L_262)
	.align		4
.L_262:
        /*04e4*/ 	.word	index@(_ZN2at6native27unrolled_elementwise_kernelINS0_13AUnaryFunctorIlllNS0_15binary_internal10MulFunctorIlEEEESt5arrayIPcLm2EELi4E23TrivialOffsetCalculatorILi1EjESB_NS0_6memory15LoadWithoutCastENSC_16StoreWithoutCastEEEviT_T0_T2_T3_T4_T5_)
        /*04e8*/ 	.word	0x00000017


	//----- nvinfo : EIATTR_FRAME_SIZE
	.align		4
.L_263:
        /*04ec*/ 	.byte	0x04, 0x11
        /*04ee*/ 	.short	(.L_265 - .L_264)
	.align		4
.L_264:
        /*04f0*/ 	.word	index@(_ZN2at6native27unrolled_elementwise_kernelINS0_13AUnaryFunctorIlllNS0_15binary_internal10MulFunctorIlEEEESt5arrayIPcLm2EELi4E23TrivialOffsetCalculatorILi1EjESB_NS0_6memory15LoadWithoutCastENSC_16StoreWithoutCastEEEviT_T0_T2_T3_T4_T5_)
        /*04f4*/ 	.word	0x00000000


	//----- nvinfo : EIATTR_REGCOUNT
	.align		4
.L_265:
        /*04f8*/ 	.byte	0x04, 0x2f
        /*04fa*/ 	.short	(.L_267 - .L_266)
	.align		4
.L_266:
        /*04fc*/ 	.word	index@(_ZN2at6native18elementwise_kernelILi128ELi2EZNS0_22gpu_kernel_impl_nocastINS0_13AUnaryFunctorIlllNS0_15binary_internal10MulFunctorIlEEEEEEvRNS_18TensorIteratorBaseERKT_EUliE_EEviT1_)
        /*0500*/ 	.word	0x0000000c


	//----- nvinfo : EIATTR_FRAME_SIZE
	.align		4
.L_267:
        /*0504*/ 	.byte	0x04, 0x11
        /*0506*/ 	.short	(.L_269 - .L_268)
	.align		4
.L_268:
        /*0508*/ 	.word	index@(_ZN2at6native18elementwise_kernelILi128ELi2EZNS0_22gpu_kernel_impl_nocastINS0_13AUnaryFunctorIlllNS0_15binary_internal10MulFunctorIlEEEEEEvRNS_18TensorIteratorBaseERKT_EUliE_EEviT1_)
        /*050c*/ 	.word	0x00000000


	//----- nvinfo : EIATTR_REGCOUNT
	.align		4
.L_269:
        /*0510*/ 	.byte	0x04, 0x2f
        /*0512*/ 	.short	(.L_271 - .L_270)
	.align		4
.L_270:
        /*0514*/ 	.word	index@(_ZN2at6native27unrolled_elementwise_kernelINS0_13AUnaryFunctorIlllNS0_15binary_internal10MulFunctorIlEEEESt5arrayIPcLm2EELi4E23TrivialOffsetCalculatorILi1EjESB_NS0_6memory12LoadWithCastILi1EEENSC_13StoreWithCastILi1EEEEEviT_T0_T2_T3_T4_T5_)
        /*0518*/ 	.word	0x00000026


	//----- nvinfo : EIATTR_FRAME_SIZE
	.align		4
.L_271:
        /*051c*/ 	.byte	0x04, 0x11
        /*051e*/ 	.short	(.L_273 - .L_272)
	.align		4
.L_272:
        /*0520*/ 	.word	index@(_ZN2at6native27unrolled_elementwise_kernelINS0_13AUnaryFunctorIlllNS0_15binary_internal10MulFunctorIlEEEESt5arrayIPcLm2EELi4E23TrivialOffsetCalculatorILi1EjESB_NS0_6memory12LoadWithCastILi1EEENSC_13StoreWithCastILi1EEEEEviT_T0_T2_T3_T4_T5_)
        /*0524*/ 	.word	0x00000000


	//----- nvinfo : EIATTR_REGCOUNT
	.align		4
.L_273:
        /*0528*/ 	.byte	0x04, 0x2f
        /*052a*/ 	.short	(.L_275 - .L_274)
	.align		4
.L_274:
        /*052c*/ 	.word	index@(_ZN2at6native18elementwise_kernelILi128ELi4EZNS0_15gpu_kernel_implINS0_13AUnaryFunctorIlllNS0_15binary_internal10MulFunctorIlEEEEEEvRNS_18TensorIteratorBaseERKT_EUliE_EEviT1_)
        /*0530*/ 	.word	0x0000001a


	//----- nvinfo : EIATTR_FRAME_SIZE
	.align		4
.L_275:
        /*0534*/ 	.byte	0x04, 0x11
        /*0536*/ 	.short	(.L_277 - .L_276)
	.align		4
.L_276:
        /*0538*/ 	.word	index@(_ZN2at6native18elementwise_kernelILi128ELi4EZNS0_15gpu_kernel_implINS0_13AUnaryFunctorIlllNS0_15binary_internal10MulFunctorIlEEEEEEvRNS_18TensorIteratorBaseERKT_EUliE_EEviT1_)
        /*053c*/ 	.word	0x00000000


	//----- nvinfo : EIATTR_REGCOUNT
	.align		4
.L_277:
        /*0540*/ 	.byte	0x04, 0x2f
        /*0542*/ 	.short	(.L_279 - .L_278)
	.align		4
.L_278:
        /*0544*/ 	.word	index@(_ZN2at6native29vectorized_elementwise_kernelILi8ENS0_13BinaryFunctorIsssNS0_15binary_internal10MulFunctorIsEEEESt5arrayIPcLm3EEEEviT0_T1_)
        /*0548*/ 	.word	0x00000004


	//----- nvinfo : EIATTR_FRAME_SIZE
	.align		4
.L_279:
        /*054c*/ 	.byte	0x04, 0x11
        /*054e*/ 	.short	(.L_281 - .L_280)
	.align		4
.L_280:
        /*0550*/ 	.word	index@(_ZN2at6native29vectorized_elementwise_kernelILi8ENS0_13BinaryFunctorIsssNS0_15binary_internal10MulFunctorIsEEEESt5arrayIPcLm3EEEEviT0_T1_)
        /*0554*/ 	.word	0x00000000


	//----- nvinfo : EIATTR_REGCOUNT
	.align		4
.L_281:
        /*0558*/ 	.byte	0x04, 0x2f
        /*055a*/ 	.short	(.L_283 - .L_282)
	.align		4
.L_282:
        /*055c*/ 	.word	index@(_ZN2at6native29vectorized_elementwise_kernelILi4ENS0_13BinaryFunctorIsssNS0_15binary_internal10MulFunctorIsEEEESt5arrayIPcLm3EEEEviT0_T1_)
        /*0560*/ 	.word	0x00000020


	//----- nvinfo : EIATTR_FRAME_SIZE
	.align		4
.L_283:
        /*0564*/ 	.byte	0x04, 0x11
        /*0566*/ 	.short	(.L_285 - .L_284)
	.align		4
.L_284:
        /*0568*/ 	.word	index@(_ZN2at6native29vectorized_elementwise_kernelILi4ENS0_13BinaryFunctorIsssNS0_15binary_internal10MulFunctorIsEEEESt5arrayIPcLm3EEEEviT0_T1_)
        /*056c*/ 	.word	0x00000000


	//----- nvinfo : EIATTR_REGCOUNT
	.align		4
.L_285:
        /*0570*/ 	.byte	0x04, 0x2f
        /*0572*/ 	.short	(.L_287 - .L_286)
	.align		4
.L_286:
        /*0574*/ 	.word	index@(_ZN2at6native29vectorized_elementwise_kernelILi2ENS0_13BinaryFunctorIsssNS0_15binary_internal10MulFunctorIsEEEESt5arrayIPcLm3EEEEviT0_T1_)
        /*0578*/ 	.word	0x00000020


	//----- nvinfo : EIATTR_FRAME_SIZE
	.align		4
.L_287:
        /*057c*/ 	.byte	0x04, 0x11
        /*057e*/ 	.short	(.L_289 - .L_288)
	.align		4
.L_288:
        /*0580*/ 	.word	index@(_ZN2at6native29vectorized_elementwise_kernelILi2ENS0_13BinaryFunctorIsssNS0_15binary_internal10MulFunctorIsEEEESt5arrayIPcLm3EEEEviT0_T1_)
        /*0584*/ 	.word	0x00000000


	//----- nvinfo : EIATTR_REGCOUNT
	.align		4
.L_289:
        /*0588*/ 	.byte	0x04, 0x2f
        /*058a*/ 	.short	(.L_291 - .L_290)
	.align		4
.L_290:
        /*058c*/ 	.word	index@(_ZN2at6native27unrolled_elementwise_kernelINS0_13BinaryFunctorIsssNS0_15binary_internal10MulFunctorIsEEEESt5arrayIPcLm3EELi4E23TrivialOffsetCalculatorILi2EjESA_ILi1EjENS0_6memory15LoadWithoutCastENSD_16StoreWithoutCastEEEviT_T0_T2_T3_T4_T5_)
        /*0590*/ 	.word	0x0000001a


	//----- nvinfo : EIATTR_FRAME_SIZE
	.align		4
.L_291:
        /*0594*/ 	.byte	0x04, 0x11
        /*0596*/ 	.short	(.L_293 - .L_292)
	.align		4
.L_292:
        /*0598*/ 	.word	index@(_ZN2at6native27unrolled_elementwise_kernelINS0_13BinaryFunctorIsssNS0_15binary_internal10MulFunctorIsEEEESt5arrayIPcLm3EELi4E23TrivialOffsetCalculatorILi2EjESA_ILi1EjENS0_6memory15LoadWithoutCastENSD_16StoreWithoutCastEEEviT_T0_T2_T3_T4_T5_)
        /*059c*/ 	.word	0x00000000


	//----- nvinfo : EIATTR_REGCOUNT
	.align		4
.L_293:
        /*05a0*/ 	.byte	0x04, 0x2f
        /*05a2*/ 	.short	(.L_295 - .L_294)
	.align		4
.L_294:
        /*05a4*/ 	.word	index@(_ZN2at6native18elementwise_kernelILi128ELi4EZNS0_22gpu_kernel_impl_nocastINS0_13BinaryFunctorIsssNS0_15binary_internal10MulFunctorIsEEEEEEvRNS_18TensorIteratorBaseERKT_EUliE_EEviT1_)
        /*05a8*/ 	.word	0x0000000c


	//----- nvinfo : EIATTR_FRAME_SIZE
	.align		4
.L_295:
        /*05ac*/ 	.byte	0x04, 0x11
        /*05ae*/ 	.short	(.L_297 - .L_296)
	.align		4
.L_296:
        /*05b0*/ 	.word	index@(_ZN2at6native18elementwise_kernelILi128ELi4EZNS0_22gpu_kernel_impl_nocastINS0_13BinaryFunctorIsssNS0_15binary_internal10MulFunctorIsEEEEEEvRNS_18TensorIteratorBaseERKT_EUliE_EEviT1_)
        /*05b4*/ 	.word	0x00000000


	//----- nvinfo : EIATTR_REGCOUNT
	.align		4
.L_297:
        /*05b8*/ 	.byte	0x04, 0x2f
        /*05ba*/ 	.short	(.L_299 - .L_298)
	.align		4
.L_298:
        /*05bc*/ 	.word	index@(_ZN2at6native27unrolled_elementwise_kernelINS0_13BinaryFunctorIsssNS0_15binary_internal10MulFunctorIsEEEESt5arrayIPcLm3EELi4E23TrivialOffsetCalculatorILi2EjESA_ILi1EjENS0_6memory12LoadWithCastILi2EEENSD_13StoreWithCastILi1EEEEEviT_T0_T2_T3_T4_T5_)
        /*05c0*/ 	.word	0x00000020


	//----- nvinfo : EIATTR_FRAME_SIZE
	.align		4
.L_299:
        /*05c4*/ 	.byte	0x04, 0x11
        /*05c6*/ 	.short	(.L_301 - .L_300)
	.align		4
.L_300:
        /*05c8*/ 	.word	index@(_ZN2at6native27unrolled_elementwise_kernelINS0_13BinaryFunctorIsssNS0_15binary_internal10MulFunctorIsEEEESt5arrayIPcLm3EELi4E23TrivialOffsetCalculatorILi2EjESA_ILi1EjENS0_6memory12LoadWithCastILi2EEENSD_13StoreWithCastILi1EEEEEviT_T0_T2_T3_T4_T5_)
        /*05cc*/ 	.word	0x00000000


	//----- nvinfo : EIATTR_REGCOUNT
	.align		4
.L_301:
        /*05d0*/ 	.byte	0x04, 0x2f
        /*05d2*/ 	.short	(.L_303 - .L_302)
	.align		4
.L_302:
        /*05d4*/ 	.word	index@(_ZN2at6native18elementwise_kernelILi128ELi4EZNS0_15gpu_kernel_implINS0_13BinaryFunctorIsssNS0_15binary_internal10MulFunctorIsEEEEEEvRNS_18TensorIteratorBaseERKT_EUliE_EEviT1_)
        /*05d8*/ 	.word	0x0000001a


	//----- nvinfo : EIATTR_FRAME_SIZE
	.align		4
.L_303:
        /*05dc*/ 	.byte	0x04, 0x11
        /*05de*/ 	.short	(.L_305 - .L_304)
	.align		4
.L_304:
        /*05e0*/ 	.word	index@(_ZN2at6native18elementwise_kernelILi128ELi4EZNS0_15gpu_kernel_implINS0_13BinaryFunctorIsssNS0_15binary_internal10MulFunctorIsEEEEEEvRNS_18TensorIteratorBaseERKT_EUliE_EEviT1_)
        /*05e4*/ 	.word	0x00000000


	//----- nvinfo : EIATTR_REGCOUNT
	.align		4
.L_305:
        /*05e8*/ 	.byte	0x04, 0x2f
        /*05ea*/ 	.short	(.L_307 - .L_306)
	.align		4
.L_306:
        /*05ec*/ 	.word	index@(_ZN2at6native29vectorized_elementwise_kernelILi8ENS0_13AUnaryFunctorIsssNS0_15binary_internal10MulFunctorIsEEEESt5arrayIPcLm2EEEEviT0_T1_)
        /*05f0*/ 	.word	0x00000004


	//----- nvinfo : EIATTR_FRAME_SIZE
	.align		4
.L_307:
        /*05f4*/ 	.byte	0x04, 0x11
        /*05f6*/ 	.short	(.L_309 - .L_308)
	.align		4
.L_308:
        /*05f8*/ 	.word	index@(_ZN2at6native29vectorized_elementwise_kernelILi8ENS0_13AUnaryFunctorIsssNS0_15binary_internal10MulFunctorIsEEEESt5arrayIPcLm2EEEEviT0_T1_)
        /*05fc*/ 	.word	0x00000000


	//----- nvinfo : EIATTR_REGCOUNT
	.align		4
.L_309:
        /*0600*/ 	.byte	0x04, 0x2f
        /*0602*/ 	.short	(.L_311 - .L_310)
	.align		4
.L_310:
        /*0604*/ 	.word	index@(_ZN2at6native29vectorized_elementwise_kernelILi4ENS0_13AUnaryFunctorIsssNS0_15binary_internal10MulFunctorIsEEEESt5arrayIPcLm2EEEEviT0_T1_)
        /*0608*/ 	.word	0x0000001c


	//----- nvinfo : EIATTR_FRAME_SIZE
	.align		4
.L_311:
        /*060c*/ 	.byte	0x04, 0x11
        /*060e*/ 	.short	(.L_313 - .L_312)
	.align		4
.L_312:
        /*0610*/ 	.word	index@(_ZN2at6native29vectorized_elementwise_kernelILi4ENS0_13AUnaryFunctorIsssNS0_15binary_internal10MulFunctorIsEEEESt5arrayIPcLm2EEEEviT0_T1_)
        /*0614*/ 	.word	0x00000000


	//----- nvinfo : EIATTR_REGCOUNT
	.align		4
.L_313:
        /*0618*/ 	.byte	0x04, 0x2f
        /*061a*/ 	.short	(.L_315 - .L_314)
	.align		4
.L_314:
        /*061c*/ 	.word	index@(_ZN2at6native29vectorized_elementwise_kernelILi2ENS0_13AUnaryFunctorIsssNS0_15binary_internal10MulFunctorIsEEEESt5arrayIPcLm2EEEEviT0_T1_)
        /*0620*/ 	.word	0x0000001c


	//----- nvinfo : EIATTR_FRAME_SIZE
	.align		4
.L_315:
        /*0624*/ 	.byte	0x04, 0x11
        /*0626*/ 	.short	(.L_317 - .L_316)
	.align		4
.L_316:
        /*0628*/ 	.word	index@(_ZN2at6native29vectorized_elementwise_kernelILi2ENS0_13AUnaryFunctorIsssNS0_15binary_internal10MulFunctorIsEEEESt5arrayIPcLm2EEEEviT0_T1_)
        /*062c*/ 	.word	0x00000000


	//----- nvinfo : EIATTR_REGCOUNT
	.align		4
.L_317:
        /*0630*/ 	.byte	0x04, 0x2f
        /*0632*/ 	.short	(.L_319 - .L_318)
	.align		4
.L_318:
        /*0634*/ 	.word	index@(_ZN2at6native27unrolled_elementwise_kernelINS0_13AUnaryFunctorIsssNS0_15binary_internal10MulFunctorIsEEEESt5arrayIPcLm2EELi4E23TrivialOffsetCalculatorILi1EjESB_NS0_6memory15LoadWithoutCastENSC_16StoreWithoutCastEEEviT_T0_T2_T3_T4_T5_)
        /*0638*/ 	.word	0x00000014


	//----- nvinfo : EIATTR_FRAME_SIZE
	.align		4
.L_319:
        /*063c*/ 	.byte	0x04, 0x11
        /*063e*/ 	.short	(.L_321 - .L_320)
	.align		4
.L_320:
        /*0640*/ 	.word	index@(_ZN2at6native27unrolled_elementwise_kernelINS0_13AUnaryFunctorIsssNS0_15binary_internal10MulFunctorIsEEEESt5arrayIPcLm2EELi4E23TrivialOffsetCalculatorILi1EjESB_NS0_6memory15LoadWithoutCastENSC_16StoreWithoutCastEEEviT_T0_T2_T3_T4_T5_)
        /*0644*/ 	.word	0x00000000


	//----- nvinfo : EIATTR_REGCOUNT
	.align		4
.L_321:
        /*0648*/ 	.byte	0x04, 0x2f
        /*064a*/ 	.short	(.L_323 - .L_322)
	.align		4
.L_322:
        /*064c*/ 	.word	index@(_ZN2at6native18elementwise_kernelILi128ELi4EZNS0_22gpu_kernel_impl_nocastINS0_13AUnaryFunctorIsssNS0_15binary_internal10MulFunctorIsEEEEEEvRNS_18TensorIteratorBaseERKT_EUliE_EEviT1_)
        /*0650*/ 	.word	0x0000000c


	//----- nvinfo : EIATTR_FRAME_SIZE
	.align		4
.L_323:
        /*0654*/ 	.byte	0x04, 0x11
        /*0656*/ 	.short	(.L_325 - .L_324)
	.align		4
.L_324:
        /*0658*/ 	.word	index@(_ZN2at6native18elementwise_kernelILi128ELi4EZNS0_22gpu_kernel_impl_nocastINS0_13AUnaryFunctorIsssNS0_15binary_internal10MulFunctorIsEEEEEEvRNS_18TensorIteratorBaseERKT_EUliE_EEviT1_)
        /*065c*/ 	.word	0x00000000


	//----- nvinfo : EIATTR_REGCOUNT
	.align		4
.L_325:
        /*0660*/ 	.byte	0x04, 0x2f
        /*0662*/ 	.short	(.L_327 - .L_326)
	.align		4
.L_326:
        /*0664*/ 	.word	index@(_ZN2at6native27unrolled_elementwise_kernelINS0_13AUnaryFunctorIsssNS0_15binary_internal10MulFunctorIsEEEESt5arrayIPcLm2EELi4E23TrivialOffsetCalculatorILi1EjESB_NS0_6memory12LoadWithCastILi1EEENSC_13StoreWithCastILi1EEEEEviT_T0_T2_T3_T4_T5_)
        /*0668*/ 	.word	0x0000001c


	//----- nvinfo : EIATTR_FRAME_SIZE
	.align		4
.L_327:
        /*066c*/ 	.byte	0x04, 0x11
        /*066e*/ 	.short	(.L_329 - .L_328)
	.align		4
.L_328:
        /*0670*/ 	.word	index@(_ZN2at6native27unrolled_elementwise_kernelINS0_13AUnaryFunctorIsssNS0_15binary_internal10MulFunctorIsEEEESt5arrayIPcLm2EELi4E23TrivialOffsetCalculatorILi1EjESB_NS0_6memory12LoadWithCastILi1EEENSC_13StoreWithCastILi1EEEEEviT_T0_T2_T3_T4_T5_)
        /*0674*/ 	.word	0x00000000


	//----- nvinfo : EIATTR_REGCOUNT
	.align		4
.L_329:
        /*0678*/ 	.byte	0x04, 0x2f
        /*067a*/ 	.short	(.L_331 - .L_330)
	.align		4
.L_330:
        /*067c*/ 	.word	index@(_ZN2at6native18elementwise_kernelILi128ELi4EZNS0_15gpu_kernel_implINS0_13AUnaryFunctorIsssNS0_15binary_internal10MulFunctorIsEEEEEEvRNS_18TensorIteratorBaseERKT_EUliE_EEviT1_)
        /*0680*/ 	.word	0x0000001a


	//----- nvinfo : EIATTR_FRAME_SIZE
	.align		4
.L_331:
        /*0684*/ 	.byte	0x04, 0x11
        /*0686*/ 	.short	(.L_333 - .L_332)
	.align		4
.L_332:
        /*0688*/ 	.word	index@(_ZN2at6native18elementwise_kernelILi128ELi4EZNS0_15gpu_kernel_implINS0_13AUnaryFunctorIsssNS0_15binary_internal10MulFunctorIsEEEEEEvRNS_18TensorIteratorBaseERKT_EUliE_EEviT1_)
        /*068c*/ 	.word	0x00000000


	//----- nvinfo : EIATTR_REGCOUNT
	.align		4
.L_333:
        /*0690*/ 	.byte	0x04, 0x2f
        /*0692*/ 	.short	(.L_335 - .L_334)
	.align		4
.L_334:
        /*0694*/ 	.word	index@(_ZN2at6native29vectorized_elementwise_kernelILi8ENS0_13BinaryFunctorIdddNS0_15binary_internal10MulFunctorIdEEEESt5arrayIPcLm3EEEEviT0_T1_)
        /*0698*/ 	.word	0x00000004


	//----- nvinfo : EIATTR_FRAME_SIZE
	.align		4
.L_335:
        /*069c*/ 	.byte	0x04, 0x11
        /*069e*/ 	.short	(.L_337 - .L_336)
	.align		4
.L_336:
        /*06a0*/ 	.word	index@(_ZN2at6native29vectorized_elementwise_kernelILi8ENS0_13BinaryFunctorIdddNS0_15binary_internal10MulFunctorIdEEEESt5arrayIPcLm3EEEEviT0_T1_)
        /*06a4*/ 	.word	0x00000000


	//----- nvinfo : EIATTR_REGCOUNT
	.align		4
.L_337:
        /*06a8*/ 	.byte	0x04, 0x2f
        /*06aa*/ 	.short	(.L_339 - .L_338)
	.align		4
.L_338:
        /*06ac*/ 	.word	index@(_ZN2at6native29vectorized_elementwise_kernelILi4ENS0_13BinaryFunctorIdddNS0_15binary_internal10MulFunctorIdEEEESt5arrayIPcLm3EEEEviT0_T1_)
        /*06b0*/ 	.word	0x00000020


	//----- nvinfo : EIATTR_FRAME_SIZE
	.align		4
.L_339:
        /*06b4*/ 	.byte	0x04, 0x11
        /*06b6*/ 	.short	(.L_341 - .L_340)
	.align		4
.L_340:
        /*06b8*/ 	.word	index@(_ZN2at6native29vectorized_elementwise_kernelILi4ENS0_13BinaryFunctorIdddNS0_15binary_internal10MulFunctorIdEEEESt5arrayIPcLm3EEEEviT0_T1_)
        /*06bc*/ 	.word	0x00000000


	//----- nvinfo : EIATTR_REGCOUNT
	.align		4
.L_341:
        /*06c0*/ 	.byte	0x04, 0x2f
        /*06c2*/ 	.short	(.L_343 - .L_342)
	.align		4
.L_342:
        /*06c4*/ 	.word	index@(_ZN2at6native29vectorized_elementwise_kernelILi2ENS0_13BinaryFunctorIdddNS0_15binary_internal10MulFunctorIdEEEESt5arrayIPcLm3EEEEviT0_T1_)
        /*06c8*/ 	.word	0x00000020


	//----- nvinfo : EIATTR_FRAME_SIZE
	.align		4
.L_343:
        /*06cc*/ 	.byte	0x04, 0x11
        /*06ce*/ 	.short	(.L_345 - .L_344)
	.align		4
.L_344:
        /*06d0*/ 	.word	index@(_ZN2at6native29vectorized_elementwise_kernelILi2ENS0_13BinaryFunctorIdddNS0_15binary_internal10MulFunctorIdEEEESt5arrayIPcLm3EEEEviT0_T1_)
        /*06d4*/ 	.word	0x00000000


	//----- nvinfo : EIATTR_REGCOUNT
	.align		4
.L_345:
        /*06d8*/ 	.byte	0x04, 0x2f
        /*06da*/ 	.short	(.L_347 - .L_346)
	.align		4
.L_346:
        /*06dc*/ 	.word	index@(_ZN2at6native27unrolled_elementwise_kernelINS0_13BinaryFunctorIdddNS0_15binary_internal10MulFunctorIdEEEESt5arrayIPcLm3EELi4E23TrivialOffsetCalculatorILi2EjESA_ILi1EjENS0_6memory15LoadWithoutCastENSD_16StoreWithoutCastEEEviT_T0_T2_T3_T4_T5_)
        /*06e0*/ 	.word	0x00000020


	//----- nvinfo : EIATTR_FRAME_SIZE
	.align		4
.L_347:
        /*06e4*/ 	.byte	0x04, 0x11
        /*06e6*/ 	.short	(.L_349 - .L_348)
	.align		4
.L_348:
        /*06e8*/ 	.word	index@(_ZN2at6native27unrolled_elementwise_kernelINS0_13BinaryFunctorIdddNS0_15binary_internal10MulFunctorIdEEEESt5arrayIPcLm3EELi4E23TrivialOffsetCalculatorILi2EjESA_ILi1EjENS0_6memory15LoadWithoutCastENSD_16StoreWithoutCastEEEviT_T0_T2_T3_T4_T5_)
        /*06ec*/ 	.word	0x00000000


	//----- nvinfo : EIATTR_REGCOUNT
	.align		4
.L_349:
        /*06f0*/ 	.byte	0x04, 0x2f
        /*06f2*/ 	.short	(.L_351 - .L_350)
	.align		4
.L_350:
        /*06f4*/ 	.word	index@(_ZN2at6native18elementwise_kernelILi128ELi2EZNS0_22gpu_kernel_impl_nocastINS0_13BinaryFunctorIdddNS0_15binary_internal10MulFunctorIdEEEEEEvRNS_18TensorIteratorBaseERKT_EUliE_EEviT1_)
        /*06f8*/ 	.word	0x0000000e


	//----- nvinfo : EIATTR_FRAME_SIZE
	.align		4
.L_351:
        /*06fc*/ 	.byte	0x04, 0x11
        /*06fe*/ 	.short	(.L_353 - .L_352)
	.align		4
.L_352:
        /*0700*/ 	.word	index@(_ZN2at6native18elementwise_kernelILi128ELi2EZNS0_22gpu_kernel_impl_nocastINS0_13BinaryFunctorIdddNS0_15binary_internal10MulFunctorIdEEEEEEvRNS_18TensorIteratorBaseERKT_EUliE_EEviT1_)
        /*0704*/ 	.word	0x00000000


	//----- nvinfo : EIATTR_REGCOUNT
	.align		4
.L_353:
        /*0708*/ 	.byte	0x04, 0x2f
        /*070a*/ 	.short	(.L_355 - .L_354)
	.align		4
.L_354:
        /*070c*/ 	.word	index@(_ZN2at6native27unrolled_elementwise_kernelINS0_13BinaryFunctorIdddNS0_15binary_internal10MulFunctorIdEEEESt5arrayIPcLm3EELi4E23TrivialOffsetCalculatorILi2EjESA_ILi1EjENS0_6memory12LoadWithCastILi2EEENSD_13StoreWithCastILi1EEEEEviT_T0_T2_T3_T4_T5_)
        /*0710*/ 	.word	0x00000028


	//----- nvinfo : EIATTR_FRAME_SIZE
	.align		4
.L_355:
        /*0714*/ 	.byte	0x04, 0x11
        /*0716*/ 	.short	(.L_357 - .L_356)
	.align		4
.L_356:
        /*0718*/ 	.word	index@(_ZN2at6native27unrolled_elementwise_kernelINS0_13BinaryFunctorIdddNS0_15binary_internal10MulFunctorIdEEEESt5arrayIPcLm3EELi4E23TrivialOffsetCalculatorILi2EjESA_ILi1EjENS0_6memory12LoadWithCastILi2EEENSD_13StoreWithCastILi1EEEEEviT_T0_T2_T3_T4_T5_)
        /*071c*/ 	.word	0x00000000


	//----- nvinfo : EIATTR_REGCOUNT
	.align		4
.L_357:
        /*0720*/ 	.byte	0x04, 0x2f
        /*0722*/ 	.short	(.L_359 - .L_358)
	.align		4
.L_358:
        /*0724*/ 	.word	index@(_ZN2at6native18elementwise_kernelILi128ELi4EZNS0_15gpu_kernel_implINS0_13BinaryFunctorIdddNS0_15binary_internal10MulFunctorIdEEEEEEvRNS_18TensorIteratorBaseERKT_EUliE_EEviT1_)
        /*0728*/ 	.word	0x0000001c


	//----- nvinfo : EIATTR_FRAME_SIZE
	.align		4
.L_359:
        /*072c*/ 	.byte	0x04, 0x11
        /*072e*/ 	.short	(.L_361 - .L_360)
	.align		4
.L_360:
        /*0730*/ 	.word	index@(_ZN2at6native18elementwise_kernelILi128ELi4EZNS0_15gpu_kernel_implINS0_13BinaryFunctorIdddNS0_15binary_internal10MulFunctorIdEEEEEEvRNS_18TensorIteratorBaseERKT_EUliE_EEviT1_)
        /*0734*/ 	.word	0x00000000


	//----- nvinfo : EIATTR_REGCOUNT
	.align		4
.L_361:
        /*0738*/ 	.byte	0x04, 0x2f
        /*073a*/ 	.short	(.L_363 - .L_362)
	.align		4
.L_362:
        /*073c*/ 	.word	index@(_ZN2at6native29vectorized_elementwise_kernelILi8ENS0_13AUnaryFunctorIdddNS0_15binary_internal10MulFunctorIdEEEESt5arrayIPcLm2EEEEviT0_T1_)
        /*0740*/ 	.word	0x00000004


	//----- nvinfo : EIATTR_FRAME_SIZE
	.align		4
.L_363:
        /*0744*/ 	.byte	0x04, 0x11
        /*0746*/ 	.short	(.L_365 - .L_364)
	.align		4
.L_364:
        /*0748*/ 	.word	index@(_ZN2at6native29vectorized_elementwise_kernelILi8ENS0_13AUnaryFunctorIdddNS0_15binary_internal10MulFunctorIdEEEESt5arrayIPcLm2EEEEviT0_T1_)
        /*074c*/ 	.word	0x00000000


	//----- nvinfo : EIATTR_REGCOUNT
	.align		4
.L_365:
        /*0750*/ 	.byte	0x04, 0x2f
        /*0752*/ 	.short	(.L_367 - .L_366)
	.align		4
.L_366:
        /*0754*/ 	.word	index@(_ZN2at6native29vectorized_elementwise_kernelILi4ENS0_13AUnaryFunctorIdddNS0_15binary_internal10MulFunctorIdEEEESt5arrayIPcLm2EEEEviT0_T1_)
        /*0758*/ 	.word	0x00000020


	//----- nvinfo : EIATTR_FRAME_SIZE
	.align		4
.L_367:
        /*075c*/ 	.byte	0x04, 0x11
        /*075e*/ 	.short	(.L_369 - .L_368)
	.align		4
.L_368:
        /*0760*/ 	.word	index@(_ZN2at6native29vectorized_elementwise_kernelILi4ENS0_13AUnaryFunctorIdddNS0_15binary_internal10MulFunctorIdEEEESt5arrayIPcLm2EEEEviT0_T1_)
        /*0764*/ 	.word	0x00000000


	//----- nvinfo : EIATTR_REGCOUNT
	.align		4
.L_369:
        /*0768*/ 	.byte	0x04, 0x2f
        /*076a*/ 	.short	(.L_371 - .L_370)
	.align		4
.L_370:
        /*076c*/ 	.word	index@(_ZN2at6native29vectorized_elementwise_kernelILi2ENS0_13AUnaryFunctorIdddNS0_15binary_internal10MulFunctorIdEEEESt5arrayIPcLm2EEEEviT0_T1_)
        /*0770*/ 	.word	0x00000020


	//----- nvinfo : EIATTR_FRAME_SIZE
	.align		4
.L_371:
        /*0774*/ 	.byte	0x04, 0x11
        /*0776*/ 	.short	(.L_373 - .L_372)
	.align		4
.L_372:
        /*0778*/ 	.word	index@(_ZN2at6native29vectorized_elementwise_kernelILi2ENS0_13AUnaryFunctorIdddNS0_15binary_internal10MulFunctorIdEEEESt5arrayIPcLm2EEEEviT0_T1_)
        /*077c*/ 	.word	0x00000000


	//----- nvinfo : EIATTR_REGCOUNT
	.align		4
.L_373:
        /*0780*/ 	.byte	0x04, 0x2f
        /*0782*/ 	.short	(.L_375 - .L_374)
	.align		4
.L_374:
        /*0784*/ 	.word	index@(_ZN2at6native27unrolled_elementwise_kernelINS0_13AUnaryFunctorIdddNS0_15binary_internal10MulFunctorIdEEEESt5arrayIPcLm2EELi4E23TrivialOffsetCalculatorILi1EjESB_NS0_6memory15LoadWithoutCastENSC_16StoreWithoutCastEEEviT_T0_T2_T3_T4_T5_)
        /*0788*/ 	.word	0x00000016


	//----- nvinfo : EIATTR_FRAME_SIZE
	.align		4
.L_375:
        /*078c*/ 	.byte	0x04, 0x11
        /*078e*/ 	.short	(.L_377 - .L_376)
	.align		4
.L_376:
        /*0790*/ 	.word	index@(_ZN2at6native27unrolled_elementwise_kernelINS0_13AUnaryFunctorIdddNS0_15binary_internal10MulFunctorIdEEEESt5arrayIPcLm2EELi4E23TrivialOffsetCalculatorILi1EjESB_NS0_6memory15LoadWithoutCastENSC_16StoreWithoutCastEEEviT_T0_T2_T3_T4_T5_)
        /*0794*/ 	.word	0x00000000


	//----- nvinfo : EIATTR_REGCOUNT
	.align		4
.L_377:
        /*0798*/ 	.byte	0x04, 0x2f
        /*079a*/ 	.short	(.L_379 - .L_378)
	.align		4
.L_378:
        /*079c*/ 	.word	index@(_ZN2at6native18elementwise_kernelILi128ELi2EZNS0_22gpu_kernel_impl_nocastINS0_13AUnaryFunctorIdddNS0_15binary_internal10MulFunctorIdEEEEEEvRNS_18TensorIteratorBaseERKT_EUliE_EEviT1_)
        /*07a0*/ 	.word	0x0000000c


	//----- nvinfo : EIATTR_FRAME_SIZE
	.align		4
.L_379:
        /*07a4*/ 	.byte	0x04, 0x11
        /*07a6*/ 	.short	(.L_381 - .L_380)
	.align		4
.L_380:
        /*07a8*/ 	.word	index@(_ZN2at6native18elementwise_kernelILi128ELi2EZNS0_22gpu_kernel_impl_nocastINS0_13AUnaryFunctorIdddNS0_15binary_internal10MulFunctorIdEEEEEEvRNS_18TensorIteratorBaseERKT_EUliE_EEviT1_)
        /*07ac*/ 	.word	0x00000000


	//----- nvinfo : EIATTR_REGCOUNT
	.align		4
.L_381:
        /*07b0*/ 	.byte	0x04, 0x2f
        /*07b2*/ 	.short	(.L_383 - .L_382)
	.align		4
.L_382:
        /*07b4*/ 	.word	index@(_ZN2at6native27unrolled_elementwise_kernelINS0_13AUnaryFunctorIdddNS0_15binary_internal10MulFunctorIdEEEESt5arrayIPcLm2EELi4E23TrivialOffsetCalculatorILi1EjESB_NS0_6memory12LoadWithCastILi1EEENSC_13StoreWithCastILi1EEEEEviT_T0_T2_T3_T4_T5_)
        /*07b8*/ 	.word	0x00000022


	//----- nvinfo : EIATTR_FRAME_SIZE
	.align		4
.L_383:
        /*07bc*/ 	.byte	0x04, 0x11
        /*07be*/ 	.short	(.L_385 - .L_384)
	.align		4
.L_384:
        /*07c0*/ 	.word	index@(_ZN2at6native27unrolled_elementwise_kernelINS0_13AUnaryFunctorIdddNS0_15binary_internal10MulFunctorIdEEEESt5arrayIPcLm2EELi4E23TrivialOffsetCalculatorILi1EjESB_NS0_6memory12LoadWithCastILi1EEENSC_13StoreWithCastILi1EEEEEviT_T0_T2_T3_T4_T5_)
        /*07c4*/ 	.word	0x00000000


	//----- nvinfo : EIATTR_REGCOUNT
	.align		4
.L_385:
        /*07c8*/ 	.byte	0x04, 0x2f
        /*07ca*/ 	.short	(.L_387 - .L_386)
	.align		4
.L_386:
        /*07cc*/ 	.word	index@(_ZN2at6native18elementwise_kernelILi128ELi4EZNS0_15gpu_kernel_implINS0_13AUnaryFunctorIdddNS0_15binary_internal10MulFunctorIdEEEEEEvRNS_18TensorIteratorBaseERKT_EUliE_EEviT1_)
        /*07d0*/ 	.word	0x0000001a


	//----- nvinfo : EIATTR_FRAME_SIZE
	.align		4
.L_387:
        /*07d4*/ 	.byte	0x04, 0x11
        /*07d6*/ 	.short	(.L_389 - .L_388)
	.align		4
.L_388:
        /*07d8*/ 	.word	index@(_ZN2at6native18elementwise_kernelILi128ELi4EZNS0_15gpu_kernel_implINS0_13AUnaryFunctorIdddNS0_15binary_internal10MulFunctorIdEEEEEEvRNS_18TensorIteratorBaseERKT_EUliE_EEviT1_)
        /*07dc*/ 	.word	0x00000000


	//----- nvinfo : EIATTR_REGCOUNT
	.align		4
.L_389:
        /*07e0*/ 	.byte	0x04, 0x2f
        /*07e2*/ 	.short	(.L_391 - .L_390)
	.align		4
.L_390:
        /*07e4*/ 	.word	index@(_ZN2at6native29vectorized_elementwise_kernelILi8ENS0_13BinaryFunctorIfffNS0_15binary_internal10MulFunctorIfEEEESt5arrayIPcLm3EEEEviT0_T1_)
        /*07e8*/ 	.word	0x00000004


	//----- nvinfo : EIATTR_FRAME_SIZE
	.align		4
.L_391:
        /*07ec*/ 	.byte	0x04, 0x11
        /*07ee*/ 	.short	(.L_393 - .L_392)
	.align		4
.L_392:
        /*07f0*/ 	.word	index@(_ZN2at6native29vectorized_elementwise_kernelILi8ENS0_13BinaryFunctorIfffNS0_15binary_internal10MulFunctorIfEEEESt5arrayIPcLm3EEEEviT0_T1_)
        /*07f4*/ 	.word	0x00000000


	//----- nvinfo : EIATTR_REGCOUNT
	.align		4
.L_393:
        /*07f8*/ 	.byte	0x04, 0x2f
        /*07fa*/ 	.short	(.L_395 - .L_394)
	.align		4
.L_394:
        /*07fc*/ 	.word	index@(_ZN2at6native29vectorized_elementwise_kernelILi4ENS0_13BinaryFunctorIfffNS0_15binary_internal10MulFunctorIfEEEESt5arrayIPcLm3EEEEviT0_T1_)
        /*0800*/ 	.word	0x00000020


	//----- nvinfo : EIATTR_FRAME_SIZE
	.align		4
.L_395:
        /*0804*/ 	.byte	0x04, 0x11
        /*0806*/ 	.short	(.L_397 - .L_396)
	.align		4
.L_396:
        /*0808*/ 	.word	index@(_ZN2at6native29vectorized_elementwise_kernelILi4ENS0_13BinaryFunctorIfffNS0_15binary_internal10MulFunctorIfEEEESt5arrayIPcLm3EEEEviT0_T1_)
        /*080c*/ 	.word	0x00000000


	//----- nvinfo : EIATTR_REGCOUNT
	.align		4
.L_397:
        /*0810*/ 	.byte	0x04, 0x2f
        /*0812*/ 	.short	(.L_399 - .L_398)
	.align		4
.L_398:
        /*0814*/ 	.word	index@(_ZN2at6native29vectorized_elementwise_kernelILi2ENS0_13BinaryFunctorIfffNS0_15binary_internal10MulFunctorIfEEEESt5arrayIPcLm3EEEEviT0_T1_)
        /*0818*/ 	.word	0x00000020


	//----- nvinfo : EIATTR_FRAME_SIZE
	.align		4
.L_399:
        /*081c*/ 	.byte	0x04, 0x11
        /*081e*/ 	.short	(.L_401 - .L_400)
	.align		4
.L_400:
        /*0820*/ 	.word	index@(_ZN2at6native29vectorized_elementwise_kernelILi2ENS0_13BinaryFunctorIfffNS0_15binary_internal10MulFunctorIfEEEESt5arrayIPcLm3EEEEviT0_T1_)
        /*0824*/ 	.word	0x00000000


	//----- nvinfo : EIATTR_REGCOUNT
	.align		4
.L_401:
        /*0828*/ 	.byte	0x04, 0x2f
        /*082a*/ 	.short	(.L_403 - .L_402)
	.align		4
.L_402:
        /*082c*/ 	.word	index@(_ZN2at6native27unrolled_elementwise_kernelINS0_13BinaryFunctorIfffNS0_15binary_internal10MulFunctorIfEEEESt5arrayIPcLm3EELi4E23TrivialOffsetCalculatorILi2EjESA_ILi1EjENS0_6memory15LoadWithoutCastENSD_16StoreWithoutCastEEEviT_T0_T2_T3_T4_T5_)
        /*0830*/ 	.word	0x0000001a


	//----- nvinfo : EIATTR_FRAME_SIZE
	.align		4
.L_403:
        /*0834*/ 	.byte	0x04, 0x11
        /*0836*/ 	.short	(.L_405 - .L_404)
	.align		4
.L_404:
        /*0838*/ 	.word	index@(_ZN2at6native27unrolled_elementwise_kernelINS0_13BinaryFunctorIfffNS0_15binary_internal10MulFunctorIfEEEESt5arrayIPcLm3EELi4E23TrivialOffsetCalculatorILi2EjESA_ILi1EjENS0_6memory15LoadWithoutCastENSD_16StoreWithoutCastEEEviT_T0_T2_T3_T4_T5_)
        /*083c*/ 	.word	0x00000000


	//----- nvinfo : EIATTR_REGCOUNT
	.align		4
.L_405:
        /*0840*/ 	.byte	0x04, 0x2f
        /*0842*/ 	.short	(.L_407 - .L_406)
	.align		4
.L_406:
        /*0844*/ 	.word	index@(_ZN2at6native18elementwise_kernelILi128ELi2EZNS0_22gpu_kernel_impl_nocastINS0_13BinaryFunctorIfffNS0_15binary_internal10MulFunctorIfEEEEEEvRNS_18TensorIteratorBaseERKT_EUliE_EEviT1_)
        /*0848*/ 	.word	0x0000000e


	//----- nvinfo : EIATTR_FRAME_SIZE
	.align		4
.L_407:
        /*084c*/ 	.byte	0x04, 0x11
        /*084e*/ 	.short	(.L_409 - .L_408)
	.align		4
.L_408:
        /*0850*/ 	.word	index@(_ZN2at6native18elementwise_kernelILi128ELi2EZNS0_22gpu_kernel_impl_nocastINS0_13BinaryFunctorIfffNS0_15binary_internal10MulFunctorIfEEEEEEvRNS_18TensorIteratorBaseERKT_EUliE_EEviT1_)
        /*0854*/ 	.word	0x00000000


	//----- nvinfo : EIATTR_REGCOUNT
	.align		4
.L_409:
        /*0858*/ 	.byte	0x04, 0x2f
        /*085a*/ 	.short	(.L_411 - .L_410)
	.align		4
.L_410:
        /*085c*/ 	.word	index@(_ZN2at6native27unrolled_elementwise_kernelINS0_13BinaryFunctorIfffNS0_15binary_internal10MulFunctorIfEEEESt5arrayIPcLm3EELi4E23TrivialOffsetCalculatorILi2EjESA_ILi1EjENS0_6memory12LoadWithCastILi2EEENSD_13StoreWithCastILi1EEEEEviT_T0_T2_T3_T4_T5_)
        /*0860*/ 	.word	0x00000020


	//----- nvinfo : EIATTR_FRAME_SIZE
	.align		4
.L_411:
        /*0864*/ 	.byte	0x04, 0x11
        /*0866*/ 	.short	(.L_413 - .L_412)
	.align		4
.L_412:
        /*0868*/ 	.word	index@(_ZN2at6native27unrolled_elementwise_kernelINS0_13BinaryFunctorIfffNS0_15binary_internal10MulFunctorIfEEEESt5arrayIPcLm3EELi4E23TrivialOffsetCalculatorILi2EjESA_ILi1EjENS0_6memory12LoadWithCastILi2EEENSD_13StoreWithCastILi1EEEEEviT_T0_T2_T3_T4_T5_)
        /*086c*/ 	.word	0x00000000


	//----- nvinfo : EIATTR_REGCOUNT
	.align		4
.L_413:
        /*0870*/ 	.byte	0x04, 0x2f
        /*0872*/ 	.short	(.L_415 - .L_414)
	.align		4
.L_414:
        /*0874*/ 	.word	index@(_ZN2at6native18elementwise_kernelILi128ELi4EZNS0_15gpu_kernel_implINS0_13BinaryFunctorIfffNS0_15binary_internal10MulFunctorIfEEEEEEvRNS_18TensorIteratorBaseERKT_EUliE_EEviT1_)
        /*0878*/ 	.word	0x0000001a


	//----- nvinfo : EIATTR_FRAME_SIZE
	.align		4
.L_415:
        /*087c*/ 	.byte	0x04, 0x11
        /*087e*/ 	.short	(.L_417 - .L_416)
	.align		4
.L_416:
        /*0880*/ 	.word	index@(_ZN2at6native18elementwise_kernelILi128ELi4EZNS0_15gpu_kernel_implINS0_13BinaryFunctorIfffNS0_15binary_internal10MulFunctorIfEEEEEEvRNS_18TensorIteratorBaseERKT_EUliE_EEviT1_)
        /*0884*/ 	.word	0x00000000


	//----- nvinfo : EIATTR_REGCOUNT
	.align		4
.L_417:
        /*0888*/ 	.byte	0x04, 0x2f
        /*088a*/ 	.short	(.L_419 - .L_418)
	.align		4
.L_418:
        /*088c*/ 	.word	index@(_ZN2at6native29vectorized_elementwise_kernelILi8ENS0_13AUnaryFunctorIfffNS0_15binary_internal10MulFunctorIfEEEESt5arrayIPcLm2EEEEviT0_T1_)
        /*0890*/ 	.word	0x00000004


	//----- nvinfo : EIATTR_FRAME_SIZE
	.align		4
.L_419:
        /*0894*/ 	.byte	0x04, 0x11
        /*0896*/ 	.short	(.L_421 - .L_420)
	.align		4
.L_420:
        /*0898*/ 	.word	index@(_ZN2at6native29vectorized_elementwise_kernelILi8ENS0_13AUnaryFunctorIfffNS0_15binary_internal10MulFunctorIfEEEESt5arrayIPcLm2EEEEviT0_T1_)
        /*089c*/ 	.word	0x00000000


	//----- nvinfo : EIATTR_REGCOUNT
	.align		4
.L_421:
        /*08a0*/ 	.byte	0x04, 0x2f
        /*08a2*/ 	.short	(.L_423 - .L_422)
	.align		4
.L_422:
        /*08a4*/ 	.word	index@(_ZN2at6native29vectorized_elementwise_kernelILi4ENS0_13AUnaryFunctorIfffNS0_15binary_internal10MulFunctorIfEEEESt5arrayIPcLm2EEEEviT0_T1_)
        /*08a8*/ 	.word	0x0000001c


	//----- nvinfo : EIATTR_FRAME_SIZE
	.align		4
.L_423:
        /*08ac*/ 	.byte	0x04, 0x11
        /*08ae*/ 	.short	(.L_425 - .L_424)
	.align		4
.L_424:
        /*08b0*/ 	.word	index@(_ZN2at6native29vectorized_elementwise_kernelILi4ENS0_13AUnaryFunctorIfffNS0_15binary_internal10MulFunctorIfEEEESt5arrayIPcLm2EEEEviT0_T1_)
        /*08b4*/ 	.word	0x00000000


	//----- nvinfo : EIATTR_REGCOUNT
	.align		4
.L_425:
        /*08b8*/ 	.byte	0x04, 0x2f
        /*08ba*/ 	.short	(.L_427 - .L_426)
	.align		4
.L_426:
        /*08bc*/ 	.word	index@(_ZN2at6native29vectorized_elementwise_kernelILi2ENS0_13AUnaryFunctorIfffNS0_15binary_internal10MulFunctorIfEEEESt5arrayIPcLm2EEEEviT0_T1_)
        /*08c0*/ 	.word	0x0000001c


	//----- nvinfo : EIATTR_FRAME_SIZE
	.align		4
.L_427:
        /*08c4*/ 	.byte	0x04, 0x11
        /*08c6*/ 	.short	(.L_429 - .L_428)
	.align		4
.L_428:
        /*08c8*/ 	.word	index@(_ZN2at6native29vectorized_elementwise_kernelILi2ENS0_13AUnaryFunctorIfffNS0_15binary_internal10MulFunctorIfEEEESt5arrayIPcLm2EEEEviT0_T1_)
        /*08cc*/ 	.word	0x00000000


	//----- nvinfo : EIATTR_REGCOUNT
	.align		4
.L_429:
        /*08d0*/ 	.byte	0x04, 0x2f
        /*08d2*/ 	.short	(.L_431 - .L_430)
	.align		4
.L_430:
        /*08d4*/ 	.word	index@(_ZN2at6native27unrolled_elementwise_kernelINS0_13AUnaryFunctorIfffNS0_15binary_internal10MulFunctorIfEEEESt5arrayIPcLm2EELi4E23TrivialOffsetCalculatorILi1EjESB_NS0_6memory15LoadWithoutCastENSC_16StoreWithoutCastEEEviT_T0_T2_T3_T4_T5_)
        /*08d8*/ 	.word	0x00000013


	//----- nvinfo : EIATTR_FRAME_SIZE
	.align		4
.L_431:
        /*08dc*/ 	.byte	0x04, 0x11
        /*08de*/ 	.short	(.L_433 - .L_432)
	.align		4
.L_432:
        /*08e0*/ 	.word	index@(_ZN2at6native27unrolled_elementwise_kernelINS0_13AUnaryFunctorIfffNS0_15binary_internal10MulFunctorIfEEEESt5arrayIPcLm2EELi4E23TrivialOffsetCalculatorILi1EjESB_NS0_6memory15LoadWithoutCastENSC_16StoreWithoutCastEEEviT_T0_T2_T3_T4_T5_)
        /*08e4*/ 	.word	0x00000000


	//----- nvinfo : EIATTR_REGCOUNT
	.align		4
.L_433:
        /*08e8*/ 	.byte	0x04, 0x2f
        /*08ea*/ 	.short	(.L_435 - .L_434)
	.align		4
.L_434:
        /*08ec*/ 	.word	index@(_ZN2at6native18elementwise_kernelILi128ELi2EZNS0_22gpu_kernel_impl_nocastINS0_13AUnaryFunctorIfffNS0_15binary_internal10MulFunctorIfEEEEEEvRNS_18TensorIteratorBaseERKT_EUliE_EEviT1_)
        /*08f0*/ 	.word	0x0000000c


	//----- nvinfo : EIATTR_FRAME_SIZE
	.align		4
.L_435:
        /*08f4*/ 	.byte	0x04, 0x11
        /*08f6*/ 	.short	(.L_437 - .L_436)
	.align		4
.L_436:
        /*08f8*/ 	.word	index@(_ZN2at6native18elementwise_kernelILi128ELi2EZNS0_22gpu_kernel_impl_nocastINS0_13AUnaryFunctorIfffNS0_15binary_internal10MulFunctorIfEEEEEEvRNS_18TensorIteratorBaseERKT_EUliE_EEviT1_)
        /*08fc*/ 	.word	0x00000000


	//----- nvinfo : EIATTR_REGCOUNT
	.align		4
.L_437:
        /*0900*/ 	.byte	0x04, 0x2f
        /*0902*/ 	.short	(.L_439 - .L_438)
	.align		4
.L_438:
        /*0904*/ 	.word	index@(_ZN2at6native27unrolled_elementwise_kernelINS0_13AUnaryFunctorIfffNS0_15binary_internal10MulFunctorIfEEEESt5arrayIPcLm2EELi4E23TrivialOffsetCalculatorILi1EjESB_NS0_6memory12LoadWithCastILi1EEENSC_13StoreWithCastILi1EEEEEviT_T0_T2_T3_T4_T5_)
        /*0908*/ 	.word	0x0000001c


	//----- nvinfo : EIATTR_FRAME_SIZE
	.align		4
.L_439:
        /*090c*/ 	.byte	0x04, 0x11
        /*090e*/ 	.short	(.L_441 - .L_440)
	.align		4
.L_440:
        /*0910*/ 	.word	index@(_ZN2at6native27unrolled_elementwise_kernelINS0_13AUnaryFunctorIfffNS0_15binary_internal10MulFunctorIfEEEESt5arrayIPcLm2EELi4E23TrivialOffsetCalculatorILi1EjESB_NS0_6memory12LoadWithCastILi1EEENSC_13StoreWithCastILi1EEEEEviT_T0_T2_T3_T4_T5_)
        /*0914*/ 	.word	0x00000000


	//----- nvinfo : EIATTR_REGCOUNT
	.align		4
.L_441:
        /*0918*/ 	.byte	0x04, 0x2f
        /*091a*/ 	.short	(.L_443 - .L_442)
	.align		4
.L_442:
        /*091c*/ 	.word	index@(_ZN2at6native18elementwise_kernelILi128ELi4EZNS0_15gpu_kernel_implINS0_13AUnaryFunctorIfffNS0_15binary_internal10MulFunctorIfEEEEEEvRNS_18TensorIteratorBaseERKT_EUliE_EEviT1_)
        /*0920*/ 	.word	0x0000001a


	//----- nvinfo : EIATTR_FRAME_SIZE
	.align		4
.L_443:
        /*0924*/ 	.byte	0x04, 0x11
        /*0926*/ 	.short	(.L_445 - .L_444)
	.align		4
.L_444:
        /*0928*/ 	.word	index@(_ZN2at6native18elementwise_kernelILi128ELi4EZNS0_15gpu_kernel_implINS0_13AUnaryFunctorIfffNS0_15binary_internal10MulFunctorIfEEEEEEvRNS_18TensorIteratorBaseERKT_EUliE_EEviT1_)
        /*092c*/ 	.word	0x00000000


	//----- nvinfo : EIATTR_REGCOUNT
	.align		4
.L_445:
        /*0930*/ 	.byte	0x04, 0x2f
        /*0932*/ 	.short	(.L_447 - .L_446)
	.align		4
.L_446:
        /*0934*/ 	.word	index@(_ZN2at6native29vectorized_elementwise_kernelILi8ENS0_13BinaryFunctorIN3c107complexIdEES5_S5_NS0_15binary_internal10MulFunctorIS5_EEEESt5arrayIPcLm3EEEEviT0_T1_)
        /*0938*/ 	.word	0x00000004


	//----- nvinfo : EIATTR_FRAME_SIZE
	.align		4
.L_447:
        /*093c*/ 	.byte	0x04, 0x11
        /*093e*/ 	.short	(.L_449 - .L_448)
	.align		4
.L_448:
        /*0940*/ 	.word	index@(_ZN2at6native29vectorized_elementwise_kernelILi8ENS0_13BinaryFunctorIN3c107complexIdEES5_S5_NS0_15binary_internal10MulFunctorIS5_EEEESt5arrayIPcLm3EEEEviT0_T1_)
        /*0944*/ 	.word	0x00000000


	//----- nvinfo : EIATTR_REGCOUNT
	.align		4
.L_449:
        /*0948*/ 	.byte	0x04, 0x2f
        /*094a*/ 	.short	(.L_451 - .L_450)
	.align		4
.L_450:
        /*094c*/ 	.word	index@(_ZN2at6native29vectorized_elementwise_kernelILi4ENS0_13BinaryFunctorIN3c107complexIdEES5_S5_NS0_15binary_internal10MulFunctorIS5_EEEESt5arrayIPcLm3EEEEviT0_T1_)
        /*0950*/ 	.word	0x00000040


	//----- nvinfo : EIATTR_FRAME_SIZE
	.align		4
.L_451:
        /*0954*/ 	.byte	0x04, 0x11
        /*0956*/ 	.short	(.L_453 - .L_452)
	.align		4
.L_452:
        /*0958*/ 	.word	index@(_ZN2at6native29vectorized_elementwise_kernelILi4ENS0_13BinaryFunctorIN3c107complexIdEES5_S5_NS0_15binary_internal10MulFunctorIS5_EEEESt5arrayIPcLm3EEEEviT0_T1_)
        /*095c*/ 	.word	0x00000000


	//----- nvinfo : EIATTR_REGCOUNT
	.align		4
.L_453:
        /*0960*/ 	.byte	0x04, 0x2f
        /*0962*/ 	.short	(.L_455 - .L_454)
	.align		4
.L_454:
        /*0964*/ 	.word	index@(_ZN2at6native29vectorized_elementwise_kernelILi2ENS0_13BinaryFunctorIN3c107complexIdEES5_S5_NS0_15binary_internal10MulFunctorIS5_EEEESt5arrayIPcLm3EEEEviT0_T1_)
        /*0968*/ 	.word	0x00000040


	//----- nvinfo : EIATTR_FRAME_SIZE
	.align		4
.L_455:
        /*096c*/ 	.byte	0x04, 0x11
        /*096e*/ 	.short	(.L_457 - .L_456)
	.align		4
.L_456:
        /*0970*/ 	.word	index@(_ZN2at6native29vectorized_elementwise_kernelILi2ENS0_13BinaryFunctorIN3c107complexIdEES5_S5_NS0_15binary_internal10MulFunctorIS5_EEEESt5arrayIPcLm3EEEEviT0_T1_)
        /*0974*/ 	.word	0x00000000


	//----- nvinfo : EIATTR_REGCOUNT
	.align		4
.L_457:
        /*0978*/ 	.byte	0x04, 0x2f
        /*097a*/ 	.short	(.L_459 - .L_458)
	.align		4
.L_458:
        /*097c*/ 	.word	index@(_ZN2at6native27unrolled_elementwise_kernelINS0_13BinaryFunctorIN3c107complexIdEES5_S5_NS0_15binary_internal10MulFunctorIS5_EEEESt5arrayIPcLm3EELi4E23TrivialOffsetCalculatorILi2EjESD_ILi1EjENS0_6memory15LoadWithoutCastENSG_16StoreWithoutCastEEEviT_T0_T2_T3_T4_T5_)
        /*0980*/ 	.word	0x00000020


	//----- nvinfo : EIATTR_FRAME_SIZE
	.align		4
.L_459:
        /*0984*/ 	.byte	0x04, 0x11
        /*0986*/ 	.short	(.L_461 - .L_460)
	.align		4
.L_460:
        /*0988*/ 	.word	index@(_ZN2at6native27unrolled_elementwise_kernelINS0_13BinaryFunctorIN3c107complexIdEES5_S5_NS0_15binary_internal10MulFunctorIS5_EEEESt5arrayIPcLm3EELi4E23TrivialOffsetCalculatorILi2EjESD_ILi1EjENS0_6memory15LoadWithoutCastENSG_16StoreWithoutCastEEEviT_T0_T2_T3_T4_T5_)
        /*098c*/ 	.word	0x00000000


	//----- nvinfo : EIATTR_REGCOUNT
	.align		4
.L_461:
        /*0990*/ 	.byte	0x04, 0x2f
        /*0992*/ 	.short	(.L_463 - .L_462)
	.align		4
.L_462:
        /*0994*/ 	.word	index@(_ZN2at6native18elementwise_kernelILi128ELi2EZNS0_22gpu_kernel_impl_nocastINS0_13BinaryFunctorIN3c107complexIdEES6_S6_NS0_15binary_internal10MulFunctorIS6_EEEEEEvRNS_18TensorIteratorBaseERKT_EUliE_EEviT1_)
        /*0998*/ 	.word	0x00000012


	//----- nvinfo : EIATTR_FRAME_SIZE
	.align		4
.L_463:
        /*099c*/ 	.byte	0x04, 0x11
        /*099e*/ 	.short	(.L_465 - .L_464)
	.align		4
.L_464:
        /*09a0*/ 	.word	index@(_ZN2at6native18elementwise_kernelILi128ELi2EZNS0_22gpu_kernel_impl_nocastINS0_13BinaryFunctorIN3c107complexIdEES6_S6_NS0_15binary_internal10MulFunctorIS6_EEEEEEvRNS_18TensorIteratorBaseERKT_EUliE_EEviT1_)
        /*09a4*/ 	.word	0x00000000


	//----- nvinfo : EIATTR_REGCOUNT
	.align		4
.L_465:
        /*09a8*/ 	.byte	0x04, 0x2f
        /*09aa*/ 	.short	(.L_467 - .L_466)
	.align		4
.L_466:
        /*09ac*/ 	.word	index@(_ZN2at6native27unrolled_elementwise_kernelINS0_13BinaryFunctorIN3c107complexIdEES5_S5_NS0_15binary_internal10MulFunctorIS5_EEEESt5arrayIPcLm3EELi4E23TrivialOffsetCalculatorILi2EjESD_ILi1EjENS0_6memory12LoadWithCastILi2EEENSG_13StoreWithCastILi1EEEEEviT_T0_T2_T3_T4_T5_)
        /*09b0*/ 	.word	0x00000034


	//----- nvinfo : EIATTR_FRAME_SIZE
	.align		4
.L_467:
        /*09b4*/ 	.byte	0x04, 0x11
        /*09b6*/ 	.short	(.L_469 - .L_468)
	.align		4
.L_468:
        /*09b8*/ 	.word	index@(_ZN2at6native27unrolled_elementwise_kernelINS0_13BinaryFunctorIN3c107complexIdEES5_S5_NS0_15binary_internal10MulFunctorIS5_EEEESt5arrayIPcLm3EELi4E23TrivialOffsetCalculatorILi2EjESD_ILi1EjENS0_6memory12LoadWithCastILi2EEENSG_13StoreWithCastILi1EEEEEviT_T0_T2_T3_T4_T5_)
        /*09bc*/ 	.word	0x00000000


	//----- nvinfo : EIATTR_REGCOUNT
	.align		4
.L_469:
        /*09c0*/ 	.byte	0x04, 0x2f
        /*09c2*/ 	.short	(.L_471 - .L_470)
	.align		4
.L_470:
        /*09c4*/ 	.word	index@(_ZN2at6native18elementwise_kernelILi128ELi4EZNS0_15gpu_kernel_implINS0_13BinaryFunctorIN3c107complexIdEES6_S6_NS0_15binary_internal10MulFunctorIS6_EEEEEEvRNS_18TensorIteratorBaseERKT_EUliE_EEviT1_)
        /*09c8*/ 	.word	0x0000001e


	//----- nvinfo : EIATTR_FRAME_SIZE
	.align		4
.L_471:
        /*09cc*/ 	.byte	0x04, 0x11
        /*09ce*/ 	.short	(.L_473 - .L_472)
	.align		4
.L_472:
        /*09d0*/ 	.word	index@(_ZN2at6native18elementwise_kernelILi128ELi4EZNS0_15gpu_kernel_implINS0_13BinaryFunctorIN3c107complexIdEES6_S6_NS0_15binary_internal10MulFunctorIS6_EEEEEEvRNS_18TensorIteratorBaseERKT_EUliE_EEviT1_)
        /*09d4*/ 	.word	0x00000000


	//----- nvinfo : EIATTR_REGCOUNT
	.align		4
.L_473:
        /*09d8*/ 	.byte	0x04, 0x2f
        /*09da*/ 	.short	(.L_475 - .L_474)
	.align		4
.L_474:
        /*09dc*/ 	.word	index@(_ZN2at6native29vectorized_elementwise_kernelILi8ENS0_13AUnaryFunctorIN3c107complexIdEES5_S5_NS0_15binary_internal10MulFunctorIS5_EEEESt5arrayIPcLm2EEEEviT0_T1_)
        /*09e0*/ 	.word	0x00000004


	//----- nvinfo : EIATTR_FRAME_SIZE
	.align		4
.L_475:
        /*09e4*/ 	.byte	0x04, 0x11
        /*09e6*/ 	.short	(.L_477 - .L_476)
	.align		4
.L_476:
        /*09e8*/ 	.word	index@(_ZN2at6native29vectorized_elementwise_kernelILi8ENS0_13AUnaryFunctorIN3c107complexIdEES5_S5_NS0_15binary_internal10MulFunctorIS5_EEEESt5arrayIPcLm2EEEEviT0_T1_)
        /*09ec*/ 	.word	0x00000000


	//----- nvinfo : EIATTR_REGCOUNT
	.align		4
.L_477:
        /*09f0*/ 	.byte	0x04, 0x2f
        /*09f2*/ 	.short	(.L_479 - .L_478)
	.align		4
.L_478:
        /*09f4*/ 	.word	index@(_ZN2at6native29vectorized_elementwise_kernelILi4ENS0_13AUnaryFunctorIN3c107complexIdEES5_S5_NS0_15binary_internal10MulFunctorIS5_EEEESt5arrayIPcLm2EEEEviT0_T1_)
        /*09f8*/ 	.word	0x00000030


	//----- nvinfo : EIATTR_FRAME_SIZE
	.align		4
.L_479:
        /*09fc*/ 	.byte	0x04, 0x11
        /*09fe*/ 	.short	(.L_481 - .L_480)
	.align		4
.L_480:
        /*0a00*/ 	.word	index@(_ZN2at6native29vectorized_elementwise_kernelILi4ENS0_13AUnaryFunctorIN3c107complexIdEES5_S5_NS0_15binary_internal10MulFunctorIS5_EEEESt5arrayIPcLm2EEEEviT0_T1_)
        /*0a04*/ 	.word	0x00000000


	//----- nvinfo : EIATTR_REGCOUNT
	.align		4
.L_481:
        /*0a08*/ 	.byte	0x04, 0x2f
        /*0a0a*/ 	.short	(.L_483 - .L_482)
	.align		4
.L_482:
        /*0a0c*/ 	.word	index@(_ZN2at6native29vectorized_elementwise_kernelILi2ENS0_13AUnaryFunctorIN3c107complexIdEES5_S5_NS0_15binary_internal10MulFunctorIS5_EEEESt5arrayIPcLm2EEEEviT0_T1_)
        /*0a10*/ 	.word	0x00000030


	//----- nvinfo : EIATTR_FRAME_SIZE
	.align		4
.L_483:
        /*0a14*/ 	.byte	0x04, 0x11
        /*0a16*/ 	.short	(.L_485 - .L_484)
	.align		4
.L_484:
        /*0a18*/ 	.word	index@(_ZN2at6native29vectorized_elementwise_kernelILi2ENS0_13AUnaryFunctorIN3c107complexIdEES5_S5_NS0_15binary_internal10MulFunctorIS5_EEEESt5arrayIPcLm2EEEEviT0_T1_)
        /*0a1c*/ 	.word	0x00000000


	//----- nvinfo : EIATTR_REGCOUNT
	.align		4
.L_485:
        /*0a20*/ 	.byte	0x04, 0x2f
        /*0a22*/ 	.short	(.L_487 - .L_486)
	.align		4
.L_486:
        /*0a24*/ 	.word	index@(_ZN2at6native27unrolled_elementwise_kernelINS0_13AUnaryFunctorIN3c107complexIdEES5_S5_NS0_15binary_internal10MulFunctorIS5_EEEESt5arrayIPcLm2EELi4E23TrivialOffsetCalculatorILi1EjESE_NS0_6memory15LoadWithoutCastENSF_16StoreWithoutCastEEEviT_T0_T2_T3_T4_T5_)
        /*0a28*/ 	.word	0x00000020


	//----- nvinfo : EIATTR_FRAME_SIZE
	.align		4
.L_487:
        /*0a2c*/ 	.byte	0x04, 0x11
        /*0a2e*/ 	.short	(.L_489 - .L_488)
	.align		4
.L_488:
        /*0a30*/ 	.word	index@(_ZN2at6native27unrolled_elementwise_kernelINS0_13AUnaryFunctorIN3c107complexIdEES5_S5_NS0_15binary_internal10MulFunctorIS5_EEEESt5arrayIPcLm2EELi4E23TrivialOffsetCalculatorILi1EjESE_NS0_6memory15LoadWithoutCastENSF_16StoreWithoutCastEEEviT_T0_T2_T3_T4_T5_)
        /*0a34*/ 	.word	0x00000000


	//----- nvinfo : EIATTR_REGCOUNT
	.align		4
.L_489:
        /*0a38*/ 	.byte	0x04, 0x2f
        /*0a3a*/ 	.short	(.L_491 - .L_490)
	.align		4
.L_490:
        /*0a3c*/ 	.word	index@(_ZN2at6native18elementwise_kernelILi128ELi2EZNS0_22gpu_kernel_impl_nocastINS0_13AUnaryFunctorIN3c107complexIdEES6_S6_NS0_15binary_internal10MulFunctorIS6_EEEEEEvRNS_18TensorIteratorBaseERKT_EUliE_EEviT1_)
        /*0a40*/ 	.word	0x0000000e


	//----- nvinfo : EIATTR_FRAME_SIZE
	.align		4
.L_491:
        /*0a44*/ 	.byte	0x04, 0x11
        /*0a46*/ 	.short	(.L_493 - .L_492)
	.align		4
.L_492:
        /*0a48*/ 	.word	index@(_ZN2at6native18elementwise_kernelILi128ELi2EZNS0_22gpu_kernel_impl_nocastINS0_13AUnaryFunctorIN3c107complexIdEES6_S6_NS0_15binary_internal10MulFunctorIS6_EEEEEEvRNS_18TensorIteratorBaseERKT_EUliE_EEviT1_)
        /*0a4c*/ 	.word	0x00000000


	//----- nvinfo : EIATTR_REGCOUNT
	.align		4
.L_493:
        /*0a50*/ 	.byte	0x04, 0x2f
        /*0a52*/ 	.short	(.L_495 - .L_494)
	.align		4
.L_494:
        /*0a54*/ 	.word	index@(_ZN2at6native27unrolled_elementwise_kernelINS0_13AUnaryFunctorIN3c107complexIdEES5_S5_NS0_15binary_internal10MulFunctorIS5_EEEESt5arrayIPcLm2EELi4E23TrivialOffsetCalculatorILi1EjESE_NS0_6memory12LoadWithCastILi1EEENSF_13StoreWithCastILi1EEEEEviT_T0_T2_T3_T4_T5_)
        /*0a58*/ 	.word	0x00000028


	//----- nvinfo : EIATTR_FRAME_SIZE
	.align		4
.L_495:
        /*0a5c*/ 	.byte	0x04, 0x11
        /*0a5e*/ 	.short	(.L_497 - .L_496)
	.align		4
.L_496:
        /*0a60*/ 	.word	index@(_ZN2at6native27unrolled_elementwise_kernelINS0_13AUnaryFunctorIN3c107complexIdEES5_S5_NS0_15binary_internal10MulFunctorIS5_EEEESt5arrayIPcLm2EELi4E23TrivialOffsetCalculatorILi1EjESE_NS0_6memory12LoadWithCastILi1EEENSF_13StoreWithCastILi1EEEEEviT_T0_T2_T3_T4_T5_)
        /*0a64*/ 	.word	0x00000000


	//----- nvinfo : EIATTR_REGCOUNT
	.align		4
.L_497:
        /*0a68*/ 	.byte	0x04, 0x2f
        /*0a6a*/ 	.short	(.L_499 - .L_498)
	.align		4
.L_498:
        /*0a6c*/ 	.word	index@(_ZN2at6native18elementwise_kernelILi128ELi4EZNS0_15gpu_kernel_implINS0_13AUnaryFunctorIN3c107complexIdEES6_S6_NS0_15binary_internal10MulFunctorIS6_EEEEEEvRNS_18TensorIteratorBaseERKT_EUliE_EEviT1_)
        /*0a70*/ 	.word	0x0000001a


	//----- nvinfo : EIATTR_FRAME_SIZE
	.align		4
.L_499:
        /*0a74*/ 	.byte	0x04, 0x11
        /*0a76*/ 	.short	(.L_501 - .L_500)
	.align		4
.L_500:
        /*0a78*/ 	.word	index@(_ZN2at6native18elementwise_kernelILi128ELi4EZNS0_15gpu_kernel_implINS0_13AUnaryFunctorIN3c107complexIdEES6_S6_NS0_15binary_internal10MulFunctorIS6_EEEEEEvRNS_18TensorIteratorBaseERKT_EUliE_EEviT1_)
        /*0a7c*/ 	.word	0x00000000


	//----- nvinfo : EIATTR_REGCOUNT
	.align		4
.L_501:
        /*0a80*/ 	.byte	0x04, 0x2f
        /*0a82*/ 	.short	(.L_503 - .L_502)
	.align		4
.L_502:
        /*0a84*/ 	.word	index@(_ZN2at6native29vectorized_elementwise_kernelILi8ENS0_13BinaryFunctorIN3c107complexIfEES5_S5_NS0_15binary_internal10MulFunctorIS5_EEEESt5arrayIPcLm3EEEEviT0_T1_)
        /*0a88*/ 	.word	0x00000004


	//----- nvinfo : EIATTR_FRAME_SIZE
	.align		4
.L_503:
        /*0a8c*/ 	.byte	0x04, 0x11
        /*0a8e*/ 	.short	(.L_505 - .L_504)
	.align		4
.L_504:
        /*0a90*/ 	.word	index@(_ZN2at6native29vectorized_elementwise_kernelILi8ENS0_13BinaryFunctorIN3c107complexIfEES5_S5_NS0_15binary_internal10MulFunctorIS5_EEEESt5arrayIPcLm3EEEEviT0_T1_)
        /*0a94*/ 	.word	0x00000000


	//----- nvinfo : EIATTR_REGCOUNT
	.align		4
.L_505:
        /*0a98*/ 	.byte	0x04, 0x2f
        /*0a9a*/ 	.short	(.L_507 - .L_506)
	.align		4
.L_506:
        /*0a9c*/ 	.word	index@(_ZN2at6native29vectorized_elementwise_kernelILi4ENS0_13BinaryFunctorIN3c107complexIfEES5_S5_NS0_15binary_internal10MulFunctorIS5_EEEESt5arrayIPcLm3EEEEviT0_T1_)
        /*0aa0*/ 	.word	0x00000028


	//----- nvinfo : EIATTR_FRAME_SIZE
	.align		4
.L_507:
        /*0aa4*/ 	.byte	0x04, 0x11
        /*0aa6*/ 	.short	(.L_509 - .L_508)
	.align		4
.L_508:
        /*0aa8*/ 	.word	index@(_ZN2at6native29vectorized_elementwise_kernelILi4ENS0_13BinaryFunctorIN3c107complexIfEES5_S5_NS0_15binary_internal10MulFunctorIS5_EEEESt5arrayIPcLm3EEEEviT0_T1_)
        /*0aac*/ 	.word	0x00000000


	//----- nvinfo : EIATTR_REGCOUNT
	.align		4
.L_509:
        /*0ab0*/ 	.byte	0x04, 0x2f
        /*0ab2*/ 	.short	(.L_511 - .L_510)
	.align		4
.L_510:
        /*0ab4*/ 	.word	index@(_ZN2at6native29vectorized_elementwise_kernelILi2ENS0_13BinaryFunctorIN3c107complexIfEES5_S5_NS0_15binary_internal10MulFunctorIS5_EEEESt5arrayIPcLm3EEEEviT0_T1_)
        /*0ab8*/ 	.word	0x00000028


	//----- nvinfo : EIATTR_FRAME_SIZE
	.align		4
.L_511:
        /*0abc*/ 	.byte	0x04, 0x11
        /*0abe*/ 	.short	(.L_513 - .L_512)
	.align		4
.L_512:
        /*0ac0*/ 	.word	index@(_ZN2at6native29vectorized_elementwise_kernelILi2ENS0_13BinaryFunctorIN3c107complexIfEES5_S5_NS0_15binary_internal10MulFunctorIS5_EEEESt5arrayIPcLm3EEEEviT0_T1_)
        /*0ac4*/ 	.word	0x00000000


	//----- nvinfo : EIATTR_REGCOUNT
	.align		4
.L_513:
        /*0ac8*/ 	.byte	0x04, 0x2f
        /*0aca*/ 	.short	(.L_515 - .L_514)
	.align		4
.L_514:
        /*0acc*/ 	.word	index@(_ZN2at6native27unrolled_elementwise_kernelINS0_13BinaryFunctorIN3c107complexIfEES5_S5_NS0_15binary_internal10MulFunctorIS5_EEEESt5arrayIPcLm3EELi4E23TrivialOffsetCalculatorILi2EjESD_ILi1EjENS0_6memory15LoadWithoutCastENSG_16StoreWithoutCastEEEviT_T0_T2_T3_T4_T5_)
        /*0ad0*/ 	.word	0x00000020


	//----- nvinfo : EIATTR_FRAME_SIZE
	.align		4
.L_515:
        /*0ad4*/ 	.byte	0x04, 0x11
        /*0ad6*/ 	.short	(.L_517 - .L_516)
	.align		4
.L_516:
        /*0ad8*/ 	.word	index@(_ZN2at6native27unrolled_elementwise_kernelINS0_13BinaryFunctorIN3c107complexIfEES5_S5_NS0_15binary_internal10MulFunctorIS5_EEEESt5arrayIPcLm3EELi4E23TrivialOffsetCalculatorILi2EjESD_ILi1EjENS0_6memory15LoadWithoutCastENSG_16StoreWithoutCastEEEviT_T0_T2_T3_T4_T5_)
        /*0adc*/ 	.word	0x00000000


	//----- nvinfo : EIATTR_REGCOUNT
	.align		4
.L_517:
        /*0ae0*/ 	.byte	0x04, 0x2f
        /*0ae2*/ 	.short	(.L_519 - .L_518)
	.align		4
.L_518:
        /*0ae4*/ 	.word	index@(_ZN2at6native18elementwise_kernelILi128ELi2EZNS0_22gpu_kernel_impl_nocastINS0_13BinaryFunctorIN3c107complexIfEES6_S6_NS0_15binary_internal10MulFunctorIS6_EEEEEEvRNS_18TensorIteratorBaseERKT_EUliE_EEviT1_)
        /*0ae8*/ 	.word	0x0000000e


	//----- nvinfo : EIATTR_FRAME_SIZE
	.align		4
.L_519:
        /*0aec*/ 	.byte	0x04, 0x11
        /*0aee*/ 	.short	(.L_521 - .L_520)
	.align		4
.L_520:
        /*0af0*/ 	.word	index@(_ZN2at6native18elementwise_kernelILi128ELi2EZNS0_22gpu_kernel_impl_nocastINS0_13BinaryFunctorIN3c107complexIfEES6_S6_NS0_15binary_internal10MulFunctorIS6_EEEEEEvRNS_18TensorIteratorBaseERKT_EUliE_EEviT1_)
        /*0af4*/ 	.word	0x00000000


	//----- nvinfo : EIATTR_REGCOUNT
	.align		4
.L_521:
        /*0af8*/ 	.byte	0x04, 0x2f
        /*0afa*/ 	.short	(.L_523 - .L_522)
	.align		4
.L_522:
        /*0afc*/ 	.word	index@(_ZN2at6native27unrolled_elementwise_kernelINS0_13BinaryFunctorIN3c107complexIfEES5_S5_NS0_15binary_internal10MulFunctorIS5_EEEESt5arrayIPcLm3EELi4E23TrivialOffsetCalculatorILi2EjESD_ILi1EjENS0_6memory12LoadWithCastILi2EEENSG_13StoreWithCastILi1EEEEEviT_T0_T2_T3_T4_T5_)
        /*0b00*/ 	.word	0x00000026


	//----- nvinfo : EIATTR_FRAME_SIZE
	.align		4
.L_523:
        /*0b04*/ 	.byte	0x04, 0x11
        /*0b06*/ 	.short	(.L_525 - .L_524)
	.align		4
.L_524:
        /*0b08*/ 	.word	index@(_ZN2at6native27unrolled_elementwise_kernelINS0_13BinaryFunctorIN3c107complexIfEES5_S5_NS0_15binary_internal10MulFunctorIS5_EEEESt5arrayIPcLm3EELi4E23TrivialOffsetCalculatorILi2EjESD_ILi1EjENS0_6memory12LoadWithCastILi2EEENSG_13StoreWithCastILi1EEEEEviT_T0_T2_T3_T4_T5_)
        /*0b0c*/ 	.word	0x00000000


	//----- nvinfo : EIATTR_REGCOUNT
	.align		4
.L_525:
        /*0b10*/ 	.byte	0x04, 0x2f
        /*0b12*/ 	.short	(.L_527 - .L_526)
	.align		4
.L_526:
        /*0b14*/ 	.word	index@(_ZN2at6native18elementwise_kernelILi128ELi4EZNS0_15gpu_kernel_implINS0_13BinaryFunctorIN3c107complexIfEES6_S6_NS0_15binary_internal10MulFunctorIS6_EEEEEEvRNS_18TensorIteratorBaseERKT_EUliE_EEviT1_)
        /*0b18*/ 	.word	0x0000001b


	//----- nvinfo : EIATTR_FRAME_SIZE
	.align		4
.L_527:
        /*0b1c*/ 	.byte	0x04, 0x11
        /*0b1e*/ 	.short	(.L_529 - .L_528)
	.align		4
.L_528:
        /*0b20*/ 	.word	index@(_ZN2at6native18elementwise_kernelILi128ELi4EZNS0_15gpu_kernel_implINS0_13BinaryFunctorIN3c107complexIfEES6_S6_NS0_15binary_internal10MulFunctorIS6_EEEEEEvRNS_18TensorIteratorBaseERKT_EUliE_EEviT1_)
        /*0b24*/ 	.word	0x00000000


	//----- nvinfo : EIATTR_REGCOUNT
	.align		4
.L_529:
        /*0b28*/ 	.byte	0x04, 0x2f
        /*0b2a*/ 	.short	(.L_531 - .L_530)
	.align		4
.L_530:
        /*0b2c*/ 	.word	index@(_ZN2at6native29vectorized_elementwise_kernelILi8ENS0_13AUnaryFunctorIN3c107complexIfEES5_S5_NS0_15binary_internal10MulFunctorIS5_EEEESt5arrayIPcLm2EEEEviT0_T1_)
        /*0b30*/ 	.word	0x00000004


	//----- nvinfo : EIATTR_FRAME_SIZE
	.align		4
.L_531:
        /*0b34*/ 	.byte	0x04, 0x11
        /*0b36*/ 	.short	(.L_533 - .L_532)
	.align		4
.L_532:
        /*0b38*/ 	.word	index@(_ZN2at6native29vectorized_elementwise_kernelILi8ENS0_13AUnaryFunctorIN3c107complexIfEES5_S5_NS0_15binary_internal10MulFunctorIS5_EEEESt5arrayIPcLm2EEEEviT0_T1_)
        /*0b3c*/ 	.word	0x00000000


	//----- nvinfo : EIATTR_REGCOUNT
	.align		4
.L_533:
        /*0b40*/ 	.byte	0x04, 0x2f
        /*0b42*/ 	.short	(.L_535 - .L_534)
	.align		4
.L_534:
        /*0b44*/ 	.word	index@(_ZN2at6native29vectorized_elementwise_kernelILi4ENS0_13AUnaryFunctorIN3c107complexIfEES5_S5_NS0_15binary_internal10MulFunctorIS5_EEEESt5arrayIPcLm2EEEEviT0_T1_)
        /*0b48*/ 	.word	0x0000001e


	//----- nvinfo : EIATTR_FRAME_SIZE
	.align		4
.L_535:
        /*0b4c*/ 	.byte	0x04, 0x11
        /*0b4e*/ 	.short	(.L_537 - .L_536)
	.align		4
.L_536:
        /*0b50*/ 	.word	index@(_ZN2at6native29vectorized_elementwise_kernelILi4ENS0_13AUnaryFunctorIN3c107complexIfEES5_S5_NS0_15binary_internal10MulFunctorIS5_EEEESt5arrayIPcLm2EEEEviT0_T1_)
        /*0b54*/ 	.word	0x00000000


	//----- nvinfo : EIATTR_REGCOUNT
	.align		4
.L_537:
        /*0b58*/ 	.byte	0x04, 0x2f
        /*0b5a*/ 	.short	(.L_539 - .L_538)
	.align		4
.L_538:
        /*0b5c*/ 	.word	index@(_ZN2at6native29vectorized_elementwise_kernelILi2ENS0_13AUnaryFunctorIN3c107complexIfEES5_S5_NS0_15binary_internal10MulFunctorIS5_EEEESt5arrayIPcLm2EEEEviT0_T1_)
        /*0b60*/ 	.word	0x0000001e


	//----- nvinfo : EIATTR_FRAME_SIZE
	.align		4
.L_539:
        /*0b64*/ 	.byte	0x04, 0x11
        /*0b66*/ 	.short	(.L_541 - .L_540)
	.align		4
.L_540:
        /*0b68*/ 	.word	index@(_ZN2at6native29vectorized_elementwise_kernelILi2ENS0_13AUnaryFunctorIN3c107complexIfEES5_S5_NS0_15binary_internal10MulFunctorIS5_EEEESt5arrayIPcLm2EEEEviT0_T1_)
        /*0b6c*/ 	.word	0x00000000


	//----- nvinfo : EIATTR_REGCOUNT
	.align		4
.L_541:
        /*0b70*/ 	.byte	0x04, 0x2f
        /*0b72*/ 	.short	(.L_543 - .L_542)
	.align		4
.L_542:
        /*0b74*/ 	.word	index@(_ZN2at6native27unrolled_elementwise_kernelINS0_13AUnaryFunctorIN3c107complexIfEES5_S5_NS0_15binary_internal10MulFunctorIS5_EEEESt5arrayIPcLm2EELi4E23TrivialOffsetCalculatorILi1EjESE_NS0_6memory15LoadWithoutCastENSF_16StoreWithoutCastEEEviT_T0_T2_T3_T4_T5_)
        /*0b78*/ 	.word	0x0000001a


	//----- nvinfo : EIATTR_FRAME_SIZE
	.align		4
.L_543:
        /*0b7c*/ 	.byte	0x04, 0x11
        /*0b7e*/ 	.short	(.L_545 - .L_544)
	.align		4
.L_544:
        /*0b80*/ 	.word	index@(_ZN2at6native27unrolled_elementwise_kernelINS0_13AUnaryFunctorIN3c107complexIfEES5_S5_NS0_15binary_internal10MulFunctorIS5_EEEESt5arrayIPcLm2EELi4E23TrivialOffsetCalculatorILi1EjESE_NS0_6memory15LoadWithoutCastENSF_16StoreWithoutCastEEEviT_T0_T2_T3_T4_T5_)
        /*0b84*/ 	.word	0x00000000


	//----- nvinfo : EIATTR_REGCOUNT
	.align		4
.L_545:
        /*0b88*/ 	.byte	0x04, 0x2f
        /*0b8a*/ 	.short	(.L_547 - .L_546)
	.align		4
.L_546:
        /*0b8c*/ 	.word	index@(_ZN2at6native18elementwise_kernelILi128ELi2EZNS0_22gpu_kernel_impl_nocastINS0_13AUnaryFunctorIN3c107complexIfEES6_S6_NS0_15binary_internal10MulFunctorIS6_EEEEEEvRNS_18TensorIteratorBaseERKT_EUliE_EEviT1_)
        /*0b90*/ 	.word	0x0000000e


	//----- nvinfo : EIATTR_FRAME_SIZE
	.align		4
.L_547:
        /*0b94*/ 	.byte	0x04, 0x11
        /*0b96*/ 	.short	(.L_549 - .L_548)
	.align		4
.L_548:
        /*0b98*/ 	.word	index@(_ZN2at6native18elementwise_kernelILi128ELi2EZNS0_22gpu_kernel_impl_nocastINS0_13AUnaryFunctorIN3c107complexIfEES6_S6_NS0_15binary_internal10MulFunctorIS6_EEEEEEvRNS_18TensorIteratorBaseERKT_EUliE_EEviT1_)
        /*0b9c*/ 	.word	0x00000000


	//----- nvinfo : EIATTR_REGCOUNT
	.align		4
.L_549:
        /*0ba0*/ 	.byte	0x04, 0x2f
        /*0ba2*/ 	.short	(.L_551 - .L_550)
	.align		4
.L_550:
        /*0ba4*/ 	.word	index@(_ZN2at6native27unrolled_elementwise_kernelINS0_13AUnaryFunctorIN3c107complexIfEES5_S5_NS0_15binary_internal10MulFunctorIS5_EEEESt5arrayIPcLm2EELi4E23TrivialOffsetCalculatorILi1EjESE_NS0_6memory12LoadWithCastILi1EEENSF_13StoreWithCastILi1EEEEEviT_T0_T2_T3_T4_T5_)
        /*0ba8*/ 	.word	0x00000020


	//----- nvinfo : EIATTR_FRAME_SIZE
	.align		4
.L_551:
        /*0bac*/ 	.byte	0x04, 0x11
        /*0bae*/ 	.short	(.L_553 - .L_552)
	.align		4
.L_552:
        /*0bb0*/ 	.word	index@(_ZN2at6native27unrolled_elementwise_kernelINS0_13AUnaryFunctorIN3c107complexIfEES5_S5_NS0_15binary_internal10MulFunctorIS5_EEEESt5arrayIPcLm2EELi4E23TrivialOffsetCalculatorILi1EjESE_NS0_6memory12LoadWithCastILi1EEENSF_13StoreWithCastILi1EEEEEviT_T0_T2_T3_T4_T5_)
        /*0bb4*/ 	.word	0x00000000


	//----- nvinfo : EIATTR_REGCOUNT
	.align		4
.L_553:
        /*0bb8*/ 	.byte	0x04, 0x2f
        /*0bba*/ 	.short	(.L_555 - .L_554)
	.align		4
.L_554:
        /*0bbc*/ 	.word	index@(_ZN2at6native18elementwise_kernelILi128ELi4EZNS0_15gpu_kernel_implINS0_13AUnaryFunctorIN3c107complexIfEES6_S6_NS0_15binary_internal10MulFunctorIS6_EEEEEEvRNS_18TensorIteratorBaseERKT_EUliE_EEviT1_)
        /*0bc0*/ 	.word	0x0000001a


	//----- nvinfo : EIATTR_FRAME_SIZE
	.align		4
.L_555:
        /*0bc4*/ 	.byte	0x04, 0x11
        /*0bc6*/ 	.short	(.L_557 - .L_556)
	.align		4
.L_556:
        /*0bc8*/ 	.word	index@(_ZN2at6native18elementwise_kernelILi128ELi4EZNS0_15gpu_kernel_implINS0_13AUnaryFunctorIN3c107complexIfEES6_S6_NS0_15binary_internal10MulFunctorIS6_EEEEEEvRNS_18TensorIteratorBaseERKT_EUliE_EEviT1_)
        /*0bcc*/ 	.word	0x00000000


	//----- nvinfo : EIATTR_REGCOUNT
	.align		4
.L_557:
        /*0bd0*/ 	.byte	0x04, 0x2f
        /*0bd2*/ 	.short	(.L_559 - .L_558)
	.align		4
.L_558:
        /*0bd4*/ 	.word	index@(_ZN2at6native29vectorized_elementwise_kernelILi8ENS0_13BinaryFunctorIN3c104HalfES4_S4_NS0_15binary_internal10MulFunctorIfEEEESt5arrayIPcLm3EEEEviT0_T1_)
        /*0bd8*/ 	.word	0x00000004


	//----- nvinfo : EIATTR_FRAME_SIZE
	.align		4
.L_559:
        /*0bdc*/ 	.byte	0x04, 0x11
        /*0bde*/ 	.short	(.L_561 - .L_560)
	.align		4
.L_560:
        /*0be0*/ 	.word	index@(_ZN2at6native29vectorized_elementwise_kernelILi8ENS0_13BinaryFunctorIN3c104HalfES4_S4_NS0_15binary_internal10MulFunctorIfEEEESt5arrayIPcLm3EEEEviT0_T1_)
        /*0be4*/ 	.word	0x00000000


	//----- nvinfo : EIATTR_REGCOUNT
	.align		4
.L_561:
        /*0be8*/ 	.byte	0x04, 0x2f
        /*0bea*/ 	.short	(.L_563 - .L_562)
	.align		4
.L_562:
        /*0bec*/ 	.word	index@(_ZN2at6native29vectorized_elementwise_kernelILi4ENS0_13BinaryFunctorIN3c104HalfES4_S4_NS0_15binary_internal10MulFunctorIfEEEESt5arrayIPcLm3EEEEviT0_T1_)
        /*0bf0*/ 	.word	0x00000020


	//----- nvinfo : EIATTR_FRAME_SIZE
	.align		4
.L_563:
        /*0bf4*/ 	.byte	0x04, 0x11
        /*0bf6*/ 	.short	(.L_565 - .L_564)
	.align		4
.L_564:
        /*0bf8*/ 	.word	index@(_ZN2at6native29vectorized_elementwise_kernelILi4ENS0_13BinaryFunctorIN3c104HalfES4_S4_NS0_15binary_internal10MulFunctorIfEEEESt5arrayIPcLm3EEEEviT0_T1_)
        /*0bfc*/ 	.word	0x00000000


	//----- nvinfo : EIATTR_REGCOUNT
	.align		4
.L_565:
        /*0c00*/ 	.byte	0x04, 0x2f
        /*0c02*/ 	.short	(.L_567 - .L_566)
	.align		4
.L_566:
        /*0c04*/ 	.word	index@(_ZN2at6native29vectorized_elementwise_kernelILi2ENS0_13BinaryFunctorIN3c104HalfES4_S4_NS0_15binary_internal10MulFunctorIfEEEESt5arrayIPcLm3EEEEviT0_T1_)
        /*0c08*/ 	.word	0x00000020


	//----- nvinfo : EIATTR_FRAME_SIZE
	.align		4
.L_567:
        /*0c0c*/ 	.byte	0x04, 0x11
        /*0c0e*/ 	.short	(.L_569 - .L_568)
	.align		4
.L_568:
        /*0c10*/ 	.word	index@(_ZN2at6native29vectorized_elementwise_kernelILi2ENS0_13BinaryFunctorIN3c104HalfES4_S4_NS0_15binary_internal10MulFunctorIfEEEESt5arrayIPcLm3EEEEviT0_T1_)
        /*0c14*/ 	.word	0x00000000


	//----- nvinfo : EIATTR_REGCOUNT
	.align		4
.L_569:
        /*0c18*/ 	.byte	0x04, 0x2f
        /*0c1a*/ 	.short	(.L_571 - .L_570)
	.align		4
.L_570:
        /*0c1c*/ 	.word	index@(_ZN2at6native27unrolled_elementwise_kernelINS0_13BinaryFunctorIN3c104HalfES4_S4_NS0_15binary_internal10MulFunctorIfEEEESt5arrayIPcLm3EELi4E23TrivialOffsetCalculatorILi2EjESC_ILi1EjENS0_6memory15LoadWithoutCastENSF_16StoreWithoutCastEEEviT_T0_T2_T3_T4_T5_)
        /*0c20*/ 	.word	0x00000018


	//----- nvinfo : EIATTR_FRAME_SIZE
	.align		4
.L_571:
        /*0c24*/ 	.byte	0x04, 0x11
        /*0c26*/ 	.short	(.L_573 - .L_572)
	.align		4
.L_572:
        /*0c28*/ 	.word	index@(_ZN2at6native27unrolled_elementwise_kernelINS0_13BinaryFunctorIN3c104HalfES4_S4_NS0_15binary_internal10MulFunctorIfEEEESt5arrayIPcLm3EELi4E23TrivialOffsetCalculatorILi2EjESC_ILi1EjENS0_6memory15LoadWithoutCastENSF_16StoreWithoutCastEEEviT_T0_T2_T3_T4_T5_)
        /*0c2c*/ 	.word	0x00000000


	//----- nvinfo : EIATTR_REGCOUNT
	.align		4
.L_573:
        /*0c30*/ 	.byte	0x04, 0x2f
        /*0c32*/ 	.short	(.L_575 - .L_574)
	.align		4
.L_574:
        /*0c34*/ 	.word	index@(_ZN2at6native18elementwise_kernelILi128ELi4EZNS0_22gpu_kernel_impl_nocastINS0_13BinaryFunctorIN3c104HalfES5_S5_NS0_15binary_internal10MulFunctorIfEEEEEEvRNS_18TensorIteratorBaseERKT_EUliE_EEviT1_)
        /*0c38*/ 	.word	0x0000000c


	//----- nvinfo : EIATTR_FRAME_SIZE
	.align		4
.L_575:
        /*0c3c*/ 	.byte	0x04, 0x11
        /*0c3e*/ 	.short	(.L_577 - .L_576)
	.align		4
.L_576:
        /*0c40*/ 	.word	index@(_ZN2at6native18elementwise_kernelILi128ELi4EZNS0_22gpu_kernel_impl_nocastINS0_13BinaryFunctorIN3c104HalfES5_S5_NS0_15binary_internal10MulFunctorIfEEEEEEvRNS_18TensorIteratorBaseERKT_EUliE_EEviT1_)
        /*0c44*/ 	.word	0x00000000


	//----- nvinfo : EIATTR_REGCOUNT
	.align		4
.L_577:
        /*0c48*/ 	.byte	0x04, 0x2f
        /*0c4a*/ 	.short	(.L_579 - .L_578)
	.align		4
.L_578:
        /*0c4c*/ 	.word	index@(_ZN2at6native27unrolled_elementwise_kernelINS0_13BinaryFunctorIN3c104HalfES4_S4_NS0_15binary_internal10MulFunctorIfEEEESt5arrayIPcLm3EELi4E23TrivialOffsetCalculatorILi2EjESC_ILi1EjENS0_6memory12LoadWithCastILi2EEENSF_13StoreWithCastILi1EEEEEviT_T0_T2_T3_T4_T5_)
        /*0c50*/ 	.word	0x0000001f


	//----- nvinfo : EIATTR_FRAME_SIZE
	.align		4
.L_579:
        /*0c54*/ 	.byte	0x04, 0x11
        /*0c56*/ 	.short	(.L_581 - .L_580)
	.align		4
.L_580:
        /*0c58*/ 	.word	index@(_ZN2at6native27unrolled_elementwise_kernelINS0_13BinaryFunctorIN3c104HalfES4_S4_NS0_15binary_internal10MulFunctorIfEEEESt5arrayIPcLm3EELi4E23TrivialOffsetCalculatorILi2EjESC_ILi1EjENS0_6memory12LoadWithCastILi2EEENSF_13StoreWithCastILi1EEEEEviT_T0_T2_T3_T4_T5_)
        /*0c5c*/ 	.word	0x00000000


	//----- nvinfo : EIATTR_REGCOUNT
	.align		4
.L_581:
        /*0c60*/ 	.byte	0x04, 0x2f
        /*0c62*/ 	.short	(.L_583 - .L_582)
	.align		4
.L_582:
        /*0c64*/ 	.word	index@(_ZN2at6native18elementwise_kernelILi128ELi4EZNS0_15gpu_kernel_implINS0_13BinaryFunctorIN3c104HalfES5_S5_NS0_15binary_internal10MulFunctorIfEEEEEEvRNS_18TensorIteratorBaseERKT_EUliE_EEviT1_)
        /*0c68*/ 	.word	0x0000001a


	//----- nvinfo : EIATTR_FRAME_SIZE
	.align		4
.L_583:
        /*0c6c*/ 	.byte	0x04, 0x11
        /*0c6e*/ 	.short	(.L_585 - .L_584)
	.align		4
.L_584:
        /*0c70*/ 	.word	index@(_ZN2at6native18elementwise_kernelILi128ELi4EZNS0_15gpu_kernel_implINS0_13BinaryFunctorIN3c104HalfES5_S5_NS0_15binary_internal10MulFunctorIfEEEEEEvRNS_18TensorIteratorBaseERKT_EUliE_EEviT1_)
        /*0c74*/ 	.word	0x00000000


	//----- nvinfo : EIATTR_REGCOUNT
	.align		4
.L_585:
        /*0c78*/ 	.byte	0x04, 0x2f
        /*0c7a*/ 	.short	(.L_587 - .L_586)
	.align		4
.L_586:
        /*0c7c*/ 	.word	index@(_ZN2at6native29vectorized_elementwise_kernelILi8ENS0_13AUnaryFunctorIN3c104HalfES4_S4_NS0_15binary_internal10MulFunctorIfEEEESt5arrayIPcLm2EEEEviT0_T1_)
        /*0c80*/ 	.word	0x00000004


	//----- nvinfo : EIATTR_FRAME_SIZE
	.align		4
.L_587:
        /*0c84*/ 	.byte	0x04, 0x11
        /*0c86*/ 	.short	(.L_589 - .L_588)
	.align		4
.L_588:
        /*0c88*/ 	.word	index@(_ZN2at6native29vectorized_elementwise_kernelILi8ENS0_13AUnaryFunctorIN3c104HalfES4_S4_NS0_15binary_internal10MulFunctorIfEEEESt5arrayIPcLm2EEEEviT0_T1_)
        /*0c8c*/ 	.word	0x00000000


	//----- nvinfo : EIATTR_REGCOUNT
	.align		4
.L_589:
        /*0c90*/ 	.byte	0x04, 0x2f
        /*0c92*/ 	.short	(.L_591 - .L_590)
	.align		4
.L_590:
        /*0c94*/ 	.word	index@(_ZN2at6native29vectorized_elementwise_kernelILi4ENS0_13AUnaryFunctorIN3c104HalfES4_S4_NS0_15binary_internal10MulFunctorIfEEEESt5arrayIPcLm2EEEEviT0_T1_)
        /*0c98*/ 	.word	0x0000001c


	//----- nvinfo : EIATTR_FRAME_SIZE
	.align		4
.L_591:
        /*0c9c*/ 	.byte	0x04, 0x11
        /*0c9e*/ 	.short	(.L_593 - .L_592)
	.align		4
.L_592:
        /*0ca0*/ 	.word	index@(_ZN2at6native29vectorized_elementwise_kernelILi4ENS0_13AUnaryFunctorIN3c104HalfES4_S4_NS0_15binary_internal10MulFunctorIfEEEESt5arrayIPcLm2EEEEviT0_T1_)
        /*0ca4*/ 	.word	0x00000000


	//----- nvinfo : EIATTR_REGCOUNT
	.align		4
.L_593:
        /*0ca8*/ 	.byte	0x04, 0x2f
        /*0caa*/ 	.short	(.L_595 - .L_594)
	.align		4
.L_594:
        /*0cac*/ 	.word	index@(_ZN2at6native29vectorized_elementwise_kernelILi2ENS0_13AUnaryFunctorIN3c104HalfES4_S4_NS0_15binary_internal10MulFunctorIfEEEESt5arrayIPcLm2EEEEviT0_T1_)
        /*0cb0*/ 	.word	0x0000001c


	//----- nvinfo : EIATTR_FRAME_SIZE
	.align		4
.L_595:
        /*0cb4*/ 	.byte	0x04, 0x11
        /*0cb6*/ 	.short	(.L_597 - .L_596)
	.align		4
.L_596:
        /*0cb8*/ 	.word	index@(_ZN2at6native29vectorized_elementwise_kernelILi2ENS0_13AUnaryFunctorIN3c104HalfES4_S4_NS0_15binary_internal10MulFunctorIfEEEESt5arrayIPcLm2EEEEviT0_T1_)
        /*0cbc*/ 	.word	0x00000000


	//----- nvinfo : EIATTR_REGCOUNT
	.align		4
.L_597:
        /*0cc0*/ 	.byte	0x04, 0x2f
        /*0cc2*/ 	.short	(.L_599 - .L_598)
	.align		4
.L_598:
        /*0cc4*/ 	.word	index@(_ZN2at6native27unrolled_elementwise_kernelINS0_13AUnaryFunctorIN3c104HalfES4_S4_NS0_15binary_internal10MulFunctorIfEEEESt5arrayIPcLm2EELi4E23TrivialOffsetCalculatorILi1EjESD_NS0_6memory15LoadWithoutCastENSE_16StoreWithoutCastEEEviT_T0_T2_T3_T4_T5_)
        /*0cc8*/ 	.word	0x00000014


	//----- nvinfo : EIATTR_FRAME_SIZE
	.align		4
.L_599:
        /*0ccc*/ 	.byte	0x04, 0x11
        /*0cce*/ 	.short	(.L_601 - .L_600)
	.align		4
.L_600:
        /*0cd0*/ 	.word	index@(_ZN2at6native27unrolled_elementwise_kernelINS0_13AUnaryFunctorIN3c104HalfES4_S4_NS0_15binary_internal10MulFunctorIfEEEESt5arrayIPcLm2EELi4E23TrivialOffsetCalculatorILi1EjESD_NS0_6memory15LoadWithoutCastENSE_16StoreWithoutCastEEEviT_T0_T2_T3_T4_T5_)
        /*0cd4*/ 	.word	0x00000000


	//----- nvinfo : EIATTR_REGCOUNT
	.align		4
.L_601:
        /*0cd8*/ 	.byte	0x04, 0x2f
        /*0cda*/ 	.short	(.L_603 - .L_602)
	.align		4
.L_602:
        /*0cdc*/ 	.word	index@(_ZN2at6native18elementwise_kernelILi128ELi4EZNS0_22gpu_kernel_impl_nocastINS0_13AUnaryFunctorIN3c104HalfES5_S5_NS0_15binary_internal10MulFunctorIfEEEEEEvRNS_18TensorIteratorBaseERKT_EUliE_EEviT1_)
        /*0ce0*/ 	.word	0x0000000c


	//----- nvinfo : EIATTR_FRAME_SIZE
	.align		4
.L_603:
        /*0ce4*/ 	.byte	0x04, 0x11
        /*0ce6*/ 	.short	(.L_605 - .L_604)
	.align		4
.L_604:
        /*0ce8*/ 	.word	index@(_ZN2at6native18elementwise_kernelILi128ELi4EZNS0_22gpu_kernel_impl_nocastINS0_13AUnaryFunctorIN3c104HalfES5_S5_NS0_15binary_internal10MulFunctorIfEEEEEEvRNS_18TensorIteratorBaseERKT_EUliE_EEviT1_)
        /*0cec*/ 	.word	0x00000000


	//----- nvinfo : EIATTR_REGCOUNT
	.align		4
.L_605:
        /*0cf0*/ 	.byte	0x04, 0x2f
        /*0cf2*/ 	.short	(.L_607 - .L_606)
	.align		4
.L_606:
        /*0cf4*/ 	.word	index@(_ZN2at6native27unrolled_elementwise_kernelINS0_13AUnaryFunctorIN3c104HalfES4_S4_NS0_15binary_internal10MulFunctorIfEEEESt5arrayIPcLm2EELi4E23TrivialOffsetCalculatorILi1EjESD_NS0_6memory12LoadWithCastILi1EEENSE_13StoreWithCastILi1EEEEEviT_T0_T2_T3_T4_T5_)
        /*0cf8*/ 	.word	0x0000001d


	//----- nvinfo : EIATTR_FRAME_SIZE
	.align		4
.L_607:
        /*0cfc*/ 	.byte	0x04, 0x11
        /*0cfe*/ 	.short	(.L_609 - .L_608)
	.align		4
.L_608:
        /*0d00*/ 	.word	index@(_ZN2at6native27unrolled_elementwise_kernelINS0_13AUnaryFunctorIN3c104HalfES4_S4_NS0_15binary_internal10MulFunctorIfEEEESt5arrayIPcLm2EELi4E23TrivialOffsetCalculatorILi1EjESD_NS0_6memory12LoadWithCastILi1EEENSE_13StoreWithCastILi1EEEEEviT_T0_T2_T3_T4_T5_)
        /*0d04*/ 	.word	0x00000000


	//----- nvinfo : EIATTR_REGCOUNT
	.align		4
.L_609:
        /*0d08*/ 	.byte	0x04, 0x2f
        /*0d0a*/ 	.short	(.L_611 - .L_610)
	.align		4
.L_610:
        /*0d0c*/ 	.word	index@(_ZN2at6native18elementwise_kernelILi128ELi4EZNS0_15gpu_kernel_implINS0_13AUnaryFunctorIN3c104HalfES5_S5_NS0_15binary_internal10MulFunctorIfEEEEEEvRNS_18TensorIteratorBaseERKT_EUliE_EEviT1_)
        /*0d10*/ 	.word	0x0000001a


	//----- nvinfo : EIATTR_FRAME_SIZE
	.align		4
.L_611:
        /*0d14*/ 	.byte	0x04, 0x11
        /*0d16*/ 	.short	(.L_613 - .L_612)
	.align		4
.L_612:
        /*0d18*/ 	.word	index@(_ZN2at6native18elementwise_kernelILi128ELi4EZNS0_15gpu_kernel_implINS0_13AUnaryFunctorIN3c104HalfES5_S5_NS0_15binary_internal10MulFunctorIfEEEEEEvRNS_18TensorIteratorBaseERKT_EUliE_EEviT1_)
        /*0d1c*/ 	.word	0x00000000


	//----- nvinfo : EIATTR_REGCOUNT
	.align		4
.L_613:
        /*0d20*/ 	.byte	0x04, 0x2f
        /*0d22*/ 	.short	(.L_615 - .L_614)
	.align		4
.L_614:
        /*0d24*/ 	.word	index@(_ZN2at6native29vectorized_elementwise_kernelILi8ENS0_13BinaryFunctorIN3c108BFloat16ES4_S4_NS0_15binary_internal10MulFunctorIfEEEESt5arrayIPcLm3EEEEviT0_T1_)
        /*0d28*/ 	.word	0x00000004


	//----- nvinfo : EIATTR_FRAME_SIZE
	.align		4
.L_615:
        /*0d2c*/ 	.byte	0x04, 0x11
        /*0d2e*/ 	.short	(.L_617 - .L_616)
	.align		4
.L_616:
        /*0d30*/ 	.word	index@(_ZN2at6native29vectorized_elementwise_kernelILi8ENS0_13BinaryFunctorIN3c108BFloat16ES4_S4_NS0_15binary_internal10MulFunctorIfEEEESt5arrayIPcLm3EEEEviT0_T1_)
        /*0d34*/ 	.word	0x00000000


	//----- nvinfo : EIATTR_REGCOUNT
	.align		4
.L_617:
        /*0d38*/ 	.byte	0x04, 0x2f
        /*0d3a*/ 	.short	(.L_619 - .L_618)
	.align		4
.L_618:
        /*0d3c*/ 	.word	index@(_ZN2at6native29vectorized_elementwise_kernelILi4ENS0_13BinaryFunctorIN3c108BFloat16ES4_S4_NS0_15binary_internal10MulFunctorIfEEEESt5arrayIPcLm3EEEEviT0_T1_)
        /*0d40*/ 	.word	0x00000020


	//----- nvinfo : EIATTR_FRAME_SIZE
	.align		4
.L_619:
        /*0d44*/ 	.byte	0x04, 0x11
        /*0d46*/ 	.short	(.L_621 - .L_620)
	.align		4
.L_620:
        /*0d48*/ 	.word	index@(_ZN2at6native29vectorized_elementwise_kernelILi4ENS0_13BinaryFunctorIN3c108BFloat16ES4_S4_NS0_15binary_internal10MulFunctorIfEEEESt5arrayIPcLm3EEEEviT0_T1_)
        /*0d4c*/ 	.word	0x00000000


	//----- nvinfo : EIATTR_REGCOUNT
	.align		4
.L_621:
        /*0d50*/ 	.byte	0x04, 0x2f
        /*0d52*/ 	.short	(.L_623 - .L_622)
	.align		4
.L_622:
        /*0d54*/ 	.word	index@(_ZN2at6native29vectorized_elementwise_kernelILi2ENS0_13BinaryFunctorIN3c108BFloat16ES4_S4_NS0_15binary_internal10MulFunctorIfEEEESt5arrayIPcLm3EEEEviT0_T1_)
        /*0d58*/ 	.word	0x00000020


	//----- nvinfo : EIATTR_FRAME_SIZE
	.align		4
.L_623:
        /*0d5c*/ 	.byte	0x04, 0x11
        /*0d5e*/ 	.short	(.L_625 - .L_624)
	.align		4
.L_624:
        /*0d60*/ 	.word	index@(_ZN2at6native29vectorized_elementwise_kernelILi2ENS0_13BinaryFunctorIN3c108BFloat16ES4_S4_NS0_15binary_internal10MulFunctorIfEEEESt5arrayIPcLm3EEEEviT0_T1_)
        /*0d64*/ 	.word	0x00000000


	//----- nvinfo : EIATTR_REGCOUNT
	.align		4
.L_625:
        /*0d68*/ 	.byte	0x04, 0x2f
        /*0d6a*/ 	.short	(.L_627 - .L_626)
	.align		4
.L_626:
        /*0d6c*/ 	.word	index@(_ZN2at6native27unrolled_elementwise_kernelINS0_13BinaryFunctorIN3c108BFloat16ES4_S4_NS0_15binary_internal10MulFunctorIfEEEESt5arrayIPcLm3EELi4E23TrivialOffsetCalculatorILi2EjESC_ILi1EjENS0_6memory15LoadWithoutCastENSF_16StoreWithoutCastEEEviT_T0_T2_T3_T4_T5_)
        /*0d70*/ 	.word	0x0000001c


	//----- nvinfo : EIATTR_FRAME_SIZE
	.align		4
.L_627:
        /*0d74*/ 	.byte	0x04, 0x11
        /*0d76*/ 	.short	(.L_629 - .L_628)
	.align		4
.L_628:
        /*0d78*/ 	.word	index@(_ZN2at6native27unrolled_elementwise_kernelINS0_13BinaryFunctorIN3c108BFloat16ES4_S4_NS0_15binary_internal10MulFunctorIfEEEESt5arrayIPcLm3EELi4E23TrivialOffsetCalculatorILi2EjESC_ILi1EjENS0_6memory15LoadWithoutCastENSF_16StoreWithoutCastEEEviT_T0_T2_T3_T4_T5_)
        /*0d7c*/ 	.word	0x00000000


	//----- nvinfo : EIATTR_REGCOUNT
	.align		4
.L_629:
        /*0d80*/ 	.byte	0x04, 0x2f
        /*0d82*/ 	.short	(.L_631 - .L_630)
	.align		4
.L_630:
        /*0d84*/ 	.word	index@(_ZN2at6native18elementwise_kernelILi128ELi4EZNS0_22gpu_kernel_impl_nocastINS0_13BinaryFunctorIN3c108BFloat16ES5_S5_NS0_15binary_internal10MulFunctorIfEEEEEEvRNS_18TensorIteratorBaseERKT_EUliE_EEviT1_)
        /*0d88*/ 	.word	0x0000000c


	//----- nvinfo : EIATTR_FRAME_SIZE
	.align		4
.L_631:
        /*0d8c*/ 	.byte	0x04, 0x11
        /*0d8e*/ 	.short	(.L_633 - .L_632)
	.align		4
.L_632:
        /*0d90*/ 	.word	index@(_ZN2at6native18elementwise_kernelILi128ELi4EZNS0_22gpu_kernel_impl_nocastINS0_13BinaryFunctorIN3c108BFloat16ES5_S5_NS0_15binary_internal10MulFunctorIfEEEEEEvRNS_18TensorIteratorBaseERKT_EUliE_EEviT1_)
        /*0d94*/ 	.word	0x00000000


	//----- nvinfo : EIATTR_REGCOUNT
	.align		4
.L_633:
        /*0d98*/ 	.byte	0x04, 0x2f
        /*0d9a*/ 	.short	(.L_635 - .L_634)
	.align		4
.L_634:
        /*0d9c*/ 	.word	index@(_ZN2at6native27unrolled_elementwise_kernelINS0_13BinaryFunctorIN3c108BFloat16ES4_S4_NS0_15binary_internal10MulFunctorIfEEEESt5arrayIPcLm3EELi4E23TrivialOffsetCalculatorILi2EjESC_ILi1EjENS0_6memory12LoadWithCastILi2EEENSF_13StoreWithCastILi1EEEEEviT_T0_T2_T3_T4_T5_)
        /*0da0*/ 	.word	0x0000001f


	//----- nvinfo : EIATTR_FRAME_SIZE
	.align		4
.L_635:
        /*0da4*/ 	.byte	0x04, 0x11
        /*0da6*/ 	.short	(.L_637 - .L_636)
	.align		4
.L_636:
        /*0da8*/ 	.word	index@(_ZN2at6native27unrolled_elementwise_kernelINS0_13BinaryFunctorIN3c108BFloat16ES4_S4_NS0_15binary_internal10MulFunctorIfEEEESt5arrayIPcLm3EELi4E23TrivialOffsetCalculatorILi2EjESC_ILi1EjENS0_6memory12LoadWithCastILi2EEENSF_13StoreWithCastILi1EEEEEviT_T0_T2_T3_T4_T5_)
        /*0dac*/ 	.word	0x00000000


	//----- nvinfo : EIATTR_REGCOUNT
	.align		4
.L_637:
        /*0db0*/ 	.byte	0x04, 0x2f
        /*0db2*/ 	.short	(.L_639 - .L_638)
	.align		4
.L_638:
        /*0db4*/ 	.word	index@(_ZN2at6native18elementwise_kernelILi128ELi4EZNS0_15gpu_kernel_implINS0_13BinaryFunctorIN3c108BFloat16ES5_S5_NS0_15binary_internal10MulFunctorIfEEEEEEvRNS_18TensorIteratorBaseERKT_EUliE_EEviT1_)
        /*0db8*/ 	.word	0x0000001a


	//----- nvinfo : EIATTR_FRAME_SIZE
	.align		4
.L_639:
        /*0dbc*/ 	.byte	0x04, 0x11
        /*0dbe*/ 	.short	(.L_641 - .L_640)
	.align		4
.L_640:
        /*0dc0*/ 	.word	index@(_ZN2at6native18elementwise_kernelILi128ELi4EZNS0_15gpu_kernel_implINS0_13BinaryFunctorIN3c108BFloat16ES5_S5_NS0_15binary_internal10MulFunctorIfEEEEEEvRNS_18TensorIteratorBaseERKT_EUliE_EEviT1_)
        /*0dc4*/ 	.word	0x00000000


	//----- nvinfo : EIATTR_REGCOUNT
	.align		4
.L_641:
        /*0dc8*/ 	.byte	0x04, 0x2f
        /*0dca*/ 	.short	(.L_643 - .L_642)
	.align		4
.L_642:
        /*0dcc*/ 	.word	index@(_ZN2at6native29vectorized_elementwise_kernelILi8ENS0_13AUnaryFunctorIN3c108BFloat16ES4_S4_NS0_15binary_internal10MulFunctorIfEEEESt5arrayIPcLm2EEEEviT0_T1_)
        /*0dd0*/ 	.word	0x00000004


	//----- nvinfo : EIATTR_FRAME_SIZE
	.align		4
.L_643:
        /*0dd4*/ 	.byte	0x04, 0x11
        /*0dd6*/ 	.short	(.L_645 - .L_644)
	.align		4
.L_644:
        /*0dd8*/ 	.word	index@(_ZN2at6native29vectorized_elementwise_kernelILi8ENS0_13AUnaryFunctorIN3c108BFloat16ES4_S4_NS0_15binary_internal10MulFunctorIfEEEESt5arrayIPcLm2EEEEviT0_T1_)
        /*0ddc*/ 	.word	0x00000000


	//----- nvinfo : EIATTR_REGCOUNT
	.align		4
.L_645:
        /*0de0*/ 	.byte	0x04, 0x2f
        /*0de2*/ 	.short	(.L_647 - .L_646)
	.align		4
.L_646:
        /*0de4*/ 	.word	index@(_ZN2at6native29vectorized_elementwise_kernelILi4ENS0_13AUnaryFunctorIN3c108BFloat16ES4_S4_NS0_15binary_internal10MulFunctorIfEEEESt5arrayIPcLm2EEEEviT0_T1_)
        /*0de8*/ 	.word	0x0000001c


	//----- nvinfo : EIATTR_FRAME_SIZE
	.align		4
.L_647:
        /*0dec*/ 	.byte	0x04, 0x11
        /*0dee*/ 	.short	(.L_649 - .L_648)
	.align		4
.L_648:
        /*0df0*/ 	.word	index@(_ZN2at6native29vectorized_elementwise_kernelILi4ENS0_13AUnaryFunctorIN3c108BFloat16ES4_S4_NS0_15binary_internal10MulFunctorIfEEEESt5arrayIPcLm2EEEEviT0_T1_)
        /*0df4*/ 	.word	0x00000000


	//----- nvinfo : EIATTR_REGCOUNT
	.align		4
.L_649:
        /*0df8*/ 	.byte	0x04, 0x2f
        /*0dfa*/ 	.short	(.L_651 - .L_650)
	.align		4
.L_650:
        /*0dfc*/ 	.word	index@(_ZN2at6native29vectorized_elementwise_kernelILi2ENS0_13AUnaryFunctorIN3c108BFloat16ES4_S4_NS0_15binary_internal10MulFunctorIfEEEESt5arrayIPcLm2EEEEviT0_T1_)
        /*0e00*/ 	.word	0x0000001c


	//----- nvinfo : EIATTR_FRAME_SIZE
	.align		4
.L_651:
        /*0e04*/ 	.byte	0x04, 0x11
        /*0e06*/ 	.short	(.L_653 - .L_652)
	.align		4
.L_652:
        /*0e08*/ 	.word	index@(_ZN2at6native29vectorized_elementwise_kernelILi2ENS0_13AUnaryFunctorIN3c108BFloat16ES4_S4_NS0_15binary_internal10MulFunctorIfEEEESt5arrayIPcLm2EEEEviT0_T1_)
        /*0e0c*/ 	.word	0x00000000


	//----- nvinfo : EIATTR_REGCOUNT
	.align		4
.L_653:
        /*0e10*/ 	.byte	0x04, 0x2f
        /*0e12*/ 	.short	(.L_655 - .L_654)
	.align		4
.L_654:
        /*0e14*/ 	.word	index@(_ZN2at6native27unrolled_elementwise_kernelINS0_13AUnaryFunctorIN3c108BFloat16ES4_S4_NS0_15binary_internal10MulFunctorIfEEEESt5arrayIPcLm2EELi4E23TrivialOffsetCalculatorILi1EjESD_NS0_6memory15LoadWithoutCastENSE_16StoreWithoutCastEEEviT_T0_T2_T3_T4_T5_)
        /*0e18*/ 	.word	0x00000014


	//----- nvinfo : EIATTR_FRAME_SIZE
	.align		4
.L_655:
        /*0e1c*/ 	.byte	0x04, 0x11
        /*0e1e*/ 	.short	(.L_657 - .L_656)
	.align		4
.L_656:
        /*0e20*/ 	.word	index@(_ZN2at6native27unrolled_elementwise_kernelINS0_13AUnaryFunctorIN3c108BFloat16ES4_S4_NS0_15binary_internal10MulFunctorIfEEEESt5arrayIPcLm2EELi4E23TrivialOffsetCalculatorILi1EjESD_NS0_6memory15LoadWithoutCastENSE_16StoreWithoutCastEEEviT_T0_T2_T3_T4_T5_)
        /*0e24*/ 	.word	0x00000000


	//----- nvinfo : EIATTR_REGCOUNT
	.align		4
.L_657:
        /*0e28*/ 	.byte	0x04, 0x2f
        /*0e2a*/ 	.short	(.L_659 - .L_658)
	.align		4
.L_658:
        /*0e2c*/ 	.word	index@(_ZN2at6native18elementwise_kernelILi128ELi4EZNS0_22gpu_kernel_impl_nocastINS0_13AUnaryFunctorIN3c108BFloat16ES5_S5_NS0_15binary_internal10MulFunctorIfEEEEEEvRNS_18TensorIteratorBaseERKT_EUliE_EEviT1_)
        /*0e30*/ 	.word	0x0000000c


	//----- nvinfo : EIATTR_FRAME_SIZE
	.align		4
.L_659:
        /*0e34*/ 	.byte	0x04, 0x11
        /*0e36*/ 	.short	(.L_661 - .L_660)
	.align		4
.L_660:
        /*0e38*/ 	.word	index@(_ZN2at6native18elementwise_kernelILi128ELi4EZNS0_22gpu_kernel_impl_nocastINS0_13AUnaryFunctorIN3c108BFloat16ES5_S5_NS0_15binary_internal10MulFunctorIfEEEEEEvRNS_18TensorIteratorBaseERKT_EUliE_EEviT1_)
        /*0e3c*/ 	.word	0x00000000


	//----- nvinfo : EIATTR_REGCOUNT
	.align		4
.L_661:
        /*0e40*/ 	.byte	0x04, 0x2f
        /*0e42*/ 	.short	(.L_663 - .L_662)
	.align		4
.L_662:
        /*0e44*/ 	.word	index@(_ZN2at6native27unrolled_elementwise_kernelINS0_13AUnaryFunctorIN3c108BFloat16ES4_S4_NS0_15binary_internal10MulFunctorIfEEEESt5arrayIPcLm2EELi4E23TrivialOffsetCalculatorILi1EjESD_NS0_6memory12LoadWithCastILi1EEENSE_13StoreWithCastILi1EEEEEviT_T0_T2_T3_T4_T5_)
        /*0e48*/ 	.word	0x0000001d


	//----- nvinfo : EIATTR_FRAME_SIZE
	.align		4
.L_663:
        /*0e4c*/ 	.byte	0x04, 0x11
        /*0e4e*/ 	.short	(.L_665 - .L_664)
	.align		4
.L_664:
        /*0e50*/ 	.word	index@(_ZN2at6native27unrolled_elementwise_kernelINS0_13AUnaryFunctorIN3c108BFloat16ES4_S4_NS0_15binary_internal10MulFunctorIfEEEESt5arrayIPcLm2EELi4E23TrivialOffsetCalculatorILi1EjESD_NS0_6memory12LoadWithCastILi1EEENSE_13StoreWithCastILi1EEEEEviT_T0_T2_T3_T4_T5_)
        /*0e54*/ 	.word	0x00000000


	//----- nvinfo : EIATTR_REGCOUNT
	.align		4
.L_665:
        /*0e58*/ 	.byte	0x04, 0x2f
        /*0e5a*/ 	.short	(.L_667 - .L_666)
	.align		4
.L_666:
        /*0e5c*/ 	.word	index@(_ZN2at6native18elementwise_kernelILi128ELi4EZNS0_15gpu_kernel_implINS0_13AUnaryFunctorIN3c108BFloat16ES5_S5_NS0_15binary_internal10MulFunctorIfEEEEEEvRNS_18TensorIteratorBaseERKT_EUliE_EEviT1_)
        /*0e60*/ 	.word	0x0000001a


	//----- nvinfo : EIATTR_FRAME_SIZE
	.align		4
.L_667:
        /*0e64*/ 	.byte	0x04, 0x11
        /*0e66*/ 	.short	(.L_669 - .L_668)
	.align		4
.L_668:
        /*0e68*/ 	.word	index@(_ZN2at6native18elementwise_kernelILi128ELi4EZNS0_15gpu_kernel_implINS0_13AUnaryFunctorIN3c108BFloat16ES5_S5_NS0_15binary_internal10MulFunctorIfEEEEEEvRNS_18TensorIteratorBaseERKT_EUliE_EEviT1_)
        /*0e6c*/ 	.word	0x00000000


	//----- nvinfo : EIATTR_REGCOUNT
	.align		4
.L_669:
        /*0e70*/ 	.byte	0x04, 0x2f
        /*0e72*/ 	.short	(.L_671 - .L_670)
	.align		4
.L_670:
        /*0e74*/ 	.word	index@(_ZN2at6native29vectorized_elementwise_kernelILi8ENS0_13BinaryFunctorIbbbNS0_15binary_internal10MulFunctorIbEEEESt5arrayIPcLm3EEEEviT0_T1_)
        /*0e78*/ 	.word	0x00000004


	//----- nvinfo : EIATTR_FRAME_SIZE
	.align		4
.L_671:
        /*0e7c*/ 	.byte	0x04, 0x11
        /*0e7e*/ 	.short	(.L_673 - .L_672)
	.align		4
.L_672:
        /*0e80*/ 	.word	index@(_ZN2at6native29vectorized_elementwise_kernelILi8ENS0_13BinaryFunctorIbbbNS0_15binary_internal10MulFunctorIbEEEESt5arrayIPcLm3EEEEviT0_T1_)
        /*0e84*/ 	.word	0x00000000


	//----- nvinfo : EIATTR_REGCOUNT
	.align		4
.L_673:
        /*0e88*/ 	.byte	0x04, 0x2f
        /*0e8a*/ 	.short	(.L_675 - .L_674)
	.align		4
.L_674:
        /*0e8c*/ 	.word	index@(_ZN2at6native29vectorized_elementwise_kernelILi4ENS0_13BinaryFunctorIbbbNS0_15binary_internal10MulFunctorIbEEEESt5arrayIPcLm3EEEEviT0_T1_)
        /*0e90*/ 	.word	0x0000001e


	//----- nvinfo : EIATTR_FRAME_SIZE
	.align		4
.L_675:
        /*0e94*/ 	.byte	0x04, 0x11
        /*0e96*/ 	.short	(.L_677 - .L_676)
	.align		4
.L_676:
        /*0e98*/ 	.word	index@(_ZN2at6native29vectorized_elementwise_kernelILi4ENS0_13BinaryFunctorIbbbNS0_15binary_internal10MulFunctorIbEEEESt5arrayIPcLm3EEEEviT0_T1_)
        /*0e9c*/ 	.word	0x00000000


	//----- nvinfo : EIATTR_REGCOUNT
	.align		4
.L_677:
        /*0ea0*/ 	.byte	0x04, 0x2f
        /*0ea2*/ 	.short	(.L_679 - .L_678)
	.align		4
.L_678:
        /*0ea4*/ 	.word	index@(_ZN2at6native29vectorized_elementwise_kernelILi2ENS0_13BinaryFunctorIbbbNS0_15binary_internal10MulFunctorIbEEEESt5arrayIPcLm3EEEEviT0_T1_)
        /*0ea8*/ 	.word	0x0000001e


	//----- nvinfo : EIATTR_FRAME_SIZE
	.align		4
.L_679:
        /*0eac*/ 	.byte	0x04, 0x11
        /*0eae*/ 	.short	(.L_681 - .L_680)
	.align		4
.L_680:
        /*0eb0*/ 	.word	index@(_ZN2at6native29vectorized_elementwise_kernelILi2ENS0_13BinaryFunctorIbbbNS0_15binary_internal10MulFunctorIbEEEESt5arrayIPcLm3EEEEviT0_T1_)
        /*0eb4*/ 	.word	0x00000000


	//----- nvinfo : EIATTR_REGCOUNT
	.align		4
.L_681:
        /*0eb8*/ 	.byte	0x04, 0x2f
        /*0eba*/ 	.short	(.L_683 - .L_682)
	.align		4
.L_682:
        /*0ebc*/ 	.word	index@(_ZN2at6native27unrolled_elementwise_kernelINS0_13BinaryFunctorIbbbNS0_15binary_internal10MulFunctorIbEEEESt5arrayIPcLm3EELi4E23TrivialOffsetCalculatorILi2EjESA_ILi1EjENS0_6memory15LoadWithoutCastENSD_16StoreWithoutCastEEEviT_T0_T2_T3_T4_T5_)
        /*0ec0*/ 	.word	0x00000017


	//----- nvinfo : EIATTR_FRAME_SIZE
	.align		4
.L_683:
        /*0ec4*/ 	.byte	0x04, 0x11
        /*0ec6*/ 	.short	(.L_685 - .L_684)
	.align		4
.L_684:
        /*0ec8*/ 	.word	index@(_ZN2at6native27unrolled_elementwise_kernelINS0_13BinaryFunctorIbbbNS0_15binary_internal10MulFunctorIbEEEESt5arrayIPcLm3EELi4E23TrivialOffsetCalculatorILi2EjESA_ILi1EjENS0_6memory15LoadWithoutCastENSD_16StoreWithoutCastEEEviT_T0_T2_T3_T4_T5_)
        /*0ecc*/ 	.word	0x00000000


	//----- nvinfo : EIATTR_REGCOUNT
	.align		4
.L_685:
        /*0ed0*/ 	.byte	0x04, 0x2f
        /*0ed2*/ 	.short	(.L_687 - .L_686)
	.align		4
.L_686:
        /*0ed4*/ 	.word	index@(_ZN2at6native18elementwise_kernelILi128ELi4EZNS0_22gpu_kernel_impl_nocastINS0_13BinaryFunctorIbbbNS0_15binary_internal10MulFunctorIbEEEEEEvRNS_18TensorIteratorBaseERKT_EUliE_EEviT1_)
        /*0ed8*/ 	.word	0x0000000c


	//----- nvinfo : EIATTR_FRAME_SIZE
	.align		4
.L_687:
        /*0edc*/ 	.byte	0x04, 0x11
        /*0ede*/ 	.short	(.L_689 - .L_688)
	.align		4
.L_688:
        /*0ee0*/ 	.word	index@(_ZN2at6native18elementwise_kernelILi128ELi4EZNS0_22gpu_kernel_impl_nocastINS0_13BinaryFunctorIbbbNS0_15binary_internal10MulFunctorIbEEEEEEvRNS_18TensorIteratorBaseERKT_EUliE_EEviT1_)
        /*0ee4*/ 	.word	0x00000000


	//----- nvinfo : EIATTR_REGCOUNT
	.align		4
.L_689:
        /*0ee8*/ 	.byte	0x04, 0x2f
        /*0eea*/ 	.short	(.L_691 - .L_690)
	.align		4
.L_690:
        /*0eec*/ 	.word	index@(_ZN2at6native27unrolled_elementwise_kernelINS0_13BinaryFunctorIbbbNS0_15binary_internal10MulFunctorIbEEEESt5arrayIPcLm3EELi4E23TrivialOffsetCalculatorILi2EjESA_ILi1EjENS0_6memory12LoadWithCastILi2EEENSD_13StoreWithCastILi1EEEEEviT_T0_T2_T3_T4_T5_)
        /*0ef0*/ 	.word	0x0000001f


	//----- nvinfo : EIATTR_FRAME_SIZE
	.align		4
.L_691:
        /*0ef4*/ 	.byte	0x04, 0x11
        /*0ef6*/ 	.short	(.L_693 - .L_692)
	.align		4
.L_692:
        /*0ef8*/ 	.word	index@(_ZN2at6native27unrolled_elementwise_kernelINS0_13BinaryFunctorIbbbNS0_15binary_internal10MulFunctorIbEEEESt5arrayIPcLm3EELi4E23TrivialOffsetCalculatorILi2EjESA_ILi1EjENS0_6memory12LoadWithCastILi2EEENSD_13StoreWithCastILi1EEEEEviT_T0_T2_T3_T4_T5_)
        /*0efc*/ 	.word	0x00000000


	//----- nvinfo : EIATTR_REGCOUNT
	.align		4
.L_693:
        /*0f00*/ 	.byte	0x04, 0x2f
        /*0f02*/ 	.short	(.L_695 - .L_694)
	.align		4
.L_694:
        /*0f04*/ 	.word	index@(_ZN2at6native18elementwise_kernelILi128ELi4EZNS0_15gpu_kernel_implINS0_13BinaryFunctorIbbbNS0_15binary_internal10MulFunctorIbEEEEEEvRNS_18TensorIteratorBaseERKT_EUliE_EEviT1_)
        /*0f08*/ 	.word	0x0000001a


	//----- nvinfo : EIATTR_FRAME_SIZE
	.align		4
.L_695:
        /*0f0c*/ 	.byte	0x04, 0x11
        /*0f0e*/ 	.short	(.L_697 - .L_696)
	.align		4
.L_696:
        /*0f10*/ 	.word	index@(_ZN2at6native18elementwise_kernelILi128ELi4EZNS0_15gpu_kernel_implINS0_13BinaryFunctorIbbbNS0_15binary_internal10MulFunctorIbEEEEEEvRNS_18TensorIteratorBaseERKT_EUliE_EEviT1_)
        /*0f14*/ 	.word	0x00000000


	//----- nvinfo : EIATTR_REGCOUNT
	.align		4
.L_697:
        /*0f18*/ 	.byte	0x04, 0x2f
        /*0f1a*/ 	.short	(.L_699 - .L_698)
	.align		4
.L_698:
        /*0f1c*/ 	.word	index@(_ZN2at6native29vectorized_elementwise_kernelILi8ENS0_13AUnaryFunctorIbbbNS0_15binary_internal10MulFunctorIbEEEESt5arrayIPcLm2EEEEviT0_T1_)
        /*0f20*/ 	.word	0x00000004


	//----- nvinfo : EIATTR_FRAME_SIZE
	.align		4
.L_699:
        /*0f24*/ 	.byte	0x04, 0x11
        /*0f26*/ 	.short	(.L_701 - .L_700)
	.align		4
.L_700:
        /*0f28*/ 	.word	index@(_ZN2at6native29vectorized_elementwise_kernelILi8ENS0_13AUnaryFunctorIbbbNS0_15binary_internal10MulFunctorIbEEEESt5arrayIPcLm2EEEEviT0_T1_)
        /*0f2c*/ 	.word	0x00000000


	//----- nvinfo : EIATTR_REGCOUNT
	.align		4
.L_701:
        /*0f30*/ 	.byte	0x04, 0x2f
        /*0f32*/ 	.short	(.L_703 - .L_702)
	.align		4
.L_702:
        /*0f34*/ 	.word	index@(_ZN2at6native29vectorized_elementwise_kernelILi4ENS0_13AUnaryFunctorIbbbNS0_15binary_internal10MulFunctorIbEEEESt5arrayIPcLm2EEEEviT0_T1_)
        /*0f38*/ 	.word	0x00000017


	//----- nvinfo : EIATTR_FRAME_SIZE
	.align		4
.L_703:
        /*0f3c*/ 	.byte	0x04, 0x11
        /*0f3e*/ 	.short	(.L_705 - .L_704)
	.align		4
.L_704:
        /*0f40*/ 	.word	index@(_ZN2at6native29vectorized_elementwise_kernelILi4ENS0_13AUnaryFunctorIbbbNS0_15binary_internal10MulFunctorIbEEEESt5arrayIPcLm2EEEEviT0_T1_)
        /*0f44*/ 	.word	0x00000000


	//----- nvinfo : EIATTR_REGCOUNT
	.align		4
.L_705:
        /*0f48*/ 	.byte	0x04, 0x2f
        /*0f4a*/ 	.short	(.L_707 - .L_706)
	.align		4
.L_706:
        /*0f4c*/ 	.word	index@(_ZN2at6native29vectorized_elementwise_kernelILi2ENS0_13AUnaryFunctorIbbbNS0_15binary_internal10MulFunctorIbEEEESt5arrayIPcLm2EEEEviT0_T1_)
        /*0f50*/ 	.word	0x00000017


	//----- nvinfo : EIATTR_FRAME_SIZE
	.align		4
.L_707:
        /*0f54*/ 	.byte	0x04, 0x11
        /*0f56*/ 	.short	(.L_709 - .L_708)
	.align		4
.L_708:
        /*0f58*/ 	.word	index@(_ZN2at6native29vectorized_elementwise_kernelILi2ENS0_13AUnaryFunctorIbbbNS0_15binary_internal10MulFunctorIbEEEESt5arrayIPcLm2EEEEviT0_T1_)
        /*0f5c*/ 	.word	0x00000000


	//----- nvinfo : EIATTR_REGCOUNT
	.align		4
.L_709:
        /*0f60*/ 	.byte	0x04, 0x2f
        /*0f62*/ 	.short	(.L_711 - .L_710)
	.align		4
.L_710:
        /*0f64*/ 	.word	index@(_ZN2at6native27unrolled_elementwise_kernelINS0_13AUnaryFunctorIbbbNS0_15binary_internal10MulFunctorIbEEEESt5arrayIPcLm2EELi4E23TrivialOffsetCalculatorILi1EjESB_NS0_6memory15LoadWithoutCastENSC_16StoreWithoutCastEEEviT_T0_T2_T3_T4_T5_)
        /*0f68*/ 	.word	0x00000012


	//----- nvinfo : EIATTR_FRAME_SIZE
	.align		4
.L_711:
        /*0f6c*/ 	.byte	0x04, 0x11
        /*0f6e*/ 	.short	(.L_713 - .L_712)
	.align		4
.L_712:
        /*0f70*/ 	.word	index@(_ZN2at6native27unrolled_elementwise_kernelINS0_13AUnaryFunctorIbbbNS0_15binary_internal10MulFunctorIbEEEESt5arrayIPcLm2EELi4E23TrivialOffsetCalculatorILi1EjESB_NS0_6memory15LoadWithoutCastENSC_16StoreWithoutCastEEEviT_T0_T2_T3_T4_T5_)
        /*0f74*/ 	.word	0x00000000


	//----- nvinfo : EIATTR_REGCOUNT
	.align		4
.L_713:
        /*0f78*/ 	.byte	0x04, 0x2f
        /*0f7a*/ 	.short	(.L_715 - .L_714)
	.align		4
.L_714:
        /*0f7c*/ 	.word	index@(_ZN2at6native18elementwise_kernelILi128ELi4EZNS0_22gpu_kernel_impl_nocastINS0_13AUnaryFunctorIbbbNS0_15binary_internal10MulFunctorIbEEEEEEvRNS_18TensorIteratorBaseERKT_EUliE_EEviT1_)
        /*0f80*/ 	.word	0x0000000c


	//----- nvinfo : EIATTR_FRAME_SIZE
	.align		4
.L_715:
        /*0f84*/ 	.byte	0x04, 0x11
        /*0f86*/ 	.short	(.L_717 - .L_716)
	.align		4
.L_716:
        /*0f88*/ 	.word	index@(_ZN2at6native18elementwise_kernelILi128ELi4EZNS0_22gpu_kernel_impl_nocastINS0_13AUnaryFunctorIbbbNS0_15binary_internal10MulFunctorIbEEEEEEvRNS_18TensorIteratorBaseERKT_EUliE_EEviT1_)
        /*0f8c*/ 	.word	0x00000000


	//----- nvinfo : EIATTR_REGCOUNT
	.align		4
.L_717:
        /*0f90*/ 	.byte	0x04, 0x2f
        /*0f92*/ 	.short	(.L_719 - .L_718)
	.align		4
.L_718:
        /*0f94*/ 	.word	index@(_ZN2at6native27unrolled_elementwise_kernelINS0_13AUnaryFunctorIbbbNS0_15binary_internal10MulFunctorIbEEEESt5arrayIPcLm2EELi4E23TrivialOffsetCalculatorILi1EjESB_NS0_6memory12LoadWithCastILi1EEENSC_13StoreWithCastILi1EEEEEviT_T0_T2_T3_T4_T5_)
        /*0f98*/ 	.word	0x0000001e


	//----- nvinfo : EIATTR_FRAME_SIZE
	.align		4
.L_719:
        /*0f9c*/ 	.byte	0x04, 0x11
        /*0f9e*/ 	.short	(.L_721 - .L_720)
	.align		4
.L_720:
        /*0fa0*/ 	.word	index@(_ZN2at6native27unrolled_elementwise_kernelINS0_13AUnaryFunctorIbbbNS0_15binary_internal10MulFunctorIbEEEESt5arrayIPcLm2EELi4E23TrivialOffsetCalculatorILi1EjESB_NS0_6memory12LoadWithCastILi1EEENSC_13StoreWithCastILi1EEEEEviT_T0_T2_T3_T4_T5_)
        /*0fa4*/ 	.word	0x00000000


	//----- nvinfo : EIATTR_REGCOUNT
	.align		4
.L_721:
        /*0fa8*/ 	.byte	0x04, 0x2f
        /*0faa*/ 	.short	(.L_723 - .L_722)
	.align		4
.L_722:
        /*0fac*/ 	.word	index@(_ZN2at6native18elementwise_kernelILi128ELi4EZNS0_15gpu_kernel_implINS0_13AUnaryFunctorIbbbNS0_15binary_internal10MulFunctorIbEEEEEEvRNS_18TensorIteratorBaseERKT_EUliE_EEviT1_)
        /*0fb0*/ 	.word	0x0000001a


	//----- nvinfo : EIATTR_FRAME_SIZE
	.align		4
.L_723:
        /*0fb4*/ 	.byte	0x04, 0x11
        /*0fb6*/ 	.short	(.L_725 - .L_724)
	.align		4
.L_724:
        /*0fb8*/ 	.word	index@(_ZN2at6native18elementwise_kernelILi128ELi4EZNS0_15gpu_kernel_implINS0_13AUnaryFunctorIbbbNS0_15binary_internal10MulFunctorIbEEEEEEvRNS_18TensorIteratorBaseERKT_EUliE_EEviT1_)
        /*0fbc*/ 	.word	0x00000000


	//----- nvinfo : EIATTR_MIN_STACK_SIZE
	.align		4
.L_725:
        /*0fc0*/ 	.byte	0x04, 0x12
        /*0fc2*/ 	.short	(.L_727 - .L_726)
	.align		4
.L_726:
        /*0fc4*/ 	.word	index@(_ZN2at6native18elementwise_kernelILi128ELi4EZNS0_15gpu_kernel_implINS0_13AUnaryFunctorIbbbNS0_15binary_internal10MulFunctorIbEEEEEEvRNS_18TensorIteratorBaseERKT_EUliE_EEviT1_)
        /*0fc8*/ 	.word	0x00000000


	//----- nvinfo : EIATTR_MIN_STACK_SIZE
	.align		4
.L_727:
        /*0fcc*/ 	.byte	0x04, 0x12
        /*0fce*/ 	.short	(.L_729 - .L_728)
	.align		4
.L_728:
        /*0fd0*/ 	.word	index@(_ZN2at6native27unrolled_elementwise_kernelINS0_13AUnaryFunctorIbbbNS0_15binary_internal10MulFunctorIbEEEESt5arrayIPcLm2EELi4E23TrivialOffsetCalculatorILi1EjESB_NS0_6memory12LoadWithCastILi1EEENSC_13StoreWithCastILi1EEEEEviT_T0_T2_T3_T4_T5_)
        /*0fd4*/ 	.word	0x00000000


	//----- nvinfo : EIATTR_MIN_STACK_SIZE
	.align		4
.L_729:
        /*0fd8*/ 	.byte	0x04, 0x12
        /*0fda*/ 	.short	(.L_731 - .L_730)
	.align		4
.L_730:
        /*0fdc*/ 	.word	index@(_ZN2at6native18elementwise_kernelILi128ELi4EZNS0_22gpu_kernel_impl_nocastINS0_13AUnaryFunctorIbbbNS0_15binary_internal10MulFunctorIbEEEEEEvRNS_18TensorIteratorBaseERKT_EUliE_EEviT1_)
        /*0fe0*/ 	.word	0x00000000


	//----- nvinfo : EIATTR_MIN_STACK_SIZE
	.align		4
.L_731:
        /*0fe4*/ 	.byte	0x04, 0x12
        /*0fe6*/ 	.short	(.L_733 - .L_732)
	.align		4
.L_732:
        /*0fe8*/ 	.word	index@(_ZN2at6native27unrolled_elementwise_kernelINS0_13AUnaryFunctorIbbbNS0_15binary_internal10MulFunctorIbEEEESt5arrayIPcLm2EELi4E23TrivialOffsetCalculatorILi1EjESB_NS0_6memory15LoadWithoutCastENSC_16StoreWithoutCastEEEviT_T0_T2_T3_T4_T5_)
        /*0fec*/ 	.word	0x00000000


	//----- nvinfo : EIATTR_MIN_STACK_SIZE
	.align		4
.L_733:
        /*0ff0*/ 	.byte	0x04, 0x12
        /*0ff2*/ 	.short	(.L_735 - .L_734)
	.align		4
.L_734:
        /*0ff4*/ 	.word	index@(_ZN2at6native29vectorized_elementwise_kernelILi2ENS0_13AUnaryFunctorIbbbNS0_15binary_internal10MulFunctorIbEEEESt5arrayIPcLm2EEEEviT0_T1_)
        /*0ff8*/ 	.word	0x00000000


	//----- nvinfo : EIATTR_MIN_STACK_SIZE
	.align		4
.L_735:
        /*0ffc*/ 	.byte	0x04, 0x12
        /*0ffe*/ 	.short	(.L_737 - .L_736)
	.align		4
.L_736:
        /*1000*/ 	.word	index@(_ZN2at6native29vectorized_elementwise_kernelILi4ENS0_13AUnaryFunctorIbbbNS0_15binary_internal10MulFunctorIbEEEESt5arrayIPcLm2EEEEviT0_T1_)
        /*1004*/ 	.word	0x00000000


	//----- nvinfo : EIATTR_MIN_STACK_SIZE
	.align		4
.L_737:
        /*1008*/ 	.byte	0x04, 0x12
        /*100a*/ 	.short	(.L_739 - .L_738)
	.align		4
.L_738:
        /*100c*/ 	.word	index@(_ZN2at6native29vectorized_elementwise_kernelILi8ENS0_13AUnaryFunctorIbbbNS0_15binary_internal10MulFunctorIbEEEESt5arrayIPcLm2EEEEviT0_T1_)
        /*1010*/ 	.word	0x00000000


	//----- nvinfo : EIATTR_MIN_STACK_SIZE
	.align		4
.L_739:
        /*1014*/ 	.byte	0x04, 0x12
        /*1016*/ 	.short	(.L_741 - .L_740)
	.align		4
.L_740:
        /*1018*/ 	.word	index@(_ZN2at6native18elementwise_kernelILi128ELi4EZNS0_15gpu_kernel_implINS0_13BinaryFunctorIbbbNS0_15binary_internal10MulFunctorIbEEEEEEvRNS_18TensorIteratorBaseERKT_EUliE_EEviT1_)
        /*101c*/ 	.word	0x00000000


	//----- nvinfo : EIATTR_MIN_STACK_SIZE
	.align		4
.L_741:
        /*1020*/ 	.byte	0x04, 0x12
        /*1022*/ 	.short	(.L_743 - .L_742)
	.align		4
.L_742:
        /*1024*/ 	.word	index@(_ZN2at6native27unrolled_elementwise_kernelINS0_13BinaryFunctorIbbbNS0_15binary_internal10MulFunctorIbEEEESt5arrayIPcLm3EELi4E23TrivialOffsetCalculatorILi2EjESA_ILi1EjENS0_6memory12LoadWithCastILi2EEENSD_13StoreWithCastILi1EEEEEviT_T0_T2_T3_T4_T5_)
        /*1028*/ 	.word	0x00000000


	//----- nvinfo : EIATTR_MIN_STACK_SIZE
	.align		4
.L_743:
        /*102c*/ 	.byte	0x04, 0x12
        /*102e*/ 	.short	(.L_745 - .L_744)
	.align		4
.L_744:
        /*1030*/ 	.word	index@(_ZN2at6native18elementwise_kernelILi128ELi4EZNS0_22gpu_kernel_impl_nocastINS0_13BinaryFunctorIbbbNS0_15binary_internal10MulFunctorIbEEEEEEvRNS_18TensorIteratorBaseERKT_EUliE_EEviT1_)
        /*1034*/ 	.word	0x00000000


	//----- nvinfo : EIATTR_MIN_STACK_SIZE
	.align		4
.L_745:
        /*1038*/ 	.byte	0x04, 0x12
        /*103a*/ 	.short	(.L_747 - .L_746)
	.align		4
.L_746:
        /*103c*/ 	.word	index@(_ZN2at6native27unrolled_elementwise_kernelINS0_13BinaryFunctorIbbbNS0_15binary_internal10MulFunctorIbEEEESt5arrayIPcLm3EELi4E23TrivialOffsetCalculatorILi2EjESA_ILi1EjENS0_6memory15LoadWithoutCastENSD_16StoreWithoutCastEEEviT_T0_T2_T3_T4_T5_)
        /*1040*/ 	.word	0x00000000


	//----- nvinfo : EIATTR_MIN_STACK_SIZE
	.align		4
.L_747:
        /*1044*/ 	.byte	0x04, 0x12
        /*1046*/ 	.short	(.L_749 - .L_748)
	.align		4
.L_748:
        /*1048*/ 	.word	index@(_ZN2at6native29vectorized_elementwise_kernelILi2ENS0_13BinaryFunctorIbbbNS0_15binary_internal10MulFunctorIbEEEESt5arrayIPcLm3EEEEviT0_T1_)
        /*104c*/ 	.word	0x00000000


	//----- nvinfo : EIATTR_MIN_STACK_SIZE
	.align		4
.L_749:
        /*1050*/ 	.byte	0x04, 0x12
        /*1052*/ 	.short	(.L_751 - .L_750)
	.align		4
.L_750:
        /*1054*/ 	.word	index@(_ZN2at6native29vectorized_elementwise_kernelILi4ENS0_13BinaryFunctorIbbbNS0_15binary_internal10MulFunctorIbEEEESt5arrayIPcLm3EEEEviT0_T1_)
        /*1058*/ 	.word	0x00000000


	//----- nvinfo : EIATTR_MIN_STACK_SIZE
	.align		4
.L_751:
        /*105c*/ 	.byte	0x04, 0x12
        /*105e*/ 	.short	(.L_753 - .L_752)
	.align		4
.L_752:
        /*1060*/ 	.word	index@(_ZN2at6native29vectorized_elementwise_kernelILi8ENS0_13BinaryFunctorIbbbNS0_15binary_internal10MulFunctorIbEEEESt5arrayIPcLm3EEEEviT0_T1_)
        /*1064*/ 	.word	0x00000000


	//----- nvinfo : EIATTR_MIN_STACK_SIZE
	.align		4
.L_753:
        /*1068*/ 	.byte	0x04, 0x12
        /*106a*/ 	.short	(.L_755 - .L_754)
	.align		4
.L_754:
        /*106c*/ 	.word	index@(_ZN2at6native18elementwise_kernelILi128ELi4EZNS0_15gpu_kernel_implINS0_13AUnaryFunctorIN3c108BFloat16ES5_S5_NS0_15binary_internal10MulFunctorIfEEEEEEvRNS_18TensorIteratorBaseERKT_EUliE_EEviT1_)
        /*1070*/ 	.word	0x00000000


	//----- nvinfo : EIATTR_MIN_STACK_SIZE
	.align		4
.L_755:
        /*1074*/ 	.byte	0x04, 0x12
        /*1076*/ 	.short	(.L_757 - .L_756)
	.align		4
.L_756:
        /*1078*/ 	.word	index@(_ZN2at6native27unrolled_elementwise_kernelINS0_13AUnaryFunctorIN3c108BFloat16ES4_S4_NS0_15binary_internal10MulFunctorIfEEEESt5arrayIPcLm2EELi4E23TrivialOffsetCalculatorILi1EjESD_NS0_6memory12LoadWithCastILi1EEENSE_13StoreWithCastILi1EEEEEviT_T0_T2_T3_T4_T5_)
        /*107c*/ 	.word	0x00000000


	//----- nvinfo : EIATTR_MIN_STACK_SIZE
	.align		4
.L_757:
        /*1080*/ 	.byte	0x04, 0x12
        /*1082*/ 	.short	(.L_759 - .L_758)
	.align		4
.L_758:
        /*1084*/ 	.word	index@(_ZN2at6native18elementwise_kernelILi128ELi4EZNS0_22gpu_kernel_impl_nocastINS0_13AUnaryFunctorIN3c108BFloat16ES5_S5_NS0_15binary_internal10MulFunctorIfEEEEEEvRNS_18TensorIteratorBaseERKT_EUliE_EEviT1_)
        /*1088*/ 	.word	0x00000000


	//----- nvinfo : EIATTR_MIN_STACK_SIZE
	.align		4
.L_759:
        /*108c*/ 	.byte	0x04, 0x12
        /*108e*/ 	.short	(.L_761 - .L_760)
	.align		4
.L_760:
        /*1090*/ 	.word	index@(_ZN2at6native27unrolled_elementwise_kernelINS0_13AUnaryFunctorIN3c108BFloat16ES4_S4_NS0_15binary_internal10MulFunctorIfEEEESt5arrayIPcLm2EELi4E23TrivialOffsetCalculatorILi1EjESD_NS0_6memory15LoadWithoutCastENSE_16StoreWithoutCastEEEviT_T0_T2_T3_T4_T5_)
        /*1094*/ 	.word	0x00000000


	//----- nvinfo : EIATTR_MIN_STACK_SIZE
	.align		4
.L_761:
        /*1098*/ 	.byte	0x04, 0x12
        /*109a*/ 	.short	(.L_763 - .L_762)
	.align		4
.L_762:
        /*109c*/ 	.word	index@(_ZN2at6native29vectorized_elementwise_kernelILi2ENS0_13AUnaryFunctorIN3c108BFloat16ES4_S4_NS0_15binary_internal10MulFunctorIfEEEESt5arrayIPcLm2EEEEviT0_T1_)
        /*10a0*/ 	.word	0x00000000


	//----- nvinfo : EIATTR_MIN_STACK_SIZE
	.align		4
.L_763:
        /*10a4*/ 	.byte	0x04, 0x12
        /*10a6*/ 	.short	(.L_765 - .L_764)
	.align		4
.L_764:
        /*10a8*/ 	.word	index@(_ZN2at6native29vectorized_elementwise_kernelILi4ENS0_13AUnaryFunctorIN3c108BFloat16ES4_S4_NS0_15binary_internal10MulFunctorIfEEEESt5arrayIPcLm2EEEEviT0_T1_)
        /*10ac*/ 	.word	0x00000000


	//----- nvinfo : EIATTR_MIN_STACK_SIZE
	.align		4
.L_765:
        /*10b0*/ 	.byte	0x04, 0x12
        /*10b2*/ 	.short	(.L_767 - .L_766)
	.align		4
.L_766:
        /*10b4*/ 	.word	index@(_ZN2at6native29vectorized_elementwise_kernelILi8ENS0_13AUnaryFunctorIN3c108BFloat16ES4_S4_NS0_15binary_internal10MulFunctorIfEEEESt5arrayIPcLm2EEEEviT0_T1_)
        /*10b8*/ 	.word	0x00000000


	//----- nvinfo : EIATTR_MIN_STACK_SIZE
	.align		4
.L_767:
        /*10bc*/ 	.byte	0x04, 0x12
        /*10be*/ 	.short	(.L_769 - .L_768)
	.align		4
.L_768:
        /*10c0*/ 	.word	index@(_ZN2at6native18elementwise_kernelILi128ELi4EZNS0_15gpu_kernel_implINS0_13BinaryFunctorIN3c108BFloat16ES5_S5_NS0_15binary_internal10MulFunctorIfEEEEEEvRNS_18TensorIteratorBaseERKT_EUliE_EEviT1_)
        /*10c4*/ 	.word	0x00000000


	//----- nvinfo : EIATTR_MIN_STACK_SIZE
	.align		4
.L_769:
        /*10c8*/ 	.byte	0x04, 0x12
        /*10ca*/ 	.short	(.L_771 - .L_770)
	.align		4
.L_770:
        /*10cc*/ 	.word	index@(_ZN2at6native27unrolled_elementwise_kernelINS0_13BinaryFunctorIN3c108BFloat16ES4_S4_NS0_15binary_internal10MulFunctorIfEEEESt5arrayIPcLm3EELi4E23TrivialOffsetCalculatorILi2EjESC_ILi1EjENS0_6memory12LoadWithCastILi2EEENSF_13StoreWithCastILi1EEEEEviT_T0_T2_T3_T4_T5_)
        /*10d0*/ 	.word	0x00000000


	//----- nvinfo : EIATTR_MIN_STACK_SIZE
	.align		4
.L_771:
        /*10d4*/ 	.byte	0x04, 0x12
        /*10d6*/ 	.short	(.L_773 - .L_772)
	.align		4
.L_772:
        /*10d8*/ 	.word	index@(_ZN2at6native18elementwise_kernelILi128ELi4EZNS0_22gpu_kernel_impl_nocastINS0_13BinaryFunctorIN3c108BFloat16ES5_S5_NS0_15binary_internal10MulFunctorIfEEEEEEvRNS_18TensorIteratorBaseERKT_EUliE_EEviT1_)
        /*10dc*/ 	.word	0x00000000


	//----- nvinfo : EIATTR_MIN_STACK_SIZE
	.align		4
.L_773:
        /*10e0*/ 	.byte	0x04, 0x12
        /*10e2*/ 	.short	(.L_775 - .L_774)
	.align		4
.L_774:
        /*10e4*/ 	.word	index@(_ZN2at6native27unrolled_elementwise_kernelINS0_13BinaryFunctorIN3c108BFloat16ES4_S4_NS0_15binary_internal10MulFunctorIfEEEESt5arrayIPcLm3EELi4E23TrivialOffsetCalculatorILi2EjESC_ILi1EjENS0_6memory15LoadWithoutCastENSF_16StoreWithoutCastEEEviT_T0_T2_T3_T4_T5_)
        /*10e8*/ 	.word	0x00000000


	//----- nvinfo : EIATTR_MIN_STACK_SIZE
	.align		4
.L_775:
        /*10ec*/ 	.byte	0x04, 0x12
        /*10ee*/ 	.short	(.L_777 - .L_776)
	.align		4
.L_776:
        /*10f0*/ 	.word	index@(_ZN2at6native29vectorized_elementwise_kernelILi2ENS0_13BinaryFunctorIN3c108BFloat16ES4_S4_NS0_15binary_internal10MulFunctorIfEEEESt5arrayIPcLm3EEEEviT0_T1_)
        /*10f4*/ 	.word	0x00000000


	//----- nvinfo : EIATTR_MIN_STACK_SIZE
	.align		4
.L_777:
        /*10f8*/ 	.byte	0x04, 0x12
        /*10fa*/ 	.short	(.L_779 - .L_778)
	.align		4
.L_778:
        /*10fc*/ 	.word	index@(_ZN2at6native29vectorized_elementwise_kernelILi4ENS0_13BinaryFunctorIN3c108BFloat16ES4_S4_NS0_15binary_internal10MulFunctorIfEEEESt5arrayIPcLm3EEEEviT0_T1_)
        /*1100*/ 	.word	0x00000000


	//----- nvinfo : EIATTR_MIN_STACK_SIZE
	.align		4
.L_779:
        /*1104*/ 	.byte	0x04, 0x12
        /*1106*/ 	.short	(.L_781 - .L_780)
	.align		4
.L_780:
        /*1108*/ 	.word	index@(_ZN2at6native29vectorized_elementwise_kernelILi8ENS0_13BinaryFunctorIN3c108BFloat16ES4_S4_NS0_15binary_internal10MulFunctorIfEEEESt5arrayIPcLm3EEEEviT0_T1_)
        /*110c*/ 	.word	0x00000000


	//----- nvinfo : EIATTR_MIN_STACK_SIZE
	.align		4
.L_781:
        /*1110*/ 	.byte	0x04, 0x12
        /*1112*/ 	.short	(.L_783 - .L_782)
	.align		4
.L_782:
        /*1114*/ 	.word	index@(_ZN2at6native18elementwise_kernelILi128ELi4EZNS0_15gpu_kernel_implINS0_13AUnaryFunctorIN3c104HalfES5_S5_NS0_15binary_internal10MulFunctorIfEEEEEEvRNS_18TensorIteratorBaseERKT_EUliE_EEviT1_)
        /*1118*/ 	.word	0x00000000


	//----- nvinfo : EIATTR_MIN_STACK_SIZE
	.align		4
.L_783:
        /*111c*/ 	.byte	0x04, 0x12
        /*111e*/ 	.short	(.L_785 - .L_784)
	.align		4
.L_784:
        /*1120*/ 	.word	index@(_ZN2at6native27unrolled_elementwise_kernelINS0_13AUnaryFunctorIN3c104HalfES4_S4_NS0_15binary_internal10MulFunctorIfEEEESt5arrayIPcLm2EELi4E23TrivialOffsetCalculatorILi1EjESD_NS0_6memory12LoadWithCastILi1EEENSE_13StoreWithCastILi1EEEEEviT_T0_T2_T3_T4_T5_)
        /*1124*/ 	.word	0x00000000


	//----- nvinfo : EIATTR_MIN_STACK_SIZE
	.align		4
.L_785:
        /*1128*/ 	.byte	0x04, 0x12
        /*112a*/ 	.short	(.L_787 - .L_786)
	.align		4
.L_786:
        /*112c*/ 	.word	index@(_ZN2at6native18elementwise_kernelILi128ELi4EZNS0_22gpu_kernel_impl_nocastINS0_13AUnaryFunctorIN3c104HalfES5_S5_NS0_15binary_internal10MulFunctorIfEEEEEEvRNS_18TensorIteratorBaseERKT_EUliE_EEviT1_)
        /*1130*/ 	.word	0x00000000


	//----- nvinfo : EIATTR_MIN_STACK_SIZE
	.align		4
.L_787:
        /*1134*/ 	.byte	0x04, 0x12
        /*1136*/ 	.short	(.L_789 - .L_788)
	.align		4
.L_788:
        /*1138*/ 	.word	index@(_ZN2at6native27unrolled_elementwise_kernelINS0_13AUnaryFunctorIN3c104HalfES4_S4_NS0_15binary_internal10MulFunctorIfEEEESt5arrayIPcLm2EELi4E23TrivialOffsetCalculatorILi1EjESD_NS0_6memory15LoadWithoutCastENSE_16StoreWithoutCastEEEviT_T0_T2_T3_T4_T5_)
        /*113c*/ 	.word	0x00000000


	//----- nvinfo : EIATTR_MIN_STACK_SIZE
	.align		4
.L_789:
        /*1140*/ 	.byte	0x04, 0x12
        /*1142*/ 	.short	(.L_791 - .L_790)
	.align		4
.L_790:
        /*1144*/ 	.word	index@(_ZN2at6native29vectorized_elementwise_kernelILi2ENS0_13AUnaryFunctorIN3c104HalfES4_S4_NS0_15binary_internal10MulFunctorIfEEEESt5arrayIPcLm2EEEEviT0_T1_)
        /*1148*/ 	.word	0x00000000


	//----- nvinfo : EIATTR_MIN_STACK_SIZE
	.align		4
.L_791:
        /*114c*/ 	.byte	0x04, 0x12
        /*114e*/ 	.short	(.L_793 - .L_792)
	.align		4
.L_792:
        /*1150*/ 	.word	index@(_ZN2at6native29vectorized_elementwise_kernelILi4ENS0_13AUnaryFunctorIN3c104HalfES4_S4_NS0_15binary_internal10MulFunctorIfEEEESt5arrayIPcLm2EEEEviT0_T1_)
        /*1154*/ 	.word	0x00000000


	//----- nvinfo : EIATTR_MIN_STACK_SIZE
	.align		4
.L_793:
        /*1158*/ 	.byte	0x04, 0x12
        /*115a*/ 	.short	(.L_795 - .L_794)
	.align		4
.L_794:
        /*115c*/ 	.word	index@(_ZN2at6native29vectorized_elementwise_kernelILi8ENS0_13AUnaryFunctorIN3c104HalfES4_S4_NS0_15binary_internal10MulFunctorIfEEEESt5arrayIPcLm2EEEEviT0_T1_)
        /*1160*/ 	.word	0x00000000


	//----- nvinfo : EIATTR_MIN_STACK_SIZE
	.align		4
.L_795:
        /*1164*/ 	.byte	0x04, 0x12
        /*1166*/ 	.short	(.L_797 - .L_796)
	.align		4
.L_796:
        /*1168*/ 	.word	index@(_ZN2at6native18elementwise_kernelILi128ELi4EZNS0_15gpu_kernel_implINS0_13BinaryFunctorIN3c104HalfES5_S5_NS0_15binary_internal10MulFunctorIfEEEEEEvRNS_18TensorIteratorBaseERKT_EUliE_EEviT1_)
        /*116c*/ 	.word	0x00000000


	//----- nvinfo : EIATTR_MIN_STACK_SIZE
	.align		4
.L_797:
        /*1170*/ 	.byte	0x04, 0x12
        /*1172*/ 	.short	(.L_799 - .L_798)
	.align		4
.L_798:
        /*1174*/ 	.word	index@(_ZN2at6native27unrolled_elementwise_kernelINS0_13BinaryFunctorIN3c104HalfES4_S4_NS0_15binary_internal10MulFunctorIfEEEESt5arrayIPcLm3EELi4E23TrivialOffsetCalculatorILi2EjESC_ILi1EjENS0_6memory12LoadWithCastILi2EEENSF_13StoreWithCastILi1EEEEEviT_T0_T2_T3_T4_T5_)
        /*1178*/ 	.word	0x00000000


	//----- nvinfo : EIATTR_MIN_STACK_SIZE
	.align		4
.L_799:
        /*117c*/ 	.byte	0x04, 0x12
        /*117e*/ 	.short	(.L_801 - .L_800)
	.align		4
.L_800:
        /*1180*/ 	.word	index@(_ZN2at6native18elementwise_kernelILi128ELi4EZNS0_22gpu_kernel_impl_nocastINS0_13BinaryFunctorIN3c104HalfES5_S5_NS0_15binary_internal10MulFunctorIfEEEEEEvRNS_18TensorIteratorBaseERKT_EUliE_EEviT1_)
        /*1184*/ 	.word	0x00000000


	//----- nvinfo : EIATTR_MIN_STACK_SIZE
	.align		4
.L_801:
        /*1188*/ 	.byte	0x04, 0x12
        /*118a*/ 	.short	(.L_803 - .L_802)
	.align		4
.L_802:
        /*118c*/ 	.word	index@(_ZN2at6native27unrolled_elementwise_kernelINS0_13BinaryFunctorIN3c104HalfES4_S4_NS0_15binary_internal10MulFunctorIfEEEESt5arrayIPcLm3EELi4E23TrivialOffsetCalculatorILi2EjESC_ILi1EjENS0_6memory15LoadWithoutCastENSF_16StoreWithoutCastEEEviT_T0_T2_T3_T4_T5_)
        /*1190*/ 	.word	0x00000000


	//----- nvinfo : EIATTR_MIN_STACK_SIZE
	.align		4
.L_803:
        /*1194*/ 	.byte	0x04, 0x12
        /*1196*/ 	.short	(.L_805 - .L_804)
	.align		4
.L_804:
        /*1198*/ 	.word	index@(_ZN2at6native29vectorized_elementwise_kernelILi2ENS0_13BinaryFunctorIN3c104HalfES4_S4_NS0_15binary_internal10MulFunctorIfEEEESt5arrayIPcLm3EEEEviT0_T1_)
        /*119c*/ 	.word	0x00000000


	//----- nvinfo : EIATTR_MIN_STACK_SIZE
	.align		4
.L_805:
        /*11a0*/ 	.byte	0x04, 0x12
        /*11a2*/ 	.short	(.L_807 - .L_806)
	.align		4
.L_806:
        /*11a4*/ 	.word	index@(_ZN2at6native29vectorized_elementwise_kernelILi4ENS0_13BinaryFunctorIN3c104HalfES4_S4_NS0_15binary_internal10MulFunctorIfEEEESt5arrayIPcLm3EEEEviT0_T1_)
        /*11a8*/ 	.word	0x00000000


	//----- nvinfo : EIATTR_MIN_STACK_SIZE
	.align		4
.L_807:
        /*11ac*/ 	.byte	0x04, 0x12
        /*11ae*/ 	.short	(.L_809 - .L_808)
	.align		4
.L_808:
        /*11b0*/ 	.word	index@(_ZN2at6native29vectorized_elementwise_kernelILi8ENS0_13BinaryFunctorIN3c104HalfES4_S4_NS0_15binary_internal10MulFunctorIfEEEESt5arrayIPcLm3EEEEviT0_T1_)
        /*11b4*/ 	.word	0x00000000


	//----- nvinfo : EIATTR_MIN_STACK_SIZE
	.align		4
.L_809:
        /*11b8*/ 	.byte	0x04, 0x12
        /*11ba*/ 	.short	(.L_811 - .L_810)
	.align		4
.L_810:
        /*11bc*/ 	.word	index@(_ZN2at6native18elementwise_kernelILi128ELi4EZNS0_15gpu_kernel_implINS0_13AUnaryFunctorIN3c107complexIfEES6_S6_NS0_15binary_internal10MulFunctorIS6_EEEEEEvRNS_18TensorIteratorBaseERKT_EUliE_EEviT1_)
        /*11c0*/ 	.word	0x00000000


	//----- nvinfo : EIATTR_MIN_STACK_SIZE
	.align		4
.L_811:
        /*11c4*/ 	.byte	0x04, 0x12
        /*11c6*/ 	.short	(.L_813 - .L_812)
	.align		4
.L_812:
        /*11c8*/ 	.word	index@(_ZN2at6native27unrolled_elementwise_kernelINS0_13AUnaryFunctorIN3c107complexIfEES5_S5_NS0_15binary_internal10MulFunctorIS5_EEEESt5arrayIPcLm2EELi4E23TrivialOffsetCalculatorILi1EjESE_NS0_6memory12LoadWithCastILi1EEENSF_13StoreWithCastILi1EEEEEviT_T0_T2_T3_T4_T5_)
        /*11cc*/ 	.word	0x00000000


	//----- nvinfo : EIATTR_MIN_STACK_SIZE
	.align		4
.L_813:
        /*11d0*/ 	.byte	0x04, 0x12
        /*11d2*/ 	.short	(.L_815 - .L_814)
	.align		4
.L_814:
        /*11d4*/ 	.word	index@(_ZN2at6native18elementwise_kernelILi128ELi2EZNS0_22gpu_kernel_impl_nocastINS0_13AUnaryFunctorIN3c107complexIfEES6_S6_NS0_15binary_internal10MulFunctorIS6_EEEEEEvRNS_18TensorIteratorBaseERKT_EUliE_EEviT1_)
        /*11d8*/ 	.word	0x00000000


	//----- nvinfo : EIATTR_MIN_STACK_SIZE
	.align		4
.L_815:
        /*11dc*/ 	.byte	0x04, 0x12
        /*11de*/ 	.short	(.L_817 - .L_816)
	.align		4
.L_816:
        /*11e0*/ 	.word	index@(_ZN2at6native27unrolled_elementwise_kernelINS0_13AUnaryFunctorIN3c107complexIfEES5_S5_NS0_15binary_internal10MulFunctorIS5_EEEESt5arrayIPcLm2EELi4E23TrivialOffsetCalculatorILi1EjESE_NS0_6memory15LoadWithoutCastENSF_16StoreWithoutCastEEEviT_T0_T2_T3_T4_T5_)
        /*11e4*/ 	.word	0x00000000


	//----- nvinfo : EIATTR_MIN_STACK_SIZE
	.align		4
.L_817:
        /*11e8*/ 	.byte	0x04, 0x12
        /*11ea*/ 	.short	(.L_819 - .L_818)
	.align		4
.L_818:
        /*11ec*/ 	.word	index@(_ZN2at6native29vectorized_elementwise_kernelILi2ENS0_13AUnaryFunctorIN3c107complexIfEES5_S5_NS0_15binary_internal10MulFunctorIS5_EEEESt5arrayIPcLm2EEEEviT0_T1_)
        /*11f0*/ 	.word	0x00000000


	//----- nvinfo : EIATTR_MIN_STACK_SIZE
	.align		4
.L_819:
        /*11f4*/ 	.byte	0x04, 0x12
        /*11f6*/ 	.short	(.L_821 - .L_820)
	.align		4
.L_820:
        /*11f8*/ 	.word	index@(_ZN2at6native29vectorized_elementwise_kernelILi4ENS0_13AUnaryFunctorIN3c107complexIfEES5_S5_NS0_15binary_internal10MulFunctorIS5_EEEESt5arrayIPcLm2EEEEviT0_T1_)
        /*11fc*/ 	.word	0x00000000


	//----- nvinfo : EIATTR_MIN_STACK_SIZE
	.align		4
.L_821:
        /*1200*/ 	.byte	0x04, 0x12
        /*1202*/ 	.short	(.L_823 - .L_822)
	.align		4
.L_822:
        /*1204*/ 	.word	index@(_ZN2at6native29vectorized_elementwise_kernelILi8ENS0_13AUnaryFunctorIN3c107complexIfEES5_S5_NS0_15binary_internal10MulFunctorIS5_EEEESt5arrayIPcLm2EEEEviT0_T1_)
        /*1208*/ 	.word	0x00000000


	//----- nvinfo : EIATTR_MIN_STACK_SIZE
	.align		4
.L_823:
        /*120c*/ 	.byte	0x04, 0x12
        /*120e*/ 	.short	(.L_825 - .L_824)
	.align		4
.L_824:
        /*1210*/ 	.word	index@(_ZN2at6native18elementwise_kernelILi128ELi4EZNS0_15gpu_kernel_implINS0_13BinaryFunctorIN3c107complexIfEES6_S6_NS0_15binary_internal10MulFunctorIS6_EEEEEEvRNS_18TensorIteratorBaseERKT_EUliE_EEviT1_)
        /*1214*/ 	.word	0x00000000


	//----- nvinfo : EIATTR_MIN_STACK_SIZE
	.align		4
.L_825:
        /*1218*/ 	.byte	0x04, 0x12
        /*121a*/ 	.short	(.L_827 - .L_826)
	.align		4
.L_826:
        /*121c*/ 	.word	index@(_ZN2at6native27unrolled_elementwise_kernelINS0_13BinaryFunctorIN3c107complexIfEES5_S5_NS0_15binary_internal10MulFunctorIS5_EEEESt5arrayIPcLm3EELi4E23TrivialOffsetCalculatorILi2EjESD_ILi1EjENS0_6memory12LoadWithCastILi2EEENSG_13StoreWithCastILi1EEEEEviT_T0_T2_T3_T4_T5_)
        /*1220*/ 	.word	0x00000000


	//----- nvinfo : EIATTR_MIN_STACK_SIZE
	.align		4
.L_827:
        /*1224*/ 	.byte	0x04, 0x12
        /*1226*/ 	.short	(.L_829 - .L_828)
	.align		4
.L_828:
        /*1228*/ 	.word	index@(_ZN2at6native18elementwise_kernelILi128ELi2EZNS0_22gpu_kernel_impl_nocastINS0_13BinaryFunctorIN3c107complexIfEES6_S6_NS0_15binary_internal10MulFunctorIS6_EEEEEEvRNS_18TensorIteratorBaseERKT_EUliE_EEviT1_)
        /*122c*/ 	.word	0x00000000


	//----- nvinfo : EIATTR_MIN_STACK_SIZE
	.align		4
.L_829:
        /*1230*/ 	.byte	0x04, 0x12
        /*1232*/ 	.short	(.L_831 - .L_830)
	.align		4
.L_830:
        /*1234*/ 	.word	index@(_ZN2at6native27unrolled_elementwise_kernelINS0_13BinaryFunctorIN3c107complexIfEES5_S5_NS0_15binary_internal10MulFunctorIS5_EEEESt5arrayIPcLm3EELi4E23TrivialOffsetCalculatorILi2EjESD_ILi1EjENS0_6memory15LoadWithoutCastENSG_16StoreWithoutCastEEEviT_T0_T2_T3_T4_T5_)
        /*1238*/ 	.word	0x00000000


	//----- nvinfo : EIATTR_MIN_STACK_SIZE
	.align		4
.L_831:
        /*123c*/ 	.byte	0x04, 0x12
        /*123e*/ 	.short	(.L_833 - .L_832)
	.align		4
.L_832:
        /*1240*/ 	.word	index@(_ZN2at6native29vectorized_elementwise_kernelILi2ENS0_13BinaryFunctorIN3c107complexIfEES5_S5_NS0_15binary_internal10MulFunctorIS5_EEEESt5arrayIPcLm3EEEEviT0_T1_)
        /*1244*/ 	.word	0x00000000


	//----- nvinfo : EIATTR_MIN_STACK_SIZE
	.align		4
.L_833:
        /*1248*/ 	.byte	0x04, 0x12
        /*124a*/ 	.short	(.L_835 - .L_834)
	.align		4
.L_834:
        /*124c*/ 	.word	index@(_ZN2at6native29vectorized_elementwise_kernelILi4ENS0_13BinaryFunctorIN3c107complexIfEES5_S5_NS0_15binary_internal10MulFunctorIS5_EEEESt5arrayIPcLm3EEEEviT0_T1_)
        /*1250*/ 	.word	0x00000000


	//----- nvinfo : EIATTR_MIN_STACK_SIZE
	.align		4
.L_835:
        /*1254*/ 	.byte	0x04, 0x12
        /*1256*/ 	.short	(.L_837 - .L_836)
	.align		4
.L_836:
        /*1258*/ 	.word	index@(_ZN2at6native29vectorized_elementwise_kernelILi8ENS0_13BinaryFunctorIN3c107complexIfEES5_S5_NS0_15binary_internal10MulFunctorIS5_EEEESt5arrayIPcLm3EEEEviT0_T1_)
        /*125c*/ 	.word	0x00000000


	//----- nvinfo : EIATTR_MIN_STACK_SIZE
	.align		4
.L_837:
        /*1260*/ 	.byte	0x04, 0x12
        /*1262*/ 	.short	(.L_839 - .L_838)
	.align		4
.L_838:
        /*1264*/ 	.word	index@(_ZN2at6native18elementwise_kernelILi128ELi4EZNS0_15gpu_kernel_implINS0_13AUnaryFunctorIN3c107complexIdEES6_S6_NS0_15binary_internal10MulFunctorIS6_EEEEEEvRNS_18TensorIteratorBaseERKT_EUliE_EEviT1_)
        /*1268*/ 	.word	0x00000000


	//----- nvinfo : EIATTR_MIN_STACK_SIZE
	.align		4
.L_839:
        /*126c*/ 	.byte	0x04, 0x12
        /*126e*/ 	.short	(.L_841 - .L_840)
	.align		4
.L_840:
        /*1270*/ 	.word	index@(_ZN2at6native27unrolled_elementwise_kernelINS0_13AUnaryFunctorIN3c107complexIdEES5_S5_NS0_15binary_internal10MulFunctorIS5_EEEESt5arrayIPcLm2EELi4E23TrivialOffsetCalculatorILi1EjESE_NS0_6memory12LoadWithCastILi1EEENSF_13StoreWithCastILi1EEEEEviT_T0_T2_T3_T4_T5_)
        /*1274*/ 	.word	0x00000000


	//----- nvinfo : EIATTR_MIN_STACK_SIZE
	.align		4
.L_841:
        /*1278*/ 	.byte	0x04, 0x12
        /*127a*/ 	.short	(.L_843 - .L_842)
	.align		4
.L_842:
        /*127c*/ 	.word	index@(_ZN2at6native18elementwise_kernelILi128ELi2EZNS0_22gpu_kernel_impl_nocastINS0_13AUnaryFunctorIN3c107complexIdEES6_S6_NS0_15binary_internal10MulFunctorIS6_EEEEEEvRNS_18TensorIteratorBaseERKT_EUliE_EEviT1_)
        /*1280*/ 	.word	0x00000000


	//----- nvinfo : EIATTR_MIN_STACK_SIZE
	.align		4
.L_843:
        /*1284*/ 	.byte	0x04, 0x12
        /*1286*/ 	.short	(.L_845 - .L_844)
	.align		4
.L_844:
        /*1288*/ 	.word	index@(_ZN2at6native27unrolled_elementwise_kernelINS0_13AUnaryFunctorIN3c107complexIdEES5_S5_NS0_15binary_internal10MulFunctorIS5_EEEESt5arrayIPcLm2EELi4E23TrivialOffsetCalculatorILi1EjESE_NS0_6memory15LoadWithoutCastENSF_16StoreWithoutCastEEEviT_T0_T2_T3_T4_T5_)
        /*128c*/ 	.word	0x00000000


	//----- nvinfo : EIATTR_MIN_STACK_SIZE
	.align		4
.L_845:
        /*1290*/ 	.byte	0x04, 0x12
        /*1292*/ 	.short	(.L_847 - .L_846)
	.align		4
.L_846:
        /*1294*/ 	.word	index@(_ZN2at6native29vectorized_elementwise_kernelILi2ENS0_13AUnaryFunctorIN3c107complexIdEES5_S5_NS0_15binary_internal10MulFunctorIS5_EEEESt5arrayIPcLm2EEEEviT0_T1_)
        /*1298*/ 	.word	0x00000000


	//----- nvinfo : EIATTR_MIN_STACK_SIZE
	.align		4
.L_847:
        /*129c*/ 	.byte	0x04, 0x12
        /*129e*/ 	.short	(.L_849 - .L_848)
	.align		4
.L_848:
        /*12a0*/ 	.word	index@(_ZN2at6native29vectorized_elementwise_kernelILi4ENS0_13AUnaryFunctorIN3c107complexIdEES5_S5_NS0_15binary_internal10MulFunctorIS5_EEEESt5arrayIPcLm2EEEEviT0_T1_)
        /*12a4*/ 	.word	0x00000000


	//----- nvinfo : EIATTR_MIN_STACK_SIZE
	.align		4
.L_849:
        /*12a8*/ 	.byte	0x04, 0x12
        /*12aa*/ 	.short	(.L_851 - .L_850)
	.align		4
.L_850:
        /*12ac*/ 	.word	index@(_ZN2at6native29vectorized_elementwise_kernelILi8ENS0_13AUnaryFunctorIN3c107complexIdEES5_S5_NS0_15binary_internal10MulFunctorIS5_EEEESt5arrayIPcLm2EEEEviT0_T1_)
        /*12b0*/ 	.word	0x00000000


	//----- nvinfo : EIATTR_MIN_STACK_SIZE
	.align		4
.L_851:
        /*12b4*/ 	.byte	0x04, 0x12
        /*12b6*/ 	.short	(.L_853 - .L_852)
	.align		4
.L_852:
        /*12b8*/ 	.word	index@(_ZN2at6native18elementwise_kernelILi128ELi4EZNS0_15gpu_kernel_implINS0_13BinaryFunctorIN3c107complexIdEES6_S6_NS0_15binary_internal10MulFunctorIS6_EEEEEEvRNS_18TensorIteratorBaseERKT_EUliE_EEviT1_)
        /*12bc*/ 	.word	0x00000000


	//----- nvinfo : EIATTR_MIN_STACK_SIZE
	.align		4
.L_853:
        /*12c0*/ 	.byte	0x04, 0x12
        /*12c2*/ 	.short	(.L_855 - .L_854)
	.align		4
.L_854:
        /*12c4*/ 	.word	index@(_ZN2at6native27unrolled_elementwise_kernelINS0_13BinaryFunctorIN3c107complexIdEES5_S5_NS0_15binary_internal10MulFunctorIS5_EEEESt5arrayIPcLm3EELi4E23TrivialOffsetCalculatorILi2EjESD_ILi1EjENS0_6memory12LoadWithCastILi2EEENSG_13StoreWithCastILi1EEEEEviT_T0_T2_T3_T4_T5_)
        /*12c8*/ 	.word	0x00000000


	//----- nvinfo : EIATTR_MIN_STACK_SIZE
	.align		4
.L_855:
        /*12cc*/ 	.byte	0x04, 0x12
        /*12ce*/ 	.short	(.L_857 - .L_856)
	.align		4
.L_856:
        /*12d0*/ 	.word	index@(_ZN2at6native18elementwise_kernelILi128ELi2EZNS0_22gpu_kernel_impl_nocastINS0_13BinaryFunctorIN3c107complexIdEES6_S6_NS0_15binary_internal10MulFunctorIS6_EEEEEEvRNS_18TensorIteratorBaseERKT_EUliE_EEviT1_)
        /*12d4*/ 	.word	0x00000000


	//----- nvinfo : EIATTR_MIN_STACK_SIZE
	.align		4
.L_857:
        /*12d8*/ 	.byte	0x04, 0x12
        /*12da*/ 	.short	(.L_859 - .L_858)
	.align		4
.L_858:
        /*12dc*/ 	.word	index@(_ZN2at6native27unrolled_elementwise_kernelINS0_13BinaryFunctorIN3c107complexIdEES5_S5_NS0_15binary_internal10MulFunctorIS5_EEEESt5arrayIPcLm3EELi4E23TrivialOffsetCalculatorILi2EjESD_ILi1EjENS0_6memory15LoadWithoutCastENSG_16StoreWithoutCastEEEviT_T0_T2_T3_T4_T5_)
        /*12e0*/ 	.word	0x00000000


	//----- nvinfo : EIATTR_MIN_STACK_SIZE
	.align		4
.L_859:
        /*12e4*/ 	.byte	0x04, 0x12
        /*12e6*/ 	.short	(.L_861 - .L_860)
	.align		4
.L_860:
        /*12e8*/ 	.word	index@(_ZN2at6native29vectorized_elementwise_kernelILi2ENS0_13BinaryFunctorIN3c107complexIdEES5_S5_NS0_15binary_internal10MulFunctorIS5_EEEESt5arrayIPcLm3EEEEviT0_T1_)
        /*12ec*/ 	.word	0x00000000


	//----- nvinfo : EIATTR_MIN_STACK_SIZE
	.align		4
.L_861:
        /*12f0*/ 	.byte	0x04, 0x12
        /*12f2*/ 	.short	(.L_863 - .L_862)
	.align		4
.L_862:
        /*12f4*/ 	.word	index@(_ZN2at6native29vectorized_elementwise_kernelILi4ENS0_13BinaryFunctorIN3c107complexIdEES5_S5_NS0_15binary_internal10MulFunctorIS5_EEEESt5arrayIPcLm3EEEEviT0_T1_)
        /*12f8*/ 	.word	0x00000000


	//----- nvinfo : EIATTR_MIN_STACK_SIZE
	.align		4
.L_863:
        /*12fc*/ 	.byte	0x04, 0x12
        /*12fe*/ 	.short	(.L_865 - .L_864)
	.align		4
.L_864:
        /*1300*/ 	.word	index@(_ZN2at6native29vectorized_elementwise_kernelILi8ENS0_13BinaryFunctorIN3c107complexIdEES5_S5_NS0_15binary_internal10MulFunctorIS5_EEEESt5arrayIPcLm3EEEEviT0_T1_)
        /*1304*/ 	.word	0x00000000


	//----- nvinfo : EIATTR_MIN_STACK_SIZE
	.align		4
.L_865:
        /*1308*/ 	.byte	0x04, 0x12
        /*130a*/ 	.short	(.L_867 - .L_866)
	.align		4
.L_866:
        /*130c*/ 	.word	index@(_ZN2at6native18elementwise_kernelILi128ELi4EZNS0_15gpu_kernel_implINS0_13AUnaryFunctorIfffNS0_15binary_internal10MulFunctorIfEEEEEEvRNS_18TensorIteratorBaseERKT_EUliE_EEviT1_)
        /*1310*/ 	.word	0x00000000


	//----- nvinfo : EIATTR_MIN_STACK_SIZE
	.align		4
.L_867:
        /*1314*/ 	.byte	0x04, 0x12
        /*1316*/ 	.short	(.L_869 - .L_868)
	.align		4
.L_868:
        /*1318*/ 	.word	index@(_ZN2at6native27unrolled_elementwise_kernelINS0_13AUnaryFunctorIfffNS0_15binary_internal10MulFunctorIfEEEESt5arrayIPcLm2EELi4E23TrivialOffsetCalculatorILi1EjESB_NS0_6memory12LoadWithCastILi1EEENSC_13StoreWithCastILi1EEEEEviT_T0_T2_T3_T4_T5_)
        /*131c*/ 	.word	0x00000000


	//----- nvinfo : EIATTR_MIN_STACK_SIZE
	.align		4
.L_869:
        /*1320*/ 	.byte	0x04, 0x12
        /*1322*/ 	.short	(.L_871 - .L_870)
	.align		4
.L_870:
        /*1324*/ 	.word	index@(_ZN2at6native18elementwise_kernelILi128ELi2EZNS0_22gpu_kernel_impl_nocastINS0_13AUnaryFunctorIfffNS0_15binary_internal10MulFunctorIfEEEEEEvRNS_18TensorIteratorBaseERKT_EUliE_EEviT1_)
        /*1328*/ 	.word	0x00000000


	//----- nvinfo : EIATTR_MIN_STACK_SIZE
	.align		4
.L_871:
        /*132c*/ 	.byte	0x04, 0x12
        /*132e*/ 	.short	(.L_873 - .L_872)
	.align		4
.L_872:
        /*1330*/ 	.word	index@(_ZN2at6native27unrolled_elementwise_kernelINS0_13AUnaryFunctorIfffNS0_15binary_internal10MulFunctorIfEEEESt5arrayIPcLm2EELi4E23TrivialOffsetCalculatorILi1EjESB_NS0_6memory15LoadWithoutCastENSC_16StoreWithoutCastEEEviT_T0_T2_T3_T4_T5_)
        /*1334*/ 	.word	0x00000000


	//----- nvinfo : EIATTR_MIN_STACK_SIZE
	.align		4
.L_873:
        /*1338*/ 	.byte	0x04, 0x12
        /*133a*/ 	.short	(.L_875 - .L_874)
	.align		4
.L_874:
        /*133c*/ 	.word	index@(_ZN2at6native29vectorized_elementwise_kernelILi2ENS0_13AUnaryFunctorIfffNS0_15binary_internal10MulFunctorIfEEEESt5arrayIPcLm2EEEEviT0_T1_)
        /*1340*/ 	.word	0x00000000


	//----- nvinfo : EIATTR_MIN_STACK_SIZE
	.align		4
.L_875:
        /*1344*/ 	.byte	0x04, 0x12
        /*1346*/ 	.short	(.L_877 - .L_876)
	.align		4
.L_876:
        /*1348*/ 	.word	index@(_ZN2at6native29vectorized_elementwise_kernelILi4ENS0_13AUnaryFunctorIfffNS0_15binary_internal10MulFunctorIfEEEESt5arrayIPcLm2EEEEviT0_T1_)
        /*134c*/ 	.word	0x00000000


	//----- nvinfo : EIATTR_MIN_STACK_SIZE
	.align		4
.L_877:
        /*1350*/ 	.byte	0x04, 0x12
        /*1352*/ 	.short	(.L_879 - .L_878)
	.align		4
.L_878:
        /*1354*/ 	.word	index@(_ZN2at6native29vectorized_elementwise_kernelILi8ENS0_13AUnaryFunctorIfffNS0_15binary_internal10MulFunctorIfEEEESt5arrayIPcLm2EEEEviT0_T1_)
        /*1358*/ 	.word	0x00000000


	//----- nvinfo : EIATTR_MIN_STACK_SIZE
	.align		4
.L_879:
        /*135c*/ 	.byte	0x04, 0x12
        /*135e*/ 	.short	(.L_881 - .L_880)
	.align		4
.L_880:
        /*1360*/ 	.word	index@(_ZN2at6native18elementwise_kernelILi128ELi4EZNS0_15gpu_kernel_implINS0_13BinaryFunctorIfffNS0_15binary_internal10MulFunctorIfEEEEEEvRNS_18TensorIteratorBaseERKT_EUliE_EEviT1_)
        /*1364*/ 	.word	0x00000000


	//----- nvinfo : EIATTR_MIN_STACK_SIZE
	.align		4
.L_881:
        /*1368*/ 	.byte	0x04, 0x12
        /*136a*/ 	.short	(.L_883 - .L_882)
	.align		4
.L_882:
        /*136c*/ 	.word	index@(_ZN2at6native27unrolled_elementwise_kernelINS0_13BinaryFunctorIfffNS0_15binary_internal10MulFunctorIfEEEESt5arrayIPcLm3EELi4E23TrivialOffsetCalculatorILi2EjESA_ILi1EjENS0_6memory12LoadWithCastILi2EEENSD_13StoreWithCastILi1EEEEEviT_T0_T2_T3_T4_T5_)
        /*1370*/ 	.word	0x00000000


	//----- nvinfo : EIATTR_MIN_STACK_SIZE
	.align		4
.L_883:
        /*1374*/ 	.byte	0x04, 0x12
        /*1376*/ 	.short	(.L_885 - .L_884)
	.align		4
.L_884:
        /*1378*/ 	.word	index@(_ZN2at6native18elementwise_kernelILi128ELi2EZNS0_22gpu_kernel_impl_nocastINS0_13BinaryFunctorIfffNS0_15binary_internal10MulFunctorIfEEEEEEvRNS_18TensorIteratorBaseERKT_EUliE_EEviT1_)
        /*137c*/ 	.word	0x00000000


	//----- nvinfo : EIATTR_MIN_STACK_SIZE
	.align		4
.L_885:
        /*1380*/ 	.byte	0x04, 0x12
        /*1382*/ 	.short	(.L_887 - .L_886)
	.align		4
.L_886:
        /*1384*/ 	.word	index@(_ZN2at6native27unrolled_elementwise_kernelINS0_13BinaryFunctorIfffNS0_15binary_internal10MulFunctorIfEEEESt5arrayIPcLm3EELi4E23TrivialOffsetCalculatorILi2EjESA_ILi1EjENS0_6memory15LoadWithoutCastENSD_16StoreWithoutCastEEEviT_T0_T2_T3_T4_T5_)
        /*1388*/ 	.word	0x00000000


	//----- nvinfo : EIATTR_MIN_STACK_SIZE
	.align		4
.L_887:
        /*138c*/ 	.byte	0x04, 0x12
        /*138e*/ 	.short	(.L_889 - .L_888)
	.align		4
.L_888:
        /*1390*/ 	.word	index@(_ZN2at6native29vectorized_elementwise_kernelILi2ENS0_13BinaryFunctorIfffNS0_15binary_internal10MulFunctorIfEEEESt5arrayIPcLm3EEEEviT0_T1_)
        /*1394*/ 	.word	0x00000000


	//----- nvinfo : EIATTR_MIN_STACK_SIZE
	.align		4
.L_889:
        /*1398*/ 	.byte	0x04, 0x12
        /*139a*/ 	.short	(.L_891 - .L_890)
	.align		4
.L_890:
        /*139c*/ 	.word	index@(_ZN2at6native29vectorized_elementwise_kernelILi4ENS0_13BinaryFunctorIfffNS0_15binary_internal10MulFunctorIfEEEESt5arrayIPcLm3EEEEviT0_T1_)
        /*13a0*/ 	.word	0x00000000


	//----- nvinfo : EIATTR_MIN_STACK_SIZE
	.align		4
.L_891:
        /*13a4*/ 	.byte	0x04, 0x12
        /*13a6*/ 	.short	(.L_893 - .L_892)
	.align		4
.L_892:
        /*13a8*/ 	.word	index@(_ZN2at6native29vectorized_elementwise_kernelILi8ENS0_13BinaryFunctorIfffNS0_15binary_internal10MulFunctorIfEEEESt5arrayIPcLm3EEEEviT0_T1_)
        /*13ac*/ 	.word	0x00000000


	//----- nvinfo : EIATTR_MIN_STACK_SIZE
	.align		4
.L_893:
        /*13b0*/ 	.byte	0x04, 0x12
        /*13b2*/ 	.short	(.L_895 - .L_894)
	.align		4
.L_894:
        /*13b4*/ 	.word	index@(_ZN2at6native18elementwise_kernelILi128ELi4EZNS0_15gpu_kernel_implINS0_13AUnaryFunctorIdddNS0_15binary_internal10MulFunctorIdEEEEEEvRNS_18TensorIteratorBaseERKT_EUliE_EEviT1_)
        /*13b8*/ 	.word	0x00000000


	//----- nvinfo : EIATTR_MIN_STACK_SIZE
	.align		4
.L_895:
        /*13bc*/ 	.byte	0x04, 0x12
        /*13be*/ 	.short	(.L_897 - .L_896)
	.align		4
.L_896:
        /*13c0*/ 	.word	index@(_ZN2at6native27unrolled_elementwise_kernelINS0_13AUnaryFunctorIdddNS0_15binary_internal10MulFunctorIdEEEESt5arrayIPcLm2EELi4E23TrivialOffsetCalculatorILi1EjESB_NS0_6memory12LoadWithCastILi1EEENSC_13StoreWithCastILi1EEEEEviT_T0_T2_T3_T4_T5_)
        /*13c4*/ 	.word	0x00000000


	//----- nvinfo : EIATTR_MIN_STACK_SIZE
	.align		4
.L_897:
        /*13c8*/ 	.byte	0x04, 0x12
        /*13ca*/ 	.short	(.L_899 - .L_898)
	.align		4
.L_898:
        /*13cc*/ 	.word	index@(_ZN2at6native18elementwise_kernelILi128ELi2EZNS0_22gpu_kernel_impl_nocastINS0_13AUnaryFunctorIdddNS0_15binary_internal10MulFunctorIdEEEEEEvRNS_18TensorIteratorBaseERKT_EUliE_EEviT1_)
        /*13d0*/ 	.word	0x00000000


	//----- nvinfo : EIATTR_MIN_STACK_SIZE
	.align		4
.L_899:
        /*13d4*/ 	.byte	0x04, 0x12
        /*13d6*/ 	.short	(.L_901 - .L_900)
	.align		4
.L_900:
        /*13d8*/ 	.word	index@(_ZN2at6native27unrolled_elementwise_kernelINS0_13AUnaryFunctorIdddNS0_15binary_internal10MulFunctorIdEEEESt5arrayIPcLm2EELi4E23TrivialOffsetCalculatorILi1EjESB_NS0_6memory15LoadWithoutCastENSC_16StoreWithoutCastEEEviT_T0_T2_T3_T4_T5_)
        /*13dc*/ 	.word	0x00000000


	//----- nvinfo : EIATTR_MIN_STACK_SIZE
	.align		4
.L_901:
        /*13e0*/ 	.byte	0x04, 0x12
        /*13e2*/ 	.short	(.L_903 - .L_902)
	.align		4
.L_902:
        /*13e4*/ 	.word	index@(_ZN2at6native29vectorized_elementwise_kernelILi2ENS0_13AUnaryFunctorIdddNS0_15binary_internal10MulFunctorIdEEEESt5arrayIPcLm2EEEEviT0_T1_)
        /*13e8*/ 	.word	0x00000000


	//----- nvinfo : EIATTR_MIN_STACK_SIZE
	.align		4
.L_903:
        /*13ec*/ 	.byte	0x04, 0x12
        /*13ee*/ 	.short	(.L_905 - .L_904)
	.align		4
.L_904:
        /*13f0*/ 	.word	index@(_ZN2at6native29vectorized_elementwise_kernelILi4ENS0_13AUnaryFunctorIdddNS0_15binary_internal10MulFunctorIdEEEESt5arrayIPcLm2EEEEviT0_T1_)
        /*13f4*/ 	.word	0x00000000


	//----- nvinfo : EIATTR_MIN_STACK_SIZE
	.align		4
.L_905:
        /*13f8*/ 	.byte	0x04, 0x12
        /*13fa*/ 	.short	(.L_907 - .L_906)
	.align		4
.L_906:
        /*13fc*/ 	.word	index@(_ZN2at6native29vectorized_elementwise_kernelILi8ENS0_13AUnaryFunctorIdddNS0_15binary_internal10MulFunctorIdEEEESt5arrayIPcLm2EEEEviT0_T1_)
        /*1400*/ 	.word	0x00000000


	//----- nvinfo : EIATTR_MIN_STACK_SIZE
	.align		4
.L_907:
        /*1404*/ 	.byte	0x04, 0x12
        /*1406*/ 	.short	(.L_909 - .L_908)
	.align		4
.L_908:
        /*1408*/ 	.word	index@(_ZN2at6native18elementwise_kernelILi128ELi4EZNS0_15gpu_kernel_implINS0_13BinaryFunctorIdddNS0_15binary_internal10MulFunctorIdEEEEEEvRNS_18TensorIteratorBaseERKT_EUliE_EEviT1_)
        /*140c*/ 	.word	0x00000000


	//----- nvinfo : EIATTR_MIN_STACK_SIZE
	.align		4
.L_909:
        /*1410*/ 	.byte	0x04, 0x12
        /*1412*/ 	.short	(.L_911 - .L_910)
	.align		4
.L_910:
        /*1414*/ 	.word	index@(_ZN2at6native27unrolled_elementwise_kernelINS0_13BinaryFunctorIdddNS0_15binary_internal10MulFunctorIdEEEESt5arrayIPcLm3EELi4E23TrivialOffsetCalculatorILi2EjESA_ILi1EjENS0_6memory12LoadWithCastILi2EEENSD_13StoreWithCastILi1EEEEEviT_T0_T2_T3_T4_T5_)
        /*1418*/ 	.word	0x00000000


	//----- nvinfo : EIATTR_MIN_STACK_SIZE
	.align		4
.L_911:
        /*141c*/ 	.byte	0x04, 0x12
        /*141e*/ 	.short	(.L_913 - .L_912)
	.align		4
.L_912:
        /*1420*/ 	.word	index@(_ZN2at6native18elementwise_kernelILi128ELi2EZNS0_22gpu_kernel_impl_nocastINS0_13BinaryFunctorIdddNS0_15binary_internal10MulFunctorIdEEEEEEvRNS_18TensorIteratorBaseERKT_EUliE_EEviT1_)
        /*1424*/ 	.word	0x00000000


	//----- nvinfo : EIATTR_MIN_STACK_SIZE
	.align		4
.L_913:
        /*1428*/ 	.byte	0x04, 0x12
        /*142a*/ 	.short	(.L_915 - .L_914)
	.align		4
.L_914:
        /*142c*/ 	.word	index@(_ZN2at6native27unrolled_elementwise_kernelINS0_13BinaryFunctorIdddNS0_15binary_internal10MulFunctorIdEEEESt5arrayIPcLm3EELi4E23TrivialOffsetCalculatorILi2EjESA_ILi1EjENS0_6memory15LoadWithoutCastENSD_16StoreWithoutCastEEEviT_T0_T2_T3_T4_T5_)
        /*1430*/ 	.word	0x00000000


	//----- nvinfo : EIATTR_MIN_STACK_SIZE
	.align		4
.L_915:
        /*1434*/ 	.byte	0x04, 0x12
        /*1436*/ 	.short	(.L_917 - .L_916)
	.align		4
.L_916:
        /*1438*/ 	.word	index@(_ZN2at6native29vectorized_elementwise_kernelILi2ENS0_13BinaryFunctorIdddNS0_15binary_internal10MulFunctorIdEEEESt5arrayIPcLm3EEEEviT0_T1_)
        /*143c*/ 	.word	0x00000000


	//----- nvinfo : EIATTR_MIN_STACK_SIZE
	.align		4
.L_917:
        /*1440*/ 	.byte	0x04, 0x12
        /*1442*/ 	.short	(.L_919 - .L_918)
	.align		4
.L_918:
        /*1444*/ 	.word	index@(_ZN2at6native29vectorized_elementwise_kernelILi4ENS0_13BinaryFunctorIdddNS0_15binary_internal10MulFunctorIdEEEESt5arrayIPcLm3EEEEviT0_T1_)
        /*1448*/ 	.word	0x00000000


	//----- nvinfo : EIATTR_MIN_STACK_SIZE
	.align		4
.L_919:
        /*144c*/ 	.byte	0x04, 0x12
        /*144e*/ 	.short	(.L_921 - .L_920)
	.align		4
.L_920:
        /*1450*/ 	.word	index@(_ZN2at6native29vectorized_elementwise_kernelILi8ENS0_13BinaryFunctorIdddNS0_15binary_internal10MulFunctorIdEEEESt5arrayIPcLm3EEEEviT0_T1_)
        /*1454*/ 	.word	0x00000000


	//----- nvinfo : EIATTR_MIN_STACK_SIZE
	.align		4
.L_921:
        /*1458*/ 	.byte	0x04, 0x12
        /*145a*/ 	.short	(.L_923 - .L_922)
	.align		4
.L_922:
        /*145c*/ 	.word	index@(_ZN2at6native18elementwise_kernelILi128ELi4EZNS0_15gpu_kernel_implINS0_13AUnaryFunctorIsssNS0_15binary_internal10MulFunctorIsEEEEEEvRNS_18TensorIteratorBaseERKT_EUliE_EEviT1_)
        /*1460*/ 	.word	0x00000000


	//----- nvinfo : EIATTR_MIN_STACK_SIZE
	.align		4
.L_923:
        /*1464*/ 	.byte	0x04, 0x12
        /*1466*/ 	.short	(.L_925 - .L_924)
	.align		4
.L_924:
        /*1468*/ 	.word	index@(_ZN2at6native27unrolled_elementwise_kernelINS0_13AUnaryFunctorIsssNS0_15binary_internal10MulFunctorIsEEEESt5arrayIPcLm2EELi4E23TrivialOffsetCalculatorILi1EjESB_NS0_6memory12LoadWithCastILi1EEENSC_13StoreWithCastILi1EEEEEviT_T0_T2_T3_T4_T5_)
        /*146c*/ 	.word	0x00000000


	//----- nvinfo : EIATTR_MIN_STACK_SIZE
	.align		4
.L_925:
        /*1470*/ 	.byte	0x04, 0x12
        /*1472*/ 	.short	(.L_927 - .L_926)
	.align		4
.L_926:
        /*1474*/ 	.word	index@(_ZN2at6native18elementwise_kernelILi128ELi4EZNS0_22gpu_kernel_impl_nocastINS0_13AUnaryFunctorIsssNS0_15binary_internal10MulFunctorIsEEEEEEvRNS_18TensorIteratorBaseERKT_EUliE_EEviT1_)
        /*1478*/ 	.word	0x00000000


	//----- nvinfo : EIATTR_MIN_STACK_SIZE
	.align		4
.L_927:
        /*147c*/ 	.byte	0x04, 0x12
        /*147e*/ 	.short	(.L_929 - .L_928)
	.align		4
.L_928:
        /*1480*/ 	.word	index@(_ZN2at6native27unrolled_elementwise_kernelINS0_13AUnaryFunctorIsssNS0_15binary_internal10MulFunctorIsEEEESt5arrayIPcLm2EELi4E23TrivialOffsetCalculatorILi1EjESB_NS0_6memory15LoadWithoutCastENSC_16StoreWithoutCastEEEviT_T0_T2_T3_T4_T5_)
        /*1484*/ 	.word	0x00000000


	//----- nvinfo : EIATTR_MIN_STACK_SIZE
	.align		4
.L_929:
        /*1488*/ 	.byte	0x04, 0x12
        /*148a*/ 	.short	(.L_931 - .L_930)
	.align		4
.L_930:
        /*148c*/ 	.word	index@(_ZN2at6native29vectorized_elementwise_kernelILi2ENS0_13AUnaryFunctorIsssNS0_15binary_internal10MulFunctorIsEEEESt5arrayIPcLm2EEEEviT0_T1_)
        /*1490*/ 	.word	0x00000000


	//----- nvinfo : EIATTR_MIN_STACK_SIZE
	.align		4
.L_931:
        /*1494*/ 	.byte	0x04, 0x12
        /*1496*/ 	.short	(.L_933 - .L_932)
	.align		4
.L_932:
        /*1498*/ 	.word	index@(_ZN2at6native29vectorized_elementwise_kernelILi4ENS0_13AUnaryFunctorIsssNS0_15binary_internal10MulFunctorIsEEEESt5arrayIPcLm2EEEEviT0_T1_)
        /*149c*/ 	.word	0x00000000


	//----- nvinfo : EIATTR_MIN_STACK_SIZE
	.align		4
.L_933:
        /*14a0*/ 	.byte	0x04, 0x12
        /*14a2*/ 	.short	(.L_935 - .L_934)
	.align		4
.L_934:
        /*14a4*/ 	.word	index@(_ZN2at6native29vectorized_elementwise_kernelILi8ENS0_13AUnaryFunctorIsssNS0_15binary_internal10MulFunctorIsEEEESt5arrayIPcLm2EEEEviT0_T1_)
        /*14a8*/ 	.word	0x00000000


	//----- nvinfo : EIATTR_MIN_STACK_SIZE
	.align		4
.L_935:
        /*14ac*/ 	.byte	0x04, 0x12
        /*14ae*/ 	.short	(.L_937 - .L_936)
	.align		4
.L_936:
        /*14b0*/ 	.word	index@(_ZN2at6native18elementwise_kernelILi128ELi4EZNS0_15gpu_kernel_implINS0_13BinaryFunctorIsssNS0_15binary_internal10MulFunctorIsEEEEEEvRNS_18TensorIteratorBaseERKT_EUliE_EEviT1_)
        /*14b4*/ 	.word	0x00000000


	//----- nvinfo : EIATTR_MIN_STACK_SIZE
	.align		4
.L_937:
        /*14b8*/ 	.byte	0x04, 0x12
        /*14ba*/ 	.short	(.L_939 - .L_938)
	.align		4
.L_938:
        /*14bc*/ 	.word	index@(_ZN2at6native27unrolled_elementwise_kernelINS0_13BinaryFunctorIsssNS0_15binary_internal10MulFunctorIsEEEESt5arrayIPcLm3EELi4E23TrivialOffsetCalculatorILi2EjESA_ILi1EjENS0_6memory12LoadWithCastILi2EEENSD_13StoreWithCastILi1EEEEEviT_T0_T2_T3_T4_T5_)
        /*14c0*/ 	.word	0x00000000


	//----- nvinfo : EIATTR_MIN_STACK_SIZE
	.align		4
.L_939:
        /*14c4*/ 	.byte	0x04, 0x12
        /*14c6*/ 	.short	(.L_941 - .L_940)
	.align		4
.L_940:
        /*14c8*/ 	.word	index@(_ZN2at6native18elementwise_kernelILi128ELi4EZNS0_22gpu_kernel_impl_nocastINS0_13BinaryFunctorIsssNS0_15binary_internal10MulFunctorIsEEEEEEvRNS_18TensorIteratorBaseERKT_EUliE_EEviT1_)
        /*14cc*/ 	.word	0x00000000


	//----- nvinfo : EIATTR_MIN_STACK_SIZE
	.align		4
.L_941:
        /*14d0*/ 	.byte	0x04, 0x12
        /*14d2*/ 	.short	(.L_943 - .L_942)
	.align		4
.L_942:
        /*14d4*/ 	.word	index@(_ZN2at6native27unrolled_elementwise_kernelINS0_13BinaryFunctorIsssNS0_15binary_internal10MulFunctorIsEEEESt5arrayIPcLm3EELi4E23TrivialOffsetCalculatorILi2EjESA_ILi1EjENS0_6memory15LoadWithoutCastENSD_16StoreWithoutCastEEEviT_T0_T2_T3_T4_T5_)
        /*14d8*/ 	.word	0x00000000


	//----- nvinfo : EIATTR_MIN_STACK_SIZE
	.align		4
.L_943:
        /*14dc*/ 	.byte	0x04, 0x12
        /*14de*/ 	.short	(.L_945 - .L_944)
	.align		4
.L_944:
        /*14e0*/ 	.word	index@(_ZN2at6native29vectorized_elementwise_kernelILi2ENS0_13BinaryFunctorIsssNS0_15binary_internal10MulFunctorIsEEEESt5arrayIPcLm3EEEEviT0_T1_)
        /*14e4*/ 	.word	0x00000000


	//----- nvinfo : EIATTR_MIN_STACK_SIZE
	.align		4
.L_945:
        /*14e8*/ 	.byte	0x04, 0x12
        /*14ea*/ 	.short	(.L_947 - .L_946)
	.align		4
.L_946:
        /*14ec*/ 	.word	index@(_ZN2at6native29vectorized_elementwise_kernelILi4ENS0_13BinaryFunctorIsssNS0_15binary_internal10MulFunctorIsEEEESt5arrayIPcLm3EEEEviT0_T1_)
        /*14f0*/ 	.word	0x00000000


	//----- nvinfo : EIATTR_MIN_STACK_SIZE
	.align		4
.L_947:
        /*14f4*/ 	.byte	0x04, 0x12
        /*14f6*/ 	.short	(.L_949 - .L_948)
	.align		4
.L_948:
        /*14f8*/ 	.word	index@(_ZN2at6native29vectorized_elementwise_kernelILi8ENS0_13BinaryFunctorIsssNS0_15binary_internal10MulFunctorIsEEEESt5arrayIPcLm3EEEEviT0_T1_)
        /*14fc*/ 	.word	0x00000000


	//----- nvinfo : EIATTR_MIN_STACK_SIZE
	.align		4
.L_949:
        /*1500*/ 	.byte	0x04, 0x12
        /*1502*/ 	.short	(.L_951 - .L_950)
	.align		4
.L_950:
        /*1504*/ 	.word	index@(_ZN2at6native18elementwise_kernelILi128ELi4EZNS0_15gpu_kernel_implINS0_13AUnaryFunctorIlllNS0_15binary_internal10MulFunctorIlEEEEEEvRNS_18TensorIteratorBaseERKT_EUliE_EEviT1_)
        /*1508*/ 	.word	0x00000000


	//----- nvinfo : EIATTR_MIN_STACK_SIZE
	.align		4
.L_951:
        /*150c*/ 	.byte	0x04, 0x12
        /*150e*/ 	.short	(.L_953 - .L_952)
	.align		4
.L_952:
        /*1510*/ 	.word	index@(_ZN2at6native27unrolled_elementwise_kernelINS0_13AUnaryFunctorIlllNS0_15binary_internal10MulFunctorIlEEEESt5arrayIPcLm2EELi4E23TrivialOffsetCalculatorILi1EjESB_NS0_6memory12LoadWithCastILi1EEENSC_13StoreWithCastILi1EEEEEviT_T0_T2_T3_T4_T5_)
        /*1514*/ 	.word	0x00000000


	//----- nvinfo : EIATTR_MIN_STACK_SIZE
	.align		4
.L_953:
        /*1518*/ 	.byte	0x04, 0x12
        /*151a*/ 	.short	(.L_955 - .L_954)
	.align		4
.L_954:
        /*151c*/ 	.word	index@(_ZN2at6native18elementwise_kernelILi128ELi2EZNS0_22gpu_kernel_impl_nocastINS0_13AUnaryFunctorIlllNS0_15binary_internal10MulFunctorIlEEEEEEvRNS_18TensorIteratorBaseERKT_EUliE_EEviT1_)
        /*1520*/ 	.word	0x00000000


	//----- nvinfo : EIATTR_MIN_STACK_SIZE
	.align		4
.L_955:
        /*1524*/ 	.byte	0x04, 0x12
        /*1526*/ 	.short	(.L_957 - .L_956)
	.align		4
.L_956:
        /*1528*/ 	.word	index@(_ZN2at6native27unrolled_elementwise_kernelINS0_13AUnaryFunctorIlllNS0_15binary_internal10MulFunctorIlEEEESt5arrayIPcLm2EELi4E23TrivialOffsetCalculatorILi1EjESB_NS0_6memory15LoadWithoutCastENSC_16StoreWithoutCastEEEviT_T0_T2_T3_T4_T5_)
        /*152c*/ 	.word	0x00000000


	//----- nvinfo : EIATTR_MIN_STACK_SIZE
	.align		4
.L_957:
        /*1530*/ 	.byte	0x04, 0x12
        /*1532*/ 	.short	(.L_959 - .L_958)
	.align		4
.L_958:
        /*1534*/ 	.word	index@(_ZN2at6native29vectorized_elementwise_kernelILi2ENS0_13AUnaryFunctorIlllNS0_15binary_internal10MulFunctorIlEEEESt5arrayIPcLm2EEEEviT0_T1_)
        /*1538*/ 	.word	0x00000000


	//----- nvinfo : EIATTR_MIN_STACK_SIZE
	.align		4
.L_959:
        /*153c*/ 	.byte	0x04, 0x12
        /*153e*/ 	.short	(.L_961 - .L_960)
	.align		4
.L_960:
        /*1540*/ 	.word	index@(_ZN2at6native29vectorized_elementwise_kernelILi4ENS0_13AUnaryFunctorIlllNS0_15binary_internal10MulFunctorIlEEEESt5arrayIPcLm2EEEEviT0_T1_)
        /*1544*/ 	.word	0x00000000


	//----- nvinfo : EIATTR_MIN_STACK_SIZE
	.align		4
.L_961:
        /*1548*/ 	.byte	0x04, 0x12
        /*154a*/ 	.short	(.L_963 - .L_962)
	.align		4
.L_962:
        /*154c*/ 	.word	index@(_ZN2at6native29vectorized_elementwise_kernelILi8ENS0_13AUnaryFunctorIlllNS0_15binary_internal10MulFunctorIlEEEESt5arrayIPcLm2EEEEviT0_T1_)
        /*1550*/ 	.word	0x00000000


	//----- nvinfo : EIATTR_MIN_STACK_SIZE
	.align		4
.L_963:
        /*1554*/ 	.byte	0x04, 0x12
        /*1556*/ 	.short	(.L_965 - .L_964)
	.align		4
.L_964:
        /*1558*/ 	.word	index@(_ZN2at6native18elementwise_kernelILi128ELi4EZNS0_15gpu_kernel_implINS0_13BinaryFunctorIlllNS0_15binary_internal10MulFunctorIlEEEEEEvRNS_18TensorIteratorBaseERKT_EUliE_EEviT1_)
        /*155c*/ 	.word	0x00000000


	//----- nvinfo : EIATTR_MIN_STACK_SIZE
	.align		4
.L_965:
        /*1560*/ 	.byte	0x04, 0x12
        /*1562*/ 	.short	(.L_967 - .L_966)
	.align		4
.L_966:
        /*1564*/ 	.word	index@(_ZN2at6native27unrolled_elementwise_kernelINS0_13BinaryFunctorIlllNS0_15binary_internal10MulFunctorIlEEEESt5arrayIPcLm3EELi4E23TrivialOffsetCalculatorILi2EjESA_ILi1EjENS0_6memory12LoadWithCastILi2EEENSD_13StoreWithCastILi1EEEEEviT_T0_T2_T3_T4_T5_)
        /*1568*/ 	.word	0x00000000


	//----- nvinfo : EIATTR_MIN_STACK_SIZE
	.align		4
.L_967:
        /*156c*/ 	.byte	0x04, 0x12
        /*156e*/ 	.short	(.L_969 - .L_968)
	.align		4
.L_968:
        /*1570*/ 	.word	index@(_ZN2at6native18elementwise_kernelILi128ELi2EZNS0_22gpu_kernel_impl_nocastINS0_13BinaryFunctorIlllNS0_15binary_internal10MulFunctorIlEEEEEEvRNS_18TensorIteratorBaseERKT_EUliE_EEviT1_)
        /*1574*/ 	.word	0x00000000


	//----- nvinfo : EIATTR_MIN_STACK_SIZE
	.align		4
.L_969:
        /*1578*/ 	.byte	0x04, 0x12
        /*157a*/ 	.short	(.L_971 - .L_970)
	.align		4
.L_970:
        /*157c*/ 	.word	index@(_ZN2at6native27unrolled_elementwise_kernelINS0_13BinaryFunctorIlllNS0_15binary_internal10MulFunctorIlEEEESt5arrayIPcLm3EELi4E23TrivialOffsetCalculatorILi2EjESA_ILi1EjENS0_6memory15LoadWithoutCastENSD_16StoreWithoutCastEEEviT_T0_T2_T3_T4_T5_)
        /*1580*/ 	.word	0x00000000


	//----- nvinfo : EIATTR_MIN_STACK_SIZE
	.align		4
.L_971:
        /*1584*/ 	.byte	0x04, 0x12
        /*1586*/ 	.short	(.L_973 - .L_972)
	.align		4
.L_972:
        /*1588*/ 	.word	index@(_ZN2at6native29vectorized_elementwise_kernelILi2ENS0_13BinaryFunctorIlllNS0_15binary_internal10MulFunctorIlEEEESt5arrayIPcLm3EEEEviT0_T1_)
        /*158c*/ 	.word	0x00000000


	//----- nvinfo : EIATTR_MIN_STACK_SIZE
	.align		4
.L_973:
        /*1590*/ 	.byte	0x04, 0x12
        /*1592*/ 	.short	(.L_975 - .L_974)
	.align		4
.L_974:
        /*1594*/ 	.word	index@(_ZN2at6native29vectorized_elementwise_kernelILi4ENS0_13BinaryFunctorIlllNS0_15binary_internal10MulFunctorIlEEEESt5arrayIPcLm3EEEEviT0_T1_)
        /*1598*/ 	.word	0x00000000


	//----- nvinfo : EIATTR_MIN_STACK_SIZE
	.align		4
.L_975:
        /*159c*/ 	.byte	0x04, 0x12
        /*159e*/ 	.short	(.L_977 - .L_976)
	.align		4
.L_976:
        /*15a0*/ 	.word	index@(_ZN2at6native29vectorized_elementwise_kernelILi8ENS0_13BinaryFunctorIlllNS0_15binary_internal10MulFunctorIlEEEESt5arrayIPcLm3EEEEviT0_T1_)
        /*15a4*/ 	.word	0x00000000


	//----- nvinfo : EIATTR_MIN_STACK_SIZE
	.align		4
.L_977:
        /*15a8*/ 	.byte	0x04, 0x12
        /*15aa*/ 	.short	(.L_979 - .L_978)
	.align		4
.L_978:
        /*15ac*/ 	.word	index@(_ZN2at6native18elementwise_kernelILi128ELi4EZNS0_15gpu_kernel_implINS0_13AUnaryFunctorIiiiNS0_15binary_internal10MulFunctorIiEEEEEEvRNS_18TensorIteratorBaseERKT_EUliE_EEviT1_)
        /*15b0*/ 	.word	0x00000000


	//----- nvinfo : EIATTR_MIN_STACK_SIZE
	.align		4
.L_979:
        /*15b4*/ 	.byte	0x04, 0x12
        /*15b6*/ 	.short	(.L_981 - .L_980)
	.align		4
.L_980:
        /*15b8*/ 	.word	index@(_ZN2at6native27unrolled_elementwise_kernelINS0_13AUnaryFunctorIiiiNS0_15binary_internal10MulFunctorIiEEEESt5arrayIPcLm2EELi4E23TrivialOffsetCalculatorILi1EjESB_NS0_6memory12LoadWithCastILi1EEENSC_13StoreWithCastILi1EEEEEviT_T0_T2_T3_T4_T5_)
        /*15bc*/ 	.word	0x00000000


	//----- nvinfo : EIATTR_MIN_STACK_SIZE
	.align		4
.L_981:
        /*15c0*/ 	.byte	0x04, 0x12
        /*15c2*/ 	.short	(.L_983 - .L_982)
	.align		4
.L_982:
        /*15c4*/ 	.word	index@(_ZN2at6native18elementwise_kernelILi128ELi2EZNS0_22gpu_kernel_impl_nocastINS0_13AUnaryFunctorIiiiNS0_15binary_internal10MulFunctorIiEEEEEEvRNS_18TensorIteratorBaseERKT_EUliE_EEviT1_)
        /*15c8*/ 	.word	0x00000000


	//----- nvinfo : EIATTR_MIN_STACK_SIZE
	.align		4
.L_983:
        /*15cc*/ 	.byte	0x04, 0x12
        /*15ce*/ 	.short	(.L_985 - .L_984)
	.align		4
.L_984:
        /*15d0*/ 	.word	index@(_ZN2at6native27unrolled_elementwise_kernelINS0_13AUnaryFunctorIiiiNS0_15binary_internal10MulFunctorIiEEEESt5arrayIPcLm2EELi4E23TrivialOffsetCalculatorILi1EjESB_NS0_6memory15LoadWithoutCastENSC_16StoreWithoutCastEEEviT_T0_T2_T3_T4_T5_)
        /*15d4*/ 	.word	0x00000000


	//----- nvinfo : EIATTR_MIN_STACK_SIZE
	.align		4
.L_985:
        /*15d8*/ 	.byte	0x04, 0x12
        /*15da*/ 	.short	(.L_987 - .L_986)
	.align		4
.L_986:
        /*15dc*/ 	.word	index@(_ZN2at6native29vectorized_elementwise_kernelILi2ENS0_13AUnaryFunctorIiiiNS0_15binary_internal10MulFunctorIiEEEESt5arrayIPcLm2EEEEviT0_T1_)
        /*15e0*/ 	.word	0x00000000


	//----- nvinfo : EIATTR_MIN_STACK_SIZE
	.align		4
.L_987:
        /*15e4*/ 	.byte	0x04, 0x12
        /*15e6*/ 	.short	(.L_989 - .L_988)
	.align		4
.L_988:
        /*15e8*/ 	.word	index@(_ZN2at6native29vectorized_elementwise_kernelILi4ENS0_13AUnaryFunctorIiiiNS0_15binary_internal10MulFunctorIiEEEESt5arrayIPcLm2EEEEviT0_T1_)
        /*15ec*/ 	.word	0x00000000


	//----- nvinfo : EIATTR_MIN_STACK_SIZE
	.align		4
.L_989:
        /*15f0*/ 	.byte	0x04, 0x12
        /*15f2*/ 	.short	(.L_991 - .L_990)
	.align		4
.L_990:
        /*15f4*/ 	.word	index@(_ZN2at6native29vectorized_elementwise_kernelILi8ENS0_13AUnaryFunctorIiiiNS0_15binary_internal10MulFunctorIiEEEESt5arrayIPcLm2EEEEviT0_T1_)
        /*15f8*/ 	.word	0x00000000


	//----- nvinfo : EIATTR_MIN_STACK_SIZE
	.align		4
.L_991:
        /*15fc*/ 	.byte	0x04, 0x12
        /*15fe*/ 	.short	(.L_993 - .L_992)
	.align		4
.L_992:
        /*1600*/ 	.word	index@(_ZN2at6native18elementwise_kernelILi128ELi4EZNS0_15gpu_kernel_implINS0_13BinaryFunctorIiiiNS0_15binary_internal10MulFunctorIiEEEEEEvRNS_18TensorIteratorBaseERKT_EUliE_EEviT1_)
        /*1604*/ 	.word	0x00000000


	//----- nvinfo : EIATTR_MIN_STACK_SIZE
	.align		4
.L_993:
        /*1608*/ 	.byte	0x04, 0x12
        /*160a*/ 	.short	(.L_995 - .L_994)
	.align		4
.L_994:
        /*160c*/ 	.word	index@(_ZN2at6native27unrolled_elementwise_kernelINS0_13BinaryFunctorIiiiNS0_15binary_internal10MulFunctorIiEEEESt5arrayIPcLm3EELi4E23TrivialOffsetCalculatorILi2EjESA_ILi1EjENS0_6memory12LoadWithCastILi2EEENSD_13StoreWithCastILi1EEEEEviT_T0_T2_T3_T4_T5_)
        /*1610*/ 	.word	0x00000000


	//----- nvinfo : EIATTR_MIN_STACK_SIZE
	.align		4
.L_995:
        /*1614*/ 	.byte	0x04, 0x12
        /*1616*/ 	.short	(.L_997 - .L_996)
	.align		4
.L_996:
        /*1618*/ 	.word	index@(_ZN2at6native18elementwise_kernelILi128ELi2EZNS0_22gpu_kernel_impl_nocastINS0_13BinaryFunctorIiiiNS0_15binary_internal10MulFunctorIiEEEEEEvRNS_18TensorIteratorBaseERKT_EUliE_EEviT1_)
        /*161c*/ 	.word	0x00000000


	//----- nvinfo : EIATTR_MIN_STACK_SIZE
	.align		4
.L_997:
        /*1620*/ 	.byte	0x04, 0x12
        /*1622*/ 	.short	(.L_999 - .L_998)
	.align		4
.L_998:
        /*1624*/ 	.word	index@(_ZN2at6native27unrolled_elementwise_kernelINS0_13BinaryFunctorIiiiNS0_15binary_internal10MulFunctorIiEEEESt5arrayIPcLm3EELi4E23TrivialOffsetCalculatorILi2EjESA_ILi1EjENS0_6memory15LoadWithoutCastENSD_16StoreWithoutCastEEEviT_T0_T2_T3_T4_T5_)
        /*1628*/ 	.word	0x00000000


	//----- nvinfo : EIATTR_MIN_STACK_SIZE
	.align		4
.L_999:
        /*162c*/ 	.byte	0x04, 0x12
        /*162e*/ 	.short	(.L_1001 - .L_1000)
	.align		4
.L_1000:
        /*1630*/ 	.word	index@(_ZN2at6native29vectorized_elementwise_kernelILi2ENS0_13BinaryFunctorIiiiNS0_15binary_internal10MulFunctorIiEEEESt5arrayIPcLm3EEEEviT0_T1_)
        /*1634*/ 	.word	0x00000000


	//----- nvinfo : EIATTR_MIN_STACK_SIZE
	.align		4
.L_1001:
        /*1638*/ 	.byte	0x04, 0x12
        /*163a*/ 	.short	(.L_1003 - .L_1002)
	.align		4
.L_1002:
        /*163c*/ 	.word	index@(_ZN2at6native29vectorized_elementwise_kernelILi4ENS0_13BinaryFunctorIiiiNS0_15binary_internal10MulFunctorIiEEEESt5arrayIPcLm3EEEEviT0_T1_)
        /*1640*/ 	.word	0x00000000


	//----- nvinfo : EIATTR_MIN_STACK_SIZE
	.align		4
.L_1003:
        /*1644*/ 	.byte	0x04, 0x12
        /*1646*/ 	.short	(.L_1005 - .L_1004)
	.align		4
.L_1004:
        /*1648*/ 	.word	index@(_ZN2at6native29vectorized_elementwise_kernelILi8ENS0_13BinaryFunctorIiiiNS0_15binary_internal10MulFunctorIiEEEESt5arrayIPcLm3EEEEviT0_T1_)
        /*164c*/ 	.word	0x00000000


	//----- nvinfo : EIATTR_MIN_STACK_SIZE
	.align		4
.L_1005:
        /*1650*/ 	.byte	0x04, 0x12
        /*1652*/ 	.short	(.L_1007 - .L_1006)
	.align		4
.L_1006:
        /*1654*/ 	.word	index@(_ZN2at6native18elementwise_kernelILi128ELi4EZNS0_15gpu_kernel_implINS0_13AUnaryFunctorIaaaNS0_15binary_internal10MulFunctorIaEEEEEEvRNS_18TensorIteratorBaseERKT_EUliE_EEviT1_)
        /*1658*/ 	.word	0x00000000


	//----- nvinfo : EIATTR_MIN_STACK_SIZE
	.align		4
.L_1007:
        /*165c*/ 	.byte	0x04, 0x12
        /*165e*/ 	.short	(.L_1009 - .L_1008)
	.align		4
.L_1008:
        /*1660*/ 	.word	index@(_ZN2at6native27unrolled_elementwise_kernelINS0_13AUnaryFunctorIaaaNS0_15binary_internal10MulFunctorIaEEEESt5arrayIPcLm2EELi4E23TrivialOffsetCalculatorILi1EjESB_NS0_6memory12LoadWithCastILi1EEENSC_13StoreWithCastILi1EEEEEviT_T0_T2_T3_T4_T5_)
        /*1664*/ 	.word	0x00000000


	//----- nvinfo : EIATTR_MIN_STACK_SIZE
	.align		4
.L_1009:
        /*1668*/ 	.byte	0x04, 0x12
        /*166a*/ 	.short	(.L_1011 - .L_1010)
	.align		4
.L_1010:
        /*166c*/ 	.word	index@(_ZN2at6native18elementwise_kernelILi128ELi4EZNS0_22gpu_kernel_impl_nocastINS0_13AUnaryFunctorIaaaNS0_15binary_internal10MulFunctorIaEEEEEEvRNS_18TensorIteratorBaseERKT_EUliE_EEviT1_)
        /*1670*/ 	.word	0x00000000


	//----- nvinfo : EIATTR_MIN_STACK_SIZE
	.align		4
.L_1011:
        /*1674*/ 	.byte	0x04, 0x12
        /*1676*/ 	.short	(.L_1013 - .L_1012)
	.align		4
.L_1012:
        /*1678*/ 	.word	index@(_ZN2at6native27unrolled_elementwise_kernelINS0_13AUnaryFunctorIaaaNS0_15binary_internal10MulFunctorIaEEEESt5arrayIPcLm2EELi4E23TrivialOffsetCalculatorILi1EjESB_NS0_6memory15LoadWithoutCastENSC_16StoreWithoutCastEEEviT_T0_T2_T3_T4_T5_)
        /*167c*/ 	.word	0x00000000


	//----- nvinfo : EIATTR_MIN_STACK_SIZE
	.align		4
.L_1013:
        /*1680*/ 	.byte	0x04, 0x12
        /*1682*/ 	.short	(.L_1015 - .L_1014)
	.align		4
.L_1014:
        /*1684*/ 	.word	index@(_ZN2at6native29vectorized_elementwise_kernelILi2ENS0_13AUnaryFunctorIaaaNS0_15binary_internal10MulFunctorIaEEEESt5arrayIPcLm2EEEEviT0_T1_)
        /*1688*/ 	.word	0x00000000


	//----- nvinfo : EIATTR_MIN_STACK_SIZE
	.align		4
.L_1015:
        /*168c*/ 	.byte	0x04, 0x12
        /*168e*/ 	.short	(.L_1017 - .L_1016)
	.align		4
.L_1016:
        /*1690*/ 	.word	index@(_ZN2at6native29vectorized_elementwise_kernelILi4ENS0_13AUnaryFunctorIaaaNS0_15binary_internal10MulFunctorIaEEEESt5arrayIPcLm2EEEEviT0_T1_)
        /*1694*/ 	.word	0x00000000


	//----- nvinfo : EIATTR_MIN_STACK_SIZE
	.align		4
.L_1017:
        /*1698*/ 	.byte	0x04, 0x12
        /*169a*/ 	.short	(.L_1019 - .L_1018)
	.align		4
.L_1018:
        /*169c*/ 	.word	index@(_ZN2at6native29vectorized_elementwise_kernelILi8ENS0_13AUnaryFunctorIaaaNS0_15binary_internal10MulFunctorIaEEEESt5arrayIPcLm2EEEEviT0_T1_)
        /*16a0*/ 	.word	0x00000000


	//----- nvinfo : EIATTR_MIN_STACK_SIZE
	.align		4
.L_1019:
        /*16a4*/ 	.byte	0x04, 0x12
        /*16a6*/ 	.short	(.L_1021 - .L_1020)
	.align		4
.L_1020:
        /*16a8*/ 	.word	index@(_ZN2at6native18elementwise_kernelILi128ELi4EZNS0_15gpu_kernel_implINS0_13BinaryFunctorIaaaNS0_15binary_internal10MulFunctorIaEEEEEEvRNS_18TensorIteratorBaseERKT_EUliE_EEviT1_)
        /*16ac*/ 	.word	0x00000000


	//----- nvinfo : EIATTR_MIN_STACK_SIZE
	.align		4
.L_1021:
        /*16b0*/ 	.byte	0x04, 0x12
        /*16b2*/ 	.short	(.L_1023 - .L_1022)
	.align		4
.L_1022:
        /*16b4*/ 	.word	index@(_ZN2at6native27unrolled_elementwise_kernelINS0_13BinaryFunctorIaaaNS0_15binary_internal10MulFunctorIaEEEESt5arrayIPcLm3EELi4E23TrivialOffsetCalculatorILi2EjESA_ILi1EjENS0_6memory12LoadWithCastILi2EEENSD_13StoreWithCastILi1EEEEEviT_T0_T2_T3_T4_T5_)
        /*16b8*/ 	.word	0x00000000


	//----- nvinfo : EIATTR_MIN_STACK_SIZE
	.align		4
.L_1023:
        /*16bc*/ 	.byte	0x04, 0x12
        /*16be*/ 	.short	(.L_1025 - .L_1024)
	.align		4
.L_1024:
        /*16c0*/ 	.word	index@(_ZN2at6native18elementwise_kernelILi128ELi4EZNS0_22gpu_kernel_impl_nocastINS0_13BinaryFunctorIaaaNS0_15binary_internal10MulFunctorIaEEEEEEvRNS_18TensorIteratorBaseERKT_EUliE_EEviT1_)
        /*16c4*/ 	.word	0x00000000


	//----- nvinfo : EIATTR_MIN_STACK_SIZE
	.align		4
.L_1025:
        /*16c8*/ 	.byte	0x04, 0x12
        /*16ca*/ 	.short	(.L_1027 - .L_1026)
	.align		4
.L_1026:
        /*16cc*/ 	.word	index@(_ZN2at6native27unrolled_elementwise_kernelINS0_13BinaryFunctorIaaaNS0_15binary_internal10MulFunctorIaEEEESt5arrayIPcLm3EELi4E23TrivialOffsetCalculatorILi2EjESA_ILi1EjENS0_6memory15LoadWithoutCastENSD_16StoreWithoutCastEEEviT_T0_T2_T3_T4_T5_)
        /*16d0*/ 	.word	0x00000000


	//----- nvinfo : EIATTR_MIN_STACK_SIZE
	.align		4
.L_1027:
        /*16d4*/ 	.byte	0x04, 0x12
        /*16d6*/ 	.short	(.L_1029 - .L_1028)
	.align		4
.L_1028:
        /*16d8*/ 	.word	index@(_ZN2at6native29vectorized_elementwise_kernelILi2ENS0_13BinaryFunctorIaaaNS0_15binary_internal10MulFunctorIaEEEESt5arrayIPcLm3EEEEviT0_T1_)
        /*16dc*/ 	.word	0x00000000


	//----- nvinfo : EIATTR_MIN_STACK_SIZE
	.align		4
.L_1029:
        /*16e0*/ 	.byte	0x04, 0x12
        /*16e2*/ 	.short	(.L_1031 - .L_1030)
	.align		4
.L_1030:
        /*16e4*/ 	.word	index@(_ZN2at6native29vectorized_elementwise_kernelILi4ENS0_13BinaryFunctorIaaaNS0_15binary_internal10MulFunctorIaEEEESt5arrayIPcLm3EEEEviT0_T1_)
        /*16e8*/ 	.word	0x00000000


	//----- nvinfo : EIATTR_MIN_STACK_SIZE
	.align		4
.L_1031:
        /*16ec*/ 	.byte	0x04, 0x12
        /*16ee*/ 	.short	(.L_1033 - .L_1032)
	.align		4
.L_1032:
        /*16f0*/ 	.word	index@(_ZN2at6native29vectorized_elementwise_kernelILi8ENS0_13BinaryFunctorIaaaNS0_15binary_internal10MulFunctorIaEEEESt5arrayIPcLm3EEEEviT0_T1_)
        /*16f4*/ 	.word	0x00000000


	//----- nvinfo : EIATTR_MIN_STACK_SIZE
	.align		4
.L_1033:
        /*16f8*/ 	.byte	0x04, 0x12
        /*16fa*/ 	.short	(.L_1035 - .L_1034)
	.align		4
.L_1034:
        /*16fc*/ 	.word	index@(_ZN2at6native18elementwise_kernelILi128ELi4EZNS0_15gpu_kernel_implINS0_13AUnaryFunctorIhhhNS0_15binary_internal10MulFunctorIhEEEEEEvRNS_18TensorIteratorBaseERKT_EUliE_EEviT1_)
        /*1700*/ 	.word	0x00000000


	//----- nvinfo : EIATTR_MIN_STACK_SIZE
	.align		4
.L_1035:
        /*1704*/ 	.byte	0x04, 0x12
        /*1706*/ 	.short	(.L_1037 - .L_1036)
	.align		4
.L_1036:
        /*1708*/ 	.word	index@(_ZN2at6native27unrolled_elementwise_kernelINS0_13AUnaryFunctorIhhhNS0_15binary_internal10MulFunctorIhEEEESt5arrayIPcLm2EELi4E23TrivialOffsetCalculatorILi1EjESB_NS0_6memory12LoadWithCastILi1EEENSC_13StoreWithCastILi1EEEEEviT_T0_T2_T3_T4_T5_)
        /*170c*/ 	.word	0x00000000


	//----- nvinfo : EIATTR_MIN_STACK_SIZE
	.align		4
.L_1037:
        /*1710*/ 	.byte	0x04, 0x12
        /*1712*/ 	.short	(.L_1039 - .L_1038)
	.align		4
.L_1038:
        /*1714*/ 	.word	index@(_ZN2at6native18elementwise_kernelILi128ELi4EZNS0_22gpu_kernel_impl_nocastINS0_13AUnaryFunctorIhhhNS0_15binary_internal10MulFunctorIhEEEEEEvRNS_18TensorIteratorBaseERKT_EUliE_EEviT1_)
        /*1718*/ 	.word	0x00000000


	//----- nvinfo : EIATTR_MIN_STACK_SIZE
	.align		4
.L_1039:
        /*171c*/ 	.byte	0x04, 0x12
        /*171e*/ 	.short	(.L_1041 - .L_1040)
	.align		4
.L_1040:
        /*1720*/ 	.word	index@(_ZN2at6native27unrolled_elementwise_kernelINS0_13AUnaryFunctorIhhhNS0_15binary_internal10MulFunctorIhEEEESt5arrayIPcLm2EELi4E23TrivialOffsetCalculatorILi1EjESB_NS0_6memory15LoadWithoutCastENSC_16StoreWithoutCastEEEviT_T0_T2_T3_T4_T5_)
        /*1724*/ 	.word	0x00000000


	//----- nvinfo : EIATTR_MIN_STACK_SIZE
	.align		4
.L_1041:
        /*1728*/ 	.byte	0x04, 0x12
        /*172a*/ 	.short	(.L_1043 - .L_1042)
	.align		4
.L_1042:
        /*172c*/ 	.word	index@(_ZN2at6native29vectorized_elementwise_kernelILi2ENS0_13AUnaryFunctorIhhhNS0_15binary_internal10MulFunctorIhEEEESt5arrayIPcLm2EEEEviT0_T1_)
        /*1730*/ 	.word	0x00000000


	//----- nvinfo : EIATTR_MIN_STACK_SIZE
	.align		4
.L_1043:
        /*1734*/ 	.byte	0x04, 0x12
        /*1736*/ 	.short	(.L_1045 - .L_1044)
	.align		4
.L_1044:
        /*1738*/ 	.word	index@(_ZN2at6native29vectorized_elementwise_kernelILi4ENS0_13AUnaryFunctorIhhhNS0_15binary_internal10MulFunctorIhEEEESt5arrayIPcLm2EEEEviT0_T1_)
        /*173c*/ 	.word	0x00000000


	//----- nvinfo : EIATTR_MIN_STACK_SIZE
	.align		4
.L_1045:
        /*1740*/ 	.byte	0x04, 0x12
        /*1742*/ 	.short	(.L_1047 - .L_1046)
	.align		4
.L_1046:
        /*1744*/ 	.word	index@(_ZN2at6native29vectorized_elementwise_kernelILi8ENS0_13AUnaryFunctorIhhhNS0_15binary_internal10MulFunctorIhEEEESt5arrayIPcLm2EEEEviT0_T1_)
        /*1748*/ 	.word	0x00000000


	//----- nvinfo : EIATTR_MIN_STACK_SIZE
	.align		4
.L_1047:
        /*174c*/ 	.byte	0x04, 0x12
        /*174e*/ 	.short	(.L_1049 - .L_1048)
	.align		4
.L_1048:
        /*1750*/ 	.word	index@(_ZN2at6native18elementwise_kernelILi128ELi4EZNS0_15gpu_kernel_implINS0_13BinaryFunctorIhhhNS0_15binary_internal10MulFunctorIhEEEEEEvRNS_18TensorIteratorBaseERKT_EUliE_EEviT1_)
        /*1754*/ 	.word	0x00000000


	//----- nvinfo : EIATTR_MIN_STACK_SIZE
	.align		4
.L_1049:
        /*1758*/ 	.byte	0x04, 0x12
        /*175a*/ 	.short	(.L_1051 - .L_1050)
	.align		4
.L_1050:
        /*175c*/ 	.word	index@(_ZN2at6native27unrolled_elementwise_kernelINS0_13BinaryFunctorIhhhNS0_15binary_internal10MulFunctorIhEEEESt5arrayIPcLm3EELi4E23TrivialOffsetCalculatorILi2EjESA_ILi1EjENS0_6memory12LoadWithCastILi2EEENSD_13StoreWithCastILi1EEEEEviT_T0_T2_T3_T4_T5_)
        /*1760*/ 	.word	0x00000000


	//----- nvinfo : EIATTR_MIN_STACK_SIZE
	.align		4
.L_1051:
        /*1764*/ 	.byte	0x04, 0x12
        /*1766*/ 	.short	(.L_1053 - .L_1052)
	.align		4
.L_1052:
        /*1768*/ 	.word	index@(_ZN2at6native18elementwise_kernelILi128ELi4EZNS0_22gpu_kernel_impl_nocastINS0_13BinaryFunctorIhhhNS0_15binary_internal10MulFunctorIhEEEEEEvRNS_18TensorIteratorBaseERKT_EUliE_EEviT1_)
        /*176c*/ 	.word	0x00000000


	//----- nvinfo : EIATTR_MIN_STACK_SIZE
	.align		4
.L_1053:
        /*1770*/ 	.byte	0x04, 0x12
        /*1772*/ 	.short	(.L_1055 - .L_1054)
	.align		4
.L_1054:
        /*1774*/ 	.word	index@(_ZN2at6native27unrolled_elementwise_kernelINS0_13BinaryFunctorIhhhNS0_15binary_internal10MulFunctorIhEEEESt5arrayIPcLm3EELi4E23TrivialOffsetCalculatorILi2EjESA_ILi1EjENS0_6memory15LoadWithoutCastENSD_16StoreWithoutCastEEEviT_T0_T2_T3_T4_T5_)
        /*1778*/ 	.word	0x00000000


	//----- nvinfo : EIATTR_MIN_STACK_SIZE
	.align		4
.L_1055:
        /*177c*/ 	.byte	0x04, 0x12
        /*177e*/ 	.short	(.L_1057 - .L_1056)
	.align		4
.L_1056:
        /*1780*/ 	.word	index@(_ZN2at6native29vectorized_elementwise_kernelILi2ENS0_13BinaryFunctorIhhhNS0_15binary_internal10MulFunctorIhEEEESt5arrayIPcLm3EEEEviT0_T1_)
        /*1784*/ 	.word	0x00000000


	//----- nvinfo : EIATTR_MIN_STACK_SIZE
	.align		4
.L_1057:
        /*1788*/ 	.byte	0x04, 0x12
        /*178a*/ 	.short	(.L_1059 - .L_1058)
	.align		4
.L_1058:
        /*178c*/ 	.word	index@(_ZN2at6native29vectorized_elementwise_kernelILi4ENS0_13BinaryFunctorIhhhNS0_15binary_internal10MulFunctorIhEEEESt5arrayIPcLm3EEEEviT0_T1_)
        /*1790*/ 	.word	0x00000000


	//----- nvinfo : EIATTR_MIN_STACK_SIZE
	.align		4
.L_1059:
        /*1794*/ 	.byte	0x04, 0x12
        /*1796*/ 	.short	(.L_1061 - .L_1060)
	.align		4
.L_1060:
        /*1798*/ 	.word	index@(_ZN2at6native29vectorized_elementwise_kernelILi8ENS0_13BinaryFunctorIhhhNS0_15binary_internal10MulFunctorIhEEEESt5arrayIPcLm3EEEEviT0_T1_)
        /*179c*/ 	.word	0x00000000
.L_1061:


//--------------------- .nv.info._ZN2at6native18elementwise_kernelILi128ELi4EZNS0_15gpu_kernel_implINS0_13AUnaryFunctorIbbbNS0_15binary_internal10MulFunctorIbEEEEEEvRNS_18TensorIteratorBaseERKT_EUliE_EEviT1_ --------------------------
	.section	.nv.info._ZN2at6native18elementwise_kernelILi128ELi4EZNS0_15gpu_kernel_implINS0_13AUnaryFunctorIbbbNS0_15binary_internal10MulFunctorIbEEEEEEvRNS_18TensorIteratorBaseERKT_EUliE_EEviT1_,"",@"SHT_CUDA_INFO"
	.sectionflags	@""
	.align	4


	//----- nvinfo : EIATTR_CUDA_API_VERSION
	.align		4
        /*0000*/ 	.byte	0x04, 0x37
        /*0002*/ 	.short	(.L_1063 - .L_1062)
.L_1062:
        /*0004*/ 	.word	0x00000082


	//----- nvinfo : EIATTR_SW2861232_WAR
	.align		4
.L_1063:
        /*0008*/ 	.byte	0x01, 0x35
	.zero		2


	//----- nvinfo : EIATTR_PARAM_CBANK
	.align		4
        /*000c*/ 	.byte	0x04, 0x0a
        /*000e*/ 	.short	(.L_1065 - .L_1064)
	.align		4
.L_1064:
        /*0010*/ 	.word	index@(.nv.constant0._ZN2at6native18elementwise_kernelILi128ELi4EZNS0_15gpu_kernel_implINS0_13AUnaryFunctorIbbbNS0_15binary_internal10MulFunctorIbEEEEEEvRNS_18TensorIteratorBaseERKT_EUliE_EEviT1_)
        /*0014*/ 	.short	0x0160
        /*0016*/ 	.short	0x0220


	//----- nvinfo : EIATTR_CBANK_PARAM_SIZE
	.align		4
.L_1065:
        /*0018*/ 	.byte	0x03, 0x19
        /*001a*/ 	.short	0x0220


	//----- nvinfo : EIATTR_KPARAM_INFO
	.align		4
        /*001c*/ 	.byte	0x04, 0x17
        /*001e*/ 	.short	(.L_1067 - .L_1066)
.L_1066:
        /*0020*/ 	.word	0x00000000
        /*0024*/ 	.short	0x0001
        /*0026*/ 	.short	0x0008
        /*0028*/ 	.byte	0x00, 0xf0, 0x61, 0x08


	//----- nvinfo : EIATTR_KPARAM_INFO
	.align		4
.L_1067:
        /*002c*/ 	.byte	0x04, 0x17
        /*002e*/ 	.short	(.L_1069 - .L_1068)
.L_1068:
        /*0030*/ 	.word	0x00000000
        /*0034*/ 	.short	0x0000
        /*0036*/ 	.short	0x0000
        /*0038*/ 	.byte	0x00, 0xf0, 0x11, 0x00


	//----- nvinfo : EIATTR_MAXREG_COUNT
	.align		4
.L_1069:
        /*003c*/ 	.byte	0x03, 0x1b
        /*003e*/ 	.short	0x0080


	//----- nvinfo : EIATTR_EXTERNS
	.align		4
        /*0040*/ 	.byte	0x04, 0x0f
        /*0042*/ 	.short	(.L_1071 - .L_1070)


	//   ....[0]....
	.align		4
.L_1070:
        /*0044*/ 	.word	index@(__assertfail)


	//----- nvinfo : EIATTR_MERCURY_ISA_VERSION
	.align		4
.L_1071:
        /*0048*/ 	.byte	0x03, 0x5f
        /*004a*/ 	.short	0x0000


	//----- nvinfo : EIATTR_SYSCALL_OFFSETS
	.align		4
        /*004c*/ 	.byte	0x04, 0x46
        /*004e*/ 	.short	(.L_1073 - .L_1072)


	//   ....[0]....
.L_1072:
        /*0050*/ 	.word	0x00001da0


	//   ....[1]....
        /*0054*/ 	.word	0x00002c50


	//   ....[2]....
        /*0058*/ 	.word	0x00004a20


	//   ....[3]....
        /*005c*/ 	.word	0x000058d0


	//   ....[4]....
        /*0060*/ 	.word	0x00007670


	//   ....[5]....
        /*0064*/ 	.word	0x00008520


	//   ....[6]....
        /*0068*/ 	.word	0x0000a2d0


	//   ....[7]....
        /*006c*/ 	.word	0x0000b180


	//----- nvinfo : EIATTR_EXIT_INSTR_OFFSETS
	.align		4
.L_1073:
        /*0070*/ 	.byte	0x04, 0x1c
        /*0072*/ 	.short	(.L_1075 - .L_1074)


	//   ....[0]....
.L_1074:
        /*0074*/ 	.word	0x000085b0


	//   ....[1]....
        /*0078*/ 	.word	0x0000a460


	//   ....[2]....
        /*007c*/ 	.word	0x0000a480


	//   ....[3]....
        /*0080*/ 	.word	0x0000a510


	//   ....[4]....
        /*0084*/ 	.word	0x0000a530


	//   ....[5]....
        /*0088*/ 	.word	0x0000a550


	//   ....[6]....
        /*008c*/ 	.word	0x0000a5e0


	//   ....[7]....
        /*0090*/ 	.word	0x0000a620


	//   ....[8]....
        /*0094*/ 	.word	0x0000a6c0


	//   ....[9]....
        /*0098*/ 	.word	0x0000a710


	//   ....[10]....
        /*009c*/ 	.word	0x0000a740


	//   ....[11]....
        /*00a0*/ 	.word	0x0000a7e0


	//   ....[12]....
        /*00a4*/ 	.word	0x0000a820


	//   ....[13]....
        /*00a8*/ 	.word	0x0000a9b0


	//   ....[14]....
        /*00ac*/ 	.word	0x0000ab10


	//   ....[15]....
        /*00b0*/ 	.word	0x0000ab50


	//   ....[16]....
        /*00b4*/ 	.word	0x0000abf0


	//   ....[17]....
        /*00b8*/ 	.word	0x0000ad70


	//   ....[18]....
        /*00bc*/ 	.word	0x0000aef0


	//   ....[19]....
        /*00c0*/ 	.word	0x0000b050


	//   ....[20]....
        /*00c4*/ 	.word	0x0000b190


	//   ....[21]....
        /*00c8*/ 	.word	0x0000b1c0


	//   ....[22]....
        /*00cc*/ 	.word	0x0000b1e0


	//----- nvinfo : EIATTR_MAX_THREADS
	.align		4
.L_1075:
        /*00d0*/ 	.byte	0x04, 0x05
        /*00d2*/ 	.short	(.L_1077 - .L_1076)
.L_1076:
        /*00d4*/ 	.word	0x00000080
        /*00d8*/ 	.word	0x00000001
        /*00dc*/ 	.word	0x00000001


	//----- nvinfo : EIATTR_CRS_STACK_SIZE
	.align		4
.L_1077:
        /*00e0*/ 	.byte	0x04, 0x1e
        /*00e2*/ 	.short	(.L_1079 - .L_1078)
.L_1078:
        /*00e4*/ 	.word	0x00000000
.L_1079:


//--------------------- .nv.info._ZN2at6native27unrolled_elementwise_kernelINS0_13AUnaryFunctorIbbbNS0_15binary_internal10MulFunctorIbEEEESt5arrayIPcLm2EELi4E23TrivialOffsetCalculatorILi1EjESB_NS0_6memory12LoadWithCastILi1EEENSC_13StoreWithCastILi1EEEEEviT_T0_T2_T3_T4_T5_ --------------------------
	.section	.nv.info._ZN2at6native27unrolled_elementwise_kernelINS0_13AUnaryFunctorIbbbNS0_15binary_internal10MulFunctorIbEEEESt5arrayIPcLm2EELi4E23TrivialOffsetCalculatorILi1EjESB_NS0_6memory12LoadWithCastILi1EEENSC_13StoreWithCastILi1EEEEEviT_T0_T2_T3_T4_T5_,"",@"SHT_CUDA_INFO"
	.sectionflags	@""
	.align	4


	//----- nvinfo : EIATTR_CUDA_API_VERSION
	.align		4
        /*0000*/ 	.byte	0x04, 0x37
        /*0002*/ 	.short	(.L_1081 - .L_1080)
.L_1080:
        /*0004*/ 	.word	0x00000082


	//----- nvinfo : EIATTR_SW2861232_WAR
	.align		4
.L_1081:
        /*0008*/ 	.byte	0x01, 0x35
	.zero		2


	//----- nvinfo : EIATTR_PARAM_CBANK
	.align		4
        /*000c*/ 	.byte	0x04, 0x0a
        /*000e*/ 	.short	(.L_1083 - .L_1082)
	.align		4
.L_1082:
        /*0010*/ 	.word	index@(.nv.constant0._ZN2at6native27unrolled_elementwise_kernelINS0_13AUnaryFunctorIbbbNS0_15binary_internal10MulFunctorIbEEEESt5arrayIPcLm2EELi4E23TrivialOffsetCalculatorILi1EjESB_NS0_6memory12LoadWithCastILi1EEENSC_13StoreWithCastILi1EEEEEviT_T0_T2_T3_T4_T5_)
        /*0014*/ 	.short	0x0160
        /*0016*/ 	.short	0x002c


	//----- nvinfo : EIATTR_CBANK_PARAM_SIZE
	.align		4
.L_1083:
        /*0018*/ 	.byte	0x03, 0x19
        /*001a*/ 	.short	0x002c


	//----- nvinfo : EIATTR_KPARAM_INFO
	.align		4
        /*001c*/ 	.byte	0x04, 0x17
        /*001e*/ 	.short	(.L_1085 - .L_1084)
.L_1084:
        /*0020*/ 	.word	0x00000000
        /*0024*/ 	.short	0x0006
        /*0026*/ 	.short	0x0024
        /*0028*/ 	.byte	0x00, 0xf0, 0x21, 0x00


	//----- nvinfo : EIATTR_KPARAM_INFO
	.align		4
.L_1085:
        /*002c*/ 	.byte	0x04, 0x17
        /*002e*/ 	.short	(.L_1087 - .L_1086)
.L_1086:
        /*0030*/ 	.word	0x00000000
        /*0034*/ 	.short	0x0005
        /*0036*/ 	.short	0x001c
        /*0038*/ 	.byte	0x00, 0xf0, 0x21, 0x00


	//----- nvinfo : EIATTR_KPARAM_INFO
	.align		4
.L_1087:
        /*003c*/ 	.byte	0x04, 0x17
        /*003e*/ 	.short	(.L_1089 - .L_1088)
.L_1088:
        /*0040*/ 	.word	0x00000000
        /*0044*/ 	.short	0x0004
        /*0046*/ 	.short	0x0019
        /*0048*/ 	.byte	0x00, 0xf0, 0x05, 0x00


	//----- nvinfo : EIATTR_KPARAM_INFO
	.align		4
.L_1089:
        /*004c*/ 	.byte	0x04, 0x17
        /*004e*/ 	.short	(.L_1091 - .L_1090)
.L_1090:
        /*0050*/ 	.word	0x00000000
        /*0054*/ 	.short	0x0003
        /*0056*/ 	.short	0x0018
        /*0058*/ 	.byte	0x00, 0xf0, 0x05, 0x00


	//----- nvinfo : EIATTR_KPARAM_INFO
	.align		4
.L_1091:
        /*005c*/ 	.byte	0x04, 0x17
        /*005e*/ 	.short	(.L_1093 - .L_1092)
.L_1092:
        /*0060*/ 	.word	0x00000000
        /*0064*/ 	.short	0x0002
        /*0066*/ 	.short	0x0008
        /*0068*/ 	.byte	0x00, 0xf0, 0x41, 0x00


	//----- nvinfo : EIATTR_KPARAM_INFO
	.align		4
.L_1093:
        /*006c*/ 	.byte	0x04, 0x17
        /*006e*/ 	.short	(.L_1095 - .L_1094)
.L_1094:
        /*0070*/ 	.word	0x00000000
        /*0074*/ 	.short	0x0001
        /*0076*/ 	.short	0x0004
        /*0078*/ 	.byte	0x00, 0xf0, 0x09, 0x00


	//----- nvinfo : EIATTR_KPARAM_INFO
	.align		4
.L_1095:
        /*007c*/ 	.byte	0x04, 0x17
        /*007e*/ 	.short	(.L_1097 - .L_1096)
.L_1096:
        /*0080*/ 	.word	0x00000000
        /*0084*/ 	.short	0x0000
        /*0086*/ 	.short	0x0000
        /*0088*/ 	.byte	0x00, 0xf0, 0x11, 0x00


	//----- nvinfo : EIATTR_MAXREG_COUNT
	.align		4
.L_1097:
        /*008c*/ 	.byte	0x03, 0x1b
        /*008e*/ 	.short	0x00ff


	//----- nvinfo : EIATTR_EXTERNS
	.align		4
        /*0090*/ 	.byte	0x04, 0x0f
        /*0092*/ 	.short	(.L_1099 - .L_1098)


	//   ....[0]....
	.align		4
.L_1098:
        /*0094*/ 	.word	index@(__assertfail)


	//----- nvinfo : EIATTR_MERCURY_ISA_VERSION
	.align		4
.L_1099:
        /*0098*/ 	.byte	0x03, 0x5f
        /*009a*/ 	.short	0x0000


	//----- nvinfo : EIATTR_SYSCALL_OFFSETS
	.align		4
        /*009c*/ 	.byte	0x04, 0x46
        /*009e*/ 	.short	(.L_1101 - .L_1100)


	//   ....[0]....
.L_1100:
        /*00a0*/ 	.word	0x00000f90


	//   ....[1]....
        /*00a4*/ 	.word	0x00001f60


	//   ....[2]....
        /*00a8*/ 	.word	0x00002f40


	//   ....[3]....
        /*00ac*/ 	.word	0x00003f00


	//   ....[4]....
        /*00b0*/ 	.word	0x00004f40


	//   ....[5]....
        /*00b4*/ 	.word	0x00005e20


	//   ....[6]....
        /*00b8*/ 	.word	0x00006ce0


	//   ....[7]....
        /*00bc*/ 	.word	0x00007ba0


	//----- nvinfo : EIATTR_EXIT_INSTR_OFFSETS
	.align		4
.L_1101:
        /*00c0*/ 	.byte	0x04, 0x1c
        /*00c2*/ 	.short	(.L_1103 - .L_1102)


	//   ....[0]....
.L_1102:
        /*00c4*/ 	.word	0x00006d70


	//   ....[1]....
        /*00c8*/ 	.word	0x00006e80


	//   ....[2]....
        /*00cc*/ 	.word	0x00006ea0


	//   ....[3]....
        /*00d0*/ 	.word	0x00006f30


	//   ....[4]....
        /*00d4*/ 	.word	0x00006f50


	//   ....[5]....
        /*00d8*/ 	.word	0x00006f70


	//   ....[6]....
        /*00dc*/ 	.word	0x00007000


	//   ....[7]....
        /*00e0*/ 	.word	0x00007040


	//   ....[8]....
        /*00e4*/ 	.word	0x000070e0


	//   ....[9]....
        /*00e8*/ 	.word	0x00007130


	//   ....[10]....
        /*00ec*/ 	.word	0x00007160


	//   ....[11]....
        /*00f0*/ 	.word	0x00007200


	//   ....[12]....
        /*00f4*/ 	.word	0x00007240


	//   ....[13]....
        /*00f8*/ 	.word	0x000073d0


	//   ....[14]....
        /*00fc*/ 	.word	0x00007530


	//   ....[15]....
        /*0100*/ 	.word	0x00007570


	//   ....[16]....
        /*0104*/ 	.word	0x00007610


	//   ....[17]....
        /*0108*/ 	.word	0x00007790


	//   ....[18]....
        /*010c*/ 	.word	0x00007910


	//   ....[19]....
        /*0110*/ 	.word	0x00007a70


	//   ....[20]....
        /*0114*/ 	.word	0x00007bb0


	//   ....[21]....
        /*0118*/ 	.word	0x00007be0


	//   ....[22]....
        /*011c*/ 	.word	0x00007c00


	//----- nvinfo : EIATTR_MAX_THREADS
	.align		4
.L_1103:
        /*0120*/ 	.byte	0x04, 0x05
        /*0122*/ 	.short	(.L_1105 - .L_1104)
.L_1104:
        /*0124*/ 	.word	0x00000080
        /*0128*/ 	.word	0x00000001
        /*012c*/ 	.word	0x00000001


	//----- nvinfo : EIATTR_CRS_STACK_SIZE
	.align		4
.L_1105:
        /*0130*/ 	.byte	0x04, 0x1e
        /*0132*/ 	.short	(.L_1107 - .L_1106)
.L_1106:
        /*0134*/ 	.word	0x00000000
.L_1107:


//--------------------- .nv.info._ZN2at6native18elementwise_kernelILi128ELi4EZNS0_22gpu_kernel_impl_nocastINS0_13AUnaryFunctorIbbbNS0_15binary_internal10MulFunctorIbEEEEEEvRNS_18TensorIteratorBaseERKT_EUliE_EEviT1_ --------------------------
	.section	.nv.info._ZN2at6native18elementwise_kernelILi128ELi4EZNS0_22gpu_kernel_impl_nocastINS0_13AUnaryFunctorIbbbNS0_15binary_internal10MulFunctorIbEEEEEEvRNS_18TensorIteratorBaseERKT_EUliE_EEviT1_,"",@"SHT_CUDA_INFO"
	.sectionflags	@""
	.align	4


	//----- nvinfo : EIATTR_CUDA_API_VERSION
	.align		4
        /*0000*/ 	.byte	0x04, 0x37
        /*0002*/ 	.short	(.L_1109 - .L_1108)
.L_1108:
        /*0004*/ 	.word	0x00000082


	//----- nvinfo : EIATTR_SW2861232_WAR
	.align		4
.L_1109:
        /*0008*/ 	.byte	0x01, 0x35
	.zero		2


	//----- nvinfo : EIATTR_PARAM_CBANK
	.align		4
        /*000c*/ 	.byte	0x04, 0x0a
        /*000e*/ 	.short	(.L_1111 - .L_1110)
	.align		4
.L_1110:
        /*0010*/ 	.word	index@(.nv.constant0._ZN2at6native18elementwise_kernelILi128ELi4EZNS0_22gpu_kernel_impl_nocastINS0_13AUnaryFunctorIbbbNS0_15binary_internal10MulFunctorIbEEEEEEvRNS_18TensorIteratorBaseERKT_EUliE_EEviT1_)
        /*0014*/ 	.short	0x0160
        /*0016*/ 	.short	0x0220


	//----- nvinfo : EIATTR_CBANK_PARAM_SIZE
	.align		4
.L_1111:
        /*0018*/ 	.byte	0x03, 0x19
        /*001a*/ 	.short	0x0220


	//----- nvinfo : EIATTR_KPARAM_INFO
	.align		4
        /*001c*/ 	.byte	0x04, 0x17
        /*001e*/ 	.short	(.L_1113 - .L_1112)
.L_1112:
        /*0020*/ 	.word	0x00000000
        /*0024*/ 	.short	0x0001
        /*0026*/ 	.short	0x0008
        /*0028*/ 	.byte	0x00, 0xf0, 0x61, 0x08


	//----- nvinfo : EIATTR_KPARAM_INFO
	.align		4
.L_1113:
        /*002c*/ 	.byte	0x04, 0x17
        /*002e*/ 	.short	(.L_1115 - .L_1114)
.L_1114:
        /*0030*/ 	.word	0x00000000
        /*0034*/ 	.short	0x0000
        /*0036*/ 	.short	0x0000
        /*0038*/ 	.byte	0x00, 0xf0, 0x11, 0x00


	//----- nvinfo : EIATTR_MAXREG_COUNT
	.align		4
.L_1115:
        /*003c*/ 	.byte	0x03, 0x1b
        /*003e*/ 	.short	0x0080


	//----- nvinfo : EIATTR_MERCURY_ISA_VERSION
	.align		4
        /*0040*/ 	.byte	0x03, 0x5f
        /*0042*/ 	.short	0x0000


	//----- nvinfo : EIATTR_EXIT_INSTR_OFFSETS
	.align		4
        /*0044*/ 	.byte	0x04, 0x1c
        /*0046*/ 	.short	(.L_1117 - .L_1116)


	//   ....[0]....
.L_1116:
        /*0048*/ 	.word	0x00002d80


	//   ....[1]....
        /*004c*/ 	.word	0x00003c50


	//----- nvinfo : EIATTR_MAX_THREADS
	.align		4
.L_1117:
        /*0050*/ 	.byte	0x04, 0x05
        /*0052*/ 	.short	(.L_1119 - .L_1118)
.L_1118:
        /*0054*/ 	.word	0x00000080
        /*0058*/ 	.word	0x00000001
        /*005c*/ 	.word	0x00000001


	//----- nvinfo : EIATTR_CRS_STACK_SIZE
	.align		4
.L_1119:
        /*0060*/ 	.byte	0x04, 0x1e
        /*0062*/ 	.short	(.L_1121 - .L_1120)
.L_1120:
        /*0064*/ 	.word	0x00000000
.L_1121:


//--------------------- .nv.info._ZN2at6native27unrolled_elementwise_kernelINS0_13AUnaryFunctorIbbbNS0_15binary_internal10MulFunctorIbEEEESt5arrayIPcLm2EELi4E23TrivialOffsetCalculatorILi1EjESB_NS0_6memory15LoadWithoutCastENSC_16StoreWithoutCastEEEviT_T0_T2_T3_T4_T5_ --------------------------
	.section	.nv.info._ZN2at6native27unrolled_elementwise_kernelINS0_13AUnaryFunctorIbbbNS0_15binary_internal10MulFunctorIbEEEESt5arrayIPcLm2EELi4E23TrivialOffsetCalculatorILi1EjESB_NS0_6memory15LoadWithoutCastENSC_16StoreWithoutCastEEEviT_T0_T2_T3_T4_T5_,"",@"SHT_CUDA_INFO"
	.sectionflags	@""
	.align	4


	//----- nvinfo : EIATTR_CUDA_API_VERSION
	.align		4
        /*0000*/ 	.byte	0x04, 0x37
        /*0002*/ 	.short	(.L_1123 - .L_1122)
.L_1122:
        /*0004*/ 	.word	0x00000082


	//----- nvinfo : EIATTR_SW2861232_WAR
	.align		4
.L_1123:
        /*0008*/ 	.byte	0x01, 0x35
	.zero		2


	//----- nvinfo : EIATTR_PARAM_CBANK
	.align		4
        /*000c*/ 	.byte	0x04, 0x0a
        /*000e*/ 	.short	(.L_1125 - .L_1124)
	.align		4
.L_1124:
        /*0010*/ 	.word	index@(.nv.constant0._ZN2at6native27unrolled_elementwise_kernelINS0_13AUnaryFunctorIbbbNS0_15binary_internal10MulFunctorIbEEEESt5arrayIPcLm2EELi4E23TrivialOffsetCalculatorILi1EjESB_NS0_6memory15LoadWithoutCastENSC_16StoreWithoutCastEEEviT_T0_T2_T3_T4_T5_)
        /*0014*/ 	.short	0x0160
        /*0016*/ 	.short	0x001c


	//----- nvinfo : EIATTR_CBANK_PARAM_SIZE
	.align		4
.L_1125:
        /*0018*/ 	.byte	0x03, 0x19
        /*001a*/ 	.short	0x001c


	//----- nvinfo : EIATTR_KPARAM_INFO
	.align		4
        /*001c*/ 	.byte	0x04, 0x17
        /*001e*/ 	.short	(.L_1127 - .L_1126)
.L_1126:
        /*0020*/ 	.word	0x00000000
        /*0024*/ 	.short	0x0006
        /*0026*/ 	.short	0x001b
        /*0028*/ 	.byte	0x00, 0xf0, 0x05, 0x00


	//----- nvinfo : EIATTR_KPARAM_INFO
	.align		4
.L_1127:
        /*002c*/ 	.byte	0x04, 0x17
        /*002e*/ 	.short	(.L_1129 - .L_1128)
.L_1128:
        /*0030*/ 	.word	0x00000000
        /*0034*/ 	.short	0x0005
        /*0036*/ 	.short	0x001a
        /*0038*/ 	.byte	0x00, 0xf0, 0x05, 0x00


	//----- nvinfo : EIATTR_KPARAM_INFO
	.align		4
.L_1129:
        /*003c*/ 	.byte	0x04, 0x17
        /*003e*/ 	.short	(.L_1131 - .L_1130)
.L_1130:
        /*0040*/ 	.word	0x00000000
        /*0044*/ 	.short	0x0004
        /*0046*/ 	.short	0x0019
        /*0048*/ 	.byte	0x00, 0xf0, 0x05, 0x00


	//----- nvinfo : EIATTR_KPARAM_INFO
	.align		4
.L_1131:
        /*004c*/ 	.byte	0x04, 0x17
        /*004e*/ 	.short	(.L_1133 - .L_1132)
.L_1132:
        /*0050*/ 	.word	0x00000000
        /*0054*/ 	.short	0x0003
        /*0056*/ 	.short	0x0018
        /*0058*/ 	.byte	0x00, 0xf0, 0x05, 0x00


	//----- nvinfo : EIATTR_KPARAM_INFO
	.align		4
.L_1133:
        /*005c*/ 	.byte	0x04, 0x17
        /*005e*/ 	.short	(.L_1135 - .L_1134)
.L_1134:
        /*0060*/ 	.word	0x00000000
        /*0064*/ 	.short	0x0002
        /*0066*/ 	.short	0x0008
        /*0068*/ 	.byte	0x00, 0xf0, 0x41, 0x00


	//----- nvinfo : EIATTR_KPARAM_INFO
	.align		4
.L_1135:
        /*006c*/ 	.byte	0x04, 0x17
        /*006e*/ 	.short	(.L_1137 - .L_1136)
.L_1136:
        /*0070*/ 	.word	0x00000000
        /*0074*/ 	.short	0x0001
        /*0076*/ 	.short	0x0004
        /*0078*/ 	.byte	0x00, 0xf0, 0x09, 0x00


	//----- nvinfo : EIATTR_KPARAM_INFO
	.align		4
.L_1137:
        /*007c*/ 	.byte	0x04, 0x17
        /*007e*/ 	.short	(.L_1139 - .L_1138)
.L_1138:
        /*0080*/ 	.word	0x00000000
        /*0084*/ 	.short	0x0000
        /*0086*/ 	.short	0x0000
        /*0088*/ 	.byte	0x00, 0xf0, 0x11, 0x00


	//----- nvinfo : EIATTR_MAXREG_COUNT
	.align		4
.L_1139:
        /*008c*/ 	.byte	0x03, 0x1b
        /*008e*/ 	.short	0x00ff


	//----- nvinfo : EIATTR_MERCURY_ISA_VERSION
	.align		4
        /*0090*/ 	.byte	0x03, 0x5f
        /*0092*/ 	.short	0x0000


	//----- nvinfo : EIATTR_EXIT_INSTR_OFFSETS
	.align		4
        /*0094*/ 	.byte	0x04, 0x1c
        /*0096*/ 	.short	(.L_1141 - .L_1140)


	//   ....[0]....
.L_1140:
        /*0098*/ 	.word	0x000004c0


	//   ....[1]....
        /*009c*/ 	.word	0x00000520


	//----- nvinfo : EIATTR_MAX_THREADS
	.align		4
.L_1141:
        /*00a0*/ 	.byte	0x04, 0x05
        /*00a2*/ 	.short	(.L_1143 - .L_1142)
.L_1142:
        /*00a4*/ 	.word	0x00000080
        /*00a8*/ 	.word	0x00000001
        /*00ac*/ 	.word	0x00000001


	//----- nvinfo : EIATTR_CRS_STACK_SIZE
	.align		4
.L_1143:
        /*00b0*/ 	.byte	0x04, 0x1e
        /*00b2*/ 	.short	(.L_1145 - .L_1144)
.L_1144:
        /*00b4*/ 	.word	0x00000000
.L_1145:


//--------------------- .nv.info._ZN2at6native29vectorized_elementwise_kernelILi2ENS0_13AUnaryFunctorIbbbNS0_15binary_internal10MulFunctorIbEEEESt5arrayIPcLm2EEEEviT0_T1_ --------------------------
	.section	.nv.info._ZN2at6native29vectorized_elementwise_kernelILi2ENS0_13AUnaryFunctorIbbbNS0_15binary_internal10MulFunctorIbEEEESt5arrayIPcLm2EEEEviT0_T1_,"",@"SHT_CUDA_INFO"
	.sectionflags	@""
	.align	4


	//----- nvinfo : EIATTR_CUDA_API_VERSION
	.align		4
        /*0000*/ 	.byte	0x04, 0x37
        /*0002*/ 	.short	(.L_1147 - .L_1146)
.L_1146:
        /*0004*/ 	.word	0x00000082


	//----- nvinfo : EIATTR_SW2861232_WAR
	.align		4
.L_1147:
        /*0008*/ 	.byte	0x01, 0x35
	.zero		2


	//----- nvinfo : EIATTR_PARAM_CBANK
	.align		4
        /*000c*/ 	.byte	0x04, 0x0a
        /*000e*/ 	.short	(.L_1149 - .L_1148)
	.align		4
.L_1148:
        /*0010*/ 	.word	index@(.nv.constant0._ZN2at6native29vectorized_elementwise_kernelILi2ENS0_13AUnaryFunctorIbbbNS0_15binary_internal10MulFunctorIbEEEESt5arrayIPcLm2EEEEviT0_T1_)
        /*0014*/ 	.short	0x0160
        /*0016*/ 	.short	0x0018


	//----- nvinfo : EIATTR_CBANK_PARAM_SIZE
	.align		4
.L_1149:
        /*0018*/ 	.byte	0x03, 0x19
        /*001a*/ 	.short	0x0018


	//----- nvinfo : EIATTR_KPARAM_INFO
	.align		4
        /*001c*/ 	.byte	0x04, 0x17
        /*001e*/ 	.short	(.L_1151 - .L_1150)
.L_1150:
        /*0020*/ 	.word	0x00000000
        /*0024*/ 	.short	0x0002
        /*0026*/ 	.short	0x0008
        /*0028*/ 	.byte	0x00, 0xf0, 0x41, 0x00


	//----- nvinfo : EIATTR_KPARAM_INFO
	.align		4
.L_1151:
        /*002c*/ 	.byte	0x04, 0x17
        /*002e*/ 	.short	(.L_1153 - .L_1152)
.L_1152:
        /*0030*/ 	.word	0x00000000
        /*0034*/ 	.short	0x0001
        /*0036*/ 	.short	0x0004
        /*0038*/ 	.byte	0x00, 0xf0, 0x09, 0x00


	//----- nvinfo : EIATTR_KPARAM_INFO
	.align		4
.L_1153:
        /*003c*/ 	.byte	0x04, 0x17
        /*003e*/ 	.short	(.L_1155 - .L_1154)
.L_1154:
        /*0040*/ 	.word	0x00000000
        /*0044*/ 	.short	0x0000
        /*0046*/ 	.short	0x0000
        /*0048*/ 	.byte	0x00, 0xf0, 0x11, 0x00


	//----- nvinfo : EIATTR_MAXREG_COUNT
	.align		4
.L_1155:
        /*004c*/ 	.byte	0x03, 0x1b
        /*004e*/ 	.short	0x00ff


	//----- nvinfo : EIATTR_MERCURY_ISA_VERSION
	.align		4
        /*0050*/ 	.byte	0x03, 0x5f
        /*0052*/ 	.short	0x0000


	//----- nvinfo : EIATTR_EXIT_INSTR_OFFSETS
	.align		4
        /*0054*/ 	.byte	0x04, 0x1c
        /*0056*/ 	.short	(.L_1157 - .L_1156)


	//   ....[0]....
.L_1156:
        /*0058*/ 	.word	0x00000340


	//   ....[1]....
        /*005c*/ 	.word	0x00000cd0


	//   ....[2]....
        /*0060*/ 	.word	0x00000d30


	//----- nvinfo : EIATTR_MAX_THREADS
	.align		4
.L_1157:
        /*0064*/ 	.byte	0x04, 0x05
        /*0066*/ 	.short	(.L_1159 - .L_1158)
.L_1158:
        /*0068*/ 	.word	0x00000080
        /*006c*/ 	.word	0x00000001
        /*0070*/ 	.word	0x00000001


	//----- nvinfo : EIATTR_CRS_STACK_SIZE
	.align		4
.L_1159:
        /*0074*/ 	.byte	0x04, 0x1e
        /*0076*/ 	.short	(.L_1161 - .L_1160)
.L_1160:
        /*0078*/ 	.word	0x00000000
.L_1161:


//--------------------- .nv.info._ZN2at6native29vectorized_elementwise_kernelILi4ENS0_13AUnaryFunctorIbbbNS0_15binary_internal10MulFunctorIbEEEESt5arrayIPcLm2EEEEviT0_T1_ --------------------------
	.section	.nv.info._ZN2at6native29vectorized_elementwise_kernelILi4ENS0_13AUnaryFunctorIbbbNS0_15binary_internal10MulFunctorIbEEEESt5arrayIPcLm2EEEEviT0_T1_,"",@"SHT_CUDA_INFO"
	.sectionflags	@""
	.align	4


	//----- nvinfo : EIATTR_CUDA_API_VERSION
	.align		4
        /*0000*/ 	.byte	0x04, 0x37
        /*0002*/ 	.short	(.L_1163 - .L_1162)
.L_1162:
        /*0004*/ 	.word	0x00000082


	//----- nvinfo : EIATTR_SW2861232_WAR
	.align		4
.L_1163:
        /*0008*/ 	.byte	0x01, 0x35
	.zero		2


	//----- nvinfo : EIATTR_PARAM_CBANK
	.align		4
        /*000c*/ 	.byte	0x04, 0x0a
        /*000e*/ 	.short	(.L_1165 - .L_1164)
	.align		4
.L_1164:
        /*0010*/ 	.word	index@(.nv.constant0._ZN2at6native29vectorized_elementwise_kernelILi4ENS0_13AUnaryFunctorIbbbNS0_15binary_internal10MulFunctorIbEEEESt5arrayIPcLm2EEEEviT0_T1_)
        /*0014*/ 	.short	0x0160
        /*0016*/ 	.short	0x0018


	//----- nvinfo : EIATTR_CBANK_PARAM_SIZE
	.align		4
.L_1165:
        /*0018*/ 	.byte	0x03, 0x19
        /*001a*/ 	.short	0x0018


	//----- nvinfo : EIATTR_KPARAM_INFO
	.align		4
        /*001c*/ 	.byte	0x04, 0x17
        /*001e*/ 	.short	(.L_1167 - .L_1166)
.L_1166:
        /*0020*/ 	.word	0x00000000
        /*0024*/ 	.short	0x0002
        /*0026*/ 	.short	0x0008
        /*0028*/ 	.byte	0x00, 0xf0, 0x41, 0x00


	//----- nvinfo : EIATTR_KPARAM_INFO
	.align		4
.L_1167:
        /*002c*/ 	.byte	0x04, 0x17
        /*002e*/ 	.short	(.L_1169 - .L_1168)
.L_1168:
        /*0030*/ 	.word	0x00000000
        /*0034*/ 	.short	0x0001
        /*0036*/ 	.short	0x0004
        /*0038*/ 	.byte	0x00, 0xf0, 0x09, 0x00


	//----- nvinfo : EIATTR_KPARAM_INFO
	.align		4
.L_1169:
        /*003c*/ 	.byte	0x04, 0x17
        /*003e*/ 	.short	(.L_1171 - .L_1170)
.L_1170:
        /*0040*/ 	.word	0x00000000
        /*0044*/ 	.short	0x0000
        /*0046*/ 	.short	0x0000
        /*0048*/ 	.byte	0x00, 0xf0, 0x11, 0x00


	//----- nvinfo : EIATTR_MAXREG_COUNT
	.align		4
.L_1171:
        /*004c*/ 	.byte	0x03, 0x1b
        /*004e*/ 	.short	0x00ff


	//----- nvinfo : EIATTR_MERCURY_ISA_VERSION
	.align		4
        /*0050*/ 	.byte	0x03, 0x5f
        /*0052*/ 	.short	0x0000


	//----- nvinfo : EIATTR_EXIT_INSTR_OFFSETS
	.align		4
        /*0054*/ 	.byte	0x04, 0x1c
        /*0056*/ 	.short	(.L_1173 - .L_1172)


	//   ....[0]....
.L_1172:
        /*0058*/ 	.word	0x00000320


	//   ....[1]....
        /*005c*/ 	.word	0x00000cb0


	//   ....[2]....
        /*0060*/ 	.word	0x00000d10


	//----- nvinfo : EIATTR_MAX_THREADS
	.align		4
.L_1173:
        /*0064*/ 	.byte	0x04, 0x05
        /*0066*/ 	.short	(.L_1175 - .L_1174)
.L_1174:
        /*0068*/ 	.word	0x00000080
        /*006c*/ 	.word	0x00000001
        /*0070*/ 	.word	0x00000001


	//----- nvinfo : EIATTR_CRS_STACK_SIZE
	.align		4
.L_1175:
        /*0074*/ 	.byte	0x04, 0x1e
        /*0076*/ 	.short	(.L_1177 - .L_1176)
.L_1176:
        /*0078*/ 	.word	0x00000000
.L_1177:


//--------------------- .nv.info._ZN2at6native29vectorized_elementwise_kernelILi8ENS0_13AUnaryFunctorIbbbNS0_15binary_internal10MulFunctorIbEEEESt5arrayIPcLm2EEEEviT0_T1_ --------------------------
	.section	.nv.info._ZN2at6native29vectorized_elementwise_kernelILi8ENS0_13AUnaryFunctorIbbbNS0_15binary_internal10MulFunctorIbEEEESt5arrayIPcLm2EEEEviT0_T1_,"",@"SHT_CUDA_INFO"
	.sectionflags	@""
	.align	4


	//----- nvinfo : EIATTR_CUDA_API_VERSION
	.align		4
        /*0000*/ 	.byte	0x04, 0x37
        /*0002*/ 	.short	(.L_1179 - .L_1178)
.L_1178:
        /*0004*/ 	.word	0x00000082


	//----- nvinfo : EIATTR_SW2861232_WAR
	.align		4
.L_1179:
        /*0008*/ 	.byte	0x01, 0x35
	.zero		2


	//----- nvinfo : EIATTR_PARAM_CBANK
	.align		4
        /*000c*/ 	.byte	0x04, 0x0a
        /*000e*/ 	.short	(.L_1181 - .L_1180)
	.align		4
.L_1180:
        /*0010*/ 	.word	index@(.nv.constant0._ZN2at6native29vectorized_elementwise_kernelILi8ENS0_13AUnaryFunctorIbbbNS0_15binary_internal10MulFunctorIbEEEESt5arrayIPcLm2EEEEviT0_T1_)
        /*0014*/ 	.short	0x0160
        /*0016*/ 	.short	0x0018


	//----- nvinfo : EIATTR_CBANK_PARAM_SIZE
	.align		4
.L_1181:
        /*0018*/ 	.byte	0x03, 0x19
        /*001a*/ 	.short	0x0018


	//----- nvinfo : EIATTR_KPARAM_INFO
	.align		4
        /*001c*/ 	.byte	0x04, 0x17
        /*001e*/ 	.short	(.L_1183 - .L_1182)
.L_1182:
        /*0020*/ 	.word	0x00000000
        /*0024*/ 	.short	0x0002
        /*0026*/ 	.short	0x0008
        /*0028*/ 	.byte	0x00, 0xf0, 0x41, 0x00


	//----- nvinfo : EIATTR_KPARAM_INFO
	.align		4
.L_1183:
        /*002c*/ 	.byte	0x04, 0x17
        /*002e*/ 	.short	(.L_1185 - .L_1184)
.L_1184:
        /*0030*/ 	.word	0x00000000
        /*0034*/ 	.short	0x0001
        /*0036*/ 	.short	0x0004
        /*0038*/ 	.byte	0x00, 0xf0, 0x09, 0x00


	//----- nvinfo : EIATTR_KPARAM_INFO
	.align		4
.L_1185:
        /*003c*/ 	.byte	0x04, 0x17
        /*003e*/ 	.short	(.L_1187 - .L_1186)
.L_1186:
        /*0040*/ 	.word	0x00000000
        /*0044*/ 	.short	0x0000
        /*0046*/ 	.short	0x0000
        /*0048*/ 	.byte	0x00, 0xf0, 0x11, 0x00


	//----- nvinfo : EIATTR_MAXREG_COUNT
	.align		4
.L_1187:
        /*004c*/ 	.byte	0x03, 0x1b
        /*004e*/ 	.short	0x00ff


	//----- nvinfo : EIATTR_MERCURY_ISA_VERSION
	.align		4
        /*0050*/ 	.byte	0x03, 0x5f
        /*0052*/ 	.short	0x0000


	//----- nvinfo : EIATTR_EXIT_INSTR_OFFSETS
	.align		4
        /*0054*/ 	.byte	0x04, 0x1c
        /*0056*/ 	.short	(.L_1189 - .L_1188)


	//   ....[0]....
.L_1188:
        /*0058*/ 	.word	0x00000010


	//----- nvinfo : EIATTR_MAX_THREADS
	.align		4
.L_1189:
        /*005c*/ 	.byte	0x04, 0x05
        /*005e*/ 	.short	(.L_1191 - .L_1190)
.L_1190:
        /*0060*/ 	.word	0x00000080
        /*0064*/ 	.word	0x00000001
        /*0068*/ 	.word	0x00000001
.L_1191:


//--------------------- .nv.info._ZN2at6native18elementwise_kernelILi128ELi4EZNS0_15gpu_kernel_implINS0_13BinaryFunctorIbbbNS0_15binary_internal10MulFunctorIbEEEEEEvRNS_18TensorIteratorBaseERKT_EUliE_EEviT1_ --------------------------
	.section	.nv.info._ZN2at6native18elementwise_kernelILi128ELi4EZNS0_15gpu_kernel_implINS0_13BinaryFunctorIbbbNS0_15binary_internal10MulFunctorIbEEEEEEvRNS_18TensorIteratorBaseERKT_EUliE_EEviT1_,"",@"SHT_CUDA_INFO"
	.sectionflags	@""
	.align	4


	//----- nvinfo : EIATTR_CUDA_API_VERSION
	.align		4
        /*0000*/ 	.byte	0x04, 0x37
        /*0002*/ 	.short	(.L_1193 - .L_1192)
.L_1192:
        /*0004*/ 	.word	0x00000082


	//----- nvinfo : EIATTR_SW2861232_WAR
	.align		4
.L_1193:
        /*0008*/ 	.byte	0x01, 0x35
	.zero		2


	//----- nvinfo : EIATTR_PARAM_CBANK
	.align		4
        /*000c*/ 	.byte	0x04, 0x0a
        /*000e*/ 	.short	(.L_1195 - .L_1194)
	.align		4
.L_1194:
        /*0010*/ 	.word	index@(.nv.constant0._ZN2at6native18elementwise_kernelILi128ELi4EZNS0_15gpu_kernel_implINS0_13BinaryFunctorIbbbNS0_15binary_internal10MulFunctorIbEEEEEEvRNS_18TensorIteratorBaseERKT_EUliE_EEviT1_)
        /*0014*/ 	.short	0x0160
        /*0016*/ 	.short	0x0290


	//----- nvinfo : EIATTR_CBANK_PARAM_SIZE
	.align		4
.L_1195:
        /*0018*/ 	.byte	0x03, 0x19
        /*001a*/ 	.short	0x0290


	//----- nvinfo : EIATTR_KPARAM_INFO
	.align		4
        /*001c*/ 	.byte	0x04, 0x17
        /*001e*/ 	.short	(.L_1197 - .L_1196)
.L_1196:
        /*0020*/ 	.word	0x00000000
        /*0024*/ 	.short	0x0001
        /*0026*/ 	.short	0x0008
        /*0028*/ 	.byte	0x00, 0xf0, 0x21, 0x0a


	//----- nvinfo : EIATTR_KPARAM_INFO
	.align		4
.L_1197:
        /*002c*/ 	.byte	0x04, 0x17
        /*002e*/ 	.short	(.L_1199 - .L_1198)
.L_1198:
        /*0030*/ 	.word	0x00000000
        /*0034*/ 	.short	0x0000
        /*0036*/ 	.short	0x0000
        /*0038*/ 	.byte	0x00, 0xf0, 0x11, 0x00


	//----- nvinfo : EIATTR_MAXREG_COUNT
	.align		4
.L_1199:
        /*003c*/ 	.byte	0x03, 0x1b
        /*003e*/ 	.short	0x0080


	//----- nvinfo : EIATTR_EXTERNS
	.align		4
        /*0040*/ 	.byte	0x04, 0x0f
        /*0042*/ 	.short	(.L_1201 - .L_1200)


	//   ....[0]....
	.align		4
.L_1200:
        /*0044*/ 	.word	index@(__assertfail)


	//----- nvinfo : EIATTR_MERCURY_ISA_VERSION
	.align		4
.L_1201:
        /*0048*/ 	.byte	0x03, 0x5f
        /*004a*/ 	.short	0x0000


	//----- nvinfo : EIATTR_SYSCALL_OFFSETS
	.align		4
        /*004c*/ 	.byte	0x04, 0x46
        /*004e*/ 	.short	(.L_1203 - .L_1202)


	//   ....[0]....
.L_1202:
        /*0050*/ 	.word	0x00002070


	//   ....[1]....
        /*0054*/ 	.word	0x00002fe0


	//   ....[2]....
        /*0058*/ 	.word	0x00003e90


	//   ....[3]....
        /*005c*/ 	.word	0x00005f40


	//   ....[4]....
        /*0060*/ 	.word	0x00006eb0


	//   ....[5]....
        /*0064*/ 	.word	0x00007d60


	//   ....[6]....
        /*0068*/ 	.word	0x00009de0


	//   ....[7]....
        /*006c*/ 	.word	0x0000ad50


	//   ....[8]....
        /*0070*/ 	.word	0x0000bc00


	//   ....[9]....
        /*0074*/ 	.word	0x0000dc90


	//   ....[10]....
        /*0078*/ 	.word	0x0000ec00


	//   ....[11]....
        /*007c*/ 	.word	0x0000fab0


	//----- nvinfo : EIATTR_EXIT_INSTR_OFFSETS
	.align		4
.L_1203:
        /*0080*/ 	.byte	0x04, 0x1c
        /*0082*/ 	.short	(.L_1205 - .L_1204)


	//   ....[0]....
.L_1204:
        /*0084*/ 	.word	0x0000bc90


	//   ....[1]....
        /*0088*/ 	.word	0x0000ed90


	//   ....[2]....
        /*008c*/ 	.word	0x0000edb0


	//   ....[3]....
        /*0090*/ 	.word	0x0000ee40


	//   ....[4]....
        /*0094*/ 	.word	0x0000ee60


	//   ....[5]....
        /*0098*/ 	.word	0x0000ee80


	//   ....[6]....
        /*009c*/ 	.word	0x0000ef10


	//   ....[7]....
        /*00a0*/ 	.word	0x0000ef50


	//   ....[8]....
        /*00a4*/ 	.word	0x0000eff0


	//   ....[9]....
        /*00a8*/ 	.word	0x0000f040


	//   ....[10]....
        /*00ac*/ 	.word	0x0000f070


	//   ....[11]....
        /*00b0*/ 	.word	0x0000f110


	//   ....[12]....
        /*00b4*/ 	.word	0x0000f150


	//   ....[13]....
        /*00b8*/ 	.word	0x0000f2e0


	//   ....[14]....
        /*00bc*/ 	.word	0x0000f440


	//   ....[15]....
        /*00c0*/ 	.word	0x0000f480


	//   ....[16]....
        /*00c4*/ 	.word	0x0000f520


	//   ....[17]....
        /*00c8*/ 	.word	0x0000f6a0


	//   ....[18]....
        /*00cc*/ 	.word	0x0000f820


	//   ....[19]....
        /*00d0*/ 	.word	0x0000f980


	//   ....[20]....
        /*00d4*/ 	.word	0x0000fac0


	//   ....[21]....
        /*00d8*/ 	.word	0x0000faf0


	//   ....[22]....
        /*00dc*/ 	.word	0x0000fb10


	//----- nvinfo : EIATTR_MAX_THREADS
	.align		4
.L_1205:
        /*00e0*/ 	.byte	0x04, 0x05
        /*00e2*/ 	.short	(.L_1207 - .L_1206)
.L_1206:
        /*00e4*/ 	.word	0x00000080
        /*00e8*/ 	.word	0x00000001
        /*00ec*/ 	.word	0x00000001


	//----- nvinfo : EIATTR_CRS_STACK_SIZE
	.align		4
.L_1207:
        /*00f0*/ 	.byte	0x04, 0x1e
        /*00f2*/ 	.short	(.L_1209 - .L_1208)
.L_1208:
        /*00f4*/ 	.word	0x00000000
.L_1209:


//--------------------- .nv.info._ZN2at6native27unrolled_elementwise_kernelINS0_13BinaryFunctorIbbbNS0_15binary_internal10MulFunctorIbEEEESt5arrayIPcLm3EELi4E23TrivialOffsetCalculatorILi2EjESA_ILi1EjENS0_6memory12LoadWithCastILi2EEENSD_13StoreWithCastILi1EEEEEviT_T0_T2_T3_T4_T5_ --------------------------
	.section	.nv.info._ZN2at6native27unrolled_elementwise_kernelINS0_13BinaryFunctorIbbbNS0_15binary_internal10MulFunctorIbEEEESt5arrayIPcLm3EELi4E23TrivialOffsetCalculatorILi2EjESA_ILi1EjENS0_6memory12LoadWithCastILi2EEENSD_13StoreWithCastILi1EEEEEviT_T0_T2_T3_T4_T5_,"",@"SHT_CUDA_INFO"
	.sectionflags	@""
	.align	4


	//----- nvinfo : EIATTR_CUDA_API_VERSION
	.align		4
        /*0000*/ 	.byte	0x04, 0x37
        /*0002*/ 	.short	(.L_1211 - .L_1210)
.L_1210:
        /*0004*/ 	.word	0x00000082


	//----- nvinfo : EIATTR_SW2861232_WAR
	.align		4
.L_1211:
        /*0008*/ 	.byte	0x01, 0x35
	.zero		2


	//----- nvinfo : EIATTR_PARAM_CBANK
	.align		4
        /*000c*/ 	.byte	0x04, 0x0a
        /*000e*/ 	.short	(.L_1213 - .L_1212)
	.align		4
.L_1212:
        /*0010*/ 	.word	index@(.nv.constant0._ZN2at6native27unrolled_elementwise_kernelINS0_13BinaryFunctorIbbbNS0_15binary_internal10MulFunctorIbEEEESt5arrayIPcLm3EELi4E23TrivialOffsetCalculatorILi2EjESA_ILi1EjENS0_6memory12LoadWithCastILi2EEENSD_13StoreWithCastILi1EEEEEviT_T0_T2_T3_T4_T5_)
        /*0014*/ 	.short	0x0160
        /*0016*/ 	.short	0x0038


	//----- nvinfo : EIATTR_CBANK_PARAM_SIZE
	.align		4
.L_1213:
        /*0018*/ 	.byte	0x03, 0x19
        /*001a*/ 	.short	0x0038


	//----- nvinfo : EIATTR_KPARAM_INFO
	.align		4
        /*001c*/ 	.byte	0x04, 0x17
        /*001e*/ 	.short	(.L_1215 - .L_1214)
.L_1214:
        /*0020*/ 	.word	0x00000000
        /*0024*/ 	.short	0x0006
        /*0026*/ 	.short	0x0030
        /*0028*/ 	.byte	0x00, 0xf0, 0x21, 0x00


	//----- nvinfo : EIATTR_KPARAM_INFO
	.align		4
.L_1215:
        /*002c*/ 	.byte	0x04, 0x17
        /*002e*/ 	.short	(.L_1217 - .L_1216)
.L_1216:
        /*0030*/ 	.word	0x00000000
        /*0034*/ 	.short	0x0005
        /*0036*/ 	.short	0x0024
        /*0038*/ 	.byte	0x00, 0xf0, 0x31, 0x00


	//----- nvinfo : EIATTR_KPARAM_INFO
	.align		4
.L_1217:
        /*003c*/ 	.byte	0x04, 0x17
        /*003e*/ 	.short	(.L_1219 - .L_1218)
.L_1218:
        /*0040*/ 	.word	0x00000000
        /*0044*/ 	.short	0x0004
        /*0046*/ 	.short	0x0021
        /*0048*/ 	.byte	0x00, 0xf0, 0x05, 0x00


	//----- nvinfo : EIATTR_KPARAM_INFO
	.align		4
.L_1219:
        /*004c*/ 	.byte	0x04, 0x17
        /*004e*/ 	.short	(.L_1221 - .L_1220)
.L_1220:
        /*0050*/ 	.word	0x00000000
        /*0054*/ 	.short	0x0003
        /*0056*/ 	.short	0x0020
        /*0058*/ 	.byte	0x00, 0xf0, 0x05, 0x00


	//----- nvinfo : EIATTR_KPARAM_INFO
	.align		4
.L_1221:
        /*005c*/ 	.byte	0x04, 0x17
        /*005e*/ 	.short	(.L_1223 - .L_1222)
.L_1222:
        /*0060*/ 	.word	0x00000000
        /*0064*/ 	.short	0x0002
        /*0066*/ 	.short	0x0008
        /*0068*/ 	.byte	0x00, 0xf0, 0x61, 0x00


	//----- nvinfo : EIATTR_KPARAM_INFO
	.align		4
.L_1223:
        /*006c*/ 	.byte	0x04, 0x17
        /*006e*/ 	.short	(.L_1225 - .L_1224)
.L_1224:
        /*0070*/ 	.word	0x00000000
        /*0074*/ 	.short	0x0001
        /*0076*/ 	.short	0x0004
        /*0078*/ 	.byte	0x00, 0xf0, 0x05, 0x00


	//----- nvinfo : EIATTR_KPARAM_INFO
	.align		4
.L_1225:
        /*007c*/ 	.byte	0x04, 0x17
        /*007e*/ 	.short	(.L_1227 - .L_1226)
.L_1226:
        /*0080*/ 	.word	0x00000000
        /*0084*/ 	.short	0x0000
        /*0086*/ 	.short	0x0000
        /*0088*/ 	.byte	0x00, 0xf0, 0x11, 0x00


	//----- nvinfo : EIATTR_MAXREG_COUNT
	.align		4
.L_1227:
        /*008c*/ 	.byte	0x03, 0x1b
        /*008e*/ 	.short	0x00ff


	//----- nvinfo : EIATTR_EXTERNS
	.align		4
        /*0090*/ 	.byte	0x04, 0x0f
        /*0092*/ 	.short	(.L_1229 - .L_1228)


	//   ....[0]....
	.align		4
.L_1228:
        /*0094*/ 	.word	index@(__assertfail)


	//----- nvinfo : EIATTR_MERCURY_ISA_VERSION
	.align		4
.L_1229:
        /*0098*/ 	.byte	0x03, 0x5f
        /*009a*/ 	.short	0x0000


	//----- nvinfo : EIATTR_SYSCALL_OFFSETS
	.align		4
        /*009c*/ 	.byte	0x04, 0x46
        /*009e*/ 	.short	(.L_1231 - .L_1230)


	//   ....[0]....
.L_1230:
        /*00a0*/ 	.word	0x000010d0


	//   ....[1]....
        /*00a4*/ 	.word	0x00002040


	//   ....[2]....
        /*00a8*/ 	.word	0x00003160


	//   ....[3]....
        /*00ac*/ 	.word	0x000040d0


	//   ....[4]....
        /*00b0*/ 	.word	0x00005200


	//   ....[5]....
        /*00b4*/ 	.word	0x00006170


	//   ....[6]....
        /*00b8*/ 	.word	0x00007280


	//   ....[7]....
        /*00bc*/ 	.word	0x000081f0


	//   ....[8]....
        /*00c0*/ 	.word	0x000092c0


	//   ....[9]....
        /*00c4*/ 	.word	0x0000a1a0


	//   ....[10]....
        /*00c8*/ 	.word	0x0000b060


	//   ....[11]....
        /*00cc*/ 	.word	0x0000bf20


	//----- nvinfo : EIATTR_EXIT_INSTR_OFFSETS
	.align		4
.L_1231:
        /*00d0*/ 	.byte	0x04, 0x1c
        /*00d2*/ 	.short	(.L_1233 - .L_1232)


	//   ....[0]....
.L_1232:
        /*00d4*/ 	.word	0x0000b0f0


	//   ....[1]....
        /*00d8*/ 	.word	0x0000b200


	//   ....[2]....
        /*00dc*/ 	.word	0x0000b220


	//   ....[3]....
        /*00e0*/ 	.word	0x0000b2b0


	//   ....[4]....
        /*00e4*/ 	.word	0x0000b2d0


	//   ....[5]....
        /*00e8*/ 	.word	0x0000b2f0


	//   ....[6]....
        /*00ec*/ 	.word	0x0000b380


	//   ....[7]....
        /*00f0*/ 	.word	0x0000b3c0


	//   ....[8]....
        /*00f4*/ 	.word	0x0000b460


	//   ....[9]....
        /*00f8*/ 	.word	0x0000b4b0


	//   ....[10]....
        /*00fc*/ 	.word	0x0000b4e0


	//   ....[11]....
        /*0100*/ 	.word	0x0000b580


	//   ....[12]....
        /*0104*/ 	.word	0x0000b5c0


	//   ....[13]....
        /*0108*/ 	.word	0x0000b750


	//   ....[14]....
        /*010c*/ 	.word	0x0000b8b0


	//   ....[15]....
        /*0110*/ 	.word	0x0000b8f0


	//   ....[16]....
        /*0114*/ 	.word	0x0000b990


	//   ....[17]....
        /*0118*/ 	.word	0x0000bb10


	//   ....[18]....
        /*011c*/ 	.word	0x0000bc90


	//   ....[19]....
        /*0120*/ 	.word	0x0000bdf0


	//   ....[20]....
        /*0124*/ 	.word	0x0000bf30


	//   ....[21]....
        /*0128*/ 	.word	0x0000bf60


	//   ....[22]....
        /*012c*/ 	.word	0x0000bf80


	//----- nvinfo : EIATTR_MAX_THREADS
	.align		4
.L_1233:
        /*0130*/ 	.byte	0x04, 0x05
        /*0132*/ 	.short	(.L_1235 - .L_1234)
.L_1234:
        /*0134*/ 	.word	0x00000080
        /*0138*/ 	.word	0x00000001
        /*013c*/ 	.word	0x00000001


	//----- nvinfo : EIATTR_CRS_STACK_SIZE
	.align		4
.L_1235:
        /*0140*/ 	.byte	0x04, 0x1e
        /*0142*/ 	.short	(.L_1237 - .L_1236)
.L_1236:
        /*0144*/ 	.word	0x00000000
.L_1237:


//--------------------- .nv.info._ZN2at6native18elementwise_kernelILi128ELi4EZNS0_22gpu_kernel_impl_nocastINS0_13BinaryFunctorIbbbNS0_15binary_internal10MulFunctorIbEEEEEEvRNS_18TensorIteratorBaseERKT_EUliE_EEviT1_ --------------------------
	.section	.nv.info._ZN2at6native18elementwise_kernelILi128ELi4EZNS0_22gpu_kernel_impl_nocastINS0_13BinaryFunctorIbbbNS0_15binary_internal10MulFunctorIbEEEEEEvRNS_18TensorIteratorBaseERKT_EUliE_EEviT1_,"",@"SHT_CUDA_INFO"
	.sectionflags	@""
	.align	4


	//----- nvinfo : EIATTR_CUDA_API_VERSION
	.align		4
        /*0000*/ 	.byte	0x04, 0x37
        /*0002*/ 	.short	(.L_1239 - .L_1238)
.L_1238:
        /*0004*/ 	.word	0x00000082


	//----- nvinfo : EIATTR_SW2861232_WAR
	.align		4
.L_1239:
        /*0008*/ 	.byte	0x01, 0x35
	.zero		2


	//----- nvinfo : EIATTR_PARAM_CBANK
	.align		4
        /*000c*/ 	.byte	0x04, 0x0a
        /*000e*/ 	.short	(.L_1241 - .L_1240)
	.align		4
.L_1240:
        /*0010*/ 	.word	index@(.nv.constant0._ZN2at6native18elementwise_kernelILi128ELi4EZNS0_22gpu_kernel_impl_nocastINS0_13BinaryFunctorIbbbNS0_15binary_internal10MulFunctorIbEEEEEEvRNS_18TensorIteratorBaseERKT_EUliE_EEviT1_)
        /*0014*/ 	.short	0x0160
        /*0016*/ 	.short	0x0290


	//----- nvinfo : EIATTR_CBANK_PARAM_SIZE
	.align		4
.L_1241:
        /*0018*/ 	.byte	0x03, 0x19
        /*001a*/ 	.short	0x0290


	//----- nvinfo : EIATTR_KPARAM_INFO
	.align		4
        /*001c*/ 	.byte	0x04, 0x17
        /*001e*/ 	.short	(.L_1243 - .L_1242)
.L_1242:
        /*0020*/ 	.word	0x00000000
        /*0024*/ 	.short	0x0001
        /*0026*/ 	.short	0x0008
        /*0028*/ 	.byte	0x00, 0xf0, 0x21, 0x0a


	//----- nvinfo : EIATTR_KPARAM_INFO
	.align		4
.L_1243:
        /*002c*/ 	.byte	0x04, 0x17
        /*002e*/ 	.short	(.L_1245 - .L_1244)
.L_1244:
        /*0030*/ 	.word	0x00000000
        /*0034*/ 	.short	0x0000
        /*0036*/ 	.short	0x0000
        /*0038*/ 	.byte	0x00, 0xf0, 0x11, 0x00


	//----- nvinfo : EIATTR_MAXREG_COUNT
	.align		4
.L_1245:
        /*003c*/ 	.byte	0x03, 0x1b
        /*003e*/ 	.short	0x0080


	//----- nvinfo : EIATTR_MERCURY_ISA_VERSION
	.align		4
        /*0040*/ 	.byte	0x03, 0x5f
        /*0042*/ 	.short	0x0000


	//----- nvinfo : EIATTR_EXIT_INSTR_OFFSETS
	.align		4
        /*0044*/ 	.byte	0x04, 0x1c
        /*0046*/ 	.short	(.L_1247 - .L_1246)


	//   ....[0]....
.L_1246:
        /*0048*/ 	.word	0x000032e0


	//   ....[1]....
        /*004c*/ 	.word	0x00004380


	//----- nvinfo : EIATTR_MAX_THREADS
	.align		4
.L_1247:
        /*0050*/ 	.byte	0x04, 0x05
        /*0052*/ 	.short	(.L_1249 - .L_1248)
.L_1248:
        /*0054*/ 	.word	0x00000080
        /*0058*/ 	.word	0x00000001
        /*005c*/ 	.word	0x00000001


	//----- nvinfo : EIATTR_CRS_STACK_SIZE
	.align		4
.L_1249:
        /*0060*/ 	.byte	0x04, 0x1e
        /*0062*/ 	.short	(.L_1251 - .L_1250)
.L_1250:
        /*0064*/ 	.word	0x00000000
.L_1251:


//--------------------- .nv.info._ZN2at6native27unrolled_elementwise_kernelINS0_13BinaryFunctorIbbbNS0_15binary_internal10MulFunctorIbEEEESt5arrayIPcLm3EELi4E23TrivialOffsetCalculatorILi2EjESA_ILi1EjENS0_6memory15LoadWithoutCastENSD_16StoreWithoutCastEEEviT_T0_T2_T3_T4_T5_ --------------------------
	.section	.nv.info._ZN2at6native27unrolled_elementwise_kernelINS0_13BinaryFunctorIbbbNS0_15binary_internal10MulFunctorIbEEEESt5arrayIPcLm3EELi4E23TrivialOffsetCalculatorILi2EjESA_ILi1EjENS0_6memory15LoadWithoutCastENSD_16StoreWithoutCastEEEviT_T0_T2_T3_T4_T5_,"",@"SHT_CUDA_INFO"
	.sectionflags	@""
	.align	4


	//----- nvinfo : EIATTR_CUDA_API_VERSION
	.align		4
        /*0000*/ 	.byte	0x04, 0x37
        /*0002*/ 	.short	(.L_1253 - .L_1252)
.L_1252:
        /*0004*/ 	.word	0x00000082


	//----- nvinfo : EIATTR_SW2861232_WAR
	.align		4
.L_1253:
        /*0008*/ 	.byte	0x01, 0x35
	.zero		2


	//----- nvinfo : EIATTR_PARAM_CBANK
	.align		4
        /*000c*/ 	.byte	0x04, 0x0a
        /*000e*/ 	.short	(.L_1255 - .L_1254)
	.align		4
.L_1254:
        /*0010*/ 	.word	index@(.nv.constant0._ZN2at6native27unrolled_elementwise_kernelINS0_13BinaryFunctorIbbbNS0_15binary_internal10MulFunctorIbEEEESt5arrayIPcLm3EELi4E23TrivialOffsetCalculatorILi2EjESA_ILi1EjENS0_6memory15LoadWithoutCastENSD_16StoreWithoutCastEEEviT_T0_T2_T3_T4_T5_)
        /*0014*/ 	.short	0x0160
        /*0016*/ 	.short	0x0024


	//----- nvinfo : EIATTR_CBANK_PARAM_SIZE
	.align		4
.L_1255:
        /*0018*/ 	.byte	0x03, 0x19
        /*001a*/ 	.short	0x0024


	//----- nvinfo : EIATTR_KPARAM_INFO
	.align		4
        /*001c*/ 	.byte	0x04, 0x17
        /*001e*/ 	.short	(.L_1257 - .L_1256)
.L_1256:
        /*0020*/ 	.word	0x00000000
        /*0024*/ 	.short	0x0006
        /*0026*/ 	.short	0x0023
        /*0028*/ 	.byte	0x00, 0xf0, 0x05, 0x00


	//----- nvinfo : EIATTR_KPARAM_INFO
	.align		4
.L_1257:
        /*002c*/ 	.byte	0x04, 0x17
        /*002e*/ 	.short	(.L_1259 - .L_1258)
.L_1258:
        /*0030*/ 	.word	0x00000000
        /*0034*/ 	.short	0x0005
        /*0036*/ 	.short	0x0022
        /*0038*/ 	.byte	0x00, 0xf0, 0x05, 0x00


	//----- nvinfo : EIATTR_KPARAM_INFO
	.align		4
.L_1259:
        /*003c*/ 	.byte	0x04, 0x17
        /*003e*/ 	.short	(.L_1261 - .L_1260)
.L_1260:
        /*0040*/ 	.word	0x00000000
        /*0044*/ 	.short	0x0004
        /*0046*/ 	.short	0x0021
        /*0048*/ 	.byte	0x00, 0xf0, 0x05, 0x00


	//----- nvinfo : EIATTR_KPARAM_INFO
	.align		4
.L_1261:
        /*004c*/ 	.byte	0x04, 0x17
        /*004e*/ 	.short	(.L_1263 - .L_1262)
.L_1262:
        /*0050*/ 	.word	0x00000000
        /*0054*/ 	.short	0x0003
        /*0056*/ 	.short	0x0020
        /*0058*/ 	.byte	0x00, 0xf0, 0x05, 0x00


	//----- nvinfo : EIATTR_KPARAM_INFO
	.align		4
.L_1263:
        /*005c*/ 	.byte	0x04, 0x17
        /*005e*/ 	.short	(.L_1265 - .L_1264)
.L_1264:
        /*0060*/ 	.word	0x00000000
        /*0064*/ 	.short	0x0002
        /*0066*/ 	.short	0x0008
        /*0068*/ 	.byte	0x00, 0xf0, 0x61, 0x00


	//----- nvinfo : EIATTR_KPARAM_INFO
	.align		4
.L_1265:
        /*006c*/ 	.byte	0x04, 0x17
        /*006e*/ 	.short	(.L_1267 - .L_1266)
.L_1266:
        /*0070*/ 	.word	0x00000000
        /*0074*/ 	.short	0x0001
        /*0076*/ 	.short	0x0004
        /*0078*/ 	.byte	0x00, 0xf0, 0x05, 0x00


	//----- nvinfo : EIATTR_KPARAM_INFO
	.align		4
.L_1267:
        /*007c*/ 	.byte	0x04, 0x17
        /*007e*/ 	.short	(.L_1269 - .L_1268)
.L_1268:
        /*0080*/ 	.word	0x00000000
        /*0084*/ 	.short	0x0000
        /*0086*/ 	.short	0x0000
        /*0088*/ 	.byte	0x00, 0xf0, 0x11, 0x00


	//----- nvinfo : EIATTR_MAXREG_COUNT
	.align		4
.L_1269:
        /*008c*/ 	.byte	0x03, 0x1b
        /*008e*/ 	.short	0x00ff


	//----- nvinfo : EIATTR_MERCURY_ISA_VERSION
	.align		4
        /*0090*/ 	.byte	0x03, 0x5f
        /*0092*/ 	.short	0x0000


	//----- nvinfo : EIATTR_EXIT_INSTR_OFFSETS
	.align		4
        /*0094*/ 	.byte	0x04, 0x1c
        /*0096*/ 	.short	(.L_1271 - .L_1270)


	//   ....[0]....
.L_1270:
        /*0098*/ 	.word	0x00000640


	//   ....[1]....
        /*009c*/ 	.word	0x000006c0


	//----- nvinfo : EIATTR_MAX_THREADS
	.align		4
.L_1271:
        /*00a0*/ 	.byte	0x04, 0x05
        /*00a2*/ 	.short	(.L_1273 - .L_1272)
.L_1272:
        /*00a4*/ 	.word	0x00000080
        /*00a8*/ 	.word	0x00000001
        /*00ac*/ 	.word	0x00000001


	//----- nvinfo : EIATTR_CRS_STACK_SIZE
	.align		4
.L_1273:
        /*00b0*/ 	.byte	0x04, 0x1e
        /*00b2*/ 	.short	(.L_1275 - .L_1274)
.L_1274:
        /*00b4*/ 	.word	0x00000000
.L_1275:


//--------------------- .nv.info._ZN2at6native29vectorized_elementwise_kernelILi2ENS0_13BinaryFunctorIbbbNS0_15binary_internal10MulFunctorIbEEEESt5arrayIPcLm3EEEEviT0_T1_ --------------------------
	.section	.nv.info._ZN2at6native29vectorized_elementwise_kernelILi2ENS0_13BinaryFunctorIbbbNS0_15binary_internal10MulFunctorIbEEEESt5arrayIPcLm3EEEEviT0_T1_,"",@"SHT_CUDA_INFO"
	.sectionflags	@""
	.align	4


	//----- nvinfo : EIATTR_CUDA_API_VERSION
	.align		4
        /*0000*/ 	.byte	0x04, 0x37
        /*0002*/ 	.short	(.L_1277 - .L_1276)
.L_1276:
        /*0004*/ 	.word	0x00000082


	//----- nvinfo : EIATTR_SW2861232_WAR
	.align		4
.L_1277:
        /*0008*/ 	.byte	0x01, 0x35
	.zero		2


	//----- nvinfo : EIATTR_PARAM_CBANK
	.align		4
        /*000c*/ 	.byte	0x04, 0x0a
        /*000e*/ 	.short	(.L_1279 - .L_1278)
	.align		4
.L_1278:
        /*0010*/ 	.word	index@(.nv.constant0._ZN2at6native29vectorized_elementwise_kernelILi2ENS0_13BinaryFunctorIbbbNS0_15binary_internal10MulFunctorIbEEEESt5arrayIPcLm3EEEEviT0_T1_)
        /*0014*/ 	.short	0x0160
        /*0016*/ 	.short	0x0020


	//----- nvinfo : EIATTR_CBANK_PARAM_SIZE
	.align		4
.L_1279:
        /*0018*/ 	.byte	0x03, 0x19
        /*001a*/ 	.short	0x0020


	//----- nvinfo : EIATTR_KPARAM_INFO
	.align		4
        /*001c*/ 	.byte	0x04, 0x17
        /*001e*/ 	.short	(.L_1281 - .L_1280)
.L_1280:
        /*0020*/ 	.word	0x00000000
        /*0024*/ 	.short	0x0002
        /*0026*/ 	.short	0x0008
        /*0028*/ 	.byte	0x00, 0xf0, 0x61, 0x00


	//----- nvinfo : EIATTR_KPARAM_INFO
	.align		4
.L_1281:
        /*002c*/ 	.byte	0x04, 0x17
        /*002e*/ 	.short	(.L_1283 - .L_1282)
.L_1282:
        /*0030*/ 	.word	0x00000000
        /*0034*/ 	.short	0x0001
        /*0036*/ 	.short	0x0004
        /*0038*/ 	.byte	0x00, 0xf0, 0x05, 0x00


	//----- nvinfo : EIATTR_KPARAM_INFO
	.align		4
.L_1283:
        /*003c*/ 	.byte	0x04, 0x17
        /*003e*/ 	.short	(.L_1285 - .L_1284)
.L_1284:
        /*0040*/ 	.word	0x00000000
        /*0044*/ 	.short	0x0000
        /*0046*/ 	.short	0x0000
        /*0048*/ 	.byte	0x00, 0xf0, 0x11, 0x00


	//----- nvinfo : EIATTR_MAXREG_COUNT
	.align		4
.L_1285:
        /*004c*/ 	.byte	0x03, 0x1b
        /*004e*/ 	.short	0x00ff


	//----- nvinfo : EIATTR_MERCURY_ISA_VERSION
	.align		4
        /*0050*/ 	.byte	0x03, 0x5f
        /*0052*/ 	.short	0x0000


	//----- nvinfo : EIATTR_EXIT_INSTR_OFFSETS
	.align		4
        /*0054*/ 	.byte	0x04, 0x1c
        /*0056*/ 	.short	(.L_1287 - .L_1286)


	//   ....[0]....
.L_1286:
        /*0058*/ 	.word	0x000004a0


	//   ....[1]....
        /*005c*/ 	.word	0x00001210


	//   ....[2]....
        /*0060*/ 	.word	0x00001270


	//----- nvinfo : EIATTR_MAX_THREADS
	.align		4
.L_1287:
        /*0064*/ 	.byte	0x04, 0x05
        /*0066*/ 	.short	(.L_1289 - .L_1288)
.L_1288:
        /*0068*/ 	.word	0x00000080
        /*006c*/ 	.word	0x00000001
        /*0070*/ 	.word	0x00000001


	//----- nvinfo : EIATTR_CRS_STACK_SIZE
	.align		4
.L_1289:
        /*0074*/ 	.byte	0x04, 0x1e
        /*0076*/ 	.short	(.L_1291 - .L_1290)
.L_1290:
        /*0078*/ 	.word	0x00000000
.L_1291:


//--------------------- .nv.info._ZN2at6native29vectorized_elementwise_kernelILi4ENS0_13BinaryFunctorIbbbNS0_15binary_internal10MulFunctorIbEEEESt5arrayIPcLm3EEEEviT0_T1_ --------------------------
	.section	.nv.info._ZN2at6native29vectorized_elementwise_kernelILi4ENS0_13BinaryFunctorIbbbNS0_15binary_internal10MulFunctorIbEEEESt5arrayIPcLm3EEEEviT0_T1_,"",@"SHT_CUDA_INFO"
	.sectionflags	@""
	.align	4


	//----- nvinfo : EIATTR_CUDA_API_VERSION
	.align		4
        /*0000*/ 	.byte	0x04, 0x37
        /*0002*/ 	.short	(.L_1293 - .L_1292)
.L_1292:
        /*0004*/ 	.word	0x00000082


	//----- nvinfo : EIATTR_SW2861232_WAR
	.align		4
.L_1293:
        /*0008*/ 	.byte	0x01, 0x35
	.zero		2


	//----- nvinfo : EIATTR_PARAM_CBANK
	.align		4
        /*000c*/ 	.byte	0x04, 0x0a
        /*000e*/ 	.short	(.L_1295 - .L_1294)
	.align		4
.L_1294:
        /*0010*/ 	.word	index@(.nv.constant0._ZN2at6native29vectorized_elementwise_kernelILi4ENS0_13BinaryFunctorIbbbNS0_15binary_internal10MulFunctorIbEEEESt5arrayIPcLm3EEEEviT0_T1_)
        /*0014*/ 	.short	0x0160
        /*0016*/ 	.short	0x0020


	//----- nvinfo : EIATTR_CBANK_PARAM_SIZE
	.align		4
.L_1295:
        /*0018*/ 	.byte	0x03, 0x19
        /*001a*/ 	.short	0x0020


	//----- nvinfo : EIATTR_KPARAM_INFO
	.align		4
        /*001c*/ 	.byte	0x04, 0x17
        /*001e*/ 	.short	(.L_1297 - .L_1296)
.L_1296:
        /*0020*/ 	.word	0x00000000
        /*0024*/ 	.short	0x0002
        /*0026*/ 	.short	0x0008
        /*0028*/ 	.byte	0x00, 0xf0, 0x61, 0x00


	//----- nvinfo : EIATTR_KPARAM_INFO
	.align		4
.L_1297:
        /*002c*/ 	.byte	0x04, 0x17
        /*002e*/ 	.short	(.L_1299 - .L_1298)
.L_1298:
        /*0030*/ 	.word	0x00000000
        /*0034*/ 	.short	0x0001
        /*0036*/ 	.short	0x0004
        /*0038*/ 	.byte	0x00, 0xf0, 0x05, 0x00


	//----- nvinfo : EIATTR_KPARAM_INFO
	.align		4
.L_1299:
        /*003c*/ 	.byte	0x04, 0x17
        /*003e*/ 	.short	(.L_1301 - .L_1300)
.L_1300:
        /*0040*/ 	.word	0x00000000
        /*0044*/ 	.short	0x0000
        /*0046*/ 	.short	0x0000
        /*0048*/ 	.byte	0x00, 0xf0, 0x11, 0x00


	//----- nvinfo : EIATTR_MAXREG_COUNT
	.align		4
.L_1301:
        /*004c*/ 	.byte	0x03, 0x1b
        /*004e*/ 	.short	0x00ff


	//----- nvinfo : EIATTR_MERCURY_ISA_VERSION
	.align		4
        /*0050*/ 	.byte	0x03, 0x5f
        /*0052*/ 	.short	0x0000


	//----- nvinfo : EIATTR_EXIT_INSTR_OFFSETS
	.align		4
        /*0054*/ 	.byte	0x04, 0x1c
        /*0056*/ 	.short	(.L_1303 - .L_1302)


	//   ....[0]....
.L_1302:
        /*0058*/ 	.word	0x00000460


	//   ....[1]....
        /*005c*/ 	.word	0x000011d0


	//   ....[2]....
        /*0060*/ 	.word	0x00001230


	//----- nvinfo : EIATTR_MAX_THREADS
	.align		4
.L_1303:
        /*0064*/ 	.byte	0x04, 0x05
        /*0066*/ 	.short	(.L_1305 - .L_1304)
.L_1304:
        /*0068*/ 	.word	0x00000080
        /*006c*/ 	.word	0x00000001
        /*0070*/ 	.word	0x00000001


	//----- nvinfo : EIATTR_CRS_STACK_SIZE
	.align		4
.L_1305:
        /*0074*/ 	.byte	0x04, 0x1e
        /*0076*/ 	.short	(.L_1307 - .L_1306)
.L_1306:
        /*0078*/ 	.word	0x00000000
.L_1307:


//--------------------- .nv.info._ZN2at6native29vectorized_elementwise_kernelILi8ENS0_13BinaryFunctorIbbbNS0_15binary_internal10MulFunctorIbEEEESt5arrayIPcLm3EEEEviT0_T1_ --------------------------
	.section	.nv.info._ZN2at6native29vectorized_elementwise_kernelILi8ENS0_13BinaryFunctorIbbbNS0_15binary_internal10MulFunctorIbEEEESt5arrayIPcLm3EEEEviT0_T1_,"",@"SHT_CUDA_INFO"
	.sectionflags	@""
	.align	4


	//----- nvinfo : EIATTR_CUDA_API_VERSION
	.align		4
        /*0000*/ 	.byte	0x04, 0x37
        /*0002*/ 	.short	(.L_1309 - .L_1308)
.L_1308:
        /*0004*/ 	.word	0x00000082


	//----- nvinfo : EIATTR_SW2861232_WAR
	.align		4
.L_1309:
        /*0008*/ 	.byte	0x01, 0x35
	.zero		2


	//----- nvinfo : EIATTR_PARAM_CBANK
	.align		4
        /*000c*/ 	.byte	0x04, 0x0a
        /*000e*/ 	.short	(.L_1311 - .L_1310)
	.align		4
.L_1310:
        /*0010*/ 	.word	index@(.nv.constant0._ZN2at6native29vectorized_elementwise_kernelILi8ENS0_13BinaryFunctorIbbbNS0_15binary_internal10MulFunctorIbEEEESt5arrayIPcLm3EEEEviT0_T1_)
        /*0014*/ 	.short	0x0160
        /*0016*/ 	.short	0x0020


	//----- nvinfo : EIATTR_CBANK_PARAM_SIZE
	.align		4
.L_1311:
        /*0018*/ 	.byte	0x03, 0x19
        /*001a*/ 	.short	0x0020


	//----- nvinfo : EIATTR_KPARAM_INFO
	.align		4
        /*001c*/ 	.byte	0x04, 0x17
        /*001e*/ 	.short	(.L_1313 - .L_1312)
.L_1312:
        /*0020*/ 	.word	0x00000000
        /*0024*/ 	.short	0x0002
        /*0026*/ 	.short	0x0008
        /*0028*/ 	.byte	0x00, 0xf0, 0x61, 0x00


	//----- nvinfo : EIATTR_KPARAM_INFO
	.align		4
.L_1313:
        /*002c*/ 	.byte	0x04, 0x17
        /*002e*/ 	.short	(.L_1315 - .L_1314)
.L_1314:
        /*0030*/ 	.word	0x00000000
        /*0034*/ 	.short	0x0001
        /*0036*/ 	.short	0x0004
        /*0038*/ 	.byte	0x00, 0xf0, 0x05, 0x00


	//----- nvinfo : EIATTR_KPARAM_INFO
	.align		4
.L_1315:
        /*003c*/ 	.byte	0x04, 0x17
        /*003e*/ 	.short	(.L_1317 - .L_1316)
.L_1316:
        /*0040*/ 	.word	0x00000000
        /*0044*/ 	.short	0x0000
        /*0046*/ 	.short	0x0000
        /*0048*/ 	.byte	0x00, 0xf0, 0x11, 0x00


	//----- nvinfo : EIATTR_MAXREG_COUNT
	.align		4
.L_1317:
        /*004c*/ 	.byte	0x03, 0x1b
        /*004e*/ 	.short	0x00ff


	//----- nvinfo : EIATTR_MERCURY_ISA_VERSION
	.align		4
        /*0050*/ 	.byte	0x03, 0x5f
        /*0052*/ 	.short	0x0000


	//----- nvinfo : EIATTR_EXIT_INSTR_OFFSETS
	.align		4
        /*0054*/ 	.byte	0x04, 0x1c
        /*0056*/ 	.short	(.L_1319 - .L_1318)


	//   ....[0]....
.L_1318:
        /*0058*/ 	.word	0x00000010


	//----- nvinfo : EIATTR_MAX_THREADS
	.align		4
.L_1319:
        /*005c*/ 	.byte	0x04, 0x05
        /*005e*/ 	.short	(.L_1321 - .L_1320)
.L_1320:
        /*0060*/ 	.word	0x00000080
        /*0064*/ 	.word	0x00000001
        /*0068*/ 	.word	0x00000001
.L_1321:


//--------------------- .nv.info._ZN2at6native18elementwise_kernelILi128ELi4EZNS0_15gpu_kernel_implINS0_13AUnaryFunctorIN3c108BFloat16ES5_S5_NS0_15binary_internal10MulFunctorIfEEEEEEvRNS_18TensorIteratorBaseERKT_EUliE_EEviT1_ --------------------------
	.section	.nv.info._ZN2at6native18elementwise_kernelILi128ELi4EZNS0_15gpu_kernel_implINS0_13AUnaryFunctorIN3c108BFloat16ES5_S5_NS0_15binary_internal10MulFunctorIfEEEEEEvRNS_18TensorIteratorBaseERKT_EUliE_EEviT1_,"",@"SHT_CUDA_INFO"
	.sectionflags	@""
	.align	4


	//----- nvinfo : EIATTR_CUDA_API_VERSION
	.align		4
        /*0000*/ 	.byte	0x04, 0x37
        /*0002*/ 	.short	(.L_1323 - .L_1322)
.L_1322:
        /*0004*/ 	.word	0x00000082


	//----- nvinfo : EIATTR_SW2861232_WAR
	.align		4
.L_1323:
        /*0008*/ 	.byte	0x01, 0x35
	.zero		2


	//----- nvinfo : EIATTR_PARAM_CBANK
	.align		4
        /*000c*/ 	.byte	0x04, 0x0a
        /*000e*/ 	.short	(.L_1325 - .L_1324)
	.align		4
.L_1324:
        /*0010*/ 	.word	index@(.nv.constant0._ZN2at6native18elementwise_kernelILi128ELi4EZNS0_15gpu_kernel_implINS0_13AUnaryFunctorIN3c108BFloat16ES5_S5_NS0_15binary_internal10MulFunctorIfEEEEEEvRNS_18TensorIteratorBaseERKT_EUliE_EEviT1_)
        /*0014*/ 	.short	0x0160
        /*0016*/ 	.short	0x0228


	//----- nvinfo : EIATTR_CBANK_PARAM_SIZE
	.align		4
.L_1325:
        /*0018*/ 	.byte	0x03, 0x19
        /*001a*/ 	.short	0x0228


	//----- nvinfo : EIATTR_KPARAM_INFO
	.align		4
        /*001c*/ 	.byte	0x04, 0x17
        /*001e*/ 	.short	(.L_1327 - .L_1326)
.L_1326:
        /*0020*/ 	.word	0x00000000
        /*0024*/ 	.short	0x0001
        /*0026*/ 	.short	0x0008
        /*0028*/ 	.byte	0x00, 0xf0, 0x81, 0x08


	//----- nvinfo : EIATTR_KPARAM_INFO
	.align		4
.L_1327:
        /*002c*/ 	.byte	0x04, 0x17
        /*002e*/ 	.short	(.L_1329 - .L_1328)
.L_1328:
        /*0030*/ 	.word	0x00000000
        /*0034*/ 	.short	0x0000
        /*0036*/ 	.short	0x0000
        /*0038*/ 	.byte	0x00, 0xf0, 0x11, 0x00


	//----- nvinfo : EIATTR_MAXREG_COUNT
	.align		4
.L_1329:
        /*003c*/ 	.byte	0x03, 0x1b
        /*003e*/ 	.short	0x0080


	//----- nvinfo : EIATTR_EXTERNS
	.align		4
        /*0040*/ 	.byte	0x04, 0x0f
        /*0042*/ 	.short	(.L_1331 - .L_1330)


	//   ....[0]....
	.align		4
.L_1330:
        /*0044*/ 	.word	index@(__assertfail)


	//----- nvinfo : EIATTR_MERCURY_ISA_VERSION
	.align		4
.L_1331:
        /*0048*/ 	.byte	0x03, 0x5f
        /*004a*/ 	.short	0x0000


	//----- nvinfo : EIATTR_SYSCALL_OFFSETS
	.align		4
        /*004c*/ 	.byte	0x04, 0x46
        /*004e*/ 	.short	(.L_1333 - .L_1332)


	//   ....[0]....
.L_1332:
        /*0050*/ 	.word	0x00001de0


	//   ....[1]....
        /*0054*/ 	.word	0x00002da0


	//   ....[2]....
        /*0058*/ 	.word	0x00004be0


	//   ....[3]....
        /*005c*/ 	.word	0x00005ba0


	//   ....[4]....
        /*0060*/ 	.word	0x000079b0


	//   ....[5]....
        /*0064*/ 	.word	0x00008970


	//   ....[6]....
        /*0068*/ 	.word	0x0000a790


	//   ....[7]....
        /*006c*/ 	.word	0x0000b750


	//----- nvinfo : EIATTR_EXIT_INSTR_OFFSETS
	.align		4
.L_1333:
        /*0070*/ 	.byte	0x04, 0x1c
        /*0072*/ 	.short	(.L_1335 - .L_1334)


	//   ....[0]....
.L_1334:
        /*0074*/ 	.word	0x00008a30


	//   ....[1]....
        /*0078*/ 	.word	0x0000a950


	//   ....[2]....
        /*007c*/ 	.word	0x0000a990


	//   ....[3]....
        /*0080*/ 	.word	0x0000aa30


	//   ....[4]....
        /*0084*/ 	.word	0x0000aa70


	//   ....[5]....
        /*0088*/ 	.word	0x0000aab0


	//   ....[6]....
        /*008c*/ 	.word	0x0000ab40


	//   ....[7]....
        /*0090*/ 	.word	0x0000ab80


	//   ....[8]....
        /*0094*/ 	.word	0x0000ac20


	//   ....[9]....
        /*0098*/ 	.word	0x0000ac70


	//   ....[10]....
        /*009c*/ 	.word	0x0000acc0


	//   ....[11]....
        /*00a0*/ 	.word	0x0000ad90


	//   ....[12]....
        /*00a4*/ 	.word	0x0000adf0


	//   ....[13]....
        /*00a8*/ 	.word	0x0000af80


	//   ....[14]....
        /*00ac*/ 	.word	0x0000b0e0


	//   ....[15]....
        /*00b0*/ 	.word	0x0000b100


	//   ....[16]....
        /*00b4*/ 	.word	0x0000b1c0


	//   ....[17]....
        /*00b8*/ 	.word	0x0000b340


	//   ....[18]....
        /*00bc*/ 	.word	0x0000b4c0


	//   ....[19]....
        /*00c0*/ 	.word	0x0000b620


	//   ....[20]....
        /*00c4*/ 	.word	0x0000b760


	//   ....[21]....
        /*00c8*/ 	.word	0x0000b7a0


	//   ....[22]....
        /*00cc*/ 	.word	0x0000b7e0


	//----- nvinfo : EIATTR_MAX_THREADS
	.align		4
.L_1335:
        /*00d0*/ 	.byte	0x04, 0x05
        /*00d2*/ 	.short	(.L_1337 - .L_1336)
.L_1336:
        /*00d4*/ 	.word	0x00000080
        /*00d8*/ 	.word	0x00000001
        /*00dc*/ 	.word	0x00000001


	//----- nvinfo : EIATTR_CRS_STACK_SIZE
	.align		4
.L_1337:
        /*00e0*/ 	.byte	0x04, 0x1e
        /*00e2*/ 	.short	(.L_1339 - .L_1338)
.L_1338:
        /*00e4*/ 	.word	0x00000000
.L_1339:


//--------------------- .nv.info._ZN2at6native27unrolled_elementwise_kernelINS0_13AUnaryFunctorIN3c108BFloat16ES4_S4_NS0_15binary_internal10MulFunctorIfEEEESt5arrayIPcLm2EELi4E23TrivialOffsetCalculatorILi1EjESD_NS0_6memory12LoadWithCastILi1EEENSE_13StoreWithCastILi1EEEEEviT_T0_T2_T3_T4_T5_ --------------------------
	.section	.nv.info._ZN2at6native27unrolled_elementwise_kernelINS0_13AUnaryFunctorIN3c108BFloat16ES4_S4_NS0_15binary_internal10MulFunctorIfEEEESt5arrayIPcLm2EELi4E23TrivialOffsetCalculatorILi1EjESD_NS0_6memory12LoadWithCastILi1EEENSE_13StoreWithCastILi1EEEEEviT_T0_T2_T3_T4_T5_,"",@"SHT_CUDA_INFO"
	.sectionflags	@""
	.align	4


	//----- nvinfo : EIATTR_CUDA_API_VERSION
	.align		4
        /*0000*/ 	.byte	0x04, 0x37
        /*0002*/ 	.short	(.L_1341 - .L_1340)
.L_1340:
        /*0004*/ 	.word	0x00000082


	//----- nvinfo : EIATTR_SW2861232_WAR
	.align		4
.L_1341:
        /*0008*/ 	.byte	0x01, 0x35
	.zero		2


	//----- nvinfo : EIATTR_PARAM_CBANK
	.align		4
        /*000c*/ 	.byte	0x04, 0x0a
        /*000e*/ 	.short	(.L_1343 - .L_1342)
	.align		4
.L_1342:
        /*0010*/ 	.word	index@(.nv.constant0._ZN2at6native27unrolled_elementwise_kernelINS0_13AUnaryFunctorIN3c108BFloat16ES4_S4_NS0_15binary_internal10MulFunctorIfEEEESt5arrayIPcLm2EELi4E23TrivialOffsetCalculatorILi1EjESD_NS0_6memory12LoadWithCastILi1EEENSE_13StoreWithCastILi1EEEEEviT_T0_T2_T3_T4_T5_)
        /*0014*/ 	.short	0x0160
        /*0016*/ 	.short	0x0034


	//----- nvinfo : EIATTR_CBANK_PARAM_SIZE
	.align		4
.L_1343:
        /*0018*/ 	.byte	0x03, 0x19
        /*001a*/ 	.short	0x0034


	//----- nvinfo : EIATTR_KPARAM_INFO
	.align		4
        /*001c*/ 	.byte	0x04, 0x17
        /*001e*/ 	.short	(.L_1345 - .L_1344)
.L_1344:
        /*0020*/ 	.word	0x00000000
        /*0024*/ 	.short	0x0006
        /*0026*/ 	.short	0x002c
        /*0028*/ 	.byte	0x00, 0xf0, 0x21, 0x00


	//----- nvinfo : EIATTR_KPARAM_INFO
	.align		4
.L_1345:
        /*002c*/ 	.byte	0x04, 0x17
        /*002e*/ 	.short	(.L_1347 - .L_1346)
.L_1346:
        /*0030*/ 	.word	0x00000000
        /*0034*/ 	.short	0x0005
        /*0036*/ 	.short	0x0024
        /*0038*/ 	.byte	0x00, 0xf0, 0x21, 0x00


	//----- nvinfo : EIATTR_KPARAM_INFO
	.align		4
.L_1347:
        /*003c*/ 	.byte	0x04, 0x17
        /*003e*/ 	.short	(.L_1349 - .L_1348)
.L_1348:
        /*0040*/ 	.word	0x00000000
        /*0044*/ 	.short	0x0004
        /*0046*/ 	.short	0x0021
        /*0048*/ 	.byte	0x00, 0xf0, 0x05, 0x00


	//----- nvinfo : EIATTR_KPARAM_INFO
	.align		4
.L_1349:
        /*004c*/ 	.byte	0x04, 0x17
        /*004e*/ 	.short	(.L_1351 - .L_1350)
.L_1350:
        /*0050*/ 	.word	0x00000000
        /*0054*/ 	.short	0x0003
        /*0056*/ 	.short	0x0020
        /*0058*/ 	.byte	0x00, 0xf0, 0x05, 0x00


	//----- nvinfo : EIATTR_KPARAM_INFO
	.align		4
.L_1351:
        /*005c*/ 	.byte	0x04, 0x17
        /*005e*/ 	.short	(.L_1353 - .L_1352)
.L_1352:
        /*0060*/ 	.word	0x00000000
        /*0064*/ 	.short	0x0002
        /*0066*/ 	.short	0x0010
        /*0068*/ 	.byte	0x00, 0xf0, 0x41, 0x00


	//----- nvinfo : EIATTR_KPARAM_INFO
	.align		4
.L_1353:
        /*006c*/ 	.byte	0x04, 0x17
        /*006e*/ 	.short	(.L_1355 - .L_1354)
.L_1354:
        /*0070*/ 	.word	0x00000000
        /*0074*/ 	.short	0x0001
        /*0076*/ 	.short	0x0004
        /*0078*/ 	.byte	0x00, 0xf0, 0x21, 0x00


	//----- nvinfo : EIATTR_KPARAM_INFO
	.align		4
.L_1355:
        /*007c*/ 	.byte	0x04, 0x17
        /*007e*/ 	.short	(.L_1357 - .L_1356)
.L_1356:
        /*0080*/ 	.word	0x00000000
        /*0084*/ 	.short	0x0000
        /*0086*/ 	.short	0x0000
        /*0088*/ 	.byte	0x00, 0xf0, 0x11, 0x00


	//----- nvinfo : EIATTR_MAXREG_COUNT
	.align		4
.L_1357:
        /*008c*/ 	.byte	0x03, 0x1b
        /*008e*/ 	.short	0x00ff


	//----- nvinfo : EIATTR_EXTERNS
	.align		4
        /*0090*/ 	.byte	0x04, 0x0f
        /*0092*/ 	.short	(.L_1359 - .L_1358)


	//   ....[0]....
	.align		4
.L_1358:
        /*0094*/ 	.word	index@(__assertfail)


	//----- nvinfo : EIATTR_MERCURY_ISA_VERSION
	.align		4
.L_1359:
        /*0098*/ 	.byte	0x03, 0x5f
        /*009a*/ 	.short	0x0000


	//----- nvinfo : EIATTR_SYSCALL_OFFSETS
	.align		4
        /*009c*/ 	.byte	0x04, 0x46
        /*009e*/ 	.short	(.L_1361 - .L_1360)


	//   ....[0]....
.L_1360:
        /*00a0*/ 	.word	0x000010a0


	//   ....[1]....
        /*00a4*/ 	.word	0x000021a0


	//   ....[2]....
        /*00a8*/ 	.word	0x000032b0


	//   ....[3]....
        /*00ac*/ 	.word	0x00004390


	//   ....[4]....
        /*00b0*/ 	.word	0x00005630


	//   ....[5]....
        /*00b4*/ 	.word	0x00006660


	//   ....[6]....
        /*00b8*/ 	.word	0x00007650


	//   ....[7]....
        /*00bc*/ 	.word	0x00008640


	//----- nvinfo : EIATTR_EXIT_INSTR_OFFSETS
	.align		4
.L_1361:
        /*00c0*/ 	.byte	0x04, 0x1c
        /*00c2*/ 	.short	(.L_1363 - .L_1362)


	//   ....[0]....
.L_1362:
        /*00c4*/ 	.word	0x00007710


	//   ....[1]....
        /*00c8*/ 	.word	0x00007840


	//   ....[2]....
        /*00cc*/ 	.word	0x00007880


	//   ....[3]....
        /*00d0*/ 	.word	0x00007920


	//   ....[4]....
        /*00d4*/ 	.word	0x00007960


	//   ....[5]....
        /*00d8*/ 	.word	0x000079a0


	//   ....[6]....
        /*00dc*/ 	.word	0x00007a30


	//   ....[7]....
        /*00e0*/ 	.word	0x00007a70


	//   ....[8]....
        /*00e4*/ 	.word	0x00007b10


	//   ....[9]....
        /*00e8*/ 	.word	0x00007b60


	//   ....[10]....
        /*00ec*/ 	.word	0x00007bb0


	//   ....[11]....
        /*00f0*/ 	.word	0x00007c80


	//   ....[12]....
        /*00f4*/ 	.word	0x00007ce0


	//   ....[13]....
        /*00f8*/ 	.word	0x00007e70


	//   ....[14]....
        /*00fc*/ 	.word	0x00007fd0


	//   ....[15]....
        /*0100*/ 	.word	0x00007ff0


	//   ....[16]....
        /*0104*/ 	.word	0x000080b0


	//   ....[17]....
        /*0108*/ 	.word	0x00008230


	//   ....[18]....
        /*010c*/ 	.word	0x000083b0


	//   ....[19]....
        /*0110*/ 	.word	0x00008510


	//   ....[20]....
        /*0114*/ 	.word	0x00008650


	//   ....[21]....
        /*0118*/ 	.word	0x00008690


	//   ....[22]....
        /*011c*/ 	.word	0x000086d0


	//----- nvinfo : EIATTR_MAX_THREADS
	.align		4
.L_1363:
        /*0120*/ 	.byte	0x04, 0x05
        /*0122*/ 	.short	(.L_1365 - .L_1364)
.L_1364:
        /*0124*/ 	.word	0x00000080
        /*0128*/ 	.word	0x00000001
        /*012c*/ 	.word	0x00000001


	//----- nvinfo : EIATTR_CRS_STACK_SIZE
	.align		4
.L_1365:
        /*0130*/ 	.byte	0x04, 0x1e
        /*0132*/ 	.short	(.L_1367 - .L_1366)
.L_1366:
        /*0134*/ 	.word	0x00000000
.L_1367:


//--------------------- .nv.info._ZN2at6native18elementwise_kernelILi128ELi4EZNS0_22gpu_kernel_impl_nocastINS0_13AUnaryFunctorIN3c108BFloat16ES5_S5_NS0_15binary_internal10MulFunctorIfEEEEEEvRNS_18TensorIteratorBaseERKT_EUliE_EEviT1_ --------------------------
	.section	.nv.info._ZN2at6native18elementwise_kernelILi128ELi4EZNS0_22gpu_kernel_impl_nocastINS0_13AUnaryFunctorIN3c108BFloat16ES5_S5_NS0_15binary_internal10MulFunctorIfEEEEEEvRNS_18TensorIteratorBaseERKT_EUliE_EEviT1_,"",@"SHT_CUDA_INFO"
	.sectionflags	@""
	.align	4


	//----- nvinfo : EIATTR_CUDA_API_VERSION
	.align		4
        /*0000*/ 	.byte	0x04, 0x37
        /*0002*/ 	.short	(.L_1369 - .L_1368)
.L_1368:
        /*0004*/ 	.word	0x00000082


	//----- nvinfo : EIATTR_SW2861232_WAR
	.align		4
.L_1369:
        /*0008*/ 	.byte	0x01, 0x35
	.zero		2


	//----- nvinfo : EIATTR_PARAM_CBANK
	.align		4
        /*000c*/ 	.byte	0x04, 0x0a
        /*000e*/ 	.short	(.L_1371 - .L_1370)
	.align		4
.L_1370:
        /*0010*/ 	.word	index@(.nv.constant0._ZN2at6native18elementwise_kernelILi128ELi4EZNS0_22gpu_kernel_impl_nocastINS0_13AUnaryFunctorIN3c108BFloat16ES5_S5_NS0_15binary_internal10MulFunctorIfEEEEEEvRNS_18TensorIteratorBaseERKT_EUliE_EEviT1_)
        /*0014*/ 	.short	0x0160
        /*0016*/ 	.short	0x0220


	//----- nvinfo : EIATTR_CBANK_PARAM_SIZE
	.align		4
.L_1371:
        /*0018*/ 	.byte	0x03, 0x19
        /*001a*/ 	.short	0x0220


	//----- nvinfo : EIATTR_KPARAM_INFO
	.align		4
        /*001c*/ 	.byte	0x04, 0x17
        /*001e*/ 	.short	(.L_1373 - .L_1372)
.L_1372:
        /*0020*/ 	.word	0x00000000
        /*0024*/ 	.short	0x0001
        /*0026*/ 	.short	0x0008
        /*0028*/ 	.byte	0x00, 0xf0, 0x61, 0x08


	//----- nvinfo : EIATTR_KPARAM_INFO
	.align		4
.L_1373:
        /*002c*/ 	.byte	0x04, 0x17
        /*002e*/ 	.short	(.L_1375 - .L_1374)
.L_1374:
        /*0030*/ 	.word	0x00000000
        /*0034*/ 	.short	0x0000
        /*0036*/ 	.short	0x0000
        /*0038*/ 	.byte	0x00, 0xf0, 0x11, 0x00


	//----- nvinfo : EIATTR_MAXREG_COUNT
	.align		4
.L_1375:
        /*003c*/ 	.byte	0x03, 0x1b
        /*003e*/ 	.short	0x0080


	//----- nvinfo : EIATTR_MERCURY_ISA_VERSION
	.align		4
        /*0040*/ 	.byte	0x03, 0x5f
        /*0042*/ 	.short	0x0000


	//----- nvinfo : EIATTR_EXIT_INSTR_OFFSETS
	.align		4
        /*0044*/ 	.byte	0x04, 0x1c
        /*0046*/ 	.short	(.L_1377 - .L_1376)


	//   ....[0]....
.L_1376:
        /*0048*/ 	.word	0x00002d70


	//   ....[1]....
        /*004c*/ 	.word	0x00003c40


	//----- nvinfo : EIATTR_MAX_THREADS
	.align		4
.L_1377:
        /*0050*/ 	.byte	0x04, 0x05
        /*0052*/ 	.short	(.L_1379 - .L_1378)
.L_1378:
        /*0054*/ 	.word	0x00000080
        /*0058*/ 	.word	0x00000001
        /*005c*/ 	.word	0x00000001


	//----- nvinfo : EIATTR_CRS_STACK_SIZE
	.align		4
.L_1379:
        /*0060*/ 	.byte	0x04, 0x1e
        /*0062*/ 	.short	(.L_1381 - .L_1380)
.L_1380:
        /*0064*/ 	.word	0x00000000
.L_1381:


//--------------------- .nv.info._ZN2at6native27unrolled_elementwise_kernelINS0_13AUnaryFunctorIN3c108BFloat16ES4_S4_NS0_15binary_internal10MulFunctorIfEEEESt5arrayIPcLm2EELi4E23TrivialOffsetCalculatorILi1EjESD_NS0_6memory15LoadWithoutCastENSE_16StoreWithoutCastEEEviT_T0_T2_T3_T4_T5_ --------------------------
	.section	.nv.info._ZN2at6native27unrolled_elementwise_kernelINS0_13AUnaryFunctorIN3c108BFloat16ES4_S4_NS0_15binary_internal10MulFunctorIfEEEESt5arrayIPcLm2EELi4E23TrivialOffsetCalculatorILi1EjESD_NS0_6memory15LoadWithoutCastENSE_16StoreWithoutCastEEEviT_T0_T2_T3_T4_T5_,"",@"SHT_CUDA_INFO"
	.sectionflags	@""
	.align	4


	//----- nvinfo : EIATTR_CUDA_API_VERSION
	.align		4
        /*0000*/ 	.byte	0x04, 0x37
        /*0002*/ 	.short	(.L_1383 - .L_1382)
.L_1382:
        /*0004*/ 	.word	0x00000082


	//----- nvinfo : EIATTR_SW2861232_WAR
	.align		4
.L_1383:
        /*0008*/ 	.byte	0x01, 0x35
	.zero		2


	//----- nvinfo : EIATTR_PARAM_CBANK
	.align		4
        /*000c*/ 	.byte	0x04, 0x0a
        /*000e*/ 	.short	(.L_1385 - .L_1384)
	.align		4
.L_1384:
        /*0010*/ 	.word	index@(.nv.constant0._ZN2at6native27unrolled_elementwise_kernelINS0_13AUnaryFunctorIN3c108BFloat16ES4_S4_NS0_15binary_internal10MulFunctorIfEEEESt5arrayIPcLm2EELi4E23TrivialOffsetCalculatorILi1EjESD_NS0_6memory15LoadWithoutCastENSE_16StoreWithoutCastEEEviT_T0_T2_T3_T4_T5_)
        /*0014*/ 	.short	0x0160
        /*0016*/ 	.short	0x0024


	//----- nvinfo : EIATTR_CBANK_PARAM_SIZE
	.align		4
.L_1385:
        /*0018*/ 	.byte	0x03, 0x19
        /*001a*/ 	.short	0x0024


	//----- nvinfo : EIATTR_KPARAM_INFO
	.align		4
        /*001c*/ 	.byte	0x04, 0x17
        /*001e*/ 	.short	(.L_1387 - .L_1386)
.L_1386:
        /*0020*/ 	.word	0x00000000
        /*0024*/ 	.short	0x0006
        /*0026*/ 	.short	0x0023
        /*0028*/ 	.byte	0x00, 0xf0, 0x05, 0x00


	//----- nvinfo : EIATTR_KPARAM_INFO
	.align		4
.L_1387:
        /*002c*/ 	.byte	0x04, 0x17
        /*002e*/ 	.short	(.L_1389 - .L_1388)
.L_1388:
        /*0030*/ 	.word	0x00000000
        /*0034*/ 	.short	0x0005
        /*0036*/ 	.short	0x0022
        /*0038*/ 	.byte	0x00, 0xf0, 0x05, 0x00


	//----- nvinfo : EIATTR_KPARAM_INFO
	.align		4
.L_1389:
        /*003c*/ 	.byte	0x04, 0x17
        /*003e*/ 	.short	(.L_1391 - .L_1390)
.L_1390:
        /*0040*/ 	.word	0x00000000
        /*0044*/ 	.short	0x0004
        /*0046*/ 	.short	0x0021
        /*0048*/ 	.byte	0x00, 0xf0, 0x05, 0x00


	//----- nvinfo : EIATTR_KPARAM_INFO
	.align		4
.L_1391:
        /*004c*/ 	.byte	0x04, 0x17
        /*004e*/ 	.short	(.L_1393 - .L_1392)
.L_1392:
        /*0050*/ 	.word	0x00000000
        /*0054*/ 	.short	0x0003
        /*0056*/ 	.short	0x0020
        /*0058*/ 	.byte	0x00, 0xf0, 0x05, 0x00


	//----- nvinfo : EIATTR_KPARAM_INFO
	.align		4
.L_1393:
        /*005c*/ 	.byte	0x04, 0x17
        /*005e*/ 	.short	(.L_1395 - .L_1394)
.L_1394:
        /*0060*/ 	.word	0x00000000
        /*0064*/ 	.short	0x0002
        /*0066*/ 	.short	0x0010
        /*0068*/ 	.byte	0x00, 0xf0, 0x41, 0x00


	//----- nvinfo : EIATTR_KPARAM_INFO
	.align		4
.L_1395:
        /*006c*/ 	.byte	0x04, 0x17
        /*006e*/ 	.short	(.L_1397 - .L_1396)
.L_1396:
        /*0070*/ 	.word	0x00000000
        /*0074*/ 	.short	0x0001
        /*0076*/ 	.short	0x0004
        /*0078*/ 	.byte	0x00, 0xf0, 0x21, 0x00


	//----- nvinfo : EIATTR_KPARAM_INFO
	.align		4
.L_1397:
        /*007c*/ 	.byte	0x04, 0x17
        /*007e*/ 	.short	(.L_1399 - .L_1398)
.L_1398:
        /*0080*/ 	.word	0x00000000
        /*0084*/ 	.short	0x0000
        /*0086*/ 	.short	0x0000
        /*0088*/ 	.byte	0x00, 0xf0, 0x11, 0x00


	//----- nvinfo : EIATTR_MAXREG_COUNT
	.align		4
.L_1399:
        /*008c*/ 	.byte	0x03, 0x1b
        /*008e*/ 	.short	0x00ff


	//----- nvinfo : EIATTR_MERCURY_ISA_VERSION
	.align		4
        /*0090*/ 	.byte	0x03, 0x5f
        /*0092*/ 	.short	0x0000


	//----- nvinfo : EIATTR_EXIT_INSTR_OFFSETS
	.align		4
        /*0094*/ 	.byte	0x04, 0x1c
        /*0096*/ 	.short	(.L_1401 - .L_1400)


	//   ....[0]....
.L_1400:
        /*0098*/ 	.word	0x000004a0


	//   ....[1]....
        /*009c*/ 	.word	0x00000500


	//----- nvinfo : EIATTR_MAX_THREADS
	.align		4
.L_1401:
        /*00a0*/ 	.byte	0x04, 0x05
        /*00a2*/ 	.short	(.L_1403 - .L_1402)
.L_1402:
        /*00a4*/ 	.word	0x00000080
        /*00a8*/ 	.word	0x00000001
        /*00ac*/ 	.word	0x00000001


	//----- nvinfo : EIATTR_CRS_STACK_SIZE
	.align		4
.L_1403:
        /*00b0*/ 	.byte	0x04, 0x1e
        /*00b2*/ 	.short	(.L_1405 - .L_1404)
.L_1404:
        /*00b4*/ 	.word	0x00000000
.L_1405:


//--------------------- .nv.info._ZN2at6native29vectorized_elementwise_kernelILi2ENS0_13AUnaryFunctorIN3c108BFloat16ES4_S4_NS0_15binary_internal10MulFunctorIfEEEESt5arrayIPcLm2EEEEviT0_T1_ --------------------------
	.section	.nv.info._ZN2at6native29vectorized_elementwise_kernelILi2ENS0_13AUnaryFunctorIN3c108BFloat16ES4_S4_NS0_15binary_internal10MulFunctorIfEEEESt5arrayIPcLm2EEEEviT0_T1_,"",@"SHT_CUDA_INFO"
	.sectionflags	@""
	.align	4


	//----- nvinfo : EIATTR_CUDA_API_VERSION
	.align		4
        /*0000*/ 	.byte	0x04, 0x37
        /*0002*/ 	.short	(.L_1407 - .L_1406)
.L_1406:
        /*0004*/ 	.word	0x00000082


	//----- nvinfo : EIATTR_SW2861232_WAR
	.align		4
.L_1407:
        /*0008*/ 	.byte	0x01, 0x35
	.zero		2


	//----- nvinfo : EIATTR_PARAM_CBANK
	.align		4
        /*000c*/ 	.byte	0x04, 0x0a
        /*000e*/ 	.short	(.L_1409 - .L_1408)
	.align		4
.L_1408:
        /*0010*/ 	.word	index@(.nv.constant0._ZN2at6native29vectorized_elementwise_kernelILi2ENS0_13AUnaryFunctorIN3c108BFloat16ES4_S4_NS0_15binary_internal10MulFunctorIfEEEESt5arrayIPcLm2EEEEviT0_T1_)
        /*0014*/ 	.short	0x0160
        /*0016*/ 	.short	0x0020


	//----- nvinfo : EIATTR_CBANK_PARAM_SIZE
	.align		4
.L_1409:
        /*0018*/ 	.byte	0x03, 0x19
        /*001a*/ 	.short	0x0020


	//----- nvinfo : EIATTR_KPARAM_INFO
	.align		4
        /*001c*/ 	.byte	0x04, 0x17
        /*001e*/ 	.short	(.L_1411 - .L_1410)
.L_1410:
        /*0020*/ 	.word	0x00000000
        /*0024*/ 	.short	0x0002
        /*0026*/ 	.short	0x0010
        /*0028*/ 	.byte	0x00, 0xf0, 0x41, 0x00


	//----- nvinfo : EIATTR_KPARAM_INFO
	.align		4
.L_1411:
        /*002c*/ 	.byte	0x04, 0x17
        /*002e*/ 	.short	(.L_1413 - .L_1412)
.L_1412:
        /*0030*/ 	.word	0x00000000
        /*0034*/ 	.short	0x0001
        /*0036*/ 	.short	0x0004
        /*0038*/ 	.byte	0x00, 0xf0, 0x21, 0x00


	//----- nvinfo : EIATTR_KPARAM_INFO
	.align		4
.L_1413:
        /*003c*/ 	.byte	0x04, 0x17
        /*003e*/ 	.short	(.L_1415 - .L_1414)
.L_1414:
        /*0040*/ 	.word	0x00000000
        /*0044*/ 	.short	0x0000
        /*0046*/ 	.short	0x0000
        /*0048*/ 	.byte	0x00, 0xf0, 0x11, 0x00


	//----- nvinfo : EIATTR_MAXREG_COUNT
	.align		4
.L_1415:
        /*004c*/ 	.byte	0x03, 0x1b
        /*004e*/ 	.short	0x00ff


	//----- nvinfo : EIATTR_MERCURY_ISA_VERSION
	.align		4
        /*0050*/ 	.byte	0x03, 0x5f
        /*0052*/ 	.short	0x0000


	//----- nvinfo : EIATTR_EXIT_INSTR_OFFSETS
	.align		4
        /*0054*/ 	.byte	0x04, 0x1c
        /*0056*/ 	.short	(.L_1417 - .L_1416)


	//   ....[0]....
.L_1416:
        /*0058*/ 	.word	0x00000290


	//   ....[1]....
        /*005c*/ 	.word	0x00000c00


	//   ....[2]....
        /*0060*/ 	.word	0x00000c50


	//----- nvinfo : EIATTR_MAX_THREADS
	.align		4
.L_1417:
        /*0064*/ 	.byte	0x04, 0x05
        /*0066*/ 	.short	(.L_1419 - .L_1418)
.L_1418:
        /*0068*/ 	.word	0x00000080
        /*006c*/ 	.word	0x00000001
        /*0070*/ 	.word	0x00000001


	//----- nvinfo : EIATTR_CRS_STACK_SIZE
	.align		4
.L_1419:
        /*0074*/ 	.byte	0x04, 0x1e
        /*0076*/ 	.short	(.L_1421 - .L_1420)
.L_1420:
        /*0078*/ 	.word	0x00000000
.L_1421:


//--------------------- .nv.info._ZN2at6native29vectorized_elementwise_kernelILi4ENS0_13AUnaryFunctorIN3c108BFloat16ES4_S4_NS0_15binary_internal10MulFunctorIfEEEESt5arrayIPcLm2EEEEviT0_T1_ --------------------------
	.section	.nv.info._ZN2at6native29vectorized_elementwise_kernelILi4ENS0_13AUnaryFunctorIN3c108BFloat16ES4_S4_NS0_15binary_internal10MulFunctorIfEEEESt5arrayIPcLm2EEEEviT0_T1_,"",@"SHT_CUDA_INFO"
	.sectionflags	@""
	.align	4


	//----- nvinfo : EIATTR_CUDA_API_VERSION
	.align		4
        /*0000*/ 	.byte	0x04, 0x37
        /*0002*/ 	.short	(.L_1423 - .L_1422)
.L_1422:
        /*0004*/ 	.word	0x00000082


	//----- nvinfo : EIATTR_SW2861232_WAR
	.align		4
.L_1423:
        /*0008*/ 	.byte	0x01, 0x35
	.zero		2


	//----- nvinfo : EIATTR_PARAM_CBANK
	.align		4
        /*000c*/ 	.byte	0x04, 0x0a
        /*000e*/ 	.short	(.L_1425 - .L_1424)
	.align		4
.L_1424:
        /*0010*/ 	.word	index@(.nv.constant0._ZN2at6native29vectorized_elementwise_kernelILi4ENS0_13AUnaryFunctorIN3c108BFloat16ES4_S4_NS0_15binary_internal10MulFunctorIfEEEESt5arrayIPcLm2EEEEviT0_T1_)
        /*0014*/ 	.short	0x0160
        /*0016*/ 	.short	0x0020


	//----- nvinfo : EIATTR_CBANK_PARAM_SIZE
	.align		4
.L_1425:
        /*0018*/ 	.byte	0x03, 0x19
        /*001a*/ 	.short	0x0020


	//----- nvinfo : EIATTR_KPARAM_INFO
	.align		4
        /*001c*/ 	.byte	0x04, 0x17
        /*001e*/ 	.short	(.L_1427 - .L_1426)
.L_1426:
        /*0020*/ 	.word	0x00000000
        /*0024*/ 	.short	0x0002
        /*0026*/ 	.short	0x0010
        /*0028*/ 	.byte	0x00, 0xf0, 0x41, 0x00


	//----- nvinfo : EIATTR_KPARAM_INFO
	.align		4
.L_1427:
        /*002c*/ 	.byte	0x04, 0x17
        /*002e*/ 	.short	(.L_1429 - .L_1428)
.L_1428:
        /*0030*/ 	.word	0x00000000
        /*0034*/ 	.short	0x0001
        /*0036*/ 	.short	0x0004
        /*0038*/ 	.byte	0x00, 0xf0, 0x21, 0x00


	//----- nvinfo : EIATTR_KPARAM_INFO
	.align		4
.L_1429:
        /*003c*/ 	.byte	0x04, 0x17
        /*003e*/ 	.short	(.L_1431 - .L_1430)
.L_1430:
        /*0040*/ 	.word	0x00000000
        /*0044*/ 	.short	0x0000
        /*0046*/ 	.short	0x0000
        /*0048*/ 	.byte	0x00, 0xf0, 0x11, 0x00


	//----- nvinfo : EIATTR_MAXREG_COUNT
	.align		4
.L_1431:
        /*004c*/ 	.byte	0x03, 0x1b
        /*004e*/ 	.short	0x00ff


	//----- nvinfo : EIATTR_MERCURY_ISA_VERSION
	.align		4
        /*0050*/ 	.byte	0x03, 0x5f
        /*0052*/ 	.short	0x0000


	//----- nvinfo : EIATTR_EXIT_INSTR_OFFSETS
	.align		4
        /*0054*/ 	.byte	0x04, 0x1c
        /*0056*/ 	.short	(.L_1433 - .L_1432)


	//   ....[0]....
.L_1432:
        /*0058*/ 	.word	0x00000250


	//   ....[1]....
        /*005c*/ 	.word	0x00000bc0


	//   ....[2]....
        /*0060*/ 	.word	0x00000c10


	//----- nvinfo : EIATTR_MAX_THREADS
	.align		4
.L_1433:
        /*0064*/ 	.byte	0x04, 0x05
        /*0066*/ 	.short	(.L_1435 - .L_1434)
.L_1434:
        /*0068*/ 	.word	0x00000080
        /*006c*/ 	.word	0x00000001
        /*0070*/ 	.word	0x00000001


	//----- nvinfo : EIATTR_CRS_STACK_SIZE
	.align		4
.L_1435:
        /*0074*/ 	.byte	0x04, 0x1e
        /*0076*/ 	.short	(.L_1437 - .L_1436)
.L_1436:
        /*0078*/ 	.word	0x00000000
.L_1437:


//--------------------- .nv.info._ZN2at6native29vectorized_elementwise_kernelILi8ENS0_13AUnaryFunctorIN3c108BFloat16ES4_S4_NS0_15binary_internal10MulFunctorIfEEEESt5arrayIPcLm2EEEEviT0_T1_ --------------------------
	.section	.nv.info._ZN2at6native29vectorized_elementwise_kernelILi8ENS0_13AUnaryFunctorIN3c108BFloat16ES4_S4_NS0_15binary_internal10MulFunctorIfEEEESt5arrayIPcLm2EEEEviT0_T1_,"",@"SHT_CUDA_INFO"
	.sectionflags	@""
	.align	4


	//----- nvinfo : EIATTR_CUDA_API_VERSION
	.align		4
        /*0000*/ 	.byte	0x04, 0x37
        /*0002*/ 	.short	(.L_1439 - .L_1438)
.L_1438:
        /*0004*/ 	.word	0x00000082


	//----- nvinfo : EIATTR_SW2861232_WAR
	.align		4
.L_1439:
        /*0008*/ 	.byte	0x01, 0x35
	.zero		2


	//----- nvinfo : EIATTR_PARAM_CBANK
	.align		4
        /*000c*/ 	.byte	0x04, 0x0a
        /*000e*/ 	.short	(.L_1441 - .L_1440)
	.align		4
.L_1440:
        /*0010*/ 	.word	index@(.nv.constant0._ZN2at6native29vectorized_elementwise_kernelILi8ENS0_13AUnaryFunctorIN3c108BFloat16ES4_S4_NS0_15binary_internal10MulFunctorIfEEEESt5arrayIPcLm2EEEEviT0_T1_)
        /*0014*/ 	.short	0x0160
        /*0016*/ 	.short	0x0020


	//----- nvinfo : EIATTR_CBANK_PARAM_SIZE
	.align		4
.L_1441:
        /*0018*/ 	.byte	0x03, 0x19
        /*001a*/ 	.short	0x0020


	//----- nvinfo : EIATTR_KPARAM_INFO
	.align		4
        /*001c*/ 	.byte	0x04, 0x17
        /*001e*/ 	.short	(.L_1443 - .L_1442)
.L_1442:
        /*0020*/ 	.word	0x00000000
        /*0024*/ 	.short	0x0002
        /*0026*/ 	.short	0x0010
        /*0028*/ 	.byte	0x00, 0xf0, 0x41, 0x00


	//----- nvinfo : EIATTR_KPARAM_INFO
	.align		4
.L_1443:
        /*002c*/ 	.byte	0x04, 0x17
        /*002e*/ 	.short	(.L_1445 - .L_1444)
.L_1444:
        /*0030*/ 	.word	0x00000000
        /*0034*/ 	.short	0x0001
        /*0036*/ 	.short	0x0004
        /*0038*/ 	.byte	0x00, 0xf0, 0x21, 0x00


	//----- nvinfo : EIATTR_KPARAM_INFO
	.align		4
.L_1445:
        /*003c*/ 	.byte	0x04, 0x17
        /*003e*/ 	.short	(.L_1447 - .L_1446)
.L_1446:
        /*0040*/ 	.word	0x00000000
        /*0044*/ 	.short	0x0000
        /*0046*/ 	.short	0x0000
        /*0048*/ 	.byte	0x00, 0xf0, 0x11, 0x00


	//----- nvinfo : EIATTR_MAXREG_COUNT
	.align		4
.L_1447:
        /*004c*/ 	.byte	0x03, 0x1b
        /*004e*/ 	.short	0x00ff


	//----- nvinfo : EIATTR_MERCURY_ISA_VERSION
	.align		4
        /*0050*/ 	.byte	0x03, 0x5f
        /*0052*/ 	.short	0x0000


	//----- nvinfo : EIATTR_EXIT_INSTR_OFFSETS
	.align		4
        /*0054*/ 	.byte	0x04, 0x1c
        /*0056*/ 	.short	(.L_1449 - .L_1448)


	//   ....[0]....
.L_1448:
        /*0058*/ 	.word	0x00000010


	//----- nvinfo : EIATTR_MAX_THREADS
	.align		4
.L_1449:
        /*005c*/ 	.byte	0x04, 0x05
        /*005e*/ 	.short	(.L_1451 - .L_1450)
.L_1450:
        /*0060*/ 	.word	0x00000080
        /*0064*/ 	.word	0x00000001
        /*0068*/ 	.word	0x00000001
.L_1451:


//--------------------- .nv.info._ZN2at6native18elementwise_kernelILi128ELi4EZNS0_15gpu_kernel_implINS0_13BinaryFunctorIN3c108BFloat16ES5_S5_NS0_15binary_internal10MulFunctorIfEEEEEEvRNS_18TensorIteratorBaseERKT_EUliE_EEviT1_ --------------------------
	.section	.nv.info._ZN2at6native18elementwise_kernelILi128ELi4EZNS0_15gpu_kernel_implINS0_13BinaryFunctorIN3c108BFloat16ES5_S5_NS0_15binary_internal10MulFunctorIfEEEEEEvRNS_18TensorIteratorBaseERKT_EUliE_EEviT1_,"",@"SHT_CUDA_INFO"
	.sectionflags	@""
	.align	4


	//----- nvinfo : EIATTR_CUDA_API_VERSION
	.align		4
        /*0000*/ 	.byte	0x04, 0x37
        /*0002*/ 	.short	(.L_1453 - .L_1452)
.L_1452:
        /*0004*/ 	.word	0x00000082


	//----- nvinfo : EIATTR_SW2861232_WAR
	.align		4
.L_1453:
        /*0008*/ 	.byte	0x01, 0x35
	.zero		2


	//----- nvinfo : EIATTR_PARAM_CBANK
	.align		4
        /*000c*/ 	.byte	0x04, 0x0a
        /*000e*/ 	.short	(.L_1455 - .L_1454)
	.align		4
.L_1454:
        /*0010*/ 	.word	index@(.nv.constant0._ZN2at6native18elementwise_kernelILi128ELi4EZNS0_15gpu_kernel_implINS0_13BinaryFunctorIN3c108BFloat16ES5_S5_NS0_15binary_internal10MulFunctorIfEEEEEEvRNS_18TensorIteratorBaseERKT_EUliE_EEviT1_)
        /*0014*/ 	.short	0x0160
        /*0016*/ 	.short	0x0290


	//----- nvinfo : EIATTR_CBANK_PARAM_SIZE
	.align		4
.L_1455:
        /*0018*/ 	.byte	0x03, 0x19
        /*001a*/ 	.short	0x0290


	//----- nvinfo : EIATTR_KPARAM_INFO
	.align		4
        /*001c*/ 	.byte	0x04, 0x17
        /*001e*/ 	.short	(.L_1457 - .L_1456)
.L_1456:
        /*0020*/ 	.word	0x00000000
        /*0024*/ 	.short	0x0001
        /*0026*/ 	.short	0x0008
        /*0028*/ 	.byte	0x00, 0xf0, 0x21, 0x0a


	//----- nvinfo : EIATTR_KPARAM_INFO
	.align		4
.L_1457:
        /*002c*/ 	.byte	0x04, 0x17
        /*002e*/ 	.short	(.L_1459 - .L_1458)
.L_1458:
        /*0030*/ 	.word	0x00000000
        /*0034*/ 	.short	0x0000
        /*0036*/ 	.short	0x0000
        /*0038*/ 	.byte	0x00, 0xf0, 0x11, 0x00


	//----- nvinfo : EIATTR_MAXREG_COUNT
	.align		4
.L_1459:
        /*003c*/ 	.byte	0x03, 0x1b
        /*003e*/ 	.short	0x0080


	//----- nvinfo : EIATTR_EXTERNS
	.align		4
        /*0040*/ 	.byte	0x04, 0x0f
        /*0042*/ 	.short	(.L_1461 - .L_1460)


	//   ....[0]....
	.align		4
.L_1460:
        /*0044*/ 	.word	index@(__assertfail)


	//----- nvinfo : EIATTR_MERCURY_ISA_VERSION
	.align		4
.L_1461:
        /*0048*/ 	.byte	0x03, 0x5f
        /*004a*/ 	.short	0x0000


	//----- nvinfo : EIATTR_SYSCALL_OFFSETS
	.align		4
        /*004c*/ 	.byte	0x04, 0x46
        /*004e*/ 	.short	(.L_1463 - .L_1462)


	//   ....[0]....
.L_1462:
        /*0050*/ 	.word	0x00002050


	//   ....[1]....
        /*0054*/ 	.word	0x00003000


	//   ....[2]....
        /*0058*/ 	.word	0x00003fd0


	//   ....[3]....
        /*005c*/ 	.word	0x00006090


	//   ....[4]....
        /*0060*/ 	.word	0x00007040


	//   ....[5]....
        /*0064*/ 	.word	0x00008010


	//   ....[6]....
        /*0068*/ 	.word	0x0000a0a0


	//   ....[7]....
        /*006c*/ 	.word	0x0000b050


	//   ....[8]....
        /*0070*/ 	.word	0x0000c020


	//   ....[9]....
        /*0074*/ 	.word	0x0000e0c0


	//   ....[10]....
        /*0078*/ 	.word	0x0000f070


	//   ....[11]....
        /*007c*/ 	.word	0x00010040


	//----- nvinfo : EIATTR_EXIT_INSTR_OFFSETS
	.align		4
.L_1463:
        /*0080*/ 	.byte	0x04, 0x1c
        /*0082*/ 	.short	(.L_1465 - .L_1464)


	//   ....[0]....
.L_1464:
        /*0084*/ 	.word	0x0000c0e0


	//   ....[1]....
        /*0088*/ 	.word	0x0000f240


	//   ....[2]....
        /*008c*/ 	.word	0x0000f280


	//   ....[3]....
        /*0090*/ 	.word	0x0000f320


	//   ....[4]....
        /*0094*/ 	.word	0x0000f360


	//   ....[5]....
        /*0098*/ 	.word	0x0000f3a0


	//   ....[6]....
        /*009c*/ 	.word	0x0000f430


	//   ....[7]....
        /*00a0*/ 	.word	0x0000f470


	//   ....[8]....
        /*00a4*/ 	.word	0x0000f510


	//   ....[9]....
        /*00a8*/ 	.word	0x0000f560


	//   ....[10]....
        /*00ac*/ 	.word	0x0000f5b0


	//   ....[11]....
        /*00b0*/ 	.word	0x0000f680


	//   ....[12]....
        /*00b4*/ 	.word	0x0000f6e0


	//   ....[13]....
        /*00b8*/ 	.word	0x0000f870


	//   ....[14]....
        /*00bc*/ 	.word	0x0000f9d0


	//   ....[15]....
        /*00c0*/ 	.word	0x0000f9f0


	//   ....[16]....
        /*00c4*/ 	.word	0x0000fab0


	//   ....[17]....
        /*00c8*/ 	.word	0x0000fc30


	//   ....[18]....
        /*00cc*/ 	.word	0x0000fdb0


	//   ....[19]....
        /*00d0*/ 	.word	0x0000ff10


	//   ....[20]....
        /*00d4*/ 	.word	0x00010050


	//   ....[21]....
        /*00d8*/ 	.word	0x00010090


	//   ....[22]....
        /*00dc*/ 	.word	0x000100d0


	//----- nvinfo : EIATTR_MAX_THREADS
	.align		4
.L_1465:
        /*00e0*/ 	.byte	0x04, 0x05
        /*00e2*/ 	.short	(.L_1467 - .L_1466)
.L_1466:
        /*00e4*/ 	.word	0x00000080
        /*00e8*/ 	.word	0x00000001
        /*00ec*/ 	.word	0x00000001


	//----- nvinfo : EIATTR_CRS_STACK_SIZE
	.align		4
.L_1467:
        /*00f0*/ 	.byte	0x04, 0x1e
        /*00f2*/ 	.short	(.L_1469 - .L_1468)
.L_1468:
        /*00f4*/ 	.word	0x00000000
.L_1469:


//--------------------- .nv.info._ZN2at6native27unrolled_elementwise_kernelINS0_13BinaryFunctorIN3c108BFloat16ES4_S4_NS0_15binary_internal10MulFunctorIfEEEESt5arrayIPcLm3EELi4E23TrivialOffsetCalculatorILi2EjESC_ILi1EjENS0_6memory12LoadWithCastILi2EEENSF_13StoreWithCastILi1EEEEEviT_T0_T2_T3_T4_T5_ --------------------------
	.section	.nv.info._ZN2at6native27unrolled_elementwise_kernelINS0_13BinaryFunctorIN3c108BFloat16ES4_S4_NS0_15binary_internal10MulFunctorIfEEEESt5arrayIPcLm3EELi4E23TrivialOffsetCalculatorILi2EjESC_ILi1EjENS0_6memory12LoadWithCastILi2EEENSF_13StoreWithCastILi1EEEEEviT_T0_T2_T3_T4_T5_,"",@"SHT_CUDA_INFO"
	.sectionflags	@""
	.align	4


	//----- nvinfo : EIATTR_CUDA_API_VERSION
	.align		4
        /*0000*/ 	.byte	0x04, 0x37
        /*0002*/ 	.short	(.L_1471 - .L_1470)
.L_1470:
        /*0004*/ 	.word	0x00000082


	//----- nvinfo : EIATTR_SW2861232_WAR
	.align		4
.L_1471:
        /*0008*/ 	.byte	0x01, 0x35
	.zero		2


	//----- nvinfo : EIATTR_PARAM_CBANK
	.align		4
        /*000c*/ 	.byte	0x04, 0x0a
        /*000e*/ 	.short	(.L_1473 - .L_1472)
	.align		4
.L_1472:
        /*0010*/ 	.word	index@(.nv.constant0._ZN2at6native27unrolled_elementwise_kernelINS0_13BinaryFunctorIN3c108BFloat16ES4_S4_NS0_15binary_internal10MulFunctorIfEEEESt5arrayIPcLm3EELi4E23TrivialOffsetCalculatorILi2EjESC_ILi1EjENS0_6memory12LoadWithCastILi2EEENSF_13StoreWithCastILi1EEEEEviT_T0_T2_T3_T4_T5_)
        /*0014*/ 	.short	0x0160
        /*0016*/ 	.short	0x0038


	//----- nvinfo : EIATTR_CBANK_PARAM_SIZE
	.align		4
.L_1473:
        /*0018*/ 	.byte	0x03, 0x19
        /*001a*/ 	.short	0x0038


	//----- nvinfo : EIATTR_KPARAM_INFO
	.align		4
        /*001c*/ 	.byte	0x04, 0x17
        /*001e*/ 	.short	(.L_1475 - .L_1474)
.L_1474:
        /*0020*/ 	.word	0x00000000
        /*0024*/ 	.short	0x0006
        /*0026*/ 	.short	0x0030
        /*0028*/ 	.byte	0x00, 0xf0, 0x21, 0x00


	//----- nvinfo : EIATTR_KPARAM_INFO
	.align		4
.L_1475:
        /*002c*/ 	.byte	0x04, 0x17
        /*002e*/ 	.short	(.L_1477 - .L_1476)
.L_1476:
        /*0030*/ 	.word	0x00000000
        /*0034*/ 	.short	0x0005
        /*0036*/ 	.short	0x0024
        /*0038*/ 	.byte	0x00, 0xf0, 0x31, 0x00


	//----- nvinfo : EIATTR_KPARAM_INFO
	.align		4
.L_1477:
        /*003c*/ 	.byte	0x04, 0x17
        /*003e*/ 	.short	(.L_1479 - .L_1478)
.L_1478:
        /*0040*/ 	.word	0x00000000
        /*0044*/ 	.short	0x0004
        /*0046*/ 	.short	0x0021
        /*0048*/ 	.byte	0x00, 0xf0, 0x05, 0x00


	//----- nvinfo : EIATTR_KPARAM_INFO
	.align		4
.L_1479:
        /*004c*/ 	.byte	0x04, 0x17
        /*004e*/ 	.short	(.L_1481 - .L_1480)
.L_1480:
        /*0050*/ 	.word	0x00000000
        /*0054*/ 	.short	0x0003
        /*0056*/ 	.short	0x0020
        /*0058*/ 	.byte	0x00, 0xf0, 0x05, 0x00


	//----- nvinfo : EIATTR_KPARAM_INFO
	.align		4
.L_1481:
        /*005c*/ 	.byte	0x04, 0x17
        /*005e*/ 	.short	(.L_1483 - .L_1482)
.L_1482:
        /*0060*/ 	.word	0x00000000
        /*0064*/ 	.short	0x0002
        /*0066*/ 	.short	0x0008
        /*0068*/ 	.byte	0x00, 0xf0, 0x61, 0x00


	//----- nvinfo : EIATTR_KPARAM_INFO
	.align		4
.L_1483:
        /*006c*/ 	.byte	0x04, 0x17
        /*006e*/ 	.short	(.L_1485 - .L_1484)
.L_1484:
        /*0070*/ 	.word	0x00000000
        /*0074*/ 	.short	0x0001
        /*0076*/ 	.short	0x0004
        /*0078*/ 	.byte	0x00, 0xf0, 0x05, 0x00


	//----- nvinfo : EIATTR_KPARAM_INFO
	.align		4
.L_1485:
        /*007c*/ 	.byte	0x04, 0x17
        /*007e*/ 	.short	(.L_1487 - .L_1486)
.L_1486:
        /*0080*/ 	.word	0x00000000
        /*0084*/ 	.short	0x0000
        /*0086*/ 	.short	0x0000
        /*0088*/ 	.byte	0x00, 0xf0, 0x11, 0x00


	//----- nvinfo : EIATTR_MAXREG_COUNT
	.align		4
.L_1487:
        /*008c*/ 	.byte	0x03, 0x1b
        /*008e*/ 	.short	0x00ff


	//----- nvinfo : EIATTR_EXTERNS
	.align		4
        /*0090*/ 	.byte	0x04, 0x0f
        /*0092*/ 	.short	(.L_1489 - .L_1488)


	//   ....[0]....
	.align		4
.L_1488:
        /*0094*/ 	.word	index@(__assertfail)


	//----- nvinfo : EIATTR_MERCURY_ISA_VERSION
	.align		4
.L_1489:
        /*0098*/ 	.byte	0x03, 0x5f
        /*009a*/ 	.short	0x0000


	//----- nvinfo : EIATTR_SYSCALL_OFFSETS
	.align		4
        /*009c*/ 	.byte	0x04, 0x46
        /*009e*/ 	.short	(.L_1491 - .L_1490)


	//   ....[0]....
.L_1490:
        /*00a0*/ 	.word	0x000010b0


	//   ....[1]....
        /*00a4*/ 	.word	0x00002130


	//   ....[2]....
        /*00a8*/ 	.word	0x00003230


	//   ....[3]....
        /*00ac*/ 	.word	0x000042b0


	//   ....[4]....
        /*00b0*/ 	.word	0x000053c0


	//   ....[5]....
        /*00b4*/ 	.word	0x00006430


	//   ....[6]....
        /*00b8*/ 	.word	0x00007520


	//   ....[7]....
        /*00bc*/ 	.word	0x000084c0


	//   ....[8]....
        /*00c0*/ 	.word	0x00009770


	//   ....[9]....
        /*00c4*/ 	.word	0x0000a7a0


	//   ....[10]....
        /*00c8*/ 	.word	0x0000b790


	//   ....[11]....
        /*00cc*/ 	.word	0x0000c780


	//----- nvinfo : EIATTR_EXIT_INSTR_OFFSETS
	.align		4
.L_1491:
        /*00d0*/ 	.byte	0x04, 0x1c
        /*00d2*/ 	.short	(.L_1493 - .L_1492)


	//   ....[0]....
.L_1492:
        /*00d4*/ 	.word	0x0000b850


	//   ....[1]....
        /*00d8*/ 	.word	0x0000b980


	//   ....[2]....
        /*00dc*/ 	.word	0x0000b9c0


	//   ....[3]....
        /*00e0*/ 	.word	0x0000ba60


	//   ....[4]....
        /*00e4*/ 	.word	0x0000baa0


	//   ....[5]....
        /*00e8*/ 	.word	0x0000bae0


	//   ....[6]....
        /*00ec*/ 	.word	0x0000bb70


	//   ....[7]....
        /*00f0*/ 	.word	0x0000bbb0


	//   ....[8]....
        /*00f4*/ 	.word	0x0000bc50


	//   ....[9]....
        /*00f8*/ 	.word	0x0000bca0


	//   ....[10]....
        /*00fc*/ 	.word	0x0000bcf0


	//   ....[11]....
        /*0100*/ 	.word	0x0000bdc0


	//   ....[12]....
        /*0104*/ 	.word	0x0000be20


	//   ....[13]....
        /*0108*/ 	.word	0x0000bfb0


	//   ....[14]....
        /*010c*/ 	.word	0x0000c110


	//   ....[15]....
        /*0110*/ 	.word	0x0000c130


	//   ....[16]....
        /*0114*/ 	.word	0x0000c1f0


	//   ....[17]....
        /*0118*/ 	.word	0x0000c370


	//   ....[18]....
        /*011c*/ 	.word	0x0000c4f0


	//   ....[19]....
        /*0120*/ 	.word	0x0000c650


	//   ....[20]....
        /*0124*/ 	.word	0x0000c790


	//   ....[21]....
        /*0128*/ 	.word	0x0000c7d0


	//   ....[22]....
        /*012c*/ 	.word	0x0000c810


	//----- nvinfo : EIATTR_MAX_THREADS
	.align		4
.L_1493:
        /*0130*/ 	.byte	0x04, 0x05
        /*0132*/ 	.short	(.L_1495 - .L_1494)
.L_1494:
        /*0134*/ 	.word	0x00000080
        /*0138*/ 	.word	0x00000001
        /*013c*/ 	.word	0x00000001


	//----- nvinfo : EIATTR_CRS_STACK_SIZE
	.align		4
.L_1495:
        /*0140*/ 	.byte	0x04, 0x1e
        /*0142*/ 	.short	(.L_1497 - .L_1496)
.L_1496:
        /*0144*/ 	.word	0x00000000
.L_1497:


//--------------------- .nv.info._ZN2at6native18elementwise_kernelILi128ELi4EZNS0_22gpu_kernel_impl_nocastINS0_13BinaryFunctorIN3c108BFloat16ES5_S5_NS0_15binary_internal10MulFunctorIfEEEEEEvRNS_18TensorIteratorBaseERKT_EUliE_EEviT1_ --------------------------
	.section	.nv.info._ZN2at6native18elementwise_kernelILi128ELi4EZNS0_22gpu_kernel_impl_nocastINS0_13BinaryFunctorIN3c108BFloat16ES5_S5_NS0_15binary_internal10MulFunctorIfEEEEEEvRNS_18TensorIteratorBaseERKT_EUliE_EEviT1_,"",@"SHT_CUDA_INFO"
	.sectionflags	@""
	.align	4


	//----- nvinfo : EIATTR_CUDA_API_VERSION
	.align		4
        /*0000*/ 	.byte	0x04, 0x37
        /*0002*/ 	.short	(.L_1499 - .L_1498)
.L_1498:
        /*0004*/ 	.word	0x00000082


	//----- nvinfo : EIATTR_SW2861232_WAR
	.align		4
.L_1499:
        /*0008*/ 	.byte	0x01, 0x35
	.zero		2


	//----- nvinfo : EIATTR_PARAM_CBANK
	.align		4
        /*000c*/ 	.byte	0x04, 0x0a
        /*000e*/ 	.short	(.L_1501 - .L_1500)
	.align		4
.L_1500:
        /*0010*/ 	.word	index@(.nv.constant0._ZN2at6native18elementwise_kernelILi128ELi4EZNS0_22gpu_kernel_impl_nocastINS0_13BinaryFunctorIN3c108BFloat16ES5_S5_NS0_15binary_internal10MulFunctorIfEEEEEEvRNS_18TensorIteratorBaseERKT_EUliE_EEviT1_)
        /*0014*/ 	.short	0x0160
        /*0016*/ 	.short	0x0290


	//----- nvinfo : EIATTR_CBANK_PARAM_SIZE
	.align		4
.L_1501:
        /*0018*/ 	.byte	0x03, 0x19
        /*001a*/ 	.short	0x0290


	//----- nvinfo : EIATTR_KPARAM_INFO
	.align		4
        /*001c*/ 	.byte	0x04, 0x17
        /*001e*/ 	.short	(.L_1503 - .L_1502)
.L_1502:
        /*0020*/ 	.word	0x00000000
        /*0024*/ 	.short	0x0001
        /*0026*/ 	.short	0x0008
        /*0028*/ 	.byte	0x00, 0xf0, 0x21, 0x0a


	//----- nvinfo : EIATTR_KPARAM_INFO
	.align		4
.L_1503:
        /*002c*/ 	.byte	0x04, 0x17
        /*002e*/ 	.short	(.L_1505 - .L_1504)
.L_1504:
        /*0030*/ 	.word	0x00000000
        /*0034*/ 	.short	0x0000
        /*0036*/ 	.short	0x0000
        /*0038*/ 	.byte	0x00, 0xf0, 0x11, 0x00


	//----- nvinfo : EIATTR_MAXREG_COUNT
	.align		4
.L_1505:
        /*003c*/ 	.byte	0x03, 0x1b
        /*003e*/ 	.short	0x0080


	//----- nvinfo : EIATTR_MERCURY_ISA_VERSION
	.align		4
        /*0040*/ 	.byte	0x03, 0x5f
        /*0042*/ 	.short	0x0000


	//----- nvinfo : EIATTR_EXIT_INSTR_OFFSETS
	.align		4
        /*0044*/ 	.byte	0x04, 0x1c
        /*0046*/ 	.short	(.L_1507 - .L_1506)


	//   ....[0]....
.L_1506:
        /*0048*/ 	.word	0x00003310


	//   ....[1]....
        /*004c*/ 	.word	0x000043c0


	//----- nvinfo : EIATTR_MAX_THREADS
	.align		4
.L_1507:
        /*0050*/ 	.byte	0x04, 0x05
        /*0052*/ 	.short	(.L_1509 - .L_1508)
.L_1508:
        /*0054*/ 	.word	0x00000080
        /*0058*/ 	.word	0x00000001
        /*005c*/ 	.word	0x00000001


	//----- nvinfo : EIATTR_CRS_STACK_SIZE
	.align		4
.L_1509:
        /*0060*/ 	.byte	0x04, 0x1e
        /*0062*/ 	.short	(.L_1511 - .L_1510)
.L_1510:
        /*0064*/ 	.word	0x00000000
.L_1511:


//--------------------- .nv.info._ZN2at6native27unrolled_elementwise_kernelINS0_13BinaryFunctorIN3c108BFloat16ES4_S4_NS0_15binary_internal10MulFunctorIfEEEESt5arrayIPcLm3EELi4E23TrivialOffsetCalculatorILi2EjESC_ILi1EjENS0_6memory15LoadWithoutCastENSF_16StoreWithoutCastEEEviT_T0_T2_T3_T4_T5_ --------------------------
	.section	.nv.info._ZN2at6native27unrolled_elementwise_kernelINS0_13BinaryFunctorIN3c108BFloat16ES4_S4_NS0_15binary_internal10MulFunctorIfEEEESt5arrayIPcLm3EELi4E23TrivialOffsetCalculatorILi2EjESC_ILi1EjENS0_6memory15LoadWithoutCastENSF_16StoreWithoutCastEEEviT_T0_T2_T3_T4_T5_,"",@"SHT_CUDA_INFO"
	.sectionflags	@""
	.align	4


	//----- nvinfo : EIATTR_CUDA_API_VERSION
	.align		4
        /*0000*/ 	.byte	0x04, 0x37
        /*0002*/ 	.short	(.L_1513 - .L_1512)
.L_1512:
        /*0004*/ 	.word	0x00000082


	//----- nvinfo : EIATTR_SW2861232_WAR
	.align		4
.L_1513:
        /*0008*/ 	.byte	0x01, 0x35
	.zero		2


	//----- nvinfo : EIATTR_PARAM_CBANK
	.align		4
        /*000c*/ 	.byte	0x04, 0x0a
        /*000e*/ 	.short	(.L_1515 - .L_1514)
	.align		4
.L_1514:
        /*0010*/ 	.word	index@(.nv.constant0._ZN2at6native27unrolled_elementwise_kernelINS0_13BinaryFunctorIN3c108BFloat16ES4_S4_NS0_15binary_internal10MulFunctorIfEEEESt5arrayIPcLm3EELi4E23TrivialOffsetCalculatorILi2EjESC_ILi1EjENS0_6memory15LoadWithoutCastENSF_16StoreWithoutCastEEEviT_T0_T2_T3_T4_T5_)
        /*0014*/ 	.short	0x0160
        /*0016*/ 	.short	0x0024


	//----- nvinfo : EIATTR_CBANK_PARAM_SIZE
	.align		4
.L_1515:
        /*0018*/ 	.byte	0x03, 0x19
        /*001a*/ 	.short	0x0024


	//----- nvinfo : EIATTR_KPARAM_INFO
	.align		4
        /*001c*/ 	.byte	0x04, 0x17
        /*001e*/ 	.short	(.L_1517 - .L_1516)
.L_1516:
        /*0020*/ 	.word	0x00000000
        /*0024*/ 	.short	0x0006
        /*0026*/ 	.short	0x0023
        /*0028*/ 	.byte	0x00, 0xf0, 0x05, 0x00


	//----- nvinfo : EIATTR_KPARAM_INFO
	.align		4
.L_1517:
        /*002c*/ 	.byte	0x04, 0x17
        /*002e*/ 	.short	(.L_1519 - .L_1518)
.L_1518:
        /*0030*/ 	.word	0x00000000
        /*0034*/ 	.short	0x0005
        /*0036*/ 	.short	0x0022
        /*0038*/ 	.byte	0x00, 0xf0, 0x05, 0x00


	//----- nvinfo : EIATTR_KPARAM_INFO
	.align		4
.L_1519:
        /*003c*/ 	.byte	0x04, 0x17
        /*003e*/ 	.short	(.L_1521 - .L_1520)
.L_1520:
        /*0040*/ 	.word	0x00000000
        /*0044*/ 	.short	0x0004
        /*0046*/ 	.short	0x0021
        /*0048*/ 	.byte	0x00, 0xf0, 0x05, 0x00


	//----- nvinfo : EIATTR_KPARAM_INFO
	.align		4
.L_1521:
        /*004c*/ 	.byte	0x04, 0x17
        /*004e*/ 	.short	(.L_1523 - .L_1522)
.L_1522:
        /*0050*/ 	.word	0x00000000
        /*0054*/ 	.short	0x0003
        /*0056*/ 	.short	0x0020
        /*0058*/ 	.byte	0x00, 0xf0, 0x05, 0x00


	//----- nvinfo : EIATTR_KPARAM_INFO
	.align		4
.L_1523:
        /*005c*/ 	.byte	0x04, 0x17
        /*005e*/ 	.short	(.L_1525 - .L_1524)
.L_1524:
        /*0060*/ 	.word	0x00000000
        /*0064*/ 	.short	0x0002
        /*0066*/ 	.short	0x0008
        /*0068*/ 	.byte	0x00, 0xf0, 0x61, 0x00


	//----- nvinfo : EIATTR_KPARAM_INFO
	.align		4
.L_1525:
        /*006c*/ 	.byte	0x04, 0x17
        /*006e*/ 	.short	(.L_1527 - .L_1526)
.L_1526:
        /*0070*/ 	.word	0x00000000
        /*0074*/ 	.short	0x0001
        /*0076*/ 	.short	0x0004
        /*0078*/ 	.byte	0x00, 0xf0, 0x05, 0x00


	//----- nvinfo : EIATTR_KPARAM_INFO
	.align		4
.L_1527:
        /*007c*/ 	.byte	0x04, 0x17
        /*007e*/ 	.short	(.L_1529 - .L_1528)
.L_1528:
        /*0080*/ 	.word	0x00000000
        /*0084*/ 	.short	0x0000
        /*0086*/ 	.short	0x0000
        /*0088*/ 	.byte	0x00, 0xf0, 0x11, 0x00


	//----- nvinfo : EIATTR_MAXREG_COUNT
	.align		4
.L_1529:
        /*008c*/ 	.byte	0x03, 0x1b
        /*008e*/ 	.short	0x00ff


	//----- nvinfo : EIATTR_MERCURY_ISA_VERSION
	.align		4
        /*0090*/ 	.byte	0x03, 0x5f
        /*0092*/ 	.short	0x0000


	//----- nvinfo : EIATTR_EXIT_INSTR_OFFSETS
	.align		4
        /*0094*/ 	.byte	0x04, 0x1c
        /*0096*/ 	.short	(.L_1531 - .L_1530)


	//   ....[0]....
.L_1530:
        /*0098*/ 	.word	0x000005b0


	//   ....[1]....
        /*009c*/ 	.word	0x00000600


	//----- nvinfo : EIATTR_MAX_THREADS
	.align		4
.L_1531:
        /*00a0*/ 	.byte	0x04, 0x05
        /*00a2*/ 	.short	(.L_1533 - .L_1532)
.L_1532:
        /*00a4*/ 	.word	0x00000080
        /*00a8*/ 	.word	0x00000001
        /*00ac*/ 	.word	0x00000001


	//----- nvinfo : EIATTR_CRS_STACK_SIZE
	.align		4
.L_1533:
        /*00b0*/ 	.byte	0x04, 0x1e
        /*00b2*/ 	.short	(.L_1535 - .L_1534)
.L_1534:
        /*00b4*/ 	.word	0x00000000
.L_1535:


//--------------------- .nv.info._ZN2at6native29vectorized_elementwise_kernelILi2ENS0_13BinaryFunctorIN3c108BFloat16ES4_S4_NS0_15binary_internal10MulFunctorIfEEEESt5arrayIPcLm3EEEEviT0_T1_ --------------------------
	.section	.nv.info._ZN2at6native29vectorized_elementwise_kernelILi2ENS0_13BinaryFunctorIN3c108BFloat16ES4_S4_NS0_15binary_internal10MulFunctorIfEEEESt5arrayIPcLm3EEEEviT0_T1_,"",@"SHT_CUDA_INFO"
	.sectionflags	@""
	.align	4


	//----- nvinfo : EIATTR_CUDA_API_VERSION
	.align		4
        /*0000*/ 	.byte	0x04, 0x37
        /*0002*/ 	.short	(.L_1537 - .L_1536)
.L_1536:
        /*0004*/ 	.word	0x00000082


	//----- nvinfo : EIATTR_SW2861232_WAR
	.align		4
.L_1537:
        /*0008*/ 	.byte	0x01, 0x35
	.zero		2


	//----- nvinfo : EIATTR_PARAM_CBANK
	.align		4
        /*000c*/ 	.byte	0x04, 0x0a
        /*000e*/ 	.short	(.L_1539 - .L_1538)
	.align		4
.L_1538:
        /*0010*/ 	.word	index@(.nv.constant0._ZN2at6native29vectorized_elementwise_kernelILi2ENS0_13BinaryFunctorIN3c108BFloat16ES4_S4_NS0_15binary_internal10MulFunctorIfEEEESt5arrayIPcLm3EEEEviT0_T1_)
        /*0014*/ 	.short	0x0160
        /*0016*/ 	.short	0x0020


	//----- nvinfo : EIATTR_CBANK_PARAM_SIZE
	.align		4
.L_1539:
        /*0018*/ 	.byte	0x03, 0x19
        /*001a*/ 	.short	0x0020


	//----- nvinfo : EIATTR_KPARAM_INFO
	.align		4
        /*001c*/ 	.byte	0x04, 0x17
        /*001e*/ 	.short	(.L_1541 - .L_1540)
.L_1540:
        /*0020*/ 	.word	0x00000000
        /*0024*/ 	.short	0x0002
        /*0026*/ 	.short	0x0008
        /*0028*/ 	.byte	0x00, 0xf0, 0x61, 0x00


	//----- nvinfo : EIATTR_KPARAM_INFO
	.align		4
.L_1541:
        /*002c*/ 	.byte	0x04, 0x17
        /*002e*/ 	.short	(.L_1543 - .L_1542)
.L_1542:
        /*0030*/ 	.word	0x00000000
        /*0034*/ 	.short	0x0001
        /*0036*/ 	.short	0x0004
        /*0038*/ 	.byte	0x00, 0xf0, 0x05, 0x00


	//----- nvinfo : EIATTR_KPARAM_INFO
	.align		4
.L_1543:
        /*003c*/ 	.byte	0x04, 0x17
        /*003e*/ 	.short	(.L_1545 - .L_1544)
.L_1544:
        /*0040*/ 	.word	0x00000000
        /*0044*/ 	.short	0x0000
        /*0046*/ 	.short	0x0000
        /*0048*/ 	.byte	0x00, 0xf0, 0x11, 0x00


	//----- nvinfo : EIATTR_MAXREG_COUNT
	.align		4
.L_1545:
        /*004c*/ 	.byte	0x03, 0x1b
        /*004e*/ 	.short	0x00ff


	//----- nvinfo : EIATTR_MERCURY_ISA_VERSION
	.align		4
        /*0050*/ 	.byte	0x03, 0x5f
        /*0052*/ 	.short	0x0000


	//----- nvinfo : EIATTR_EXIT_INSTR_OFFSETS
	.align		4
        /*0054*/ 	.byte	0x04, 0x1c
        /*0056*/ 	.short	(.L_1547 - .L_1546)


	//   ....[0]....
.L_1546:
        /*0058*/ 	.word	0x00000370


	//   ....[1]....
        /*005c*/ 	.word	0x00000ed0


	//   ....[2]....
        /*0060*/ 	.word	0x00000f20


	//----- nvinfo : EIATTR_MAX_THREADS
	.align		4
.L_1547:
        /*0064*/ 	.byte	0x04, 0x05
        /*0066*/ 	.short	(.L_1549 - .L_1548)
.L_1548:
        /*0068*/ 	.word	0x00000080
        /*006c*/ 	.word	0x00000001
        /*0070*/ 	.word	0x00000001


	//----- nvinfo : EIATTR_CRS_STACK_SIZE
	.align		4
.L_1549:
        /*0074*/ 	.byte	0x04, 0x1e
        /*0076*/ 	.short	(.L_1551 - .L_1550)
.L_1550:
        /*0078*/ 	.word	0x00000000
.L_1551:


//--------------------- .nv.info._ZN2at6native29vectorized_elementwise_kernelILi4ENS0_13BinaryFunctorIN3c108BFloat16ES4_S4_NS0_15binary_internal10MulFunctorIfEEEESt5arrayIPcLm3EEEEviT0_T1_ --------------------------
	.section	.nv.info._ZN2at6native29vectorized_elementwise_kernelILi4ENS0_13BinaryFunctorIN3c108BFloat16ES4_S4_NS0_15binary_internal10MulFunctorIfEEEESt5arrayIPcLm3EEEEviT0_T1_,"",@"SHT_CUDA_INFO"
	.sectionflags	@""
	.align	4


	//----- nvinfo : EIATTR_CUDA_API_VERSION
	.align		4
        /*0000*/ 	.byte	0x04, 0x37
        /*0002*/ 	.short	(.L_1553 - .L_1552)
.L_1552:
        /*0004*/ 	.word	0x00000082


	//----- nvinfo : EIATTR_SW2861232_WAR
	.align		4
.L_1553:
        /*0008*/ 	.byte	0x01, 0x35
	.zero		2


	//----- nvinfo : EIATTR_PARAM_CBANK
	.align		4
        /*000c*/ 	.byte	0x04, 0x0a
        /*000e*/ 	.short	(.L_1555 - .L_1554)
	.align		4
.L_1554:
        /*0010*/ 	.word	index@(.nv.constant0._ZN2at6native29vectorized_elementwise_kernelILi4ENS0_13BinaryFunctorIN3c108BFloat16ES4_S4_NS0_15binary_internal10MulFunctorIfEEEESt5arrayIPcLm3EEEEviT0_T1_)
        /*0014*/ 	.short	0x0160
        /*0016*/ 	.short	0x0020


	//----- nvinfo : EIATTR_CBANK_PARAM_SIZE
	.align		4
.L_1555:
        /*0018*/ 	.byte	0x03, 0x19
        /*001a*/ 	.short	0x0020


	//----- nvinfo : EIATTR_KPARAM_INFO
	.align		4
        /*001c*/ 	.byte	0x04, 0x17
        /*001e*/ 	.short	(.L_1557 - .L_1556)
.L_1556:
        /*0020*/ 	.word	0x00000000
        /*0024*/ 	.short	0x0002
        /*0026*/ 	.short	0x0008
        /*0028*/ 	.byte	0x00, 0xf0, 0x61, 0x00


	//----- nvinfo : EIATTR_KPARAM_INFO
	.align		4
.L_1557:
        /*002c*/ 	.byte	0x04, 0x17
        /*002e*/ 	.short	(.L_1559 - .L_1558)
.L_1558:
        /*0030*/ 	.word	0x00000000
        /*0034*/ 	.short	0x0001
        /*0036*/ 	.short	0x0004
        /*0038*/ 	.byte	0x00, 0xf0, 0x05, 0x00


	//----- nvinfo : EIATTR_KPARAM_INFO
	.align		4
.L_1559:
        /*003c*/ 	.byte	0x04, 0x17
        /*003e*/ 	.short	(.L_1561 - .L_1560)
.L_1560:
        /*0040*/ 	.word	0x00000000
        /*0044*/ 	.short	0x0000
        /*0046*/ 	.short	0x0000
        /*0048*/ 	.byte	0x00, 0xf0, 0x11, 0x00


	//----- nvinfo : EIATTR_MAXREG_COUNT
	.align		4
.L_1561:
        /*004c*/ 	.byte	0x03, 0x1b
        /*004e*/ 	.short	0x00ff


	//----- nvinfo : EIATTR_MERCURY_ISA_VERSION
	.align		4
        /*0050*/ 	.byte	0x03, 0x5f
        /*0052*/ 	.short	0x0000


	//----- nvinfo : EIATTR_EXIT_INSTR_OFFSETS
	.align		4
        /*0054*/ 	.byte	0x04, 0x1c
        /*0056*/ 	.short	(.L_1563 - .L_1562)


	//   ....[0]....
.L_1562:
        /*0058*/ 	.word	0x00000310


	//   ....[1]....
        /*005c*/ 	.word	0x00000e70


	//   ....[2]....
        /*0060*/ 	.word	0x00000ec0


	//----- nvinfo : EIATTR_MAX_THREADS
	.align		4
.L_1563:
        /*0064*/ 	.byte	0x04, 0x05
        /*0066*/ 	.short	(.L_1565 - .L_1564)
.L_1564:
        /*0068*/ 	.word	0x00000080
        /*006c*/ 	.word	0x00000001
        /*0070*/ 	.word	0x00000001


	//----- nvinfo : EIATTR_CRS_STACK_SIZE
	.align		4
.L_1565:
        /*0074*/ 	.byte	0x04, 0x1e
        /*0076*/ 	.short	(.L_1567 - .L_1566)
.L_1566:
        /*0078*/ 	.word	0x00000000
.L_1567:


//--------------------- .nv.info._ZN2at6native29vectorized_elementwise_kernelILi8ENS0_13BinaryFunctorIN3c108BFloat16ES4_S4_NS0_15binary_internal10MulFunctorIfEEEESt5arrayIPcLm3EEEEviT0_T1_ --------------------------
	.section	.nv.info._ZN2at6native29vectorized_elementwise_kernelILi8ENS0_13BinaryFunctorIN3c108BFloat16ES4_S4_NS0_15binary_internal10MulFunctorIfEEEESt5arrayIPcLm3EEEEviT0_T1_,"",@"SHT_CUDA_INFO"
	.sectionflags	@""
	.align	4


	//----- nvinfo : EIATTR_CUDA_API_VERSION
	.align		4
        /*0000*/ 	.byte	0x04, 0x37
        /*0002*/ 	.short	(.L_1569 - .L_1568)
.L_1568:
        /*0004*/ 	.word	0x00000082


	//----- nvinfo : EIATTR_SW2861232_WAR
	.align		4
.L_1569:
        /*0008*/ 	.byte	0x01, 0x35
	.zero		2


	//----- nvinfo : EIATTR_PARAM_CBANK
	.align		4
        /*000c*/ 	.byte	0x04, 0x0a
        /*000e*/ 	.short	(.L_1571 - .L_1570)
	.align		4
.L_1570:
        /*0010*/ 	.word	index@(.nv.constant0._ZN2at6native29vectorized_elementwise_kernelILi8ENS0_13BinaryFunctorIN3c108BFloat16ES4_S4_NS0_15binary_internal10MulFunctorIfEEEESt5arrayIPcLm3EEEEviT0_T1_)
        /*0014*/ 	.short	0x0160
        /*0016*/ 	.short	0x0020


	//----- nvinfo : EIATTR_CBANK_PARAM_SIZE
	.align		4
.L_1571:
        /*0018*/ 	.byte	0x03, 0x19
        /*001a*/ 	.short	0x0020


	//----- nvinfo : EIATTR_KPARAM_INFO
	.align		4
        /*001c*/ 	.byte	0x04, 0x17
        /*001e*/ 	.short	(.L_1573 - .L_1572)
.L_1572:
        /*0020*/ 	.word	0x00000000
        /*0024*/ 	.short	0x0002
        /*0026*/ 	.short	0x0008
        /*0028*/ 	.byte	0x00, 0xf0, 0x61, 0x00


	//----- nvinfo : EIATTR_KPARAM_INFO
	.align		4
.L_1573:
        /*002c*/ 	.byte	0x04, 0x17
        /*002e*/ 	.short	(.L_1575 - .L_1574)
.L_1574:
        /*0030*/ 	.word	0x00000000
        /*0034*/ 	.short	0x0001
        /*0036*/ 	.short	0x0004
        /*0038*/ 	.byte	0x00, 0xf0, 0x05, 0x00


	//----- nvinfo : EIATTR_KPARAM_INFO
	.align		4
.L_1575:
        /*003c*/ 	.byte	0x04, 0x17
        /*003e*/ 	.short	(.L_1577 - .L_1576)
.L_1576:
        /*0040*/ 	.word	0x00000000
        /*0044*/ 	.short	0x0000
        /*0046*/ 	.short	0x0000
        /*0048*/ 	.byte	0x00, 0xf0, 0x11, 0x00


	//----- nvinfo : EIATTR_MAXREG_COUNT
	.align		4
.L_1577:
        /*004c*/ 	.byte	0x03, 0x1b
        /*004e*/ 	.short	0x00ff


	//----- nvinfo : EIATTR_MERCURY_ISA_VERSION
	.align		4
        /*0050*/ 	.byte	0x03, 0x5f
        /*0052*/ 	.short	0x0000


	//----- nvinfo : EIATTR_EXIT_INSTR_OFFSETS
	.align		4
        /*0054*/ 	.byte	0x04, 0x1c
        /*0056*/ 	.short	(.L_1579 - .L_1578)


	//   ....[0]....
.L_1578:
        /*0058*/ 	.word	0x00000010


	//----- nvinfo : EIATTR_MAX_THREADS
	.align		4
.L_1579:
        /*005c*/ 	.byte	0x04, 0x05
        /*005e*/ 	.short	(.L_1581 - .L_1580)
.L_1580:
        /*0060*/ 	.word	0x00000080
        /*0064*/ 	.word	0x00000001
        /*0068*/ 	.word	0x00000001
.L_1581:


//--------------------- .nv.info._ZN2at6native18elementwise_kernelILi128ELi4EZNS0_15gpu_kernel_implINS0_13AUnaryFunctorIN3c104HalfES5_S5_NS0_15binary_internal10MulFunctorIfEEEEEEvRNS_18TensorIteratorBaseERKT_EUliE_EEviT1_ --------------------------
	.section	.nv.info._ZN2at6native18elementwise_kernelILi128ELi4EZNS0_15gpu_kernel_implINS0_13AUnaryFunctorIN3c104HalfES5_S5_NS0_15binary_internal10MulFunctorIfEEEEEEvRNS_18TensorIteratorBaseERKT_EUliE_EEviT1_,"",@"SHT_CUDA_INFO"
	.sectionflags	@""
	.align	4


	//----- nvinfo : EIATTR_CUDA_API_VERSION
	.align		4
        /*0000*/ 	.byte	0x04, 0x37
        /*0002*/ 	.short	(.L_1583 - .L_1582)
.L_1582:
        /*0004*/ 	.word	0x00000082


	//----- nvinfo : EIATTR_SW2861232_WAR
	.align		4
.L_1583:
        /*0008*/ 	.byte	0x01, 0x35
	.zero		2


	//----- nvinfo : EIATTR_PARAM_CBANK
	.align		4
        /*000c*/ 	.byte	0x04, 0x0a
        /*000e*/ 	.short	(.L_1585 - .L_1584)
	.align		4
.L_1584:
        /*0010*/ 	.word	index@(.nv.constant0._ZN2at6native18elementwise_kernelILi128ELi4EZNS0_15gpu_kernel_implINS0_13AUnaryFunctorIN3c104HalfES5_S5_NS0_15binary_internal10MulFunctorIfEEEEEEvRNS_18TensorIteratorBaseERKT_EUliE_EEviT1_)
        /*0014*/ 	.short	0x0160
        /*0016*/ 	.short	0x0228


	//----- nvinfo : EIATTR_CBANK_PARAM_SIZE
	.align		4
.L_1585:
        /*0018*/ 	.byte	0x03, 0x19
        /*001a*/ 	.short	0x0228


	//----- nvinfo : EIATTR_KPARAM_INFO
	.align		4
        /*001c*/ 	.byte	0x04, 0x17
        /*001e*/ 	.short	(.L_1587 - .L_1586)
.L_1586:
        /*0020*/ 	.word	0x00000000
        /*0024*/ 	.short	0x0001
        /*0026*/ 	.short	0x0008
        /*0028*/ 	.byte	0x00, 0xf0, 0x81, 0x08


	//----- nvinfo : EIATTR_KPARAM_INFO
	.align		4
.L_1587:
        /*002c*/ 	.byte	0x04, 0x17
        /*002e*/ 	.short	(.L_1589 - .L_1588)
.L_1588:
        /*0030*/ 	.word	0x00000000
        /*0034*/ 	.short	0x0000
        /*0036*/ 	.short	0x0000
        /*0038*/ 	.byte	0x00, 0xf0, 0x11, 0x00


	//----- nvinfo : EIATTR_MAXREG_COUNT
	.align		4
.L_1589:
        /*003c*/ 	.byte	0x03, 0x1b
        /*003e*/ 	.short	0x0080


	//----- nvinfo : EIATTR_EXTERNS
	.align		4
        /*0040*/ 	.byte	0x04, 0x0f
        /*0042*/ 	.short	(.L_1591 - .L_1590)


	//   ....[0]....
	.align		4
.L_1590:
        /*0044*/ 	.word	index@(__assertfail)


	//----- nvinfo : EIATTR_MERCURY_ISA_VERSION
	.align		4
.L_1591:
        /*0048*/ 	.byte	0x03, 0x5f
        /*004a*/ 	.short	0x0000


	//----- nvinfo : EIATTR_SYSCALL_OFFSETS
	.align		4
        /*004c*/ 	.byte	0x04, 0x46
        /*004e*/ 	.short	(.L_1593 - .L_1592)


	//   ....[0]....
.L_1592:
        /*0050*/ 	.word	0x00001dc0


	//   ....[1]....
        /*0054*/ 	.word	0x00002d80


	//   ....[2]....
        /*0058*/ 	.word	0x00004ba0


	//   ....[3]....
        /*005c*/ 	.word	0x00005b60


	//   ....[4]....
        /*0060*/ 	.word	0x00007950


	//   ....[5]....
        /*0064*/ 	.word	0x00008910


	//   ....[6]....
        /*0068*/ 	.word	0x0000a710


	//   ....[7]....
        /*006c*/ 	.word	0x0000b6d0


	//----- nvinfo : EIATTR_EXIT_INSTR_OFFSETS
	.align		4
.L_1593:
        /*0070*/ 	.byte	0x04, 0x1c
        /*0072*/ 	.short	(.L_1595 - .L_1594)


	//   ....[0]....
.L_1594:
        /*0074*/ 	.word	0x000089d0


	//   ....[1]....
        /*0078*/ 	.word	0x0000a8d0


	//   ....[2]....
        /*007c*/ 	.word	0x0000a910


	//   ....[3]....
        /*0080*/ 	.word	0x0000a9b0


	//   ....[4]....
        /*0084*/ 	.word	0x0000a9f0


	//   ....[5]....
        /*0088*/ 	.word	0x0000aa30


	//   ....[6]....
        /*008c*/ 	.word	0x0000aac0


	//   ....[7]....
        /*0090*/ 	.word	0x0000aae0


	//   ....[8]....
        /*0094*/ 	.word	0x0000ab80


	//   ....[9]....
        /*0098*/ 	.word	0x0000abd0


	//   ....[10]....
        /*009c*/ 	.word	0x0000ac20


	//   ....[11]....
        /*00a0*/ 	.word	0x0000acf0


	//   ....[12]....
        /*00a4*/ 	.word	0x0000ad50


	//   ....[13]....
        /*00a8*/ 	.word	0x0000aee0


	//   ....[14]....
        /*00ac*/ 	.word	0x0000b040


	//   ....[15]....
        /*00b0*/ 	.word	0x0000b080


	//   ....[16]....
        /*00b4*/ 	.word	0x0000b140


	//   ....[17]....
        /*00b8*/ 	.word	0x0000b2c0


	//   ....[18]....
        /*00bc*/ 	.word	0x0000b440


	//   ....[19]....
        /*00c0*/ 	.word	0x0000b5a0


	//   ....[20]....
        /*00c4*/ 	.word	0x0000b6e0


	//   ....[21]....
        /*00c8*/ 	.word	0x0000b720


	//   ....[22]....
        /*00cc*/ 	.word	0x0000b760


	//----- nvinfo : EIATTR_MAX_THREADS
	.align		4
.L_1595:
        /*00d0*/ 	.byte	0x04, 0x05
        /*00d2*/ 	.short	(.L_1597 - .L_1596)
.L_1596:
        /*00d4*/ 	.word	0x00000080
        /*00d8*/ 	.word	0x00000001
        /*00dc*/ 	.word	0x00000001


	//----- nvinfo : EIATTR_CRS_STACK_SIZE
	.align		4
.L_1597:
        /*00e0*/ 	.byte	0x04, 0x1e
        /*00e2*/ 	.short	(.L_1599 - .L_1598)
.L_1598:
        /*00e4*/ 	.word	0x00000000
.L_1599:


//--------------------- .nv.info._ZN2at6native27unrolled_elementwise_kernelINS0_13AUnaryFunctorIN3c104HalfES4_S4_NS0_15binary_internal10MulFunctorIfEEEESt5arrayIPcLm2EELi4E23TrivialOffsetCalculatorILi1EjESD_NS0_6memory12LoadWithCastILi1EEENSE_13StoreWithCastILi1EEEEEviT_T0_T2_T3_T4_T5_ --------------------------
	.section	.nv.info._ZN2at6native27unrolled_elementwise_kernelINS0_13AUnaryFunctorIN3c104HalfES4_S4_NS0_15binary_internal10MulFunctorIfEEEESt5arrayIPcLm2EELi4E23TrivialOffsetCalculatorILi1EjESD_NS0_6memory12LoadWithCastILi1EEENSE_13StoreWithCastILi1EEEEEviT_T0_T2_T3_T4_T5_,"",@"SHT_CUDA_INFO"
	.sectionflags	@""
	.align	4


	//----- nvinfo : EIATTR_CUDA_API_VERSION
	.align		4
        /*0000*/ 	.byte	0x04, 0x37
        /*0002*/ 	.short	(.L_1601 - .L_1600)
.L_1600:
        /*0004*/ 	.word	0x00000082


	//----- nvinfo : EIATTR_SW2861232_WAR
	.align		4
.L_1601:
        /*0008*/ 	.byte	0x01, 0x35
	.zero		2


	//----- nvinfo : EIATTR_PARAM_CBANK
	.align		4
        /*000c*/ 	.byte	0x04, 0x0a
        /*000e*/ 	.short	(.L_1603 - .L_1602)
	.align		4
.L_1602:
        /*0010*/ 	.word	index@(.nv.constant0._ZN2at6native27unrolled_elementwise_kernelINS0_13AUnaryFunctorIN3c104HalfES4_S4_NS0_15binary_internal10MulFunctorIfEEEESt5arrayIPcLm2EELi4E23TrivialOffsetCalculatorILi1EjESD_NS0_6memory12LoadWithCastILi1EEENSE_13StoreWithCastILi1EEEEEviT_T0_T2_T3_T4_T5_)
        /*0014*/ 	.short	0x0160
        /*0016*/ 	.short	0x0034


	//----- nvinfo : EIATTR_CBANK_PARAM_SIZE
	.align		4
.L_1603:
        /*0018*/ 	.byte	0x03, 0x19
        /*001a*/ 	.short	0x0034


	//----- nvinfo : EIATTR_KPARAM_INFO
	.align		4
        /*001c*/ 	.byte	0x04, 0x17
        /*001e*/ 	.short	(.L_1605 - .L_1604)
.L_1604:
        /*0020*/ 	.word	0x00000000
        /*0024*/ 	.short	0x0006
        /*0026*/ 	.short	0x002c
        /*0028*/ 	.byte	0x00, 0xf0, 0x21, 0x00


	//----- nvinfo : EIATTR_KPARAM_INFO
	.align		4
.L_1605:
        /*002c*/ 	.byte	0x04, 0x17
        /*002e*/ 	.short	(.L_1607 - .L_1606)
.L_1606:
        /*0030*/ 	.word	0x00000000
        /*0034*/ 	.short	0x0005
        /*0036*/ 	.short	0x0024
        /*0038*/ 	.byte	0x00, 0xf0, 0x21, 0x00


	//----- nvinfo : EIATTR_KPARAM_INFO
	.align		4
.L_1607:
        /*003c*/ 	.byte	0x04, 0x17
        /*003e*/ 	.short	(.L_1609 - .L_1608)
.L_1608:
        /*0040*/ 	.word	0x00000000
        /*0044*/ 	.short	0x0004
        /*0046*/ 	.short	0x0021
        /*0048*/ 	.byte	0x00, 0xf0, 0x05, 0x00


	//----- nvinfo : EIATTR_KPARAM_INFO
	.align		4
.L_1609:
        /*004c*/ 	.byte	0x04, 0x17
        /*004e*/ 	.short	(.L_1611 - .L_1610)
.L_1610:
        /*0050*/ 	.word	0x00000000
        /*0054*/ 	.short	0x0003
        /*0056*/ 	.short	0x0020
        /*0058*/ 	.byte	0x00, 0xf0, 0x05, 0x00


	//----- nvinfo : EIATTR_KPARAM_INFO
	.align		4
.L_1611:
        /*005c*/ 	.byte	0x04, 0x17
        /*005e*/ 	.short	(.L_1613 - .L_1612)
.L_1612:
        /*0060*/ 	.word	0x00000000
        /*0064*/ 	.short	0x0002
        /*0066*/ 	.short	0x0010
        /*0068*/ 	.byte	0x00, 0xf0, 0x41, 0x00


	//----- nvinfo : EIATTR_KPARAM_INFO
	.align		4
.L_1613:
        /*006c*/ 	.byte	0x04, 0x17
        /*006e*/ 	.short	(.L_1615 - .L_1614)
.L_1614:
        /*0070*/ 	.word	0x00000000
        /*0074*/ 	.short	0x0001
        /*0076*/ 	.short	0x0004
        /*0078*/ 	.byte	0x00, 0xf0, 0x21, 0x00


	//----- nvinfo : EIATTR_KPARAM_INFO
	.align		4
.L_1615:
        /*007c*/ 	.byte	0x04, 0x17
        /*007e*/ 	.short	(.L_1617 - .L_1616)
.L_1616:
        /*0080*/ 	.word	0x00000000
        /*0084*/ 	.short	0x0000
        /*0086*/ 	.short	0x0000
        /*0088*/ 	.byte	0x00, 0xf0, 0x11, 0x00


	//----- nvinfo : EIATTR_MAXREG_COUNT
	.align		4
.L_1617:
        /*008c*/ 	.byte	0x03, 0x1b
        /*008e*/ 	.short	0x00ff


	//----- nvinfo : EIATTR_EXTERNS
	.align		4
        /*0090*/ 	.byte	0x04, 0x0f
        /*0092*/ 	.short	(.L_1619 - .L_1618)


	//   ....[0]....
	.align		4
.L_1618:
        /*0094*/ 	.word	index@(__assertfail)


	//----- nvinfo : EIATTR_MERCURY_ISA_VERSION
	.align		4
.L_1619:
        /*0098*/ 	.byte	0x03, 0x5f
        /*009a*/ 	.short	0x0000


	//----- nvinfo : EIATTR_SYSCALL_OFFSETS
	.align		4
        /*009c*/ 	.byte	0x04, 0x46
        /*009e*/ 	.short	(.L_1621 - .L_1620)


	//   ....[0]....
.L_1620:
        /*00a0*/ 	.word	0x00001070


	//   ....[1]....
        /*00a4*/ 	.word	0x00002140


	//   ....[2]....
        /*00a8*/ 	.word	0x00003220


	//   ....[3]....
        /*00ac*/ 	.word	0x000042d0


	//   ....[4]....
        /*00b0*/ 	.word	0x00005570


	//   ....[5]....
        /*00b4*/ 	.word	0x000065a0


	//   ....[6]....
        /*00b8*/ 	.word	0x00007590


	//   ....[7]....
        /*00bc*/ 	.word	0x00008580


	//----- nvinfo : EIATTR_EXIT_INSTR_OFFSETS
	.align		4
.L_1621:
        /*00c0*/ 	.byte	0x04, 0x1c
        /*00c2*/ 	.short	(.L_1623 - .L_1622)


	//   ....[0]....
.L_1622:
        /*00c4*/ 	.word	0x00007650


	//   ....[1]....
        /*00c8*/ 	.word	0x00007780


	//   ....[2]....
        /*00cc*/ 	.word	0x000077c0


	//   ....[3]....
        /*00d0*/ 	.word	0x00007860


	//   ....[4]....
        /*00d4*/ 	.word	0x000078a0


	//   ....[5]....
        /*00d8*/ 	.word	0x000078e0


	//   ....[6]....
        /*00dc*/ 	.word	0x00007970


	//   ....[7]....
        /*00e0*/ 	.word	0x00007990


	//   ....[8]....
        /*00e4*/ 	.word	0x00007a30


	//   ....[9]....
        /*00e8*/ 	.word	0x00007a80


	//   ....[10]....
        /*00ec*/ 	.word	0x00007ad0


	//   ....[11]....
        /*00f0*/ 	.word	0x00007ba0


	//   ....[12]....
        /*00f4*/ 	.word	0x00007c00


	//   ....[13]....
        /*00f8*/ 	.word	0x00007d90


	//   ....[14]....
        /*00fc*/ 	.word	0x00007ef0


	//   ....[15]....
        /*0100*/ 	.word	0x00007f30


	//   ....[16]....
        /*0104*/ 	.word	0x00007ff0


	//   ....[17]....
        /*0108*/ 	.word	0x00008170


	//   ....[18]....
        /*010c*/ 	.word	0x000082f0


	//   ....[19]....
        /*0110*/ 	.word	0x00008450


	//   ....[20]....
        /*0114*/ 	.word	0x00008590


	//   ....[21]....
        /*0118*/ 	.word	0x000085d0


	//   ....[22]....
        /*011c*/ 	.word	0x00008610


	//----- nvinfo : EIATTR_MAX_THREADS
	.align		4
.L_1623:
        /*0120*/ 	.byte	0x04, 0x05
        /*0122*/ 	.short	(.L_1625 - .L_1624)
.L_1624:
        /*0124*/ 	.word	0x00000080
        /*0128*/ 	.word	0x00000001
        /*012c*/ 	.word	0x00000001


	//----- nvinfo : EIATTR_CRS_STACK_SIZE
	.align		4
.L_1625:
        /*0130*/ 	.byte	0x04, 0x1e
        /*0132*/ 	.short	(.L_1627 - .L_1626)
.L_1626:
        /*0134*/ 	.word	0x00000000
.L_1627:


//--------------------- .nv.info._ZN2at6native18elementwise_kernelILi128ELi4EZNS0_22gpu_kernel_impl_nocastINS0_13AUnaryFunctorIN3c104HalfES5_S5_NS0_15binary_internal10MulFunctorIfEEEEEEvRNS_18TensorIteratorBaseERKT_EUliE_EEviT1_ --------------------------
	.section	.nv.info._ZN2at6native18elementwise_kernelILi128ELi4EZNS0_22gpu_kernel_impl_nocastINS0_13AUnaryFunctorIN3c104HalfES5_S5_NS0_15binary_internal10MulFunctorIfEEEEEEvRNS_18TensorIteratorBaseERKT_EUliE_EEviT1_,"",@"SHT_CUDA_INFO"
	.sectionflags	@""
	.align	4


	//----- nvinfo : EIATTR_CUDA_API_VERSION
	.align		4
        /*0000*/ 	.byte	0x04, 0x37
        /*0002*/ 	.short	(.L_1629 - .L_1628)
.L_1628:
        /*0004*/ 	.word	0x00000082


	//----- nvinfo : EIATTR_SW2861232_WAR
	.align		4
.L_1629:
        /*0008*/ 	.byte	0x01, 0x35
	.zero		2


	//----- nvinfo : EIATTR_PARAM_CBANK
	.align		4
        /*000c*/ 	.byte	0x04, 0x0a
        /*000e*/ 	.short	(.L_1631 - .L_1630)
	.align		4
.L_1630:
        /*0010*/ 	.word	index@(.nv.constant0._ZN2at6native18elementwise_kernelILi128ELi4EZNS0_22gpu_kernel_impl_nocastINS0_13AUnaryFunctorIN3c104HalfES5_S5_NS0_15binary_internal10MulFunctorIfEEEEEEvRNS_18TensorIteratorBaseERKT_EUliE_EEviT1_)
        /*0014*/ 	.short	0x0160
        /*0016*/ 	.short	0x0220


	//----- nvinfo : EIATTR_CBANK_PARAM_SIZE
	.align		4
.L_1631:
        /*0018*/ 	.byte	0x03, 0x19
        /*001a*/ 	.short	0x0220


	//----- nvinfo : EIATTR_KPARAM_INFO
	.align		4
        /*001c*/ 	.byte	0x04, 0x17
        /*001e*/ 	.short	(.L_1633 - .L_1632)
.L_1632:
        /*0020*/ 	.word	0x00000000
        /*0024*/ 	.short	0x0001
        /*0026*/ 	.short	0x0008
        /*0028*/ 	.byte	0x00, 0xf0, 0x61, 0x08


	//----- nvinfo : EIATTR_KPARAM_INFO
	.align		4
.L_1633:
        /*002c*/ 	.byte	0x04, 0x17
        /*002e*/ 	.short	(.L_1635 - .L_1634)
.L_1634:
        /*0030*/ 	.word	0x00000000
        /*0034*/ 	.short	0x0000
        /*0036*/ 	.short	0x0000
        /*0038*/ 	.byte	0x00, 0xf0, 0x11, 0x00


	//----- nvinfo : EIATTR_MAXREG_COUNT
	.align		4
.L_1635:
        /*003c*/ 	.byte	0x03, 0x1b
        /*003e*/ 	.short	0x0080


	//----- nvinfo : EIATTR_MERCURY_ISA_VERSION
	.align		4
        /*0040*/ 	.byte	0x03, 0x5f
        /*0042*/ 	.short	0x0000


	//----- nvinfo : EIATTR_EXIT_INSTR_OFFSETS
	.align		4
        /*0044*/ 	.byte	0x04, 0x1c
        /*0046*/ 	.short	(.L_1637 - .L_1636)


	//   ....[0]....
.L_1636:
        /*0048*/ 	.word	0x00002d70


	//   ....[1]....
        /*004c*/ 	.word	0x00003c40


	//----- nvinfo : EIATTR_MAX_THREADS
	.align		4
.L_1637:
        /*0050*/ 	.byte	0x04, 0x05
        /*0052*/ 	.short	(.L_1639 - .L_1638)
.L_1638:
        /*0054*/ 	.word	0x00000080
        /*0058*/ 	.word	0x00000001
        /*005c*/ 	.word	0x00000001


	//----- nvinfo : EIATTR_CRS_STACK_SIZE
	.align		4
.L_1639:
        /*0060*/ 	.byte	0x04, 0x1e
        /*0062*/ 	.short	(.L_1641 - .L_1640)
.L_1640:
        /*0064*/ 	.word	0x00000000
.L_1641:


//--------------------- .nv.info._ZN2at6native27unrolled_elementwise_kernelINS0_13AUnaryFunctorIN3c104HalfES4_S4_NS0_15binary_internal10MulFunctorIfEEEESt5arrayIPcLm2EELi4E23TrivialOffsetCalculatorILi1EjESD_NS0_6memory15LoadWithoutCastENSE_16StoreWithoutCastEEEviT_T0_T2_T3_T4_T5_ --------------------------
	.section	.nv.info._ZN2at6native27unrolled_elementwise_kernelINS0_13AUnaryFunctorIN3c104HalfES4_S4_NS0_15binary_internal10MulFunctorIfEEEESt5arrayIPcLm2EELi4E23TrivialOffsetCalculatorILi1EjESD_NS0_6memory15LoadWithoutCastENSE_16StoreWithoutCastEEEviT_T0_T2_T3_T4_T5_,"",@"SHT_CUDA_INFO"
	.sectionflags	@""
	.align	4


	//----- nvinfo : EIATTR_CUDA_API_VERSION
	.align		4
        /*0000*/ 	.byte	0x04, 0x37
        /*0002*/ 	.short	(.L_1643 - .L_1642)
.L_1642:
        /*0004*/ 	.word	0x00000082


	//----- nvinfo : EIATTR_SW2861232_WAR
	.align		4
.L_1643:
        /*0008*/ 	.byte	0x01, 0x35
	.zero		2


	//----- nvinfo : EIATTR_PARAM_CBANK
	.align		4
        /*000c*/ 	.byte	0x04, 0x0a
        /*000e*/ 	.short	(.L_1645 - .L_1644)
	.align		4
.L_1644:
        /*0010*/ 	.word	index@(.nv.constant0._ZN2at6native27unrolled_elementwise_kernelINS0_13AUnaryFunctorIN3c104HalfES4_S4_NS0_15binary_internal10MulFunctorIfEEEESt5arrayIPcLm2EELi4E23TrivialOffsetCalculatorILi1EjESD_NS0_6memory15LoadWithoutCastENSE_16StoreWithoutCastEEEviT_T0_T2_T3_T4_T5_)
        /*0014*/ 	.short	0x0160
        /*0016*/ 	.short	0x0024


	//----- nvinfo : EIATTR_CBANK_PARAM_SIZE
	.align		4
.L_1645:
        /*0018*/ 	.byte	0x03, 0x19
        /*001a*/ 	.short	0x0024


	//----- nvinfo : EIATTR_KPARAM_INFO
	.align		4
        /*001c*/ 	.byte	0x04, 0x17
        /*001e*/ 	.short	(.L_1647 - .L_1646)
.L_1646:
        /*0020*/ 	.word	0x00000000
        /*0024*/ 	.short	0x0006
        /*0026*/ 	.short	0x0023
        /*0028*/ 	.byte	0x00, 0xf0, 0x05, 0x00


	//----- nvinfo : EIATTR_KPARAM_INFO
	.align		4
.L_1647:
        /*002c*/ 	.byte	0x04, 0x17
        /*002e*/ 	.short	(.L_1649 - .L_1648)
.L_1648:
        /*0030*/ 	.word	0x00000000
        /*0034*/ 	.short	0x0005
        /*0036*/ 	.short	0x0022
        /*0038*/ 	.byte	0x00, 0xf0, 0x05, 0x00


	//----- nvinfo : EIATTR_KPARAM_INFO
	.align		4
.L_1649:
        /*003c*/ 	.byte	0x04, 0x17
        /*003e*/ 	.short	(.L_1651 - .L_1650)
.L_1650:
        /*0040*/ 	.word	0x00000000
        /*0044*/ 	.short	0x0004
        /*0046*/ 	.short	0x0021
        /*0048*/ 	.byte	0x00, 0xf0, 0x05, 0x00


	//----- nvinfo : EIATTR_KPARAM_INFO
	.align		4
.L_1651:
        /*004c*/ 	.byte	0x04, 0x17
        /*004e*/ 	.short	(.L_1653 - .L_1652)
.L_1652:
        /*0050*/ 	.word	0x00000000
        /*0054*/ 	.short	0x0003
        /*0056*/ 	.short	0x0020
        /*0058*/ 	.byte	0x00, 0xf0, 0x05, 0x00


	//----- nvinfo : EIATTR_KPARAM_INFO
	.align		4
.L_1653:
        /*005c*/ 	.byte	0x04, 0x17
        /*005e*/ 	.short	(.L_1655 - .L_1654)
.L_1654:
        /*0060*/ 	.word	0x00000000
        /*0064*/ 	.short	0x0002
        /*0066*/ 	.short	0x0010
        /*0068*/ 	.byte	0x00, 0xf0, 0x41, 0x00


	//----- nvinfo : EIATTR_KPARAM_INFO
	.align		4
.L_1655:
        /*006c*/ 	.byte	0x04, 0x17
        /*006e*/ 	.short	(.L_1657 - .L_1656)
.L_1656:
        /*0070*/ 	.word	0x00000000
        /*0074*/ 	.short	0x0001
        /*0076*/ 	.short	0x0004
        /*0078*/ 	.byte	0x00, 0xf0, 0x21, 0x00


	//----- nvinfo : EIATTR_KPARAM_INFO
	.align		4
.L_1657:
        /*007c*/ 	.byte	0x04, 0x17
        /*007e*/ 	.short	(.L_1659 - .L_1658)
.L_1658:
        /*0080*/ 	.word	0x00000000
        /*0084*/ 	.short	0x0000
        /*0086*/ 	.short	0x0000
        /*0088*/ 	.byte	0x00, 0xf0, 0x11, 0x00


	//----- nvinfo : EIATTR_MAXREG_COUNT
	.align		4
.L_1659:
        /*008c*/ 	.byte	0x03, 0x1b
        /*008e*/ 	.short	0x00ff


	//----- nvinfo : EIATTR_MERCURY_ISA_VERSION
	.align		4
        /*0090*/ 	.byte	0x03, 0x5f
        /*0092*/ 	.short	0x0000


	//----- nvinfo : EIATTR_EXIT_INSTR_OFFSETS
	.align		4
        /*0094*/ 	.byte	0x04, 0x1c
        /*0096*/ 	.short	(.L_1661 - .L_1660)


	//   ....[0]....
.L_1660:
        /*0098*/ 	.word	0x00000490


	//   ....[1]....
        /*009c*/ 	.word	0x000004e0


	//----- nvinfo : EIATTR_MAX_THREADS
	.align		4
.L_1661:
        /*00a0*/ 	.byte	0x04, 0x05
        /*00a2*/ 	.short	(.L_1663 - .L_1662)
.L_1662:
        /*00a4*/ 	.word	0x00000080
        /*00a8*/ 	.word	0x00000001
        /*00ac*/ 	.word	0x00000001


	//----- nvinfo : EIATTR_CRS_STACK_SIZE
	.align		4
.L_1663:
        /*00b0*/ 	.byte	0x04, 0x1e
        /*00b2*/ 	.short	(.L_1665 - .L_1664)
.L_1664:
        /*00b4*/ 	.word	0x00000000
.L_1665:


//--------------------- .nv.info._ZN2at6native29vectorized_elementwise_kernelILi2ENS0_13AUnaryFunctorIN3c104HalfES4_S4_NS0_15binary_internal10MulFunctorIfEEEESt5arrayIPcLm2EEEEviT0_T1_ --------------------------
	.section	.nv.info._ZN2at6native29vectorized_elementwise_kernelILi2ENS0_13AUnaryFunctorIN3c104HalfES4_S4_NS0_15binary_internal10MulFunctorIfEEEESt5arrayIPcLm2EEEEviT0_T1_,"",@"SHT_CUDA_INFO"
	.sectionflags	@""
	.align	4


	//----- nvinfo : EIATTR_CUDA_API_VERSION
	.align		4
        /*0000*/ 	.byte	0x04, 0x37
        /*0002*/ 	.short	(.L_1667 - .L_1666)
.L_1666:
        /*0004*/ 	.word	0x00000082


	//----- nvinfo : EIATTR_SW2861232_WAR
	.align		4
.L_1667:
        /*0008*/ 	.byte	0x01, 0x35
	.zero		2


	//----- nvinfo : EIATTR_PARAM_CBANK
	.align		4
        /*000c*/ 	.byte	0x04, 0x0a
        /*000e*/ 	.short	(.L_1669 - .L_1668)
	.align		4
.L_1668:
        /*0010*/ 	.word	index@(.nv.constant0._ZN2at6native29vectorized_elementwise_kernelILi2ENS0_13AUnaryFunctorIN3c104HalfES4_S4_NS0_15binary_internal10MulFunctorIfEEEESt5arrayIPcLm2EEEEviT0_T1_)
        /*0014*/ 	.short	0x0160
        /*0016*/ 	.short	0x0020


	//----- nvinfo : EIATTR_CBANK_PARAM_SIZE
	.align		4
.L_1669:
        /*0018*/ 	.byte	0x03, 0x19
        /*001a*/ 	.short	0x0020


	//----- nvinfo : EIATTR_KPARAM_INFO
	.align		4
        /*001c*/ 	.byte	0x04, 0x17
        /*001e*/ 	.short	(.L_1671 - .L_1670)
.L_1670:
        /*0020*/ 	.word	0x00000000
        /*0024*/ 	.short	0x0002
        /*0026*/ 	.short	0x0010
        /*0028*/ 	.byte	0x00, 0xf0, 0x41, 0x00


	//----- nvinfo : EIATTR_KPARAM_INFO
	.align		4
.L_1671:
        /*002c*/ 	.byte	0x04, 0x17
        /*002e*/ 	.short	(.L_1673 - .L_1672)
.L_1672:
        /*0030*/ 	.word	0x00000000
        /*0034*/ 	.short	0x0001
        /*0036*/ 	.short	0x0004
        /*0038*/ 	.byte	0x00, 0xf0, 0x21, 0x00


	//----- nvinfo : EIATTR_KPARAM_INFO
	.align		4
.L_1673:
        /*003c*/ 	.byte	0x04, 0x17
        /*003e*/ 	.short	(.L_1675 - .L_1674)
.L_1674:
        /*0040*/ 	.word	0x00000000
        /*0044*/ 	.short	0x0000
        /*0046*/ 	.short	0x0000
        /*0048*/ 	.byte	0x00, 0xf0, 0x11, 0x00


	//----- nvinfo : EIATTR_MAXREG_COUNT
	.align		4
.L_1675:
        /*004c*/ 	.byte	0x03, 0x1b
        /*004e*/ 	.short	0x00ff


	//----- nvinfo : EIATTR_MERCURY_ISA_VERSION
	.align		4
        /*0050*/ 	.byte	0x03, 0x5f
        /*0052*/ 	.short	0x0000


	//----- nvinfo : EIATTR_EXIT_INSTR_OFFSETS
	.align		4
        /*0054*/ 	.byte	0x04, 0x1c
        /*0056*/ 	.short	(.L_1677 - .L_1676)


	//   ....[0]....
.L_1676:
        /*0058*/ 	.word	0x00000290


	//   ....[1]....
        /*005c*/ 	.word	0x00000c00


	//   ....[2]....
        /*0060*/ 	.word	0x00000c60


	//----- nvinfo : EIATTR_MAX_THREADS
	.align		4
.L_1677:
        /*0064*/ 	.byte	0x04, 0x05
        /*0066*/ 	.short	(.L_1679 - .L_1678)
.L_1678:
        /*0068*/ 	.word	0x00000080
        /*006c*/ 	.word	0x00000001
        /*0070*/ 	.word	0x00000001


	//----- nvinfo : EIATTR_CRS_STACK_SIZE
	.align		4
.L_1679:
        /*0074*/ 	.byte	0x04, 0x1e
        /*0076*/ 	.short	(.L_1681 - .L_1680)
.L_1680:
        /*0078*/ 	.word	0x00000000
.L_1681:


//--------------------- .nv.info._ZN2at6native29vectorized_elementwise_kernelILi4ENS0_13AUnaryFunctorIN3c104HalfES4_S4_NS0_15binary_internal10MulFunctorIfEEEESt5arrayIPcLm2EEEEviT0_T1_ --------------------------
	.section	.nv.info._ZN2at6native29vectorized_elementwise_kernelILi4ENS0_13AUnaryFunctorIN3c104HalfES4_S4_NS0_15binary_internal10MulFunctorIfEEEESt5arrayIPcLm2EEEEviT0_T1_,"",@"SHT_CUDA_INFO"
	.sectionflags	@""
	.align	4


	//----- nvinfo : EIATTR_CUDA_API_VERSION
	.align		4
        /*0000*/ 	.byte	0x04, 0x37
        /*0002*/ 	.short	(.L_1683 - .L_1682)
.L_1682:
        /*0004*/ 	.word	0x00000082


	//----- nvinfo : EIATTR_SW2861232_WAR
	.align		4
.L_1683:
        /*0008*/ 	.byte	0x01, 0x35
	.zero		2


	//----- nvinfo : EIATTR_PARAM_CBANK
	.align		4
        /*000c*/ 	.byte	0x04, 0x0a
        /*000e*/ 	.short	(.L_1685 - .L_1684)
	.align		4
.L_1684:
        /*0010*/ 	.word	index@(.nv.constant0._ZN2at6native29vectorized_elementwise_kernelILi4ENS0_13AUnaryFunctorIN3c104HalfES4_S4_NS0_15binary_internal10MulFunctorIfEEEESt5arrayIPcLm2EEEEviT0_T1_)
        /*0014*/ 	.short	0x0160
        /*0016*/ 	.short	0x0020


	//----- nvinfo : EIATTR_CBANK_PARAM_SIZE
	.align		4
.L_1685:
        /*0018*/ 	.byte	0x03, 0x19
        /*001a*/ 	.short	0x0020


	//----- nvinfo : EIATTR_KPARAM_INFO
	.align		4
        /*001c*/ 	.byte	0x04, 0x17
        /*001e*/ 	.short	(.L_1687 - .L_1686)
.L_1686:
        /*0020*/ 	.word	0x00000000
        /*0024*/ 	.short	0x0002
        /*0026*/ 	.short	0x0010
        /*0028*/ 	.byte	0x00, 0xf0, 0x41, 0x00


	//----- nvinfo : EIATTR_KPARAM_INFO
	.align		4
.L_1687:
        /*002c*/ 	.byte	0x04, 0x17
        /*002e*/ 	.short	(.L_1689 - .L_1688)
.L_1688:
        /*0030*/ 	.word	0x00000000
        /*0034*/ 	.short	0x0001
        /*0036*/ 	.short	0x0004
        /*0038*/ 	.byte	0x00, 0xf0, 0x21, 0x00


	//----- nvinfo : EIATTR_KPARAM_INFO
	.align		4
.L_1689:
        /*003c*/ 	.byte	0x04, 0x17
        /*003e*/ 	.short	(.L_1691 - .L_1690)
.L_1690:
        /*0040*/ 	.word	0x00000000
        /*0044*/ 	.short	0x0000
        /*0046*/ 	.short	0x0000
        /*0048*/ 	.byte	0x00, 0xf0, 0x11, 0x00


	//----- nvinfo : EIATTR_MAXREG_COUNT
	.align		4
.L_1691:
        /*004c*/ 	.byte	0x03, 0x1b
        /*004e*/ 	.short	0x00ff


	//----- nvinfo : EIATTR_MERCURY_ISA_VERSION
	.align		4
        /*0050*/ 	.byte	0x03, 0x5f
        /*0052*/ 	.short	0x0000


	//----- nvinfo : EIATTR_EXIT_INSTR_OFFSETS
	.align		4
        /*0054*/ 	.byte	0x04, 0x1c
        /*0056*/ 	.short	(.L_1693 - .L_1692)


	//   ....[0]....
.L_1692:
        /*0058*/ 	.word	0x00000250


	//   ....[1]....
        /*005c*/ 	.word	0x00000bc0


	//   ....[2]....
        /*0060*/ 	.word	0x00000c20


	//----- nvinfo : EIATTR_MAX_THREADS
	.align		4
.L_1693:
        /*0064*/ 	.byte	0x04, 0x05
        /*0066*/ 	.short	(.L_1695 - .L_1694)
.L_1694:
        /*0068*/ 	.word	0x00000080
        /*006c*/ 	.word	0x00000001
        /*0070*/ 	.word	0x00000001


	//----- nvinfo : EIATTR_CRS_STACK_SIZE
	.align		4
.L_1695:
        /*0074*/ 	.byte	0x04, 0x1e
        /*0076*/ 	.short	(.L_1697 - .L_1696)
.L_1696:
        /*0078*/ 	.word	0x00000000
.L_1697:


//--------------------- .nv.info._ZN2at6native29vectorized_elementwise_kernelILi8ENS0_13AUnaryFunctorIN3c104HalfES4_S4_NS0_15binary_internal10MulFunctorIfEEEESt5arrayIPcLm2EEEEviT0_T1_ --------------------------
	.section	.nv.info._ZN2at6native29vectorized_elementwise_kernelILi8ENS0_13AUnaryFunctorIN3c104HalfES4_S4_NS0_15binary_internal10MulFunctorIfEEEESt5arrayIPcLm2EEEEviT0_T1_,"",@"SHT_CUDA_INFO"
	.sectionflags	@""
	.align	4


	//----- nvinfo : EIATTR_CUDA_API_VERSION
	.align		4
        /*0000*/ 	.byte	0x04, 0x37
        /*0002*/ 	.short	(.L_1699 - .L_1698)
.L_1698:
        /*0004*/ 	.word	0x00000082


	//----- nvinfo : EIATTR_SW2861232_WAR
	.align		4
.L_1699:
        /*0008*/ 	.byte	0x01, 0x35
	.zero		2


	//----- nvinfo : EIATTR_PARAM_CBANK
	.align		4
        /*000c*/ 	.byte	0x04, 0x0a
        /*000e*/ 	.short	(.L_1701 - .L_1700)
	.align		4
.L_1700:
        /*0010*/ 	.word	index@(.nv.constant0._ZN2at6native29vectorized_elementwise_kernelILi8ENS0_13AUnaryFunctorIN3c104HalfES4_S4_NS0_15binary_internal10MulFunctorIfEEEESt5arrayIPcLm2EEEEviT0_T1_)
        /*0014*/ 	.short	0x0160
        /*0016*/ 	.short	0x0020


	//----- nvinfo : EIATTR_CBANK_PARAM_SIZE
	.align		4
.L_1701:
        /*0018*/ 	.byte	0x03, 0x19
        /*001a*/ 	.short	0x0020


	//----- nvinfo : EIATTR_KPARAM_INFO
	.align		4
        /*001c*/ 	.byte	0x04, 0x17
        /*001e*/ 	.short	(.L_1703 - .L_1702)
.L_1702:
        /*0020*/ 	.word	0x00000000
        /*0024*/ 	.short	0x0002
        /*0026*/ 	.short	0x0010
        /*0028*/ 	.byte	0x00, 0xf0, 0x41, 0x00


	//----- nvinfo : EIATTR_KPARAM_INFO
	.align		4
.L_1703:
        /*002c*/ 	.byte	0x04, 0x17
        /*002e*/ 	.short	(.L_1705 - .L_1704)
.L_1704:
        /*0030*/ 	.word	0x00000000
        /*0034*/ 	.short	0x0001
        /*0036*/ 	.short	0x0004
        /*0038*/ 	.byte	0x00, 0xf0, 0x21, 0x00


	//----- nvinfo : EIATTR_KPARAM_INFO
	.align		4
.L_1705:
        /*003c*/ 	.byte	0x04, 0x17
        /*003e*/ 	.short	(.L_1707 - .L_1706)
.L_1706:
        /*0040*/ 	.word	0x00000000
        /*0044*/ 	.short	0x0000
        /*0046*/ 	.short	0x0000
        /*0048*/ 	.byte	0x00, 0xf0, 0x11, 0x00


	//----- nvinfo : EIATTR_MAXREG_COUNT
	.align		4
.L_1707:
        /*004c*/ 	.byte	0x03, 0x1b
        /*004e*/ 	.short	0x00ff


	//----- nvinfo : EIATTR_MERCURY_ISA_VERSION
	.align		4
        /*0050*/ 	.byte	0x03, 0x5f
        /*0052*/ 	.short	0x0000


	//----- nvinfo : EIATTR_EXIT_INSTR_OFFSETS
	.align		4
        /*0054*/ 	.byte	0x04, 0x1c
        /*0056*/ 	.short	(.L_1709 - .L_1708)


	//   ....[0]....
.L_1708:
        /*0058*/ 	.word	0x00000010


	//----- nvinfo : EIATTR_MAX_THREADS
	.align		4
.L_1709:
        /*005c*/ 	.byte	0x04, 0x05
        /*005e*/ 	.short	(.L_1711 - .L_1710)
.L_1710:
        /*0060*/ 	.word	0x00000080
        /*0064*/ 	.word	0x00000001
        /*0068*/ 	.word	0x00000001
.L_1711:


//--------------------- .nv.info._ZN2at6native18elementwise_kernelILi128ELi4EZNS0_15gpu_kernel_implINS0_13BinaryFunctorIN3c104HalfES5_S5_NS0_15binary_internal10MulFunctorIfEEEEEEvRNS_18TensorIteratorBaseERKT_EUliE_EEviT1_ --------------------------
	.section	.nv.info._ZN2at6native18elementwise_kernelILi128ELi4EZNS0_15gpu_kernel_implINS0_13BinaryFunctorIN3c104HalfES5_S5_NS0_15binary_internal10MulFunctorIfEEEEEEvRNS_18TensorIteratorBaseERKT_EUliE_EEviT1_,"",@"SHT_CUDA_INFO"
	.sectionflags	@""
	.align	4


	//----- nvinfo : EIATTR_CUDA_API_VERSION
	.align		4
        /*0000*/ 	.byte	0x04, 0x37
        /*0002*/ 	.short	(.L_1713 - .L_1712)
.L_1712:
        /*0004*/ 	.word	0x00000082


	//----- nvinfo : EIATTR_SW2861232_WAR
	.align		4
.L_1713:
        /*0008*/ 	.byte	0x01, 0x35
	.zero		2


	//----- nvinfo : EIATTR_PARAM_CBANK
	.align		4
        /*000c*/ 	.byte	0x04, 0x0a
        /*000e*/ 	.short	(.L_1715 - .L_1714)
	.align		4
.L_1714:
        /*0010*/ 	.word	index@(.nv.constant0._ZN2at6native18elementwise_kernelILi128ELi4EZNS0_15gpu_kernel_implINS0_13BinaryFunctorIN3c104HalfES5_S5_NS0_15binary_internal10MulFunctorIfEEEEEEvRNS_18TensorIteratorBaseERKT_EUliE_EEviT1_)
        /*0014*/ 	.short	0x0160
        /*0016*/ 	.short	0x0290


	//----- nvinfo : EIATTR_CBANK_PARAM_SIZE
	.align		4
.L_1715:
        /*0018*/ 	.byte	0x03, 0x19
        /*001a*/ 	.short	0x0290


	//----- nvinfo : EIATTR_KPARAM_INFO
	.align		4
        /*001c*/ 	.byte	0x04, 0x17
        /*001e*/ 	.short	(.L_1717 - .L_1716)
.L_1716:
        /*0020*/ 	.word	0x00000000
        /*0024*/ 	.short	0x0001
        /*0026*/ 	.short	0x0008
        /*0028*/ 	.byte	0x00, 0xf0, 0x21, 0x0a


	//----- nvinfo : EIATTR_KPARAM_INFO
	.align		4
.L_1717:
        /*002c*/ 	.byte	0x04, 0x17
        /*002e*/ 	.short	(.L_1719 - .L_1718)
.L_1718:
        /*0030*/ 	.word	0x00000000
        /*0034*/ 	.short	0x0000
        /*0036*/ 	.short	0x0000
        /*0038*/ 	.byte	0x00, 0xf0, 0x11, 0x00


	//----- nvinfo : EIATTR_MAXREG_COUNT
	.align		4
.L_1719:
        /*003c*/ 	.byte	0x03, 0x1b
        /*003e*/ 	.short	0x0080


	//----- nvinfo : EIATTR_EXTERNS
	.align		4
        /*0040*/ 	.byte	0x04, 0x0f
        /*0042*/ 	.short	(.L_1721 - .L_1720)


	//   ....[0]....
	.align		4
.L_1720:
        /*0044*/ 	.word	index@(__assertfail)


	//----- nvinfo : EIATTR_MERCURY_ISA_VERSION
	.align		4
.L_1721:
        /*0048*/ 	.byte	0x03, 0x5f
        /*004a*/ 	.short	0x0000


	//----- nvinfo : EIATTR_SYSCALL_OFFSETS
	.align		4
        /*004c*/ 	.byte	0x04, 0x46
        /*004e*/ 	.short	(.L_1723 - .L_1722)


	//   ....[0]....
.L_1722:
        /*0050*/ 	.word	0x00002020


	//   ....[1]....
        /*0054*/ 	.word	0x00002fb0


	//   ....[2]....
        /*0058*/ 	.word	0x00003f80


	//   ....[3]....
        /*005c*/ 	.word	0x00006010


	//   ....[4]....
        /*0060*/ 	.word	0x00006fa0


	//   ....[5]....
        /*0064*/ 	.word	0x00007f70


	//   ....[6]....
        /*0068*/ 	.word	0x00009fd0


	//   ....[7]....
        /*006c*/ 	.word	0x0000af60


	//   ....[8]....
        /*0070*/ 	.word	0x0000bf30


	//   ....[9]....
        /*0074*/ 	.word	0x0000dfa0


	//   ....[10]....
        /*0078*/ 	.word	0x0000ef30


	//   ....[11]....
        /*007c*/ 	.word	0x0000ff00


	//----- nvinfo : EIATTR_EXIT_INSTR_OFFSETS
	.align		4
.L_1723:
        /*0080*/ 	.byte	0x04, 0x1c
        /*0082*/ 	.short	(.L_1725 - .L_1724)


	//   ....[0]....
.L_1724:
        /*0084*/ 	.word	0x0000bff0


	//   ....[1]....
        /*0088*/ 	.word	0x0000f100


	//   ....[2]....
        /*008c*/ 	.word	0x0000f140


	//   ....[3]....
        /*0090*/ 	.word	0x0000f1e0


	//   ....[4]....
        /*0094*/ 	.word	0x0000f220


	//   ....[5]....
        /*0098*/ 	.word	0x0000f260


	//   ....[6]....
        /*009c*/ 	.word	0x0000f2f0


	//   ....[7]....
        /*00a0*/ 	.word	0x0000f310


	//   ....[8]....
        /*00a4*/ 	.word	0x0000f3b0


	//   ....[9]....
        /*00a8*/ 	.word	0x0000f400


	//   ....[10]....
        /*00ac*/ 	.word	0x0000f450


	//   ....[11]....
        /*00b0*/ 	.word	0x0000f520


	//   ....[12]....
        /*00b4*/ 	.word	0x0000f580


	//   ....[13]....
        /*00b8*/ 	.word	0x0000f710


	//   ....[14]....
        /*00bc*/ 	.word	0x0000f870


	//   ....[15]....
        /*00c0*/ 	.word	0x0000f8b0


	//   ....[16]....
        /*00c4*/ 	.word	0x0000f970


	//   ....[17]....
        /*00c8*/ 	.word	0x0000faf0


	//   ....[18]....
        /*00cc*/ 	.word	0x0000fc70


	//   ....[19]....
        /*00d0*/ 	.word	0x0000fdd0


	//   ....[20]....
        /*00d4*/ 	.word	0x0000ff10


	//   ....[21]....
        /*00d8*/ 	.word	0x0000ff50


	//   ....[22]....
        /*00dc*/ 	.word	0x0000ff90


	//----- nvinfo : EIATTR_MAX_THREADS
	.align		4
.L_1725:
        /*00e0*/ 	.byte	0x04, 0x05
        /*00e2*/ 	.short	(.L_1727 - .L_1726)
.L_1726:
        /*00e4*/ 	.word	0x00000080
        /*00e8*/ 	.word	0x00000001
        /*00ec*/ 	.word	0x00000001


	//----- nvinfo : EIATTR_CRS_STACK_SIZE
	.align		4
.L_1727:
        /*00f0*/ 	.byte	0x04, 0x1e
        /*00f2*/ 	.short	(.L_1729 - .L_1728)
.L_1728:
        /*00f4*/ 	.word	0x00000000
.L_1729:


//--------------------- .nv.info._ZN2at6native27unrolled_elementwise_kernelINS0_13BinaryFunctorIN3c104HalfES4_S4_NS0_15binary_internal10MulFunctorIfEEEESt5arrayIPcLm3EELi4E23TrivialOffsetCalculatorILi2EjESC_ILi1EjENS0_6memory12LoadWithCastILi2EEENSF_13StoreWithCastILi1EEEEEviT_T0_T2_T3_T4_T5_ --------------------------
	.section	.nv.info._ZN2at6native27unrolled_elementwise_kernelINS0_13BinaryFunctorIN3c104HalfES4_S4_NS0_15binary_internal10MulFunctorIfEEEESt5arrayIPcLm3EELi4E23TrivialOffsetCalculatorILi2EjESC_ILi1EjENS0_6memory12LoadWithCastILi2EEENSF_13StoreWithCastILi1EEEEEviT_T0_T2_T3_T4_T5_,"",@"SHT_CUDA_INFO"
	.sectionflags	@""
	.align	4


	//----- nvinfo : EIATTR_CUDA_API_VERSION
	.align		4
        /*0000*/ 	.byte	0x04, 0x37
        /*0002*/ 	.short	(.L_1731 - .L_1730)
.L_1730:
        /*0004*/ 	.word	0x00000082


	//----- nvinfo : EIATTR_SW2861232_WAR
	.align		4
.L_1731:
        /*0008*/ 	.byte	0x01, 0x35
	.zero		2


	//----- nvinfo : EIATTR_PARAM_CBANK
	.align		4
        /*000c*/ 	.byte	0x04, 0x0a
        /*000e*/ 	.short	(.L_1733 - .L_1732)
	.align		4
.L_1732:
        /*0010*/ 	.word	index@(.nv.constant0._ZN2at6native27unrolled_elementwise_kernelINS0_13BinaryFunctorIN3c104HalfES4_S4_NS0_15binary_internal10MulFunctorIfEEEESt5arrayIPcLm3EELi4E23TrivialOffsetCalculatorILi2EjESC_ILi1EjENS0_6memory12LoadWithCastILi2EEENSF_13StoreWithCastILi1EEEEEviT_T0_T2_T3_T4_T5_)
        /*0014*/ 	.short	0x0160
        /*0016*/ 	.short	0x0038


	//----- nvinfo : EIATTR_CBANK_PARAM_SIZE
	.align		4
.L_1733:
        /*0018*/ 	.byte	0x03, 0x19
        /*001a*/ 	.short	0x0038


	//----- nvinfo : EIATTR_KPARAM_INFO
	.align		4
        /*001c*/ 	.byte	0x04, 0x17
        /*001e*/ 	.short	(.L_1735 - .L_1734)
.L_1734:
        /*0020*/ 	.word	0x00000000
        /*0024*/ 	.short	0x0006
        /*0026*/ 	.short	0x0030
        /*0028*/ 	.byte	0x00, 0xf0, 0x21, 0x00


	//----- nvinfo : EIATTR_KPARAM_INFO
	.align		4
.L_1735:
        /*002c*/ 	.byte	0x04, 0x17
        /*002e*/ 	.short	(.L_1737 - .L_1736)
.L_1736:
        /*0030*/ 	.word	0x00000000
        /*0034*/ 	.short	0x0005
        /*0036*/ 	.short	0x0024
        /*0038*/ 	.byte	0x00, 0xf0, 0x31, 0x00


	//----- nvinfo : EIATTR_KPARAM_INFO
	.align		4
.L_1737:
        /*003c*/ 	.byte	0x04, 0x17
        /*003e*/ 	.short	(.L_1739 - .L_1738)
.L_1738:
        /*0040*/ 	.word	0x00000000
        /*0044*/ 	.short	0x0004
        /*0046*/ 	.short	0x0021
        /*0048*/ 	.byte	0x00, 0xf0, 0x05, 0x00


	//----- nvinfo : EIATTR_KPARAM_INFO
	.align		4
.L_1739:
        /*004c*/ 	.byte	0x04, 0x17
        /*004e*/ 	.short	(.L_1741 - .L_1740)
.L_1740:
        /*0050*/ 	.word	0x00000000
        /*0054*/ 	.short	0x0003
        /*0056*/ 	.short	0x0020
        /*0058*/ 	.byte	0x00, 0xf0, 0x05, 0x00


	//----- nvinfo : EIATTR_KPARAM_INFO
	.align		4
.L_1741:
        /*005c*/ 	.byte	0x04, 0x17
        /*005e*/ 	.short	(.L_1743 - .L_1742)
.L_1742:
        /*0060*/ 	.word	0x00000000
        /*0064*/ 	.short	0x0002
        /*0066*/ 	.short	0x0008
        /*0068*/ 	.byte	0x00, 0xf0, 0x61, 0x00


	//----- nvinfo : EIATTR_KPARAM_INFO
	.align		4
.L_1743:
        /*006c*/ 	.byte	0x04, 0x17
        /*006e*/ 	.short	(.L_1745 - .L_1744)
.L_1744:
        /*0070*/ 	.word	0x00000000
        /*0074*/ 	.short	0x0001
        /*0076*/ 	.short	0x0004
        /*0078*/ 	.byte	0x00, 0xf0, 0x05, 0x00


	//----- nvinfo : EIATTR_KPARAM_INFO
	.align		4
.L_1745:
        /*007c*/ 	.byte	0x04, 0x17
        /*007e*/ 	.short	(.L_1747 - .L_1746)
.L_1746:
        /*0080*/ 	.word	0x00000000
        /*0084*/ 	.short	0x0000
        /*0086*/ 	.short	0x0000
        /*0088*/ 	.byte	0x00, 0xf0, 0x11, 0x00


	//----- nvinfo : EIATTR_MAXREG_COUNT
	.align		4
.L_1747:
        /*008c*/ 	.byte	0x03, 0x1b
        /*008e*/ 	.short	0x00ff


	//----- nvinfo : EIATTR_EXTERNS
	.align		4
        /*0090*/ 	.byte	0x04, 0x0f
        /*0092*/ 	.short	(.L_1749 - .L_1748)


	//   ....[0]....
	.align		4
.L_1748:
        /*0094*/ 	.word	index@(__assertfail)


	//----- nvinfo : EIATTR_MERCURY_ISA_VERSION
	.align		4
.L_1749:
        /*0098*/ 	.byte	0x03, 0x5f
        /*009a*/ 	.short	0x0000


	//----- nvinfo : EIATTR_SYSCALL_OFFSETS
	.align		4
        /*009c*/ 	.byte	0x04, 0x46
        /*009e*/ 	.short	(.L_1751 - .L_1750)


	//   ....[0]....
.L_1750:
        /*00a0*/ 	.word	0x00001080


	//   ....[1]....
        /*00a4*/ 	.word	0x000020d0


	//   ....[2]....
        /*00a8*/ 	.word	0x000031a0


	//   ....[3]....
        /*00ac*/ 	.word	0x000041f0


	//   ....[4]....
        /*00b0*/ 	.word	0x000052d0


	//   ....[5]....
        /*00b4*/ 	.word	0x00006310


	//   ....[6]....
        /*00b8*/ 	.word	0x000073d0


	//   ....[7]....
        /*00bc*/ 	.word	0x00008350


	//   ....[8]....
        /*00c0*/ 	.word	0x00009600


	//   ....[9]....
        /*00c4*/ 	.word	0x0000a630


	//   ....[10]....
        /*00c8*/ 	.word	0x0000b620


	//   ....[11]....
        /*00cc*/ 	.word	0x0000c610


	//----- nvinfo : EIATTR_EXIT_INSTR_OFFSETS
	.align		4
.L_1751:
        /*00d0*/ 	.byte	0x04, 0x1c
        /*00d2*/ 	.short	(.L_1753 - .L_1752)


	//   ....[0]....
.L_1752:
        /*00d4*/ 	.word	0x0000b6e0


	//   ....[1]....
        /*00d8*/ 	.word	0x0000b810


	//   ....[2]....
        /*00dc*/ 	.word	0x0000b850


	//   ....[3]....
        /*00e0*/ 	.word	0x0000b8f0


	//   ....[4]....
        /*00e4*/ 	.word	0x0000b930


	//   ....[5]....
        /*00e8*/ 	.word	0x0000b970


	//   ....[6]....
        /*00ec*/ 	.word	0x0000ba00


	//   ....[7]....
        /*00f0*/ 	.word	0x0000ba20


	//   ....[8]....
        /*00f4*/ 	.word	0x0000bac0


	//   ....[9]....
        /*00f8*/ 	.word	0x0000bb10


	//   ....[10]....
        /*00fc*/ 	.word	0x0000bb60


	//   ....[11]....
        /*0100*/ 	.word	0x0000bc30


	//   ....[12]....
        /*0104*/ 	.word	0x0000bc90


	//   ....[13]....
        /*0108*/ 	.word	0x0000be20


	//   ....[14]....
        /*010c*/ 	.word	0x0000bf80


	//   ....[15]....
        /*0110*/ 	.word	0x0000bfc0


	//   ....[16]....
        /*0114*/ 	.word	0x0000c080


	//   ....[17]....
        /*0118*/ 	.word	0x0000c200


	//   ....[18]....
        /*011c*/ 	.word	0x0000c380


	//   ....[19]....
        /*0120*/ 	.word	0x0000c4e0


	//   ....[20]....
        /*0124*/ 	.word	0x0000c620


	//   ....[21]....
        /*0128*/ 	.word	0x0000c660


	//   ....[22]....
        /*012c*/ 	.word	0x0000c6a0


	//----- nvinfo : EIATTR_MAX_THREADS
	.align		4
.L_1753:
        /*0130*/ 	.byte	0x04, 0x05
        /*0132*/ 	.short	(.L_1755 - .L_1754)
.L_1754:
        /*0134*/ 	.word	0x00000080
        /*0138*/ 	.word	0x00000001
        /*013c*/ 	.word	0x00000001


	//----- nvinfo : EIATTR_CRS_STACK_SIZE
	.align		4
.L_1755:
        /*0140*/ 	.byte	0x04, 0x1e
        /*0142*/ 	.short	(.L_1757 - .L_1756)
.L_1756:
        /*0144*/ 	.word	0x00000000
.L_1757:


//--------------------- .nv.info._ZN2at6native18elementwise_kernelILi128ELi4EZNS0_22gpu_kernel_impl_nocastINS0_13BinaryFunctorIN3c104HalfES5_S5_NS0_15binary_internal10MulFunctorIfEEEEEEvRNS_18TensorIteratorBaseERKT_EUliE_EEviT1_ --------------------------
	.section	.nv.info._ZN2at6native18elementwise_kernelILi128ELi4EZNS0_22gpu_kernel_impl_nocastINS0_13BinaryFunctorIN3c104HalfES5_S5_NS0_15binary_internal10MulFunctorIfEEEEEEvRNS_18TensorIteratorBaseERKT_EUliE_EEviT1_,"",@"SHT_CUDA_INFO"
	.sectionflags	@""
	.align	4


	//----- nvinfo : EIATTR_CUDA_API_VERSION
	.align		4
        /*0000*/ 	.byte	0x04, 0x37
        /*0002*/ 	.short	(.L_1759 - .L_1758)
.L_1758:
        /*0004*/ 	.word	0x00000082


	//----- nvinfo : EIATTR_SW2861232_WAR
	.align		4
.L_1759:
        /*0008*/ 	.byte	0x01, 0x35
	.zero		2


	//----- nvinfo : EIATTR_PARAM_CBANK
	.align		4
        /*000c*/ 	.byte	0x04, 0x0a
        /*000e*/ 	.short	(.L_1761 - .L_1760)
	.align		4
.L_1760:
        /*0010*/ 	.word	index@(.nv.constant0._ZN2at6native18elementwise_kernelILi128ELi4EZNS0_22gpu_kernel_impl_nocastINS0_13BinaryFunctorIN3c104HalfES5_S5_NS0_15binary_internal10MulFunctorIfEEEEEEvRNS_18TensorIteratorBaseERKT_EUliE_EEviT1_)
        /*0014*/ 	.short	0x0160
        /*0016*/ 	.short	0x0290


	//----- nvinfo : EIATTR_CBANK_PARAM_SIZE
	.align		4
.L_1761:
        /*0018*/ 	.byte	0x03, 0x19
        /*001a*/ 	.short	0x0290


	//----- nvinfo : EIATTR_KPARAM_INFO
	.align		4
        /*001c*/ 	.byte	0x04, 0x17
        /*001e*/ 	.short	(.L_1763 - .L_1762)
.L_1762:
        /*0020*/ 	.word	0x00000000
        /*0024*/ 	.short	0x0001
        /*0026*/ 	.short	0x0008
        /*0028*/ 	.byte	0x00, 0xf0, 0x21, 0x0a


	//----- nvinfo : EIATTR_KPARAM_INFO
	.align		4
.L_1763:
        /*002c*/ 	.byte	0x04, 0x17
        /*002e*/ 	.short	(.L_1765 - .L_1764)
.L_1764:
        /*0030*/ 	.word	0x00000000
        /*0034*/ 	.short	0x0000
        /*0036*/ 	.short	0x0000
        /*0038*/ 	.byte	0x00, 0xf0, 0x11, 0x00


	//----- nvinfo : EIATTR_MAXREG_COUNT
	.align		4
.L_1765:
        /*003c*/ 	.byte	0x03, 0x1b
        /*003e*/ 	.short	0x0080


	//----- nvinfo : EIATTR_MERCURY_ISA_VERSION
	.align		4
        /*0040*/ 	.byte	0x03, 0x5f
        /*0042*/ 	.short	0x0000


	//----- nvinfo : EIATTR_EXIT_INSTR_OFFSETS
	.align		4
        /*0044*/ 	.byte	0x04, 0x1c
        /*0046*/ 	.short	(.L_1767 - .L_1766)


	//   ....[0]....
.L_1766:
        /*0048*/ 	.word	0x00003310


	//   ....[1]....
        /*004c*/ 	.word	0x000043c0


	//----- nvinfo : EIATTR_MAX_THREADS
	.align		4
.L_1767:
        /*0050*/ 	.byte	0x04, 0x05
        /*0052*/ 	.short	(.L_1769 - .L_1768)
.L_1768:
        /*0054*/ 	.word	0x00000080
        /*0058*/ 	.word	0x00000001
        /*005c*/ 	.word	0x00000001


	//----- nvinfo : EIATTR_CRS_STACK_SIZE
	.align		4
.L_1769:
        /*0060*/ 	.byte	0x04, 0x1e
        /*0062*/ 	.short	(.L_1771 - .L_1770)
.L_1770:
        /*0064*/ 	.word	0x00000000
.L_1771:


//--------------------- .nv.info._ZN2at6native27unrolled_elementwise_kernelINS0_13BinaryFunctorIN3c104HalfES4_S4_NS0_15binary_internal10MulFunctorIfEEEESt5arrayIPcLm3EELi4E23TrivialOffsetCalculatorILi2EjESC_ILi1EjENS0_6memory15LoadWithoutCastENSF_16StoreWithoutCastEEEviT_T0_T2_T3_T4_T5_ --------------------------
	.section	.nv.info._ZN2at6native27unrolled_elementwise_kernelINS0_13BinaryFunctorIN3c104HalfES4_S4_NS0_15binary_internal10MulFunctorIfEEEESt5arrayIPcLm3EELi4E23TrivialOffsetCalculatorILi2EjESC_ILi1EjENS0_6memory15LoadWithoutCastENSF_16StoreWithoutCastEEEviT_T0_T2_T3_T4_T5_,"",@"SHT_CUDA_INFO"
	.sectionflags	@""
	.align	4


	//----- nvinfo : EIATTR_CUDA_API_VERSION
	.align		4
        /*0000*/ 	.byte	0x04, 0x37
        /*0002*/ 	.short	(.L_1773 - .L_1772)
.L_1772:
        /*0004*/ 	.word	0x00000082


	//----- nvinfo : EIATTR_SW2861232_WAR
	.align		4
.L_1773:
        /*0008*/ 	.byte	0x01, 0x35
	.zero		2


	//----- nvinfo : EIATTR_PARAM_CBANK
	.align		4
        /*000c*/ 	.byte	0x04, 0x0a
        /*000e*/ 	.short	(.L_1775 - .L_1774)
	.align		4
.L_1774:
        /*0010*/ 	.word	index@(.nv.constant0._ZN2at6native27unrolled_elementwise_kernelINS0_13BinaryFunctorIN3c104HalfES4_S4_NS0_15binary_internal10MulFunctorIfEEEESt5arrayIPcLm3EELi4E23TrivialOffsetCalculatorILi2EjESC_ILi1EjENS0_6memory15LoadWithoutCastENSF_16StoreWithoutCastEEEviT_T0_T2_T3_T4_T5_)
        /*0014*/ 	.short	0x0160
        /*0016*/ 	.short	0x0024


	//----- nvinfo : EIATTR_CBANK_PARAM_SIZE
	.align		4
.L_1775:
        /*0018*/ 	.byte	0x03, 0x19
        /*001a*/ 	.short	0x0024


	//----- nvinfo : EIATTR_KPARAM_INFO
	.align		4
        /*001c*/ 	.byte	0x04, 0x17
        /*001e*/ 	.short	(.L_1777 - .L_1776)
.L_1776:
        /*0020*/ 	.word	0x00000000
        /*0024*/ 	.short	0x0006
        /*0026*/ 	.short	0x0023
        /*0028*/ 	.byte	0x00, 0xf0, 0x05, 0x00


	//----- nvinfo : EIATTR_KPARAM_INFO
	.align		4
.L_1777:
        /*002c*/ 	.byte	0x04, 0x17
        /*002e*/ 	.short	(.L_1779 - .L_1778)
.L_1778:
        /*0030*/ 	.word	0x00000000
        /*0034*/ 	.short	0x0005
        /*0036*/ 	.short	0x0022
        /*0038*/ 	.byte	0x00, 0xf0, 0x05, 0x00


	//----- nvinfo : EIATTR_KPARAM_INFO
	.align		4
.L_1779:
        /*003c*/ 	.byte	0x04, 0x17
        /*003e*/ 	.short	(.L_1781 - .L_1780)
.L_1780:
        /*0040*/ 	.word	0x00000000
        /*0044*/ 	.short	0x0004
        /*0046*/ 	.short	0x0021
        /*0048*/ 	.byte	0x00, 0xf0, 0x05, 0x00


	//----- nvinfo : EIATTR_KPARAM_INFO
	.align		4
.L_1781:
        /*004c*/ 	.byte	0x04, 0x17
        /*004e*/ 	.short	(.L_1783 - .L_1782)
.L_1782:
        /*0050*/ 	.word	0x00000000
        /*0054*/ 	.short	0x0003
        /*0056*/ 	.short	0x0020
        /*0058*/ 	.byte	0x00, 0xf0, 0x05, 0x00


	//----- nvinfo : EIATTR_KPARAM_INFO
	.align		4
.L_1783:
        /*005c*/ 	.byte	0x04, 0x17
        /*005e*/ 	.short	(.L_1785 - .L_1784)
.L_1784:
        /*0060*/ 	.word	0x00000000
        /*0064*/ 	.short	0x0002
        /*0066*/ 	.short	0x0008
        /*0068*/ 	.byte	0x00, 0xf0, 0x61, 0x00


	//----- nvinfo : EIATTR_KPARAM_INFO
	.align		4
.L_1785:
        /*006c*/ 	.byte	0x04, 0x17
        /*006e*/ 	.short	(.L_1787 - .L_1786)
.L_1786:
        /*0070*/ 	.word	0x00000000
        /*0074*/ 	.short	0x0001
        /*0076*/ 	.short	0x0004
        /*0078*/ 	.byte	0x00, 0xf0, 0x05, 0x00


	//----- nvinfo : EIATTR_KPARAM_INFO
	.align		4
.L_1787:
        /*007c*/ 	.byte	0x04, 0x17
        /*007e*/ 	.short	(.L_1789 - .L_1788)
.L_1788:
        /*0080*/ 	.word	0x00000000
        /*0084*/ 	.short	0x0000
        /*0086*/ 	.short	0x0000
        /*0088*/ 	.byte	0x00, 0xf0, 0x11, 0x00


	//----- nvinfo : EIATTR_MAXREG_COUNT
	.align		4
.L_1789:
        /*008c*/ 	.byte	0x03, 0x1b
        /*008e*/ 	.short	0x00ff


	//----- nvinfo : EIATTR_MERCURY_ISA_VERSION
	.align		4
        /*0090*/ 	.byte	0x03, 0x5f
        /*0092*/ 	.short	0x0000


	//----- nvinfo : EIATTR_EXIT_INSTR_OFFSETS
	.align		4
        /*0094*/ 	.byte	0x04, 0x1c
        /*0096*/ 	.short	(.L_1791 - .L_1790)


	//   ....[0]....
.L_1790:
        /*0098*/ 	.word	0x000005a0


	//   ....[1]....
        /*009c*/ 	.word	0x000005f0


	//----- nvinfo : EIATTR_MAX_THREADS
	.align		4
.L_1791:
        /*00a0*/ 	.byte	0x04, 0x05
        /*00a2*/ 	.short	(.L_1793 - .L_1792)
.L_1792:
        /*00a4*/ 	.word	0x00000080
        /*00a8*/ 	.word	0x00000001
        /*00ac*/ 	.word	0x00000001


	//----- nvinfo : EIATTR_CRS_STACK_SIZE
	.align		4
.L_1793:
        /*00b0*/ 	.byte	0x04, 0x1e
        /*00b2*/ 	.short	(.L_1795 - .L_1794)
.L_1794:
        /*00b4*/ 	.word	0x00000000
.L_1795:


//--------------------- .nv.info._ZN2at6native29vectorized_elementwise_kernelILi2ENS0_13BinaryFunctorIN3c104HalfES4_S4_NS0_15binary_internal10MulFunctorIfEEEESt5arrayIPcLm3EEEEviT0_T1_ --------------------------
	.section	.nv.info._ZN2at6native29vectorized_elementwise_kernelILi2ENS0_13BinaryFunctorIN3c104HalfES4_S4_NS0_15binary_internal10MulFunctorIfEEEESt5arrayIPcLm3EEEEviT0_T1_,"",@"SHT_CUDA_INFO"
	.sectionflags	@""
	.align	4


	//----- nvinfo : EIATTR_CUDA_API_VERSION
	.align		4
        /*0000*/ 	.byte	0x04, 0x37
        /*0002*/ 	.short	(.L_1797 - .L_1796)
.L_1796:
        /*0004*/ 	.word	0x00000082


	//----- nvinfo : EIATTR_SW2861232_WAR
	.align		4
.L_1797:
        /*0008*/ 	.byte	0x01, 0x35
	.zero		2


	//----- nvinfo : EIATTR_PARAM_CBANK
	.align		4
        /*000c*/ 	.byte	0x04, 0x0a
        /*000e*/ 	.short	(.L_1799 - .L_1798)
	.align		4
.L_1798:
        /*0010*/ 	.word	index@(.nv.constant0._ZN2at6native29vectorized_elementwise_kernelILi2ENS0_13BinaryFunctorIN3c104HalfES4_S4_NS0_15binary_internal10MulFunctorIfEEEESt5arrayIPcLm3EEEEviT0_T1_)
        /*0014*/ 	.short	0x0160
        /*0016*/ 	.short	0x0020


	//----- nvinfo : EIATTR_CBANK_PARAM_SIZE
	.align		4
.L_1799:
        /*0018*/ 	.byte	0x03, 0x19
        /*001a*/ 	.short	0x0020


	//----- nvinfo : EIATTR_KPARAM_INFO
	.align		4
        /*001c*/ 	.byte	0x04, 0x17
        /*001e*/ 	.short	(.L_1801 - .L_1800)
.L_1800:
        /*0020*/ 	.word	0x00000000
        /*0024*/ 	.short	0x0002
        /*0026*/ 	.short	0x0008
        /*0028*/ 	.byte	0x00, 0xf0, 0x61, 0x00


	//----- nvinfo : EIATTR_KPARAM_INFO
	.align		4
.L_1801:
        /*002c*/ 	.byte	0x04, 0x17
        /*002e*/ 	.short	(.L_1803 - .L_1802)
.L_1802:
        /*0030*/ 	.word	0x00000000
        /*0034*/ 	.short	0x0001
        /*0036*/ 	.short	0x0004
        /*0038*/ 	.byte	0x00, 0xf0, 0x05, 0x00


	//----- nvinfo : EIATTR_KPARAM_INFO
	.align		4
.L_1803:
        /*003c*/ 	.byte	0x04, 0x17
        /*003e*/ 	.short	(.L_1805 - .L_1804)
.L_1804:
        /*0040*/ 	.word	0x00000000
        /*0044*/ 	.short	0x0000
        /*0046*/ 	.short	0x0000
        /*0048*/ 	.byte	0x00, 0xf0, 0x11, 0x00


	//----- nvinfo : EIATTR_MAXREG_COUNT
	.align		4
.L_1805:
        /*004c*/ 	.byte	0x03, 0x1b
        /*004e*/ 	.short	0x00ff


	//----- nvinfo : EIATTR_MERCURY_ISA_VERSION
	.align		4
        /*0050*/ 	.byte	0x03, 0x5f
        /*0052*/ 	.short	0x0000


	//----- nvinfo : EIATTR_EXIT_INSTR_OFFSETS
	.align		4
        /*0054*/ 	.byte	0x04, 0x1c
        /*0056*/ 	.short	(.L_1807 - .L_1806)


	//   ....[0]....
.L_1806:
        /*0058*/ 	.word	0x00000370


	//   ....[1]....
        /*005c*/ 	.word	0x00000ee0


	//   ....[2]....
        /*0060*/ 	.word	0x00000f40


	//----- nvinfo : EIATTR_MAX_THREADS
	.align		4
.L_1807:
        /*0064*/ 	.byte	0x04, 0x05
        /*0066*/ 	.short	(.L_1809 - .L_1808)
.L_1808:
        /*0068*/ 	.word	0x00000080
        /*006c*/ 	.word	0x00000001
        /*0070*/ 	.word	0x00000001


	//----- nvinfo : EIATTR_CRS_STACK_SIZE
	.align		4
.L_1809:
        /*0074*/ 	.byte	0x04, 0x1e
        /*0076*/ 	.short	(.L_1811 - .L_1810)
.L_1810:
        /*0078*/ 	.word	0x00000000
.L_1811:


//--------------------- .nv.info._ZN2at6native29vectorized_elementwise_kernelILi4ENS0_13BinaryFunctorIN3c104HalfES4_S4_NS0_15binary_internal10MulFunctorIfEEEESt5arrayIPcLm3EEEEviT0_T1_ --------------------------
	.section	.nv.info._ZN2at6native29vectorized_elementwise_kernelILi4ENS0_13BinaryFunctorIN3c104HalfES4_S4_NS0_15binary_internal10MulFunctorIfEEEESt5arrayIPcLm3EEEEviT0_T1_,"",@"SHT_CUDA_INFO"
	.sectionflags	@""
	.align	4


	//----- nvinfo : EIATTR_CUDA_API_VERSION
	.align		4
        /*0000*/ 	.byte	0x04, 0x37
        /*0002*/ 	.short	(.L_1813 - .L_1812)
.L_1812:
        /*0004*/ 	.word	0x00000082


	//----- nvinfo : EIATTR_SW2861232_WAR
	.align		4
.L_1813:
        /*0008*/ 	.byte	0x01, 0x35
	.zero		2


	//----- nvinfo : EIATTR_PARAM_CBANK
	.align		4
        /*000c*/ 	.byte	0x04, 0x0a
        /*000e*/ 	.short	(.L_1815 - .L_1814)
	.align		4
.L_1814:
        /*0010*/ 	.word	index@(.nv.constant0._ZN2at6native29vectorized_elementwise_kernelILi4ENS0_13BinaryFunctorIN3c104HalfES4_S4_NS0_15binary_internal10MulFunctorIfEEEESt5arrayIPcLm3EEEEviT0_T1_)
        /*0014*/ 	.short	0x0160
        /*0016*/ 	.short	0x0020


	//----- nvinfo : EIATTR_CBANK_PARAM_SIZE
	.align		4
.L_1815:
        /*0018*/ 	.byte	0x03, 0x19
        /*001a*/ 	.short	0x0020


	//----- nvinfo : EIATTR_KPARAM_INFO
	.align		4
        /*001c*/ 	.byte	0x04, 0x17
        /*001e*/ 	.short	(.L_1817 - .L_1816)
.L_1816:
        /*0020*/ 	.word	0x00000000
        /*0024*/ 	.short	0x0002
        /*0026*/ 	.short	0x0008
        /*0028*/ 	.byte	0x00, 0xf0, 0x61, 0x00


	//----- nvinfo : EIATTR_KPARAM_INFO
	.align		4
.L_1817:
        /*002c*/ 	.byte	0x04, 0x17
        /*002e*/ 	.short	(.L_1819 - .L_1818)
.L_1818:
        /*0030*/ 	.word	0x00000000
        /*0034*/ 	.short	0x0001
        /*0036*/ 	.short	0x0004
        /*0038*/ 	.byte	0x00, 0xf0, 0x05, 0x00


	//----- nvinfo : EIATTR_KPARAM_INFO
	.align		4
.L_1819:
        /*003c*/ 	.byte	0x04, 0x17
        /*003e*/ 	.short	(.L_1821 - .L_1820)
.L_1820:
        /*0040*/ 	.word	0x00000000
        /*0044*/ 	.short	0x0000
        /*0046*/ 	.short	0x0000
        /*0048*/ 	.byte	0x00, 0xf0, 0x11, 0x00


	//----- nvinfo : EIATTR_MAXREG_COUNT
	.align		4
.L_1821:
        /*004c*/ 	.byte	0x03, 0x1b
        /*004e*/ 	.short	0x00ff


	//----- nvinfo : EIATTR_MERCURY_ISA_VERSION
	.align		4
        /*0050*/ 	.byte	0x03, 0x5f
        /*0052*/ 	.short	0x0000


	//----- nvinfo : EIATTR_EXIT_INSTR_OFFSETS
	.align		4
        /*0054*/ 	.byte	0x04, 0x1c
        /*0056*/ 	.short	(.L_1823 - .L_1822)


	//   ....[0]....
.L_1822:
        /*0058*/ 	.word	0x00000310


	//   ....[1]....
        /*005c*/ 	.word	0x00000e80


	//   ....[2]....
        /*0060*/ 	.word	0x00000ee0


	//----- nvinfo : EIATTR_MAX_THREADS
	.align		4
.L_1823:
        /*0064*/ 	.byte	0x04, 0x05
        /*0066*/ 	.short	(.L_1825 - .L_1824)
.L_1824:
        /*0068*/ 	.word	0x00000080
        /*006c*/ 	.word	0x00000001
        /*0070*/ 	.word	0x00000001


	//----- nvinfo : EIATTR_CRS_STACK_SIZE
	.align		4
.L_1825:
        /*0074*/ 	.byte	0x04, 0x1e
        /*0076*/ 	.short	(.L_1827 - .L_1826)
.L_1826:
        /*0078*/ 	.word	0x00000000
.L_1827:


//--------------------- .nv.info._ZN2at6native29vectorized_elementwise_kernelILi8ENS0_13BinaryFunctorIN3c104HalfES4_S4_NS0_15binary_internal10MulFunctorIfEEEESt5arrayIPcLm3EEEEviT0_T1_ --------------------------
	.section	.nv.info._ZN2at6native29vectorized_elementwise_kernelILi8ENS0_13BinaryFunctorIN3c104HalfES4_S4_NS0_15binary_internal10MulFunctorIfEEEESt5arrayIPcLm3EEEEviT0_T1_,"",@"SHT_CUDA_INFO"
	.sectionflags	@""
	.align	4


	//----- nvinfo : EIATTR_CUDA_API_VERSION
	.align		4
        /*0000*/ 	.byte	0x04, 0x37
        /*0002*/ 	.short	(.L_1829 - .L_1828)
.L_1828:
        /*0004*/ 	.word	0x00000082


	//----- nvinfo : EIATTR_SW2861232_WAR
	.align		4
.L_1829:
        /*0008*/ 	.byte	0x01, 0x35
	.zero		2


	//----- nvinfo : EIATTR_PARAM_CBANK
	.align		4
        /*000c*/ 	.byte	0x04, 0x0a
        /*000e*/ 	.short	(.L_1831 - .L_1830)
	.align		4
.L_1830:
        /*0010*/ 	.word	index@(.nv.constant0._ZN2at6native29vectorized_elementwise_kernelILi8ENS0_13BinaryFunctorIN3c104HalfES4_S4_NS0_15binary_internal10MulFunctorIfEEEESt5arrayIPcLm3EEEEviT0_T1_)
        /*0014*/ 	.short	0x0160
        /*0016*/ 	.short	0x0020


	//----- nvinfo : EIATTR_CBANK_PARAM_SIZE
	.align		4
.L_1831:
        /*0018*/ 	.byte	0x03, 0x19
        /*001a*/ 	.short	0x0020


	//----- nvinfo : EIATTR_KPARAM_INFO
	.align		4
        /*001c*/ 	.byte	0x04, 0x17
        /*001e*/ 	.short	(.L_1833 - .L_1832)
.L_1832:
        /*0020*/ 	.word	0x00000000
        /*0024*/ 	.short	0x0002
        /*0026*/ 	.short	0x0008
        /*0028*/ 	.byte	0x00, 0xf0, 0x61, 0x00


	//----- nvinfo : EIATTR_KPARAM_INFO
	.align		4
.L_1833:
        /*002c*/ 	.byte	0x04, 0x17
        /*002e*/ 	.short	(.L_1835 - .L_1834)
.L_1834:
        /*0030*/ 	.word	0x00000000
        /*0034*/ 	.short	0x0001
        /*0036*/ 	.short	0x0004
        /*0038*/ 	.byte	0x00, 0xf0, 0x05, 0x00


	//----- nvinfo : EIATTR_KPARAM_INFO
	.align		4
.L_1835:
        /*003c*/ 	.byte	0x04, 0x17
        /*003e*/ 	.short	(.L_1837 - .L_1836)
.L_1836:
        /*0040*/ 	.word	0x00000000
        /*0044*/ 	.short	0x0000
        /*0046*/ 	.short	0x0000
        /*0048*/ 	.byte	0x00, 0xf0, 0x11, 0x00


	//----- nvinfo : EIATTR_MAXREG_COUNT
	.align		4
.L_1837:
        /*004c*/ 	.byte	0x03, 0x1b
        /*004e*/ 	.short	0x00ff


	//----- nvinfo : EIATTR_MERCURY_ISA_VERSION
	.align		4
        /*0050*/ 	.byte	0x03, 0x5f
        /*0052*/ 	.short	0x0000


	//----- nvinfo : EIATTR_EXIT_INSTR_OFFSETS
	.align		4
        /*0054*/ 	.byte	0x04, 0x1c
        /*0056*/ 	.short	(.L_1839 - .L_1838)


	//   ....[0]....
.L_1838:
        /*0058*/ 	.word	0x00000010


	//----- nvinfo : EIATTR_MAX_THREADS
	.align		4
.L_1839:
        /*005c*/ 	.byte	0x04, 0x05
        /*005e*/ 	.short	(.L_1841 - .L_1840)
.L_1840:
        /*0060*/ 	.word	0x00000080
        /*0064*/ 	.word	0x00000001
        /*0068*/ 	.word	0x00000001
.L_1841:


//--------------------- .nv.info._ZN2at6native18elementwise_kernelILi128ELi4EZNS0_15gpu_kernel_implINS0_13AUnaryFunctorIN3c107complexIfEES6_S6_NS0_15binary_internal10MulFunctorIS6_EEEEEEvRNS_18TensorIteratorBaseERKT_EUliE_EEviT1_ --------------------------
	.section	.nv.info._ZN2at6native18elementwise_kernelILi128ELi4EZNS0_15gpu_kernel_implINS0_13AUnaryFunctorIN3c107complexIfEES6_S6_NS0_15binary_internal10MulFunctorIS6_EEEEEEvRNS_18TensorIteratorBaseERKT_EUliE_EEviT1_,"",@"SHT_CUDA_INFO"
	.sectionflags	@""
	.align	4


	//----- nvinfo : EIATTR_CUDA_API_VERSION
	.align		4
        /*0000*/ 	.byte	0x04, 0x37
        /*0002*/ 	.short	(.L_1843 - .L_1842)
.L_1842:
        /*0004*/ 	.word	0x00000082


	//----- nvinfo : EIATTR_SW2861232_WAR
	.align		4
.L_1843:
        /*0008*/ 	.byte	0x01, 0x35
	.zero		2


	//----- nvinfo : EIATTR_PARAM_CBANK
	.align		4
        /*000c*/ 	.byte	0x04, 0x0a
        /*000e*/ 	.short	(.L_1845 - .L_1844)
	.align		4
.L_1844:
        /*0010*/ 	.word	index@(.nv.constant0._ZN2at6native18elementwise_kernelILi128ELi4EZNS0_15gpu_kernel_implINS0_13AUnaryFunctorIN3c107complexIfEES6_S6_NS0_15binary_internal10MulFunctorIS6_EEEEEEvRNS_18TensorIteratorBaseERKT_EUliE_EEviT1_)
        /*0014*/ 	.short	0x0160
        /*0016*/ 	.short	0x0230


	//----- nvinfo : EIATTR_CBANK_PARAM_SIZE
	.align		4
.L_1845:
        /*0018*/ 	.byte	0x03, 0x19
        /*001a*/ 	.short	0x0230


	//----- nvinfo : EIATTR_KPARAM_INFO
	.align		4
        /*001c*/ 	.byte	0x04, 0x17
        /*001e*/ 	.short	(.L_1847 - .L_1846)
.L_1846:
        /*0020*/ 	.word	0x00000000
        /*0024*/ 	.short	0x0001
        /*0026*/ 	.short	0x0008
        /*0028*/ 	.byte	0x00, 0xf0, 0xa1, 0x08


	//----- nvinfo : EIATTR_KPARAM_INFO
	.align		4
.L_1847:
        /*002c*/ 	.byte	0x04, 0x17
        /*002e*/ 	.short	(.L_1849 - .L_1848)
.L_1848:
        /*0030*/ 	.word	0x00000000
        /*0034*/ 	.short	0x0000
        /*0036*/ 	.short	0x0000
        /*0038*/ 	.byte	0x00, 0xf0, 0x11, 0x00


	//----- nvinfo : EIATTR_MAXREG_COUNT
	.align		4
.L_1849:
        /*003c*/ 	.byte	0x03, 0x1b
        /*003e*/ 	.short	0x0080


	//----- nvinfo : EIATTR_EXTERNS
	.align		4
        /*0040*/ 	.byte	0x04, 0x0f
        /*0042*/ 	.short	(.L_1851 - .L_1850)


	//   ....[0]....
	.align		4
.L_1850:
        /*0044*/ 	.word	index@(__assertfail)


	//----- nvinfo : EIATTR_MERCURY_ISA_VERSION
	.align		4
.L_1851:
        /*0048*/ 	.byte	0x03, 0x5f
        /*004a*/ 	.short	0x0000


	//----- nvinfo : EIATTR_SYSCALL_OFFSETS
	.align		4
        /*004c*/ 	.byte	0x04, 0x46
        /*004e*/ 	.short	(.L_1853 - .L_1852)


	//   ....[0]....
.L_1852:
        /*0050*/ 	.word	0x00001da0


	//   ....[1]....
        /*0054*/ 	.word	0x00002c90


	//   ....[2]....
        /*0058*/ 	.word	0x00004a70


	//   ....[3]....
        /*005c*/ 	.word	0x00005960


	//   ....[4]....
        /*0060*/ 	.word	0x00007710


	//   ....[5]....
        /*0064*/ 	.word	0x00008600


	//   ....[6]....
        /*0068*/ 	.word	0x0000a3c0


	//   ....[7]....
        /*006c*/ 	.word	0x0000b2b0


	//----- nvinfo : EIATTR_EXIT_INSTR_OFFSETS
	.align		4
.L_1853:
        /*0070*/ 	.byte	0x04, 0x1c
        /*0072*/ 	.short	(.L_1855 - .L_1854)


	//   ....[0]....
.L_1854:
        /*0074*/ 	.word	0x000086a0


	//   ....[1]....
        /*0078*/ 	.word	0x0000a590


	//   ....[2]....
        /*007c*/ 	.word	0x0000a5d0


	//   ....[3]....
        /*0080*/ 	.word	0x0000a660


	//   ....[4]....
        /*0084*/ 	.word	0x0000a690


	//   ....[5]....
        /*0088*/ 	.word	0x0000a6c0


	//   ....[6]....
        /*008c*/ 	.word	0x0000a740


	//   ....[7]....
        /*0090*/ 	.word	0x0000a770


	//   ....[8]....
        /*0094*/ 	.word	0x0000a7f0


	//   ....[9]....
        /*0098*/ 	.word	0x0000a820


	//   ....[10]....
        /*009c*/ 	.word	0x0000a860


	//   ....[11]....
        /*00a0*/ 	.word	0x0000a940


	//   ....[12]....
        /*00a4*/ 	.word	0x0000a9a0


	//   ....[13]....
        /*00a8*/ 	.word	0x0000ab20


	//   ....[14]....
        /*00ac*/ 	.word	0x0000ac70


	//   ....[15]....
        /*00b0*/ 	.word	0x0000aca0


	//   ....[16]....
        /*00b4*/ 	.word	0x0000ad50


	//   ....[17]....
        /*00b8*/ 	.word	0x0000aec0


	//   ....[18]....
        /*00bc*/ 	.word	0x0000b030


	//   ....[19]....
        /*00c0*/ 	.word	0x0000b180


	//   ....[20]....
        /*00c4*/ 	.word	0x0000b2c0


	//   ....[21]....
        /*00c8*/ 	.word	0x0000b2f0


	//   ....[22]....
        /*00cc*/ 	.word	0x0000b320


	//----- nvinfo : EIATTR_MAX_THREADS
	.align		4
.L_1855:
        /*00d0*/ 	.byte	0x04, 0x05
        /*00d2*/ 	.short	(.L_1857 - .L_1856)
.L_1856:
        /*00d4*/ 	.word	0x00000080
        /*00d8*/ 	.word	0x00000001
        /*00dc*/ 	.word	0x00000001


	//----- nvinfo : EIATTR_CRS_STACK_SIZE
	.align		4
.L_1857:
        /*00e0*/ 	.byte	0x04, 0x1e
        /*00e2*/ 	.short	(.L_1859 - .L_1858)
.L_1858:
        /*00e4*/ 	.word	0x00000000
.L_1859:


//--------------------- .nv.info._ZN2at6native27unrolled_elementwise_kernelINS0_13AUnaryFunctorIN3c107complexIfEES5_S5_NS0_15binary_internal10MulFunctorIS5_EEEESt5arrayIPcLm2EELi4E23TrivialOffsetCalculatorILi1EjESE_NS0_6memory12LoadWithCastILi1EEENSF_13StoreWithCastILi1EEEEEviT_T0_T2_T3_T4_T5_ --------------------------
	.section	.nv.info._ZN2at6native27unrolled_elementwise_kernelINS0_13AUnaryFunctorIN3c107complexIfEES5_S5_NS0_15binary_internal10MulFunctorIS5_EEEESt5arrayIPcLm2EELi4E23TrivialOffsetCalculatorILi1EjESE_NS0_6memory12LoadWithCastILi1EEENSF_13StoreWithCastILi1EEEEEviT_T0_T2_T3_T4_T5_,"",@"SHT_CUDA_INFO"
	.sectionflags	@""
	.align	4


	//----- nvinfo : EIATTR_CUDA_API_VERSION
	.align		4
        /*0000*/ 	.byte	0x04, 0x37
        /*0002*/ 	.short	(.L_1861 - .L_1860)
.L_1860:
        /*0004*/ 	.word	0x00000082


	//----- nvinfo : EIATTR_SW2861232_WAR
	.align		4
.L_1861:
        /*0008*/ 	.byte	0x01, 0x35
	.zero		2


	//----- nvinfo : EIATTR_PARAM_CBANK
	.align		4
        /*000c*/ 	.byte	0x04, 0x0a
        /*000e*/ 	.short	(.L_1863 - .L_1862)
	.align		4
.L_1862:
        /*0010*/ 	.word	index@(.nv.constant0._ZN2at6native27unrolled_elementwise_kernelINS0_13AUnaryFunctorIN3c107complexIfEES5_S5_NS0_15binary_internal10MulFunctorIS5_EEEESt5arrayIPcLm2EELi4E23TrivialOffsetCalculatorILi1EjESE_NS0_6memory12LoadWithCastILi1EEENSF_13StoreWithCastILi1EEEEEviT_T0_T2_T3_T4_T5_)
        /*0014*/ 	.short	0x0160
        /*0016*/ 	.short	0x003c


	//----- nvinfo : EIATTR_CBANK_PARAM_SIZE
	.align		4
.L_1863:
        /*0018*/ 	.byte	0x03, 0x19
        /*001a*/ 	.short	0x003c


	//----- nvinfo : EIATTR_KPARAM_INFO
	.align		4
        /*001c*/ 	.byte	0x04, 0x17
        /*001e*/ 	.short	(.L_1865 - .L_1864)
.L_1864:
        /*0020*/ 	.word	0x00000000
        /*0024*/ 	.short	0x0006
        /*0026*/ 	.short	0x0034
        /*0028*/ 	.byte	0x00, 0xf0, 0x21, 0x00


	//----- nvinfo : EIATTR_KPARAM_INFO
	.align		4
.L_1865:
        /*002c*/ 	.byte	0x04, 0x17
        /*002e*/ 	.short	(.L_1867 - .L_1866)
.L_1866:
        /*0030*/ 	.word	0x00000000
        /*0034*/ 	.short	0x0005
        /*0036*/ 	.short	0x002c
        /*0038*/ 	.byte	0x00, 0xf0, 0x21, 0x00


	//----- nvinfo : EIATTR_KPARAM_INFO
	.align		4
.L_1867:
        /*003c*/ 	.byte	0x04, 0x17
        /*003e*/ 	.short	(.L_1869 - .L_1868)
.L_1868:
        /*0040*/ 	.word	0x00000000
        /*0044*/ 	.short	0x0004
        /*0046*/ 	.short	0x0029
        /*0048*/ 	.byte	0x00, 0xf0, 0x05, 0x00


	//----- nvinfo : EIATTR_KPARAM_INFO
	.align		4
.L_1869:
        /*004c*/ 	.byte	0x04, 0x17
        /*004e*/ 	.short	(.L_1871 - .L_1870)
.L_1870:
        /*0050*/ 	.word	0x00000000
        /*0054*/ 	.short	0x0003
        /*0056*/ 	.short	0x0028
        /*0058*/ 	.byte	0x00, 0xf0, 0x05, 0x00


	//----- nvinfo : EIATTR_KPARAM_INFO
	.align		4
.L_1871:
        /*005c*/ 	.byte	0x04, 0x17
        /*005e*/ 	.short	(.L_1873 - .L_1872)
.L_1872:
        /*0060*/ 	.word	0x00000000
        /*0064*/ 	.short	0x0002
        /*0066*/ 	.short	0x0018
        /*0068*/ 	.byte	0x00, 0xf0, 0x41, 0x00


	//----- nvinfo : EIATTR_KPARAM_INFO
	.align		4
.L_1873:
        /*006c*/ 	.byte	0x04, 0x17
        /*006e*/ 	.short	(.L_1875 - .L_1874)
.L_1874:
        /*0070*/ 	.word	0x00000000
        /*0074*/ 	.short	0x0001
        /*0076*/ 	.short	0x0008
        /*0078*/ 	.byte	0x00, 0xf0, 0x41, 0x00


	//----- nvinfo : EIATTR_KPARAM_INFO
	.align		4
.L_1875:
        /*007c*/ 	.byte	0x04, 0x17
        /*007e*/ 	.short	(.L_1877 - .L_1876)
.L_1876:
        /*0080*/ 	.word	0x00000000
        /*0084*/ 	.short	0x0000
        /*0086*/ 	.short	0x0000
        /*0088*/ 	.byte	0x00, 0xf0, 0x11, 0x00


	//----- nvinfo : EIATTR_MAXREG_COUNT
	.align		4
.L_1877:
        /*008c*/ 	.byte	0x03, 0x1b
        /*008e*/ 	.short	0x00ff


	//----- nvinfo : EIATTR_EXTERNS
	.align		4
        /*0090*/ 	.byte	0x04, 0x0f
        /*0092*/ 	.short	(.L_1879 - .L_1878)


	//   ....[0]....
	.align		4
.L_1878:
        /*0094*/ 	.word	index@(__assertfail)


	//----- nvinfo : EIATTR_MERCURY_ISA_VERSION
	.align		4
.L_1879:
        /*0098*/ 	.byte	0x03, 0x5f
        /*009a*/ 	.short	0x0000


	//----- nvinfo : EIATTR_SYSCALL_OFFSETS
	.align		4
        /*009c*/ 	.byte	0x04, 0x46
        /*009e*/ 	.short	(.L_1881 - .L_1880)


	//   ....[0]....
.L_1880:
        /*00a0*/ 	.word	0x00000f90


	//   ....[1]....
        /*00a4*/ 	.word	0x00001f80


	//   ....[2]....
        /*00a8*/ 	.word	0x00002f70


	//   ....[3]....
        /*00ac*/ 	.word	0x00003f30


	//   ....[4]....
        /*00b0*/ 	.word	0x00005160


	//   ....[5]....
        /*00b4*/ 	.word	0x000060b0


	//   ....[6]....
        /*00b8*/ 	.word	0x00006f90


	//   ....[7]....
        /*00bc*/ 	.word	0x00007e90


	//----- nvinfo : EIATTR_EXIT_INSTR_OFFSETS
	.align		4
.L_1881:
        /*00c0*/ 	.byte	0x04, 0x1c
        /*00c2*/ 	.short	(.L_1883 - .L_1882)


	//   ....[0]....
.L_1882:
        /*00c4*/ 	.word	0x00007030


	//   ....[1]....
        /*00c8*/ 	.word	0x00007170


	//   ....[2]....
        /*00cc*/ 	.word	0x000071b0


	//   ....[3]....
        /*00d0*/ 	.word	0x00007240


	//   ....[4]....
        /*00d4*/ 	.word	0x00007270


	//   ....[5]....
        /*00d8*/ 	.word	0x000072a0


	//   ....[6]....
        /*00dc*/ 	.word	0x00007320


	//   ....[7]....
        /*00e0*/ 	.word	0x00007350


	//   ....[8]....
        /*00e4*/ 	.word	0x000073d0


	//   ....[9]....
        /*00e8*/ 	.word	0x00007400


	//   ....[10]....
        /*00ec*/ 	.word	0x00007440


	//   ....[11]....
        /*00f0*/ 	.word	0x00007520


	//   ....[12]....
        /*00f4*/ 	.word	0x00007580


	//   ....[13]....
        /*00f8*/ 	.word	0x00007700


	//   ....[14]....
        /*00fc*/ 	.word	0x00007850


	//   ....[15]....
        /*0100*/ 	.word	0x00007880


	//   ....[16]....
        /*0104*/ 	.word	0x00007930


	//   ....[17]....
        /*0108*/ 	.word	0x00007aa0


	//   ....[18]....
        /*010c*/ 	.word	0x00007c10


	//   ....[19]....
        /*0110*/ 	.word	0x00007d60


	//   ....[20]....
        /*0114*/ 	.word	0x00007ea0


	//   ....[21]....
        /*0118*/ 	.word	0x00007ed0


	//   ....[22]....
        /*011c*/ 	.word	0x00007f00


	//----- nvinfo : EIATTR_MAX_THREADS
	.align		4
.L_1883:
        /*0120*/ 	.byte	0x04, 0x05
        /*0122*/ 	.short	(.L_1885 - .L_1884)
.L_1884:
        /*0124*/ 	.word	0x00000080
        /*0128*/ 	.word	0x00000001
        /*012c*/ 	.word	0x00000001


	//----- nvinfo : EIATTR_CRS_STACK_SIZE
	.align		4
.L_1885:
        /*0130*/ 	.byte	0x04, 0x1e
        /*0132*/ 	.short	(.L_1887 - .L_1886)
.L_1886:
        /*0134*/ 	.word	0x00000000
.L_1887:


//--------------------- .nv.info._ZN2at6native18elementwise_kernelILi128ELi2EZNS0_22gpu_kernel_impl_nocastINS0_13AUnaryFunctorIN3c107complexIfEES6_S6_NS0_15binary_internal10MulFunctorIS6_EEEEEEvRNS_18TensorIteratorBaseERKT_EUliE_EEviT1_ --------------------------
	.section	.nv.info._ZN2at6native18elementwise_kernelILi128ELi2EZNS0_22gpu_kernel_impl_nocastINS0_13AUnaryFunctorIN3c107complexIfEES6_S6_NS0_15binary_internal10MulFunctorIS6_EEEEEEvRNS_18TensorIteratorBaseERKT_EUliE_EEviT1_,"",@"SHT_CUDA_INFO"
	.sectionflags	@""
	.align	4


	//----- nvinfo : EIATTR_CUDA_API_VERSION
	.align		4
        /*0000*/ 	.byte	0x04, 0x37
        /*0002*/ 	.short	(.L_1889 - .L_1888)
.L_1888:
        /*0004*/ 	.word	0x00000082


	//----- nvinfo : EIATTR_SW2861232_WAR
	.align		4
.L_1889:
        /*0008*/ 	.byte	0x01, 0x35
	.zero		2


	//----- nvinfo : EIATTR_PARAM_CBANK
	.align		4
        /*000c*/ 	.byte	0x04, 0x0a
        /*000e*/ 	.short	(.L_1891 - .L_1890)
	.align		4
.L_1890:
        /*0010*/ 	.word	index@(.nv.constant0._ZN2at6native18elementwise_kernelILi128ELi2EZNS0_22gpu_kernel_impl_nocastINS0_13AUnaryFunctorIN3c107complexIfEES6_S6_NS0_15binary_internal10MulFunctorIS6_EEEEEEvRNS_18TensorIteratorBaseERKT_EUliE_EEviT1_)
        /*0014*/ 	.short	0x0160
        /*0016*/ 	.short	0x0228


	//----- nvinfo : EIATTR_CBANK_PARAM_SIZE
	.align		4
.L_1891:
        /*0018*/ 	.byte	0x03, 0x19
        /*001a*/ 	.short	0x0228


	//----- nvinfo : EIATTR_KPARAM_INFO
	.align		4
        /*001c*/ 	.byte	0x04, 0x17
        /*001e*/ 	.short	(.L_1893 - .L_1892)
.L_1892:
        /*0020*/ 	.word	0x00000000
        /*0024*/ 	.short	0x0001
        /*0026*/ 	.short	0x0008
        /*0028*/ 	.byte	0x00, 0xf0, 0x81, 0x08


	//----- nvinfo : EIATTR_KPARAM_INFO
	.align		4
.L_1893:
        /*002c*/ 	.byte	0x04, 0x17
        /*002e*/ 	.short	(.L_1895 - .L_1894)
.L_1894:
        /*0030*/ 	.word	0x00000000
        /*0034*/ 	.short	0x0000
        /*0036*/ 	.short	0x0000
        /*0038*/ 	.byte	0x00, 0xf0, 0x11, 0x00


	//----- nvinfo : EIATTR_MAXREG_COUNT
	.align		4
.L_1895:
        /*003c*/ 	.byte	0x03, 0x1b
        /*003e*/ 	.short	0x0080


	//----- nvinfo : EIATTR_MERCURY_ISA_VERSION
	.align		4
        /*0040*/ 	.byte	0x03, 0x5f
        /*0042*/ 	.short	0x0000


	//----- nvinfo : EIATTR_EXIT_INSTR_OFFSETS
	.align		4
        /*0044*/ 	.byte	0x04, 0x1c
        /*0046*/ 	.short	(.L_1897 - .L_1896)


	//   ....[0]....
.L_1896:
        /*0048*/ 	.word	0x00000f80


	//   ....[1]....
        /*004c*/ 	.word	0x00001e60


	//----- nvinfo : EIATTR_MAX_THREADS
	.align		4
.L_1897:
        /*0050*/ 	.byte	0x04, 0x05
        /*0052*/ 	.short	(.L_1899 - .L_1898)
.L_1898:
        /*0054*/ 	.word	0x00000080
        /*0058*/ 	.word	0x00000001
        /*005c*/ 	.word	0x00000001


	//----- nvinfo : EIATTR_CRS_STACK_SIZE
	.align		4
.L_1899:
        /*0060*/ 	.byte	0x04, 0x1e
        /*0062*/ 	.short	(.L_1901 - .L_1900)
.L_1900:
        /*0064*/ 	.word	0x00000000
.L_1901:


//--------------------- .nv.info._ZN2at6native27unrolled_elementwise_kernelINS0_13AUnaryFunctorIN3c107complexIfEES5_S5_NS0_15binary_internal10MulFunctorIS5_EEEESt5arrayIPcLm2EELi4E23TrivialOffsetCalculatorILi1EjESE_NS0_6memory15LoadWithoutCastENSF_16StoreWithoutCastEEEviT_T0_T2_T3_T4_T5_ --------------------------
	.section	.nv.info._ZN2at6native27unrolled_elementwise_kernelINS0_13AUnaryFunctorIN3c107complexIfEES5_S5_NS0_15binary_internal10MulFunctorIS5_EEEESt5arrayIPcLm2EELi4E23TrivialOffsetCalculatorILi1EjESE_NS0_6memory15LoadWithoutCastENSF_16StoreWithoutCastEEEviT_T0_T2_T3_T4_T5_,"",@"SHT_CUDA_INFO"
	.sectionflags	@""
	.align	4


	//----- nvinfo : EIATTR_CUDA_API_VERSION
	.align		4
        /*0000*/ 	.byte	0x04, 0x37
        /*0002*/ 	.short	(.L_1903 - .L_1902)
.L_1902:
        /*0004*/ 	.word	0x00000082


	//----- nvinfo : EIATTR_SW2861232_WAR
	.align		4
.L_1903:
        /*0008*/ 	.byte	0x01, 0x35
	.zero		2


	//----- nvinfo : EIATTR_PARAM_CBANK
	.align		4
        /*000c*/ 	.byte	0x04, 0x0a
        /*000e*/ 	.short	(.L_1905 - .L_1904)
	.align		4
.L_1904:
        /*0010*/ 	.word	index@(.nv.constant0._ZN2at6native27unrolled_elementwise_kernelINS0_13AUnaryFunctorIN3c107complexIfEES5_S5_NS0_15binary_internal10MulFunctorIS5_EEEESt5arrayIPcLm2EELi4E23TrivialOffsetCalculatorILi1EjESE_NS0_6memory15LoadWithoutCastENSF_16StoreWithoutCastEEEviT_T0_T2_T3_T4_T5_)
        /*0014*/ 	.short	0x0160
        /*0016*/ 	.short	0x002c


	//----- nvinfo : EIATTR_CBANK_PARAM_SIZE
	.align		4
.L_1905:
        /*0018*/ 	.byte	0x03, 0x19
        /*001a*/ 	.short	0x002c


	//----- nvinfo : EIATTR_KPARAM_INFO
	.align		4
        /*001c*/ 	.byte	0x04, 0x17
        /*001e*/ 	.short	(.L_1907 - .L_1906)
.L_1906:
        /*0020*/ 	.word	0x00000000
        /*0024*/ 	.short	0x0006
        /*0026*/ 	.short	0x002b
        /*0028*/ 	.byte	0x00, 0xf0, 0x05, 0x00


	//----- nvinfo : EIATTR_KPARAM_INFO
	.align		4
.L_1907:
        /*002c*/ 	.byte	0x04, 0x17
        /*002e*/ 	.short	(.L_1909 - .L_1908)
.L_1908:
        /*0030*/ 	.word	0x00000000
        /*0034*/ 	.short	0x0005
        /*0036*/ 	.short	0x002a
        /*0038*/ 	.byte	0x00, 0xf0, 0x05, 0x00


	//----- nvinfo : EIATTR_KPARAM_INFO
	.align		4
.L_1909:
        /*003c*/ 	.byte	0x04, 0x17
        /*003e*/ 	.short	(.L_1911 - .L_1910)
.L_1910:
        /*0040*/ 	.word	0x00000000
        /*0044*/ 	.short	0x0004
        /*0046*/ 	.short	0x0029
        /*0048*/ 	.byte	0x00, 0xf0, 0x05, 0x00


	//----- nvinfo : EIATTR_KPARAM_INFO
	.align		4
.L_1911:
        /*004c*/ 	.byte	0x04, 0x17
        /*004e*/ 	.short	(.L_1913 - .L_1912)
.L_1912:
        /*0050*/ 	.word	0x00000000
        /*0054*/ 	.short	0x0003
        /*0056*/ 	.short	0x0028
        /*0058*/ 	.byte	0x00, 0xf0, 0x05, 0x00


	//----- nvinfo : EIATTR_KPARAM_INFO
	.align		4
.L_1913:
        /*005c*/ 	.byte	0x04, 0x17
        /*005e*/ 	.short	(.L_1915 - .L_1914)
.L_1914:
        /*0060*/ 	.word	0x00000000
        /*0064*/ 	.short	0x0002
        /*0066*/ 	.short	0x0018
        /*0068*/ 	.byte	0x00, 0xf0, 0x41, 0x00


	//----- nvinfo : EIATTR_KPARAM_INFO
	.align		4
.L_1915:
        /*006c*/ 	.byte	0x04, 0x17
        /*006e*/ 	.short	(.L_1917 - .L_1916)
.L_1916:
        /*0070*/ 	.word	0x00000000
        /*0074*/ 	.short	0x0001
        /*0076*/ 	.short	0x0008
        /*0078*/ 	.byte	0x00, 0xf0, 0x41, 0x00


	//----- nvinfo : EIATTR_KPARAM_INFO
	.align		4
.L_1917:
        /*007c*/ 	.byte	0x04, 0x17
        /*007e*/ 	.short	(.L_1919 - .L_1918)
.L_1918:
        /*0080*/ 	.word	0x00000000
        /*0084*/ 	.short	0x0000
        /*0086*/ 	.short	0x0000
        /*0088*/ 	.byte	0x00, 0xf0, 0x11, 0x00


	//----- nvinfo : EIATTR_MAXREG_COUNT
	.align		4
.L_1919:
        /*008c*/ 	.byte	0x03, 0x1b
        /*008e*/ 	.short	0x00ff


	//----- nvinfo : EIATTR_MERCURY_ISA_VERSION
	.align		4
        /*0090*/ 	.byte	0x03, 0x5f
        /*0092*/ 	.short	0x0000


	//----- nvinfo : EIATTR_EXIT_INSTR_OFFSETS
	.align		4
        /*0094*/ 	.byte	0x04, 0x1c
        /*0096*/ 	.short	(.L_1921 - .L_1920)


	//   ....[0]....
.L_1920:
        /*0098*/ 	.word	0x000004d0


	//   ....[1]....
        /*009c*/ 	.word	0x00000570


	//----- nvinfo : EIATTR_MAX_THREADS
	.align		4
.L_1921:
        /*00a0*/ 	.byte	0x04, 0x05
        /*00a2*/ 	.short	(.L_1923 - .L_1922)
.L_1922:
        /*00a4*/ 	.word	0x00000080
        /*00a8*/ 	.word	0x00000001
        /*00ac*/ 	.word	0x00000001


	//----- nvinfo : EIATTR_CRS_STACK_SIZE
	.align		4
.L_1923:
        /*00b0*/ 	.byte	0x04, 0x1e
        /*00b2*/ 	.short	(.L_1925 - .L_1924)
.L_1924:
        /*00b4*/ 	.word	0x00000000
.L_1925:


//--------------------- .nv.info._ZN2at6native29vectorized_elementwise_kernelILi2ENS0_13AUnaryFunctorIN3c107complexIfEES5_S5_NS0_15binary_internal10MulFunctorIS5_EEEESt5arrayIPcLm2EEEEviT0_T1_ --------------------------
	.section	.nv.info._ZN2at6native29vectorized_elementwise_kernelILi2ENS0_13AUnaryFunctorIN3c107complexIfEES5_S5_NS0_15binary_internal10MulFunctorIS5_EEEESt5arrayIPcLm2EEEEviT0_T1_,"",@"SHT_CUDA_INFO"
	.sectionflags	@""
	.align	4


	//----- nvinfo : EIATTR_CUDA_API_VERSION
	.align		4
        /*0000*/ 	.byte	0x04, 0x37
        /*0002*/ 	.short	(.L_1927 - .L_1926)
.L_1926:
        /*0004*/ 	.word	0x00000082


	//----- nvinfo : EIATTR_SW2861232_WAR
	.align		4
.L_1927:
        /*0008*/ 	.byte	0x01, 0x35
	.zero		2


	//----- nvinfo : EIATTR_PARAM_CBANK
	.align		4
        /*000c*/ 	.byte	0x04, 0x0a
        /*000e*/ 	.short	(.L_1929 - .L_1928)
	.align		4
.L_1928:
        /*0010*/ 	.word	index@(.nv.constant0._ZN2at6native29vectorized_elementwise_kernelILi2ENS0_13AUnaryFunctorIN3c107complexIfEES5_S5_NS0_15binary_internal10MulFunctorIS5_EEEESt5arrayIPcLm2EEEEviT0_T1_)
        /*0014*/ 	.short	0x0160
        /*0016*/ 	.short	0x0028


	//----- nvinfo : EIATTR_CBANK_PARAM_SIZE
	.align		4
.L_1929:
        /*0018*/ 	.byte	0x03, 0x19
        /*001a*/ 	.short	0x0028


	//----- nvinfo : EIATTR_KPARAM_INFO
	.align		4
        /*001c*/ 	.byte	0x04, 0x17
        /*001e*/ 	.short	(.L_1931 - .L_1930)
.L_1930:
        /*0020*/ 	.word	0x00000000
        /*0024*/ 	.short	0x0002
        /*0026*/ 	.short	0x0018
        /*0028*/ 	.byte	0x00, 0xf0, 0x41, 0x00


	//----- nvinfo : EIATTR_KPARAM_INFO
	.align		4
.L_1931:
        /*002c*/ 	.byte	0x04, 0x17
        /*002e*/ 	.short	(.L_1933 - .L_1932)
.L_1932:
        /*0030*/ 	.word	0x00000000
        /*0034*/ 	.short	0x0001
        /*0036*/ 	.short	0x0008
        /*0038*/ 	.byte	0x00, 0xf0, 0x41, 0x00


	//----- nvinfo : EIATTR_KPARAM_INFO
	.align		4
.L_1933:
        /*003c*/ 	.byte	0x04, 0x17
        /*003e*/ 	.short	(.L_1935 - .L_1934)
.L_1934:
        /*0040*/ 	.word	0x00000000
        /*0044*/ 	.short	0x0000
        /*0046*/ 	.short	0x0000
        /*0048*/ 	.byte	0x00, 0xf0, 0x11, 0x00


	//----- nvinfo : EIATTR_MAXREG_COUNT
	.align		4
.L_1935:
        /*004c*/ 	.byte	0x03, 0x1b
        /*004e*/ 	.short	0x00ff


	//----- nvinfo : EIATTR_MERCURY_ISA_VERSION
	.align		4
        /*0050*/ 	.byte	0x03, 0x5f
        /*0052*/ 	.short	0x0000


	//----- nvinfo : EIATTR_EXIT_INSTR_OFFSETS
	.align		4
        /*0054*/ 	.byte	0x04, 0x1c
        /*0056*/ 	.short	(.L_1937 - .L_1936)


	//   ....[0]....
.L_1936:
        /*0058*/ 	.word	0x00000350


	//   ....[1]....
        /*005c*/ 	.word	0x00000db0


	//   ....[2]....
        /*0060*/ 	.word	0x00000e00


	//----- nvinfo : EIATTR_MAX_THREADS
	.align		4
.L_1937:
        /*0064*/ 	.byte	0x04, 0x05
        /*0066*/ 	.short	(.L_1939 - .L_1938)
.L_1938:
        /*0068*/ 	.word	0x00000080
        /*006c*/ 	.word	0x00000001
        /*0070*/ 	.word	0x00000001


	//----- nvinfo : EIATTR_CRS_STACK_SIZE
	.align		4
.L_1939:
        /*0074*/ 	.byte	0x04, 0x1e
        /*0076*/ 	.short	(.L_1941 - .L_1940)
.L_1940:
        /*0078*/ 	.word	0x00000000
.L_1941:


//--------------------- .nv.info._ZN2at6native29vectorized_elementwise_kernelILi4ENS0_13AUnaryFunctorIN3c107complexIfEES5_S5_NS0_15binary_internal10MulFunctorIS5_EEEESt5arrayIPcLm2EEEEviT0_T1_ --------------------------
	.section	.nv.info._ZN2at6native29vectorized_elementwise_kernelILi4ENS0_13AUnaryFunctorIN3c107complexIfEES5_S5_NS0_15binary_internal10MulFunctorIS5_EEEESt5arrayIPcLm2EEEEviT0_T1_,"",@"SHT_CUDA_INFO"
	.sectionflags	@""
	.align	4


	//----- nvinfo : EIATTR_CUDA_API_VERSION
	.align		4
        /*0000*/ 	.byte	0x04, 0x37
        /*0002*/ 	.short	(.L_1943 - .L_1942)
.L_1942:
        /*0004*/ 	.word	0x00000082


	//----- nvinfo : EIATTR_SW2861232_WAR
	.align		4
.L_1943:
        /*0008*/ 	.byte	0x01, 0x35
	.zero		2


	//----- nvinfo : EIATTR_PARAM_CBANK
	.align		4
        /*000c*/ 	.byte	0x04, 0x0a
        /*000e*/ 	.short	(.L_1945 - .L_1944)
	.align		4
.L_1944:
        /*0010*/ 	.word	index@(.nv.constant0._ZN2at6native29vectorized_elementwise_kernelILi4ENS0_13AUnaryFunctorIN3c107complexIfEES5_S5_NS0_15binary_internal10MulFunctorIS5_EEEESt5arrayIPcLm2EEEEviT0_T1_)
        /*0014*/ 	.short	0x0160
        /*0016*/ 	.short	0x0028


	//----- nvinfo : EIATTR_CBANK_PARAM_SIZE
	.align		4
.L_1945:
        /*0018*/ 	.byte	0x03, 0x19
        /*001a*/ 	.short	0x0028


	//----- nvinfo : EIATTR_KPARAM_INFO
	.align		4
        /*001c*/ 	.byte	0x04, 0x17
        /*001e*/ 	.short	(.L_1947 - .L_1946)
.L_1946:
        /*0020*/ 	.word	0x00000000
        /*0024*/ 	.short	0x0002
        /*0026*/ 	.short	0x0018
        /*0028*/ 	.byte	0x00, 0xf0, 0x41, 0x00


	//----- nvinfo : EIATTR_KPARAM_INFO
	.align		4
.L_1947:
        /*002c*/ 	.byte	0x04, 0x17
        /*002e*/ 	.short	(.L_1949 - .L_1948)
.L_1948:
        /*0030*/ 	.word	0x00000000
        /*0034*/ 	.short	0x0001
        /*0036*/ 	.short	0x0008
        /*0038*/ 	.byte	0x00, 0xf0, 0x41, 0x00


	//----- nvinfo : EIATTR_KPARAM_INFO
	.align		4
.L_1949:
        /*003c*/ 	.byte	0x04, 0x17
        /*003e*/ 	.short	(.L_1951 - .L_1950)
.L_1950:
        /*0040*/ 	.word	0x00000000
        /*0044*/ 	.short	0x0000
        /*0046*/ 	.short	0x0000
        /*0048*/ 	.byte	0x00, 0xf0, 0x11, 0x00


	//----- nvinfo : EIATTR_MAXREG_COUNT
	.align		4
.L_1951:
        /*004c*/ 	.byte	0x03, 0x1b
        /*004e*/ 	.short	0x00ff


	//----- nvinfo : EIATTR_MERCURY_ISA_VERSION
	.align		4
        /*0050*/ 	.byte	0x03, 0x5f
        /*0052*/ 	.short	0x0000


	//----- nvinfo : EIATTR_EXIT_INSTR_OFFSETS
	.align		4
        /*0054*/ 	.byte	0x04, 0x1c
        /*0056*/ 	.short	(.L_1953 - .L_1952)


	//   ....[0]....
.L_1952:
        /*0058*/ 	.word	0x00000350


	//   ....[1]....
        /*005c*/ 	.word	0x00000db0


	//   ....[2]....
        /*0060*/ 	.word	0x00000e00


	//----- nvinfo : EIATTR_MAX_THREADS
	.align		4
.L_1953:
        /*0064*/ 	.byte	0x04, 0x05
        /*0066*/ 	.short	(.L_1955 - .L_1954)
.L_1954:
        /*0068*/ 	.word	0x00000080
        /*006c*/ 	.word	0x00000001
        /*0070*/ 	.word	0x00000001


	//----- nvinfo : EIATTR_CRS_STACK_SIZE
	.align		4
.L_1955:
        /*0074*/ 	.byte	0x04, 0x1e
        /*0076*/ 	.short	(.L_1957 - .L_1956)
.L_1956:
        /*0078*/ 	.word	0x00000000
.L_1957:


//--------------------- .nv.info._ZN2at6native29vectorized_elementwise_kernelILi8ENS0_13AUnaryFunctorIN3c107complexIfEES5_S5_NS0_15binary_internal10MulFunctorIS5_EEEESt5arrayIPcLm2EEEEviT0_T1_ --------------------------
	.section	.nv.info._ZN2at6native29vectorized_elementwise_kernelILi8ENS0_13AUnaryFunctorIN3c107complexIfEES5_S5_NS0_15binary_internal10MulFunctorIS5_EEEESt5arrayIPcLm2EEEEviT0_T1_,"",@"SHT_CUDA_INFO"
	.sectionflags	@""
	.align	4


	//----- nvinfo : EIATTR_CUDA_API_VERSION
	.align		4
        /*0000*/ 	.byte	0x04, 0x37
        /*0002*/ 	.short	(.L_1959 - .L_1958)
.L_1958:
        /*0004*/ 	.word	0x00000082


	//----- nvinfo : EIATTR_SW2861232_WAR
	.align		4
.L_1959:
        /*0008*/ 	.byte	0x01, 0x35
	.zero		2


	//----- nvinfo : EIATTR_PARAM_CBANK
	.align		4
        /*000c*/ 	.byte	0x04, 0x0a
        /*000e*/ 	.short	(.L_1961 - .L_1960)
	.align		4
.L_1960:
        /*0010*/ 	.word	index@(.nv.constant0._ZN2at6native29vectorized_elementwise_kernelILi8ENS0_13AUnaryFunctorIN3c107complexIfEES5_S5_NS0_15binary_internal10MulFunctorIS5_EEEESt5arrayIPcLm2EEEEviT0_T1_)
        /*0014*/ 	.short	0x0160
        /*0016*/ 	.short	0x0028


	//----- nvinfo : EIATTR_CBANK_PARAM_SIZE
	.align		4
.L_1961:
        /*0018*/ 	.byte	0x03, 0x19
        /*001a*/ 	.short	0x0028


	//----- nvinfo : EIATTR_KPARAM_INFO
	.align		4
        /*001c*/ 	.byte	0x04, 0x17
        /*001e*/ 	.short	(.L_1963 - .L_1962)
.L_1962:
        /*0020*/ 	.word	0x00000000
        /*0024*/ 	.short	0x0002
        /*0026*/ 	.short	0x0018
        /*0028*/ 	.byte	0x00, 0xf0, 0x41, 0x00


	//----- nvinfo : EIATTR_KPARAM_INFO
	.align		4
.L_1963:
        /*002c*/ 	.byte	0x04, 0x17
        /*002e*/ 	.short	(.L_1965 - .L_1964)
.L_1964:
        /*0030*/ 	.word	0x00000000
        /*0034*/ 	.short	0x0001
        /*0036*/ 	.short	0x0008
        /*0038*/ 	.byte	0x00, 0xf0, 0x41, 0x00


	//----- nvinfo : EIATTR_KPARAM_INFO
	.align		4
.L_1965:
        /*003c*/ 	.byte	0x04, 0x17
        /*003e*/ 	.short	(.L_1967 - .L_1966)
.L_1966:
        /*0040*/ 	.word	0x00000000
        /*0044*/ 	.short	0x0000
        /*0046*/ 	.short	0x0000
        /*0048*/ 	.byte	0x00, 0xf0, 0x11, 0x00


	//----- nvinfo : EIATTR_MAXREG_COUNT
	.align		4
.L_1967:
        /*004c*/ 	.byte	0x03, 0x1b
        /*004e*/ 	.short	0x00ff


	//----- nvinfo : EIATTR_MERCURY_ISA_VERSION
	.align		4
        /*0050*/ 	.byte	0x03, 0x5f
        /*0052*/ 	.short	0x0000


	//----- nvinfo : EIATTR_EXIT_INSTR_OFFSETS
	.align		4
        /*0054*/ 	.byte	0x04, 0x1c
        /*0056*/ 	.short	(.L_1969 - .L_1968)


	//   ....[0]....
.L_1968:
        /*0058*/ 	.word	0x00000010


	//----- nvinfo : EIATTR_MAX_THREADS
	.align		4
.L_1969:
        /*005c*/ 	.byte	0x04, 0x05
        /*005e*/ 	.short	(.L_1971 - .L_1970)
.L_1970:
        /*0060*/ 	.word	0x00000080
        /*0064*/ 	.word	0x00000001
        /*0068*/ 	.word	0x00000001
.L_1971:


//--------------------- .nv.info._ZN2at6native18elementwise_kernelILi128ELi4EZNS0_15gpu_kernel_implINS0_13BinaryFunctorIN3c107complexIfEES6_S6_NS0_15binary_internal10MulFunctorIS6_EEEEEEvRNS_18TensorIteratorBaseERKT_EUliE_EEviT1_ --------------------------
	.section	.nv.info._ZN2at6native18elementwise_kernelILi128ELi4EZNS0_15gpu_kernel_implINS0_13BinaryFunctorIN3c107complexIfEES6_S6_NS0_15binary_internal10MulFunctorIS6_EEEEEEvRNS_18TensorIteratorBaseERKT_EUliE_EEviT1_,"",@"SHT_CUDA_INFO"
	.sectionflags	@""
	.align	4


	//----- nvinfo : EIATTR_CUDA_API_VERSION
	.align		4
        /*0000*/ 	.byte	0x04, 0x37
        /*0002*/ 	.short	(.L_1973 - .L_1972)
.L_1972:
        /*0004*/ 	.word	0x00000082


	//----- nvinfo : EIATTR_SW2861232_WAR
	.align		4
.L_1973:
        /*0008*/ 	.byte	0x01, 0x35
	.zero		2


	//----- nvinfo : EIATTR_PARAM_CBANK
	.align		4
        /*000c*/ 	.byte	0x04, 0x0a
        /*000e*/ 	.short	(.L_1975 - .L_1974)
	.align		4
.L_1974:
        /*0010*/ 	.word	index@(.nv.constant0._ZN2at6native18elementwise_kernelILi128ELi4EZNS0_15gpu_kernel_implINS0_13BinaryFunctorIN3c107complexIfEES6_S6_NS0_15binary_internal10MulFunctorIS6_EEEEEEvRNS_18TensorIteratorBaseERKT_EUliE_EEviT1_)
        /*0014*/ 	.short	0x0160
        /*0016*/ 	.short	0x0290


	//----- nvinfo : EIATTR_CBANK_PARAM_SIZE
	.align		4
.L_1975:
        /*0018*/ 	.byte	0x03, 0x19
        /*001a*/ 	.short	0x0290


	//----- nvinfo : EIATTR_KPARAM_INFO
	.align		4
        /*001c*/ 	.byte	0x04, 0x17
        /*001e*/ 	.short	(.L_1977 - .L_1976)
.L_1976:
        /*0020*/ 	.word	0x00000000
        /*0024*/ 	.short	0x0001
        /*0026*/ 	.short	0x0008
        /*0028*/ 	.byte	0x00, 0xf0, 0x21, 0x0a


	//----- nvinfo : EIATTR_KPARAM_INFO
	.align		4
.L_1977:
        /*002c*/ 	.byte	0x04, 0x17
        /*002e*/ 	.short	(.L_1979 - .L_1978)
.L_1978:
        /*0030*/ 	.word	0x00000000
        /*0034*/ 	.short	0x0000
        /*0036*/ 	.short	0x0000
        /*0038*/ 	.byte	0x00, 0xf0, 0x11, 0x00


	//----- nvinfo : EIATTR_MAXREG_COUNT
	.align		4
.L_1979:
        /*003c*/ 	.byte	0x03, 0x1b
        /*003e*/ 	.short	0x0080


	//----- nvinfo : EIATTR_EXTERNS
	.align		4
        /*0040*/ 	.byte	0x04, 0x0f
        /*0042*/ 	.short	(.L_1981 - .L_1980)


	//   ....[0]....
	.align		4
.L_1980:
        /*0044*/ 	.word	index@(__assertfail)


	//----- nvinfo : EIATTR_MERCURY_ISA_VERSION
	.align		4
.L_1981:
        /*0048*/ 	.byte	0x03, 0x5f
        /*004a*/ 	.short	0x0000


	//----- nvinfo : EIATTR_SYSCALL_OFFSETS
	.align		4
        /*004c*/ 	.byte	0x04, 0x46
        /*004e*/ 	.short	(.L_1983 - .L_1982)


	//   ....[0]....
.L_1982:
        /*0050*/ 	.word	0x00001f40


	//   ....[1]....
        /*0054*/ 	.word	0x00002ea0


	//   ....[2]....
        /*0058*/ 	.word	0x00003d90


	//   ....[3]....
        /*005c*/ 	.word	0x00005d20


	//   ....[4]....
        /*0060*/ 	.word	0x00006c80


	//   ....[5]....
        /*0064*/ 	.word	0x00007b70


	//   ....[6]....
        /*0068*/ 	.word	0x00009ad0


	//   ....[7]....
        /*006c*/ 	.word	0x0000aa30


	//   ....[8]....
        /*0070*/ 	.word	0x0000b920


	//   ....[9]....
        /*0074*/ 	.word	0x0000d890


	//   ....[10]....
        /*0078*/ 	.word	0x0000e7f0


	//   ....[11]....
        /*007c*/ 	.word	0x0000f6e0


	//----- nvinfo : EIATTR_EXIT_INSTR_OFFSETS
	.align		4
.L_1983:
        /*0080*/ 	.byte	0x04, 0x1c
        /*0082*/ 	.short	(.L_1985 - .L_1984)


	//   ....[0]....
.L_1984:
        /*0084*/ 	.word	0x0000b9c0


	//   ....[1]....
        /*0088*/ 	.word	0x0000e9c0


	//   ....[2]....
        /*008c*/ 	.word	0x0000ea00


	//   ....[3]....
        /*0090*/ 	.word	0x0000ea90


	//   ....[4]....
        /*0094*/ 	.word	0x0000eac0


	//   ....[5]....
        /*0098*/ 	.word	0x0000eaf0


	//   ....[6]....
        /*009c*/ 	.word	0x0000eb70


	//   ....[7]....
        /*00a0*/ 	.word	0x0000eba0


	//   ....[8]....
        /*00a4*/ 	.word	0x0000ec20


	//   ....[9]....
        /*00a8*/ 	.word	0x0000ec50


	//   ....[10]....
        /*00ac*/ 	.word	0x0000ec90


	//   ....[11]....
        /*00b0*/ 	.word	0x0000ed70


	//   ....[12]....
        /*00b4*/ 	.word	0x0000edd0


	//   ....[13]....
        /*00b8*/ 	.word	0x0000ef50


	//   ....[14]....
        /*00bc*/ 	.word	0x0000f0a0


	//   ....[15]....
        /*00c0*/ 	.word	0x0000f0d0


	//   ....[16]....
        /*00c4*/ 	.word	0x0000f180


	//   ....[17]....
        /*00c8*/ 	.word	0x0000f2f0


	//   ....[18]....
        /*00cc*/ 	.word	0x0000f460


	//   ....[19]....
        /*00d0*/ 	.word	0x0000f5b0


	//   ....[20]....
        /*00d4*/ 	.word	0x0000f6f0


	//   ....[21]....
        /*00d8*/ 	.word	0x0000f720


	//   ....[22]....
        /*00dc*/ 	.word	0x0000f750


	//----- nvinfo : EIATTR_MAX_THREADS
	.align		4
.L_1985:
        /*00e0*/ 	.byte	0x04, 0x05
        /*00e2*/ 	.short	(.L_1987 - .L_1986)
.L_1986:
        /*00e4*/ 	.word	0x00000080
        /*00e8*/ 	.word	0x00000001
        /*00ec*/ 	.word	0x00000001


	//----- nvinfo : EIATTR_CRS_STACK_SIZE
	.align		4
.L_1987:
        /*00f0*/ 	.byte	0x04, 0x1e
        /*00f2*/ 	.short	(.L_1989 - .L_1988)
.L_1988:
        /*00f4*/ 	.word	0x00000000
.L_1989:


//--------------------- .nv.info._ZN2at6native27unrolled_elementwise_kernelINS0_13BinaryFunctorIN3c107complexIfEES5_S5_NS0_15binary_internal10MulFunctorIS5_EEEESt5arrayIPcLm3EELi4E23TrivialOffsetCalculatorILi2EjESD_ILi1EjENS0_6memory12LoadWithCastILi2EEENSG_13StoreWithCastILi1EEEEEviT_T0_T2_T3_T4_T5_ --------------------------
	.section	.nv.info._ZN2at6native27unrolled_elementwise_kernelINS0_13BinaryFunctorIN3c107complexIfEES5_S5_NS0_15binary_internal10MulFunctorIS5_EEEESt5arrayIPcLm3EELi4E23TrivialOffsetCalculatorILi2EjESD_ILi1EjENS0_6memory12LoadWithCastILi2EEENSG_13StoreWithCastILi1EEEEEviT_T0_T2_T3_T4_T5_,"",@"SHT_CUDA_INFO"
	.sectionflags	@""
	.align	4


	//----- nvinfo : EIATTR_CUDA_API_VERSION
	.align		4
        /*0000*/ 	.byte	0x04, 0x37
        /*0002*/ 	.short	(.L_1991 - .L_1990)
.L_1990:
        /*0004*/ 	.word	0x00000082


	//----- nvinfo : EIATTR_SW2861232_WAR
	.align		4
.L_1991:
        /*0008*/ 	.byte	0x01, 0x35
	.zero		2


	//----- nvinfo : EIATTR_PARAM_CBANK
	.align		4
        /*000c*/ 	.byte	0x04, 0x0a
        /*000e*/ 	.short	(.L_1993 - .L_1992)
	.align		4
.L_1992:
        /*0010*/ 	.word	index@(.nv.constant0._ZN2at6native27unrolled_elementwise_kernelINS0_13BinaryFunctorIN3c107complexIfEES5_S5_NS0_15binary_internal10MulFunctorIS5_EEEESt5arrayIPcLm3EELi4E23TrivialOffsetCalculatorILi2EjESD_ILi1EjENS0_6memory12LoadWithCastILi2EEENSG_13StoreWithCastILi1EEEEEviT_T0_T2_T3_T4_T5_)
        /*0014*/ 	.short	0x0160
        /*0016*/ 	.short	0x0038


	//----- nvinfo : EIATTR_CBANK_PARAM_SIZE
	.align		4
.L_1993:
        /*0018*/ 	.byte	0x03, 0x19
        /*001a*/ 	.short	0x0038


	//----- nvinfo : EIATTR_KPARAM_INFO
	.align		4
        /*001c*/ 	.byte	0x04, 0x17
        /*001e*/ 	.short	(.L_1995 - .L_1994)
.L_1994:
        /*0020*/ 	.word	0x00000000
        /*0024*/ 	.short	0x0006
        /*0026*/ 	.short	0x0030
        /*0028*/ 	.byte	0x00, 0xf0, 0x21, 0x00


	//----- nvinfo : EIATTR_KPARAM_INFO
	.align		4
.L_1995:
        /*002c*/ 	.byte	0x04, 0x17
        /*002e*/ 	.short	(.L_1997 - .L_1996)
.L_1996:
        /*0030*/ 	.word	0x00000000
        /*0034*/ 	.short	0x0005
        /*0036*/ 	.short	0x0024
        /*0038*/ 	.byte	0x00, 0xf0, 0x31, 0x00


	//----- nvinfo : EIATTR_KPARAM_INFO
	.align		4
.L_1997:
        /*003c*/ 	.byte	0x04, 0x17
        /*003e*/ 	.short	(.L_1999 - .L_1998)
.L_1998:
        /*0040*/ 	.word	0x00000000
        /*0044*/ 	.short	0x0004
        /*0046*/ 	.short	0x0021
        /*0048*/ 	.byte	0x00, 0xf0, 0x05, 0x00


	//----- nvinfo : EIATTR_KPARAM_INFO
	.align		4
.L_1999:
        /*004c*/ 	.byte	0x04, 0x17
        /*004e*/ 	.short	(.L_2001 - .L_2000)
.L_2000:
        /*0050*/ 	.word	0x00000000
        /*0054*/ 	.short	0x0003
        /*0056*/ 	.short	0x0020
        /*0058*/ 	.byte	0x00, 0xf0, 0x05, 0x00


	//----- nvinfo : EIATTR_KPARAM_INFO
	.align		4
.L_2001:
        /*005c*/ 	.byte	0x04, 0x17
        /*005e*/ 	.short	(.L_2003 - .L_2002)
.L_2002:
        /*0060*/ 	.word	0x00000000
        /*0064*/ 	.short	0x0002
        /*0066*/ 	.short	0x0008
        /*0068*/ 	.byte	0x00, 0xf0, 0x61, 0x00


	//----- nvinfo : EIATTR_KPARAM_INFO
	.align		4
.L_2003:
        /*006c*/ 	.byte	0x04, 0x17
        /*006e*/ 	.short	(.L_2005 - .L_2004)
.L_2004:
        /*0070*/ 	.word	0x00000000
        /*0074*/ 	.short	0x0001
        /*0076*/ 	.short	0x0004
        /*0078*/ 	.byte	0x00, 0xf0, 0x05, 0x00


	//----- nvinfo : EIATTR_KPARAM_INFO
	.align		4
.L_2005:
        /*007c*/ 	.byte	0x04, 0x17
        /*007e*/ 	.short	(.L_2007 - .L_2006)
.L_2006:
        /*0080*/ 	.word	0x00000000
        /*0084*/ 	.short	0x0000
        /*0086*/ 	.short	0x0000
        /*0088*/ 	.byte	0x00, 0xf0, 0x11, 0x00


	//----- nvinfo : EIATTR_MAXREG_COUNT
	.align		4
.L_2007:
        /*008c*/ 	.byte	0x03, 0x1b
        /*008e*/ 	.short	0x00ff


	//----- nvinfo : EIATTR_EXTERNS
	.align		4
        /*0090*/ 	.byte	0x04, 0x0f
        /*0092*/ 	.short	(.L_2009 - .L_2008)


	//   ....[0]....
	.align		4
.L_2008:
        /*0094*/ 	.word	index@(__assertfail)


	//----- nvinfo : EIATTR_MERCURY_ISA_VERSION
	.align		4
.L_2009:
        /*0098*/ 	.byte	0x03, 0x5f
        /*009a*/ 	.short	0x0000


	//----- nvinfo : EIATTR_SYSCALL_OFFSETS
	.align		4
        /*009c*/ 	.byte	0x04, 0x46
        /*009e*/ 	.short	(.L_2011 - .L_2010)


	//   ....[0]....
.L_2010:
        /*00a0*/ 	.word	0x00000fa0


	//   ....[1]....
        /*00a4*/ 	.word	0x00001f00


	//   ....[2]....
        /*00a8*/ 	.word	0x00002ee0


	//   ....[3]....
        /*00ac*/ 	.word	0x00003e40


	//   ....[4]....
        /*00b0*/ 	.word	0x00004e30


	//   ....[5]....
        /*00b4*/ 	.word	0x00005d90


	//   ....[6]....
        /*00b8*/ 	.word	0x00006d70


	//   ....[7]....
        /*00bc*/ 	.word	0x00007cc0


	//   ....[8]....
        /*00c0*/ 	.word	0x00008ec0


	//   ....[9]....
        /*00c4*/ 	.word	0x00009de0


	//   ....[10]....
        /*00c8*/ 	.word	0x0000acc0


	//   ....[11]....
        /*00cc*/ 	.word	0x0000bba0


	//----- nvinfo : EIATTR_EXIT_INSTR_OFFSETS
	.align		4
.L_2011:
        /*00d0*/ 	.byte	0x04, 0x1c
        /*00d2*/ 	.short	(.L_2013 - .L_2012)


	//   ....[0]....
.L_2012:
        /*00d4*/ 	.word	0x0000ad60


	//   ....[1]....
        /*00d8*/ 	.word	0x0000ae80


	//   ....[2]....
        /*00dc*/ 	.word	0x0000aec0


	//   ....[3]....
        /*00e0*/ 	.word	0x0000af50


	//   ....[4]....
        /*00e4*/ 	.word	0x0000af80


	//   ....[5]....
        /*00e8*/ 	.word	0x0000afb0


	//   ....[6]....
        /*00ec*/ 	.word	0x0000b030


	//   ....[7]....
        /*00f0*/ 	.word	0x0000b060


	//   ....[8]....
        /*00f4*/ 	.word	0x0000b0e0


	//   ....[9]....
        /*00f8*/ 	.word	0x0000b110


	//   ....[10]....
        /*00fc*/ 	.word	0x0000b150


	//   ....[11]....
        /*0100*/ 	.word	0x0000b230


	//   ....[12]....
        /*0104*/ 	.word	0x0000b290


	//   ....[13]....
        /*0108*/ 	.word	0x0000b410


	//   ....[14]....
        /*010c*/ 	.word	0x0000b560


	//   ....[15]....
        /*0110*/ 	.word	0x0000b590


	//   ....[16]....
        /*0114*/ 	.word	0x0000b640


	//   ....[17]....
        /*0118*/ 	.word	0x0000b7b0


	//   ....[18]....
        /*011c*/ 	.word	0x0000b920


	//   ....[19]....
        /*0120*/ 	.word	0x0000ba70


	//   ....[20]....
        /*0124*/ 	.word	0x0000bbb0


	//   ....[21]....
        /*0128*/ 	.word	0x0000bbe0


	//   ....[22]....
        /*012c*/ 	.word	0x0000bc10


	//----- nvinfo : EIATTR_MAX_THREADS
	.align		4
.L_2013:
        /*0130*/ 	.byte	0x04, 0x05
        /*0132*/ 	.short	(.L_2015 - .L_2014)
.L_2014:
        /*0134*/ 	.word	0x00000080
        /*0138*/ 	.word	0x00000001
        /*013c*/ 	.word	0x00000001


	//----- nvinfo : EIATTR_CRS_STACK_SIZE
	.align		4
.L_2015:
        /*0140*/ 	.byte	0x04, 0x1e
        /*0142*/ 	.short	(.L_2017 - .L_2016)
.L_2016:
        /*0144*/ 	.word	0x00000000
.L_2017:


//--------------------- .nv.info._ZN2at6native18elementwise_kernelILi128ELi2EZNS0_22gpu_kernel_impl_nocastINS0_13BinaryFunctorIN3c107complexIfEES6_S6_NS0_15binary_internal10MulFunctorIS6_EEEEEEvRNS_18TensorIteratorBaseERKT_EUliE_EEviT1_ --------------------------
	.section	.nv.info._ZN2at6native18elementwise_kernelILi128ELi2EZNS0_22gpu_kernel_impl_nocastINS0_13BinaryFunctorIN3c107complexIfEES6_S6_NS0_15binary_internal10MulFunctorIS6_EEEEEEvRNS_18TensorIteratorBaseERKT_EUliE_EEviT1_,"",@"SHT_CUDA_INFO"
	.sectionflags	@""
	.align	4


	//----- nvinfo : EIATTR_CUDA_API_VERSION
	.align		4
        /*0000*/ 	.byte	0x04, 0x37
        /*0002*/ 	.short	(.L_2019 - .L_2018)
.L_2018:
        /*0004*/ 	.word	0x00000082


	//----- nvinfo : EIATTR_SW2861232_WAR
	.align		4
.L_2019:
        /*0008*/ 	.byte	0x01, 0x35
	.zero		2


	//----- nvinfo : EIATTR_PARAM_CBANK
	.align		4
        /*000c*/ 	.byte	0x04, 0x0a
        /*000e*/ 	.short	(.L_2021 - .L_2020)
	.align		4
.L_2020:
        /*0010*/ 	.word	index@(.nv.constant0._ZN2at6native18elementwise_kernelILi128ELi2EZNS0_22gpu_kernel_impl_nocastINS0_13BinaryFunctorIN3c107complexIfEES6_S6_NS0_15binary_internal10MulFunctorIS6_EEEEEEvRNS_18TensorIteratorBaseERKT_EUliE_EEviT1_)
        /*0014*/ 	.short	0x0160
        /*0016*/ 	.short	0x0290


	//----- nvinfo : EIATTR_CBANK_PARAM_SIZE
	.align		4
.L_2021:
        /*0018*/ 	.byte	0x03, 0x19
        /*001a*/ 	.short	0x0290


	//----- nvinfo : EIATTR_KPARAM_INFO
	.align		4
        /*001c*/ 	.byte	0x04, 0x17
        /*001e*/ 	.short	(.L_2023 - .L_2022)
.L_2022:
        /*0020*/ 	.word	0x00000000
        /*0024*/ 	.short	0x0001
        /*0026*/ 	.short	0x0008
        /*0028*/ 	.byte	0x00, 0xf0, 0x21, 0x0a


	//----- nvinfo : EIATTR_KPARAM_INFO
	.align		4
.L_2023:
        /*002c*/ 	.byte	0x04, 0x17
        /*002e*/ 	.short	(.L_2025 - .L_2024)
.L_2024:
        /*0030*/ 	.word	0x00000000
        /*0034*/ 	.short	0x0000
        /*0036*/ 	.short	0x0000
        /*0038*/ 	.byte	0x00, 0xf0, 0x11, 0x00


	//----- nvinfo : EIATTR_MAXREG_COUNT
	.align		4
.L_2025:
        /*003c*/ 	.byte	0x03, 0x1b
        /*003e*/ 	.short	0x0080


	//----- nvinfo : EIATTR_MERCURY_ISA_VERSION
	.align		4
        /*0040*/ 	.byte	0x03, 0x5f
        /*0042*/ 	.short	0x0000


	//----- nvinfo : EIATTR_EXIT_INSTR_OFFSETS
	.align		4
        /*0044*/ 	.byte	0x04, 0x1c
        /*0046*/ 	.short	(.L_2027 - .L_2026)


	//   ....[0]....
.L_2026:
        /*0048*/ 	.word	0x00001160


	//   ....[1]....
        /*004c*/ 	.word	0x00002210


	//----- nvinfo : EIATTR_MAX_THREADS
	.align		4
.L_2027:
        /*0050*/ 	.byte	0x04, 0x05
        /*0052*/ 	.short	(.L_2029 - .L_2028)
.L_2028:
        /*0054*/ 	.word	0x00000080
        /*0058*/ 	.word	0x00000001
        /*005c*/ 	.word	0x00000001


	//----- nvinfo : EIATTR_CRS_STACK_SIZE
	.align		4
.L_2029:
        /*0060*/ 	.byte	0x04, 0x1e
        /*0062*/ 	.short	(.L_2031 - .L_2030)
.L_2030:
        /*0064*/ 	.word	0x00000000
.L_2031:


//--------------------- .nv.info._ZN2at6native27unrolled_elementwise_kernelINS0_13BinaryFunctorIN3c107complexIfEES5_S5_NS0_15binary_internal10MulFunctorIS5_EEEESt5arrayIPcLm3EELi4E23TrivialOffsetCalculatorILi2EjESD_ILi1EjENS0_6memory15LoadWithoutCastENSG_16StoreWithoutCastEEEviT_T0_T2_T3_T4_T5_ --------------------------
	.section	.nv.info._ZN2at6native27unrolled_elementwise_kernelINS0_13BinaryFunctorIN3c107complexIfEES5_S5_NS0_15binary_internal10MulFunctorIS5_EEEESt5arrayIPcLm3EELi4E23TrivialOffsetCalculatorILi2EjESD_ILi1EjENS0_6memory15LoadWithoutCastENSG_16StoreWithoutCastEEEviT_T0_T2_T3_T4_T5_,"",@"SHT_CUDA_INFO"
	.sectionflags	@""
	.align	4


	//----- nvinfo : EIATTR_CUDA_API_VERSION
	.align		4
        /*0000*/ 	.byte	0x04, 0x37
        /*0002*/ 	.short	(.L_2033 - .L_2032)
.L_2032:
        /*0004*/ 	.word	0x00000082


	//----- nvinfo : EIATTR_SW2861232_WAR
	.align		4
.L_2033:
        /*0008*/ 	.byte	0x01, 0x35
	.zero		2


	//----- nvinfo : EIATTR_PARAM_CBANK
	.align		4
        /*000c*/ 	.byte	0x04, 0x0a
        /*000e*/ 	.short	(.L_2035 - .L_2034)
	.align		4
.L_2034:
        /*0010*/ 	.word	index@(.nv.constant0._ZN2at6native27unrolled_elementwise_kernelINS0_13BinaryFunctorIN3c107complexIfEES5_S5_NS0_15binary_internal10MulFunctorIS5_EEEESt5arrayIPcLm3EELi4E23TrivialOffsetCalculatorILi2EjESD_ILi1EjENS0_6memory15LoadWithoutCastENSG_16StoreWithoutCastEEEviT_T0_T2_T3_T4_T5_)
        /*0014*/ 	.short	0x0160
        /*0016*/ 	.short	0x0024


	//----- nvinfo : EIATTR_CBANK_PARAM_SIZE
	.align		4
.L_2035:
        /*0018*/ 	.byte	0x03, 0x19
        /*001a*/ 	.short	0x0024


	//----- nvinfo : EIATTR_KPARAM_INFO
	.align		4
        /*001c*/ 	.byte	0x04, 0x17
        /*001e*/ 	.short	(.L_2037 - .L_2036)
.L_2036:
        /*0020*/ 	.word	0x00000000
        /*0024*/ 	.short	0x0006
        /*0026*/ 	.short	0x0023
        /*0028*/ 	.byte	0x00, 0xf0, 0x05, 0x00


	//----- nvinfo : EIATTR_KPARAM_INFO
	.align		4
.L_2037:
        /*002c*/ 	.byte	0x04, 0x17
        /*002e*/ 	.short	(.L_2039 - .L_2038)
.L_2038:
        /*0030*/ 	.word	0x00000000
        /*0034*/ 	.short	0x0005
        /*0036*/ 	.short	0x0022
        /*0038*/ 	.byte	0x00, 0xf0, 0x05, 0x00


	//----- nvinfo : EIATTR_KPARAM_INFO
	.align		4
.L_2039:
        /*003c*/ 	.byte	0x04, 0x17
        /*003e*/ 	.short	(.L_2041 - .L_2040)
.L_2040:
        /*0040*/ 	.word	0x00000000
        /*0044*/ 	.short	0x0004
        /*0046*/ 	.short	0x0021
        /*0048*/ 	.byte	0x00, 0xf0, 0x05, 0x00


	//----- nvinfo : EIATTR_KPARAM_INFO
	.align		4
.L_2041:
        /*004c*/ 	.byte	0x04, 0x17
        /*004e*/ 	.short	(.L_2043 - .L_2042)
.L_2042:
        /*0050*/ 	.word	0x00000000
        /*0054*/ 	.short	0x0003
        /*0056*/ 	.short	0x0020
        /*0058*/ 	.byte	0x00, 0xf0, 0x05, 0x00


	//----- nvinfo : EIATTR_KPARAM_INFO
	.align		4
.L_2043:
        /*005c*/ 	.byte	0x04, 0x17
        /*005e*/ 	.short	(.L_2045 - .L_2044)
.L_2044:
        /*0060*/ 	.word	0x00000000
        /*0064*/ 	.short	0x0002
        /*0066*/ 	.short	0x0008
        /*0068*/ 	.byte	0x00, 0xf0, 0x61, 0x00


	//----- nvinfo : EIATTR_KPARAM_INFO
	.align		4
.L_2045:
        /*006c*/ 	.byte	0x04, 0x17
        /*006e*/ 	.short	(.L_2047 - .L_2046)
.L_2046:
        /*0070*/ 	.word	0x00000000
        /*0074*/ 	.short	0x0001
        /*0076*/ 	.short	0x0004
        /*0078*/ 	.byte	0x00, 0xf0, 0x05, 0x00


	//----- nvinfo : EIATTR_KPARAM_INFO
	.align		4
.L_2047:
        /*007c*/ 	.byte	0x04, 0x17
        /*007e*/ 	.short	(.L_2049 - .L_2048)
.L_2048:
        /*0080*/ 	.word	0x00000000
        /*0084*/ 	.short	0x0000
        /*0086*/ 	.short	0x0000
        /*0088*/ 	.byte	0x00, 0xf0, 0x11, 0x00


	//----- nvinfo : EIATTR_MAXREG_COUNT
	.align		4
.L_2049:
        /*008c*/ 	.byte	0x03, 0x1b
        /*008e*/ 	.short	0x00ff


	//----- nvinfo : EIATTR_MERCURY_ISA_VERSION
	.align		4
        /*0090*/ 	.byte	0x03, 0x5f
        /*0092*/ 	.short	0x0000


	//----- nvinfo : EIATTR_EXIT_INSTR_OFFSETS
	.align		4
        /*0094*/ 	.byte	0x04, 0x1c
        /*0096*/ 	.short	(.L_2051 - .L_2050)


	//   ....[0]....
.L_2050:
        /*0098*/ 	.word	0x000005a0


	//   ....[1]....
        /*009c*/ 	.word	0x00000640


	//----- nvinfo : EIATTR_MAX_THREADS
	.align		4
.L_2051:
        /*00a0*/ 	.byte	0x04, 0x05
        /*00a2*/ 	.short	(.L_2053 - .L_2052)
.L_2052:
        /*00a4*/ 	.word	0x00000080
        /*00a8*/ 	.word	0x00000001
        /*00ac*/ 	.word	0x00000001


	//----- nvinfo : EIATTR_CRS_STACK_SIZE
	.align		4
.L_2053:
        /*00b0*/ 	.byte	0x04, 0x1e
        /*00b2*/ 	.short	(.L_2055 - .L_2054)
.L_2054:
        /*00b4*/ 	.word	0x00000000
.L_2055:


//--------------------- .nv.info._ZN2at6native29vectorized_elementwise_kernelILi2ENS0_13BinaryFunctorIN3c107complexIfEES5_S5_NS0_15binary_internal10MulFunctorIS5_EEEESt5arrayIPcLm3EEEEviT0_T1_ --------------------------
	.section	.nv.info._ZN2at6native29vectorized_elementwise_kernelILi2ENS0_13BinaryFunctorIN3c107complexIfEES5_S5_NS0_15binary_internal10MulFunctorIS5_EEEESt5arrayIPcLm3EEEEviT0_T1_,"",@"SHT_CUDA_INFO"
	.sectionflags	@""
	.align	4


	//----- nvinfo : EIATTR_CUDA_API_VERSION
	.align		4
        /*0000*/ 	.byte	0x04, 0x37
        /*0002*/ 	.short	(.L_2057 - .L_2056)
.L_2056:
        /*0004*/ 	.word	0x00000082


	//----- nvinfo : EIATTR_SW2861232_WAR
	.align		4
.L_2057:
        /*0008*/ 	.byte	0x01, 0x35
	.zero		2


	//----- nvinfo : EIATTR_PARAM_CBANK
	.align		4
        /*000c*/ 	.byte	0x04, 0x0a
        /*000e*/ 	.short	(.L_2059 - .L_2058)
	.align		4
.L_2058:
        /*0010*/ 	.word	index@(.nv.constant0._ZN2at6native29vectorized_elementwise_kernelILi2ENS0_13BinaryFunctorIN3c107complexIfEES5_S5_NS0_15binary_internal10MulFunctorIS5_EEEESt5arrayIPcLm3EEEEviT0_T1_)
        /*0014*/ 	.short	0x0160
        /*0016*/ 	.short	0x0020


	//----- nvinfo : EIATTR_CBANK_PARAM_SIZE
	.align		4
.L_2059:
        /*0018*/ 	.byte	0x03, 0x19
        /*001a*/ 	.short	0x0020


	//----- nvinfo : EIATTR_KPARAM_INFO
	.align		4
        /*001c*/ 	.byte	0x04, 0x17
        /*001e*/ 	.short	(.L_2061 - .L_2060)
.L_2060:
        /*0020*/ 	.word	0x00000000
        /*0024*/ 	.short	0x0002
        /*0026*/ 	.short	0x0008
        /*0028*/ 	.byte	0x00, 0xf0, 0x61, 0x00


	//----- nvinfo : EIATTR_KPARAM_INFO
	.align		4
.L_2061:
        /*002c*/ 	.byte	0x04, 0x17
        /*002e*/ 	.short	(.L_2063 - .L_2062)
.L_2062:
        /*0030*/ 	.word	0x00000000
        /*0034*/ 	.short	0x0001
        /*0036*/ 	.short	0x0004
        /*0038*/ 	.byte	0x00, 0xf0, 0x05, 0x00


	//----- nvinfo : EIATTR_KPARAM_INFO
	.align		4
.L_2063:
        /*003c*/ 	.byte	0x04, 0x17
        /*003e*/ 	.short	(.L_2065 - .L_2064)
.L_2064:
        /*0040*/ 	.word	0x00000000
        /*0044*/ 	.short	0x0000
        /*0046*/ 	.short	0x0000
        /*0048*/ 	.byte	0x00, 0xf0, 0x11, 0x00


	//----- nvinfo : EIATTR_MAXREG_COUNT
	.align		4
.L_2065:
        /*004c*/ 	.byte	0x03, 0x1b
        /*004e*/ 	.short	0x00ff


	//----- nvinfo : EIATTR_MERCURY_ISA_VERSION
	.align		4
        /*0050*/ 	.byte	0x03, 0x5f
        /*0052*/ 	.short	0x0000


	//----- nvinfo : EIATTR_EXIT_INSTR_OFFSETS
	.align		4
        /*0054*/ 	.byte	0x04, 0x1c
        /*0056*/ 	.short	(.L_2067 - .L_2066)


	//   ....[0]....
.L_2066:
        /*0058*/ 	.word	0x000003b0


	//   ....[1]....
        /*005c*/ 	.word	0x00000fb0


	//   ....[2]....
        /*0060*/ 	.word	0x00001000


	//----- nvinfo : EIATTR_MAX_THREADS
	.align		4
.L_2067:
        /*0064*/ 	.byte	0x04, 0x05
        /*0066*/ 	.short	(.L_2069 - .L_2068)
.L_2068:
        /*0068*/ 	.word	0x00000080
        /*006c*/ 	.word	0x00000001
        /*0070*/ 	.word	0x00000001


	//----- nvinfo : EIATTR_CRS_STACK_SIZE
	.align		4
.L_2069:
        /*0074*/ 	.byte	0x04, 0x1e
        /*0076*/ 	.short	(.L_2071 - .L_2070)
.L_2070:
        /*0078*/ 	.word	0x00000000
.L_2071:


//--------------------- .nv.info._ZN2at6native29vectorized_elementwise_kernelILi4ENS0_13BinaryFunctorIN3c107complexIfEES5_S5_NS0_15binary_internal10MulFunctorIS5_EEEESt5arrayIPcLm3EEEEviT0_T1_ --------------------------
	.section	.nv.info._ZN2at6native29vectorized_elementwise_kernelILi4ENS0_13BinaryFunctorIN3c107complexIfEES5_S5_NS0_15binary_internal10MulFunctorIS5_EEEESt5arrayIPcLm3EEEEviT0_T1_,"",@"SHT_CUDA_INFO"
	.sectionflags	@""
	.align	4


	//----- nvinfo : EIATTR_CUDA_API_VERSION
	.align		4
        /*0000*/ 	.byte	0x04, 0x37
        /*0002*/ 	.short	(.L_2073 - .L_2072)
.L_2072:
        /*0004*/ 	.word	0x00000082


	//----- nvinfo : EIATTR_SW2861232_WAR
	.align		4
.L_2073:
        /*0008*/ 	.byte	0x01, 0x35
	.zero		2


	//----- nvinfo : EIATTR_PARAM_CBANK
	.align		4
        /*000c*/ 	.byte	0x04, 0x0a
        /*000e*/ 	.short	(.L_2075 - .L_2074)
	.align		4
.L_2074:
        /*0010*/ 	.word	index@(.nv.constant0._ZN2at6native29vectorized_elementwise_kernelILi4ENS0_13BinaryFunctorIN3c107complexIfEES5_S5_NS0_15binary_internal10MulFunctorIS5_EEEESt5arrayIPcLm3EEEEviT0_T1_)
        /*0014*/ 	.short	0x0160
        /*0016*/ 	.short	0x0020


	//----- nvinfo : EIATTR_CBANK_PARAM_SIZE
	.align		4
.L_2075:
        /*0018*/ 	.byte	0x03, 0x19
        /*001a*/ 	.short	0x0020


	//----- nvinfo : EIATTR_KPARAM_INFO
	.align		4
        /*001c*/ 	.byte	0x04, 0x17
        /*001e*/ 	.short	(.L_2077 - .L_2076)
.L_2076:
        /*0020*/ 	.word	0x00000000
        /*0024*/ 	.short	0x0002
        /*0026*/ 	.short	0x0008
        /*0028*/ 	.byte	0x00, 0xf0, 0x61, 0x00


	//----- nvinfo : EIATTR_KPARAM_INFO
	.align		4
.L_2077:
        /*002c*/ 	.byte	0x04, 0x17
        /*002e*/ 	.short	(.L_2079 - .L_2078)
.L_2078:
        /*0030*/ 	.word	0x00000000
        /*0034*/ 	.short	0x0001
        /*0036*/ 	.short	0x0004
        /*0038*/ 	.byte	0x00, 0xf0, 0x05, 0x00


	//----- nvinfo : EIATTR_KPARAM_INFO
	.align		4
.L_2079:
        /*003c*/ 	.byte	0x04, 0x17
        /*003e*/ 	.short	(.L_2081 - .L_2080)
.L_2080:
        /*0040*/ 	.word	0x00000000
        /*0044*/ 	.short	0x0000
        /*0046*/ 	.short	0x0000
        /*0048*/ 	.byte	0x00, 0xf0, 0x11, 0x00


	//----- nvinfo : EIATTR_MAXREG_COUNT
	.align		4
.L_2081:
        /*004c*/ 	.byte	0x03, 0x1b
        /*004e*/ 	.short	0x00ff


	//----- nvinfo : EIATTR_MERCURY_ISA_VERSION
	.align		4
        /*0050*/ 	.byte	0x03, 0x5f
        /*0052*/ 	.short	0x0000


	//----- nvinfo : EIATTR_EXIT_INSTR_OFFSETS
	.align		4
        /*0054*/ 	.byte	0x04, 0x1c
        /*0056*/ 	.short	(.L_2083 - .L_2082)


	//   ....[0]....
.L_2082:
        /*0058*/ 	.word	0x000003b0


	//   ....[1]....
        /*005c*/ 	.word	0x00000fb0


	//   ....[2]....
        /*0060*/ 	.word	0x00001000


	//----- nvinfo : EIATTR_MAX_THREADS
	.align		4
.L_2083:
        /*0064*/ 	.byte	0x04, 0x05
        /*0066*/ 	.short	(.L_2085 - .L_2084)
.L_2084:
        /*0068*/ 	.word	0x00000080
        /*006c*/ 	.word	0x00000001
        /*0070*/ 	.word	0x00000001


	//----- nvinfo : EIATTR_CRS_STACK_SIZE
	.align		4
.L_2085:
        /*0074*/ 	.byte	0x04, 0x1e
        /*0076*/ 	.short	(.L_2087 - .L_2086)
.L_2086:
        /*0078*/ 	.word	0x00000000
.L_2087:


//--------------------- .nv.info._ZN2at6native29vectorized_elementwise_kernelILi8ENS0_13BinaryFunctorIN3c107complexIfEES5_S5_NS0_15binary_internal10MulFunctorIS5_EEEESt5arrayIPcLm3EEEEviT0_T1_ --------------------------
	.section	.nv.info._ZN2at6native29vectorized_elementwise_kernelILi8ENS0_13BinaryFunctorIN3c107complexIfEES5_S5_NS0_15binary_internal10MulFunctorIS5_EEEESt5arrayIPcLm3EEEEviT0_T1_,"",@"SHT_CUDA_INFO"
	.sectionflags	@""
	.align	4


	//----- nvinfo : EIATTR_CUDA_API_VERSION
	.align		4
        /*0000*/ 	.byte	0x04, 0x37
        /*0002*/ 	.short	(.L_2089 - .L_2088)
.L_2088:
        /*0004*/ 	.word	0x00000082


	//----- nvinfo : EIATTR_SW2861232_WAR
	.align		4
.L_2089:
        /*0008*/ 	.byte	0x01, 0x35
	.zero		2


	//----- nvinfo : EIATTR_PARAM_CBANK
	.align		4
        /*000c*/ 	.byte	0x04, 0x0a
        /*000e*/ 	.short	(.L_2091 - .L_2090)
	.align		4
.L_2090:
        /*0010*/ 	.word	index@(.nv.constant0._ZN2at6native29vectorized_elementwise_kernelILi8ENS0_13BinaryFunctorIN3c107complexIfEES5_S5_NS0_15binary_internal10MulFunctorIS5_EEEESt5arrayIPcLm3EEEEviT0_T1_)
        /*0014*/ 	.short	0x0160
        /*0016*/ 	.short	0x0020


	//----- nvinfo : EIATTR_CBANK_PARAM_SIZE
	.align		4
.L_2091:
        /*0018*/ 	.byte	0x03, 0x19
        /*001a*/ 	.short	0x0020


	//----- nvinfo : EIATTR_KPARAM_INFO
	.align		4
        /*001c*/ 	.byte	0x04, 0x17
        /*001e*/ 	.short	(.L_2093 - .L_2092)
.L_2092:
        /*0020*/ 	.word	0x00000000
        /*0024*/ 	.short	0x0002
        /*0026*/ 	.short	0x0008
        /*0028*/ 	.byte	0x00, 0xf0, 0x61, 0x00


	//----- nvinfo : EIATTR_KPARAM_INFO
	.align		4
.L_2093:
        /*002c*/ 	.byte	0x04, 0x17
        /*002e*/ 	.short	(.L_2095 - .L_2094)
.L_2094:
        /*0030*/ 	.word	0x00000000
        /*0034*/ 	.short	0x0001
        /*0036*/ 	.short	0x0004
        /*0038*/ 	.byte	0x00, 0xf0, 0x05, 0x00


	//----- nvinfo : EIATTR_KPARAM_INFO
	.align		4
.L_2095:
        /*003c*/ 	.byte	0x04, 0x17
        /*003e*/ 	.short	(.L_2097 - .L_2096)
.L_2096:
        /*0040*/ 	.word	0x00000000
        /*0044*/ 	.short	0x0000
        /*0046*/ 	.short	0x0000
        /*0048*/ 	.byte	0x00, 0xf0, 0x11, 0x00


	//----- nvinfo : EIATTR_MAXREG_COUNT
	.align		4
.L_2097:
        /*004c*/ 	.byte	0x03, 0x1b
        /*004e*/ 	.short	0x00ff


	//----- nvinfo : EIATTR_MERCURY_ISA_VERSION
	.align		4
        /*0050*/ 	.byte	0x03, 0x5f
        /*0052*/ 	.short	0x0000


	//----- nvinfo : EIATTR_EXIT_INSTR_OFFSETS
	.align		4
        /*0054*/ 	.byte	0x04, 0x1c
        /*0056*/ 	.short	(.L_2099 - .L_2098)


	//   ....[0]....
.L_2098:
        /*0058*/ 	.word	0x00000010


	//----- nvinfo : EIATTR_MAX_THREADS
	.align		4
.L_2099:
        /*005c*/ 	.byte	0x04, 0x05
        /*005e*/ 	.short	(.L_2101 - .L_2100)
.L_2100:
        /*0060*/ 	.word	0x00000080
        /*0064*/ 	.word	0x00000001
        /*0068*/ 	.word	0x00000001
.L_2101:


//--------------------- .nv.info._ZN2at6native18elementwise_kernelILi128ELi4EZNS0_15gpu_kernel_implINS0_13AUnaryFunctorIN3c107complexIdEES6_S6_NS0_15binary_internal10MulFunctorIS6_EEEEEEvRNS_18TensorIteratorBaseERKT_EUliE_EEviT1_ --------------------------
	.section	.nv.info._ZN2at6native18elementwise_kernelILi128ELi4EZNS0_15gpu_kernel_implINS0_13AUnaryFunctorIN3c107complexIdEES6_S6_NS0_15binary_internal10MulFunctorIS6_EEEEEEvRNS_18TensorIteratorBaseERKT_EUliE_EEviT1_,"",@"SHT_CUDA_INFO"
	.sectionflags	@""
	.align	4


	//----- nvinfo : EIATTR_CUDA_API_VERSION
	.align		4
        /*0000*/ 	.byte	0x04, 0x37
        /*0002*/ 	.short	(.L_2103 - .L_2102)
.L_2102:
        /*0004*/ 	.word	0x00000082


	//----- nvinfo : EIATTR_SW2861232_WAR
	.align		4
.L_2103:
        /*0008*/ 	.byte	0x01, 0x35
	.zero		2


	//----- nvinfo : EIATTR_PARAM_CBANK
	.align		4
        /*000c*/ 	.byte	0x04, 0x0a
        /*000e*/ 	.short	(.L_2105 - .L_2104)
	.align		4
.L_2104:
        /*0010*/ 	.word	index@(.nv.constant0._ZN2at6native18elementwise_kernelILi128ELi4EZNS0_15gpu_kernel_implINS0_13AUnaryFunctorIN3c107complexIdEES6_S6_NS0_15binary_internal10MulFunctorIS6_EEEEEEvRNS_18TensorIteratorBaseERKT_EUliE_EEviT1_)
        /*0014*/ 	.short	0x0160
        /*0016*/ 	.short	0x0250


	//----- nvinfo : EIATTR_CBANK_PARAM_SIZE
	.align		4
.L_2105:
        /*0018*/ 	.byte	0x03, 0x19
        /*001a*/ 	.short	0x0250


	//----- nvinfo : EIATTR_KPARAM_INFO
	.align		4
        /*001c*/ 	.byte	0x04, 0x17
        /*001e*/ 	.short	(.L_2107 - .L_2106)
.L_2106:
        /*0020*/ 	.word	0x00000000
        /*0024*/ 	.short	0x0001
        /*0026*/ 	.short	0x0010
        /*0028*/ 	.byte	0x00, 0xf0, 0x01, 0x09


	//----- nvinfo : EIATTR_KPARAM_INFO
	.align		4
.L_2107:
        /*002c*/ 	.byte	0x04, 0x17
        /*002e*/ 	.short	(.L_2109 - .L_2108)
.L_2108:
        /*0030*/ 	.word	0x00000000
        /*0034*/ 	.short	0x0000
        /*0036*/ 	.short	0x0000
        /*0038*/ 	.byte	0x00, 0xf0, 0x11, 0x00


	//----- nvinfo : EIATTR_MAXREG_COUNT
	.align		4
.L_2109:
        /*003c*/ 	.byte	0x03, 0x1b
        /*003e*/ 	.short	0x0080


	//----- nvinfo : EIATTR_EXTERNS
	.align		4
        /*0040*/ 	.byte	0x04, 0x0f
        /*0042*/ 	.short	(.L_2111 - .L_2110)


	//   ....[0]....
	.align		4
.L_2110:
        /*0044*/ 	.word	index@(__assertfail)


	//----- nvinfo : EIATTR_MERCURY_ISA_VERSION
	.align		4
.L_2111:
        /*0048*/ 	.byte	0x03, 0x5f
        /*004a*/ 	.short	0x0000


	//----- nvinfo : EIATTR_SYSCALL_OFFSETS
	.align		4
        /*004c*/ 	.byte	0x04, 0x46
        /*004e*/ 	.short	(.L_2113 - .L_2112)


	//   ....[0]....
.L_2112:
        /*0050*/ 	.word	0x00001ef0


	//   ....[1]....
        /*0054*/ 	.word	0x00002fb0


	//   ....[2]....
        /*0058*/ 	.word	0x00004ee0


	//   ....[3]....
        /*005c*/ 	.word	0x00005fa0


	//   ....[4]....
        /*0060*/ 	.word	0x00007ea0


	//   ....[5]....
        /*0064*/ 	.word	0x00008f60


	//   ....[6]....
        /*0068*/ 	.word	0x0000ae70


	//   ....[7]....
        /*006c*/ 	.word	0x0000bf30


	//----- nvinfo : EIATTR_EXIT_INSTR_OFFSETS
	.align		4
.L_2113:
        /*0070*/ 	.byte	0x04, 0x1c
        /*0072*/ 	.short	(.L_2115 - .L_2114)


	//   ....[0]....
.L_2114:
        /*0074*/ 	.word	0x00009000


	//   ....[1]....
        /*0078*/ 	.word	0x0000b040


	//   ....[2]....
        /*007c*/ 	.word	0x0000b080


	//   ....[3]....
        /*0080*/ 	.word	0x0000b110


	//   ....[4]....
        /*0084*/ 	.word	0x0000b140


	//   ....[5]....
        /*0088*/ 	.word	0x0000b170


	//   ....[6]....
        /*008c*/ 	.word	0x0000b220


	//   ....[7]....
        /*0090*/ 	.word	0x0000b280


	//   ....[8]....
        /*0094*/ 	.word	0x0000b360


	//   ....[9]....
        /*0098*/ 	.word	0x0000b3f0


	//   ....[10]....
        /*009c*/ 	.word	0x0000b410


	//   ....[11]....
        /*00a0*/ 	.word	0x0000b4e0


	//   ....[12]....
        /*00a4*/ 	.word	0x0000b500


	//   ....[13]....
        /*00a8*/ 	.word	0x0000b6b0


	//   ....[14]....
        /*00ac*/ 	.word	0x0000b830


	//   ....[15]....
        /*00b0*/ 	.word	0x0000b890


	//   ....[16]....
        /*00b4*/ 	.word	0x0000b940


	//   ....[17]....
        /*00b8*/ 	.word	0x0000bae0


	//   ....[18]....
        /*00bc*/ 	.word	0x0000bc80


	//   ....[19]....
        /*00c0*/ 	.word	0x0000be00


	//   ....[20]....
        /*00c4*/ 	.word	0x0000bf40


	//   ....[21]....
        /*00c8*/ 	.word	0x0000bf70


	//   ....[22]....
        /*00cc*/ 	.word	0x0000bfa0


	//----- nvinfo : EIATTR_MAX_THREADS
	.align		4
.L_2115:
        /*00d0*/ 	.byte	0x04, 0x05
        /*00d2*/ 	.short	(.L_2117 - .L_2116)
.L_2116:
        /*00d4*/ 	.word	0x00000080
        /*00d8*/ 	.word	0x00000001
        /*00dc*/ 	.word	0x00000001


	//----- nvinfo : EIATTR_CRS_STACK_SIZE
	.align		4
.L_2117:
        /*00e0*/ 	.byte	0x04, 0x1e
        /*00e2*/ 	.short	(.L_2119 - .L_2118)
.L_2118:
        /*00e4*/ 	.word	0x00000000
.L_2119:


//--------------------- .nv.info._ZN2at6native27unrolled_elementwise_kernelINS0_13AUnaryFunctorIN3c107complexIdEES5_S5_NS0_15binary_internal10MulFunctorIS5_EEEESt5arrayIPcLm2EELi4E23TrivialOffsetCalculatorILi1EjESE_NS0_6memory12LoadWithCastILi1EEENSF_13StoreWithCastILi1EEEEEviT_T0_T2_T3_T4_T5_ --------------------------
	.section	.nv.info._ZN2at6native27unrolled_elementwise_kernelINS0_13AUnaryFunctorIN3c107complexIdEES5_S5_NS0_15binary_internal10MulFunctorIS5_EEEESt5arrayIPcLm2EELi4E23TrivialOffsetCalculatorILi1EjESE_NS0_6memory12LoadWithCastILi1EEENSF_13StoreWithCastILi1EEEEEviT_T0_T2_T3_T4_T5_,"",@"SHT_CUDA_INFO"
	.sectionflags	@""
	.align	4


	//----- nvinfo : EIATTR_CUDA_API_VERSION
	.align		4
        /*0000*/ 	.byte	0x04, 0x37
        /*0002*/ 	.short	(.L_2121 - .L_2120)
.L_2120:
        /*0004*/ 	.word	0x00000082


	//----- nvinfo : EIATTR_SW2861232_WAR
	.align		4
.L_2121:
        /*0008*/ 	.byte	0x01, 0x35
	.zero		2


	//----- nvinfo : EIATTR_PARAM_CBANK
	.align		4
        /*000c*/ 	.byte	0x04, 0x0a
        /*000e*/ 	.short	(.L_2123 - .L_2122)
	.align		4
.L_2122:
        /*0010*/ 	.word	index@(.nv.constant0._ZN2at6native27unrolled_elementwise_kernelINS0_13AUnaryFunctorIN3c107complexIdEES5_S5_NS0_15binary_internal10MulFunctorIS5_EEEESt5arrayIPcLm2EELi4E23TrivialOffsetCalculatorILi1EjESE_NS0_6memory12LoadWithCastILi1EEENSF_13StoreWithCastILi1EEEEEviT_T0_T2_T3_T4_T5_)
        /*0014*/ 	.short	0x0160
        /*0016*/ 	.short	0x0054


	//----- nvinfo : EIATTR_CBANK_PARAM_SIZE
	.align		4
.L_2123:
        /*0018*/ 	.byte	0x03, 0x19
        /*001a*/ 	.short	0x0054


	//----- nvinfo : EIATTR_KPARAM_INFO
	.align		4
        /*001c*/ 	.byte	0x04, 0x17
        /*001e*/ 	.short	(.L_2125 - .L_2124)
.L_2124:
        /*0020*/ 	.word	0x00000000
        /*0024*/ 	.short	0x0006
        /*0026*/ 	.short	0x004c
        /*0028*/ 	.byte	0x00, 0xf0, 0x21, 0x00


	//----- nvinfo : EIATTR_KPARAM_INFO
	.align		4
.L_2125:
        /*002c*/ 	.byte	0x04, 0x17
        /*002e*/ 	.short	(.L_2127 - .L_2126)
.L_2126:
        /*0030*/ 	.word	0x00000000
        /*0034*/ 	.short	0x0005
        /*0036*/ 	.short	0x0044
        /*0038*/ 	.byte	0x00, 0xf0, 0x21, 0x00


	//----- nvinfo : EIATTR_KPARAM_INFO
	.align		4
.L_2127:
        /*003c*/ 	.byte	0x04, 0x17
        /*003e*/ 	.short	(.L_2129 - .L_2128)
.L_2128:
        /*0040*/ 	.word	0x00000000
        /*0044*/ 	.short	0x0004
        /*0046*/ 	.short	0x0041
        /*0048*/ 	.byte	0x00, 0xf0, 0x05, 0x00


	//----- nvinfo : EIATTR_KPARAM_INFO
	.align		4
.L_2129:
        /*004c*/ 	.byte	0x04, 0x17
        /*004e*/ 	.short	(.L_2131 - .L_2130)
.L_2130:
        /*0050*/ 	.word	0x00000000
        /*0054*/ 	.short	0x0003
        /*0056*/ 	.short	0x0040
        /*0058*/ 	.byte	0x00, 0xf0, 0x05, 0x00


	//----- nvinfo : EIATTR_KPARAM_INFO
	.align		4
.L_2131:
        /*005c*/ 	.byte	0x04, 0x17
        /*005e*/ 	.short	(.L_2133 - .L_2132)
.L_2132:
        /*0060*/ 	.word	0x00000000
        /*0064*/ 	.short	0x0002
        /*0066*/ 	.short	0x0030
        /*0068*/ 	.byte	0x00, 0xf0, 0x41, 0x00


	//----- nvinfo : EIATTR_KPARAM_INFO
	.align		4
.L_2133:
        /*006c*/ 	.byte	0x04, 0x17
        /*006e*/ 	.short	(.L_2135 - .L_2134)
.L_2134:
        /*0070*/ 	.word	0x00000000
        /*0074*/ 	.short	0x0001
        /*0076*/ 	.short	0x0010
        /*0078*/ 	.byte	0x00, 0xf0, 0x81, 0x00


	//----- nvinfo : EIATTR_KPARAM_INFO
	.align		4
.L_2135:
        /*007c*/ 	.byte	0x04, 0x17
        /*007e*/ 	.short	(.L_2137 - .L_2136)
.L_2136:
        /*0080*/ 	.word	0x00000000
        /*0084*/ 	.short	0x0000
        /*0086*/ 	.short	0x0000
        /*0088*/ 	.byte	0x00, 0xf0, 0x11, 0x00


	//----- nvinfo : EIATTR_MAXREG_COUNT
	.align		4
.L_2137:
        /*008c*/ 	.byte	0x03, 0x1b
        /*008e*/ 	.short	0x00ff


	//----- nvinfo : EIATTR_EXTERNS
	.align		4
        /*0090*/ 	.byte	0x04, 0x0f
        /*0092*/ 	.short	(.L_2139 - .L_2138)


	//   ....[0]....
	.align		4
.L_2138:
        /*0094*/ 	.word	index@(__assertfail)


	//----- nvinfo : EIATTR_MERCURY_ISA_VERSION
	.align		4
.L_2139:
        /*0098*/ 	.byte	0x03, 0x5f
        /*009a*/ 	.short	0x0000


	//----- nvinfo : EIATTR_SYSCALL_OFFSETS
	.align		4
        /*009c*/ 	.byte	0x04, 0x46
        /*009e*/ 	.short	(.L_2141 - .L_2140)


	//   ....[0]....
.L_2140:
        /*00a0*/ 	.word	0x000010f0


	//   ....[1]....
        /*00a4*/ 	.word	0x00002230


	//   ....[2]....
        /*00a8*/ 	.word	0x00003380


	//   ....[3]....
        /*00ac*/ 	.word	0x000044a0


	//   ....[4]....
        /*00b0*/ 	.word	0x000058c0


	//   ....[5]....
        /*00b4*/ 	.word	0x00006990


	//   ....[6]....
        /*00b8*/ 	.word	0x00007a20


	//   ....[7]....
        /*00bc*/ 	.word	0x00008ad0


	//----- nvinfo : EIATTR_EXIT_INSTR_OFFSETS
	.align		4
.L_2141:
        /*00c0*/ 	.byte	0x04, 0x1c
        /*00c2*/ 	.short	(.L_2143 - .L_2142)


	//   ....[0]....
.L_2142:
        /*00c4*/ 	.word	0x00007ac0


	//   ....[1]....
        /*00c8*/ 	.word	0x00007be0


	//   ....[2]....
        /*00cc*/ 	.word	0x00007c20


	//   ....[3]....
        /*00d0*/ 	.word	0x00007cb0


	//   ....[4]....
        /*00d4*/ 	.word	0x00007ce0


	//   ....[5]....
        /*00d8*/ 	.word	0x00007d10


	//   ....[6]....
        /*00dc*/ 	.word	0x00007dc0


	//   ....[7]....
        /*00e0*/ 	.word	0x00007e20


	//   ....[8]....
        /*00e4*/ 	.word	0x00007f00


	//   ....[9]....
        /*00e8*/ 	.word	0x00007f90


	//   ....[10]....
        /*00ec*/ 	.word	0x00007fb0


	//   ....[11]....
        /*00f0*/ 	.word	0x00008080


	//   ....[12]....
        /*00f4*/ 	.word	0x000080a0


	//   ....[13]....
        /*00f8*/ 	.word	0x00008250


	//   ....[14]....
        /*00fc*/ 	.word	0x000083d0


	//   ....[15]....
        /*0100*/ 	.word	0x00008430


	//   ....[16]....
        /*0104*/ 	.word	0x000084e0


	//   ....[17]....
        /*0108*/ 	.word	0x00008680


	//   ....[18]....
        /*010c*/ 	.word	0x00008820


	//   ....[19]....
        /*0110*/ 	.word	0x000089a0


	//   ....[20]....
        /*0114*/ 	.word	0x00008ae0


	//   ....[21]....
        /*0118*/ 	.word	0x00008b10


	//   ....[22]....
        /*011c*/ 	.word	0x00008b40


	//----- nvinfo : EIATTR_MAX_THREADS
	.align		4
.L_2143:
        /*0120*/ 	.byte	0x04, 0x05
        /*0122*/ 	.short	(.L_2145 - .L_2144)
.L_2144:
        /*0124*/ 	.word	0x00000080
        /*0128*/ 	.word	0x00000001
        /*012c*/ 	.word	0x00000001


	//----- nvinfo : EIATTR_CRS_STACK_SIZE
	.align		4
.L_2145:
        /*0130*/ 	.byte	0x04, 0x1e
        /*0132*/ 	.short	(.L_2147 - .L_2146)
.L_2146:
        /*0134*/ 	.word	0x00000000
.L_2147:


//--------------------- .nv.info._ZN2at6native18elementwise_kernelILi128ELi2EZNS0_22gpu_kernel_impl_nocastINS0_13AUnaryFunctorIN3c107complexIdEES6_S6_NS0_15binary_internal10MulFunctorIS6_EEEEEEvRNS_18TensorIteratorBaseERKT_EUliE_EEviT1_ --------------------------
	.section	.nv.info._ZN2at6native18elementwise_kernelILi128ELi2EZNS0_22gpu_kernel_impl_nocastINS0_13AUnaryFunctorIN3c107complexIdEES6_S6_NS0_15binary_internal10MulFunctorIS6_EEEEEEvRNS_18TensorIteratorBaseERKT_EUliE_EEviT1_,"",@"SHT_CUDA_INFO"
	.sectionflags	@""
	.align	4


	//----- nvinfo : EIATTR_CUDA_API_VERSION
	.align		4
        /*0000*/ 	.byte	0x04, 0x37
        /*0002*/ 	.short	(.L_2149 - .L_2148)
.L_2148:
        /*0004*/ 	.word	0x00000082


	//----- nvinfo : EIATTR_SW2861232_WAR
	.align		4
.L_2149:
        /*0008*/ 	.byte	0x01, 0x35
	.zero		2


	//----- nvinfo : EIATTR_PARAM_CBANK
	.align		4
        /*000c*/ 	.byte	0x04, 0x0a
        /*000e*/ 	.short	(.L_2151 - .L_2150)
	.align		4
.L_2150:
        /*0010*/ 	.word	index@(.nv.constant0._ZN2at6native18elementwise_kernelILi128ELi2EZNS0_22gpu_kernel_impl_nocastINS0_13AUnaryFunctorIN3c107complexIdEES6_S6_NS0_15binary_internal10MulFunctorIS6_EEEEEEvRNS_18TensorIteratorBaseERKT_EUliE_EEviT1_)
        /*0014*/ 	.short	0x0160
        /*0016*/ 	.short	0x0250


	//----- nvinfo : EIATTR_CBANK_PARAM_SIZE
	.align		4
.L_2151:
        /*0018*/ 	.byte	0x03, 0x19
        /*001a*/ 	.short	0x0250


	//----- nvinfo : EIATTR_KPARAM_INFO
	.align		4
        /*001c*/ 	.byte	0x04, 0x17
        /*001e*/ 	.short	(.L_2153 - .L_2152)
.L_2152:
        /*0020*/ 	.word	0x00000000
        /*0024*/ 	.short	0x0001
        /*0026*/ 	.short	0x0010
        /*0028*/ 	.byte	0x00, 0xf0, 0x01, 0x09


	//----- nvinfo : EIATTR_KPARAM_INFO
	.align		4
.L_2153:
        /*002c*/ 	.byte	0x04, 0x17
        /*002e*/ 	.short	(.L_2155 - .L_2154)
.L_2154:
        /*0030*/ 	.word	0x00000000
        /*0034*/ 	.short	0x0000
        /*0036*/ 	.short	0x0000
        /*0038*/ 	.byte	0x00, 0xf0, 0x11, 0x00


	//----- nvinfo : EIATTR_MAXREG_COUNT
	.align		4
.L_2155:
        /*003c*/ 	.byte	0x03, 0x1b
        /*003e*/ 	.short	0x0080


	//----- nvinfo : EIATTR_MERCURY_ISA_VERSION
	.align		4
        /*0040*/ 	.byte	0x03, 0x5f
        /*0042*/ 	.short	0x0000


	//----- nvinfo : EIATTR_EXIT_INSTR_OFFSETS
	.align		4
        /*0044*/ 	.byte	0x04, 0x1c
        /*0046*/ 	.short	(.L_2157 - .L_2156)


	//   ....[0]....
.L_2156:
        /*0048*/ 	.word	0x00000f80


	//   ....[1]....
        /*004c*/ 	.word	0x00001e60


	//----- nvinfo : EIATTR_MAX_THREADS
	.align		4
.L_2157:
        /*0050*/ 	.byte	0x04, 0x05
        /*0052*/ 	.short	(.L_2159 - .L_2158)
.L_2158:
        /*0054*/ 	.word	0x00000080
        /*0058*/ 	.word	0x00000001
        /*005c*/ 	.word	0x00000001


	//----- nvinfo : EIATTR_CRS_STACK_SIZE
	.align		4
.L_2159:
        /*0060*/ 	.byte	0x04, 0x1e
        /*0062*/ 	.short	(.L_2161 - .L_2160)
.L_2160:
        /*0064*/ 	.word	0x00000000
.L_2161:


//--------------------- .nv.info._ZN2at6native27unrolled_elementwise_kernelINS0_13AUnaryFunctorIN3c107complexIdEES5_S5_NS0_15binary_internal10MulFunctorIS5_EEEESt5arrayIPcLm2EELi4E23TrivialOffsetCalculatorILi1EjESE_NS0_6memory15LoadWithoutCastENSF_16StoreWithoutCastEEEviT_T0_T2_T3_T4_T5_ --------------------------
	.section	.nv.info._ZN2at6native27unrolled_elementwise_kernelINS0_13AUnaryFunctorIN3c107complexIdEES5_S5_NS0_15binary_internal10MulFunctorIS5_EEEESt5arrayIPcLm2EELi4E23TrivialOffsetCalculatorILi1EjESE_NS0_6memory15LoadWithoutCastENSF_16StoreWithoutCastEEEviT_T0_T2_T3_T4_T5_,"",@"SHT_CUDA_INFO"
	.sectionflags	@""
	.align	4


	//----- nvinfo : EIATTR_CUDA_API_VERSION
	.align		4
        /*0000*/ 	.byte	0x04, 0x37
        /*0002*/ 	.short	(.L_2163 - .L_2162)
.L_2162:
        /*0004*/ 	.word	0x00000082


	//----- nvinfo : EIATTR_SW2861232_WAR
	.align		4
.L_2163:
        /*0008*/ 	.byte	0x01, 0x35
	.zero		2


	//----- nvinfo : EIATTR_PARAM_CBANK
	.align		4
        /*000c*/ 	.byte	0x04, 0x0a
        /*000e*/ 	.short	(.L_2165 - .L_2164)
	.align		4
.L_2164:
        /*0010*/ 	.word	index@(.nv.constant0._ZN2at6native27unrolled_elementwise_kernelINS0_13AUnaryFunctorIN3c107complexIdEES5_S5_NS0_15binary_internal10MulFunctorIS5_EEEESt5arrayIPcLm2EELi4E23TrivialOffsetCalculatorILi1EjESE_NS0_6memory15LoadWithoutCastENSF_16StoreWithoutCastEEEviT_T0_T2_T3_T4_T5_)
        /*0014*/ 	.short	0x0160
        /*0016*/ 	.short	0x0044


	//----- nvinfo : EIATTR_CBANK_PARAM_SIZE
	.align		4
.L_2165:
        /*0018*/ 	.byte	0x03, 0x19
        /*001a*/ 	.short	0x0044


	//----- nvinfo : EIATTR_KPARAM_INFO
	.align		4
        /*001c*/ 	.byte	0x04, 0x17
        /*001e*/ 	.short	(.L_2167 - .L_2166)
.L_2166:
        /*0020*/ 	.word	0x00000000
        /*0024*/ 	.short	0x0006
        /*0026*/ 	.short	0x0043
        /*0028*/ 	.byte	0x00, 0xf0, 0x05, 0x00


	//----- nvinfo : EIATTR_KPARAM_INFO
	.align		4
.L_2167:
        /*002c*/ 	.byte	0x04, 0x17
        /*002e*/ 	.short	(.L_2169 - .L_2168)
.L_2168:
        /*0030*/ 	.word	0x00000000
        /*0034*/ 	.short	0x0005
        /*0036*/ 	.short	0x0042
        /*0038*/ 	.byte	0x00, 0xf0, 0x05, 0x00


	//----- nvinfo : EIATTR_KPARAM_INFO
	.align		4
.L_2169:
        /*003c*/ 	.byte	0x04, 0x17
        /*003e*/ 	.short	(.L_2171 - .L_2170)
.L_2170:
        /*0040*/ 	.word	0x00000000
        /*0044*/ 	.short	0x0004
        /*0046*/ 	.short	0x0041
        /*0048*/ 	.byte	0x00, 0xf0, 0x05, 0x00


	//----- nvinfo : EIATTR_KPARAM_INFO
	.align		4
.L_2171:
        /*004c*/ 	.byte	0x04, 0x17
        /*004e*/ 	.short	(.L_2173 - .L_2172)
.L_2172:
        /*0050*/ 	.word	0x00000000
        /*0054*/ 	.short	0x0003
        /*0056*/ 	.short	0x0040
        /*0058*/ 	.byte	0x00, 0xf0, 0x05, 0x00


	//----- nvinfo : EIATTR_KPARAM_INFO
	.align		4
.L_2173:
        /*005c*/ 	.byte	0x04, 0x17
        /*005e*/ 	.short	(.L_2175 - .L_2174)
.L_2174:
        /*0060*/ 	.word	0x00000000
        /*0064*/ 	.short	0x0002
        /*0066*/ 	.short	0x0030
        /*0068*/ 	.byte	0x00, 0xf0, 0x41, 0x00


	//----- nvinfo : EIATTR_KPARAM_INFO
	.align		4
.L_2175:
        /*006c*/ 	.byte	0x04, 0x17
        /*006e*/ 	.short	(.L_2177 - .L_2176)
.L_2176:
        /*0070*/ 	.word	0x00000000
        /*0074*/ 	.short	0x0001
        /*0076*/ 	.short	0x0010
        /*0078*/ 	.byte	0x00, 0xf0, 0x81, 0x00


	//----- nvinfo : EIATTR_KPARAM_INFO
	.align		4
.L_2177:
        /*007c*/ 	.byte	0x04, 0x17
        /*007e*/ 	.short	(.L_2179 - .L_2178)
.L_2178:
        /*0080*/ 	.word	0x00000000
        /*0084*/ 	.short	0x0000
        /*0086*/ 	.short	0x0000
        /*0088*/ 	.byte	0x00, 0xf0, 0x11, 0x00


	//----- nvinfo : EIATTR_MAXREG_COUNT
	.align		4
.L_2179:
        /*008c*/ 	.byte	0x03, 0x1b
        /*008e*/ 	.short	0x00ff


	//----- nvinfo : EIATTR_MERCURY_ISA_VERSION
	.align		4
        /*0090*/ 	.byte	0x03, 0x5f
        /*0092*/ 	.short	0x0000


	//----- nvinfo : EIATTR_EXIT_INSTR_OFFSETS
	.align		4
        /*0094*/ 	.byte	0x04, 0x1c
        /*0096*/ 	.short	(.L_2181 - .L_2180)


	//   ....[0]....
.L_2180:
        /*0098*/ 	.word	0x00000570


	//   ....[1]....
        /*009c*/ 	.word	0x000005e0


	//----- nvinfo : EIATTR_MAX_THREADS
	.align		4
.L_2181:
        /*00a0*/ 	.byte	0x04, 0x05
        /*00a2*/ 	.short	(.L_2183 - .L_2182)
.L_2182:
        /*00a4*/ 	.word	0x00000080
        /*00a8*/ 	.word	0x00000001
        /*00ac*/ 	.word	0x00000001


	//----- nvinfo : EIATTR_CRS_STACK_SIZE
	.align		4
.L_2183:
        /*00b0*/ 	.byte	0x04, 0x1e
        /*00b2*/ 	.short	(.L_2185 - .L_2184)
.L_2184:
        /*00b4*/ 	.word	0x00000000
.L_2185:


//--------------------- .nv.info._ZN2at6native29vectorized_elementwise_kernelILi2ENS0_13AUnaryFunctorIN3c107complexIdEES5_S5_NS0_15binary_internal10MulFunctorIS5_EEEESt5arrayIPcLm2EEEEviT0_T1_ --------------------------
	.section	.nv.info._ZN2at6native29vectorized_elementwise_kernelILi2ENS0_13AUnaryFunctorIN3c107complexIdEES5_S5_NS0_15binary_internal10MulFunctorIS5_EEEESt5arrayIPcLm2EEEEviT0_T1_,"",@"SHT_CUDA_INFO"
	.sectionflags	@""
	.align	4


	//----- nvinfo : EIATTR_CUDA_API_VERSION
	.align		4
        /*0000*/ 	.byte	0x04, 0x37
        /*0002*/ 	.short	(.L_2187 - .L_2186)
.L_2186:
        /*0004*/ 	.word	0x00000082


	//----- nvinfo : EIATTR_SW2861232_WAR
	.align		4
.L_2187:
        /*0008*/ 	.byte	0x01, 0x35
	.zero		2


	//----- nvinfo : EIATTR_PARAM_CBANK
	.align		4
        /*000c*/ 	.byte	0x04, 0x0a
        /*000e*/ 	.short	(.L_2189 - .L_2188)
	.align		4
.L_2188:
        /*0010*/ 	.word	index@(.nv.constant0._ZN2at6native29vectorized_elementwise_kernelILi2ENS0_13AUnaryFunctorIN3c107complexIdEES5_S5_NS0_15binary_internal10MulFunctorIS5_EEEESt5arrayIPcLm2EEEEviT0_T1_)
        /*0014*/ 	.short	0x0160
        /*0016*/ 	.short	0x0040


	//----- nvinfo : EIATTR_CBANK_PARAM_SIZE
	.align		4
.L_2189:
        /*0018*/ 	.byte	0x03, 0x19
        /*001a*/ 	.short	0x0040


	//----- nvinfo : EIATTR_KPARAM_INFO
	.align		4
        /*001c*/ 	.byte	0x04, 0x17
        /*001e*/ 	.short	(.L_2191 - .L_2190)
.L_2190:
        /*0020*/ 	.word	0x00000000
        /*0024*/ 	.short	0x0002
        /*0026*/ 	.short	0x0030
        /*0028*/ 	.byte	0x00, 0xf0, 0x41, 0x00


	//----- nvinfo : EIATTR_KPARAM_INFO
	.align		4
.L_2191:
        /*002c*/ 	.byte	0x04, 0x17
        /*002e*/ 	.short	(.L_2193 - .L_2192)
.L_2192:
        /*0030*/ 	.word	0x00000000
        /*0034*/ 	.short	0x0001
        /*0036*/ 	.short	0x0010
        /*0038*/ 	.byte	0x00, 0xf0, 0x81, 0x00


	//----- nvinfo : EIATTR_KPARAM_INFO
	.align		4
.L_2193:
        /*003c*/ 	.byte	0x04, 0x17
        /*003e*/ 	.short	(.L_2195 - .L_2194)
.L_2194:
        /*0040*/ 	.word	0x00000000
        /*0044*/ 	.short	0x0000
        /*0046*/ 	.short	0x0000
        /*0048*/ 	.byte	0x00, 0xf0, 0x11, 0x00


	//----- nvinfo : EIATTR_MAXREG_COUNT
	.align		4
.L_2195:
        /*004c*/ 	.byte	0x03, 0x1b
        /*004e*/ 	.short	0x00ff


	//----- nvinfo : EIATTR_MERCURY_ISA_VERSION
	.align		4
        /*0050*/ 	.byte	0x03, 0x5f
        /*0052*/ 	.short	0x0000


	//----- nvinfo : EIATTR_EXIT_INSTR_OFFSETS
	.align		4
        /*0054*/ 	.byte	0x04, 0x1c
        /*0056*/ 	.short	(.L_2197 - .L_2196)


	//   ....[0]....
.L_2196:
        /*0058*/ 	.word	0x000003d0


	//   ....[1]....
        /*005c*/ 	.word	0x00000f20


	//   ....[2]....
        /*0060*/ 	.word	0x00000f70


	//----- nvinfo : EIATTR_MAX_THREADS
	.align		4
.L_2197:
        /*0064*/ 	.byte	0x04, 0x05
        /*0066*/ 	.short	(.L_2199 - .L_2198)
.L_2198:
        /*0068*/ 	.word	0x00000080
        /*006c*/ 	.word	0x00000001
        /*0070*/ 	.word	0x00000001


	//----- nvinfo : EIATTR_CRS_STACK_SIZE
	.align		4
.L_2199:
        /*0074*/ 	.byte	0x04, 0x1e
        /*0076*/ 	.short	(.L_2201 - .L_2200)
.L_2200:
        /*0078*/ 	.word	0x00000000
.L_2201:


//--------------------- .nv.info._ZN2at6native29vectorized_elementwise_kernelILi4ENS0_13AUnaryFunctorIN3c107complexIdEES5_S5_NS0_15binary_internal10MulFunctorIS5_EEEESt5arrayIPcLm2EEEEviT0_T1_ --------------------------
	.section	.nv.info._ZN2at6native29vectorized_elementwise_kernelILi4ENS0_13AUnaryFunctorIN3c107complexIdEES5_S5_NS0_15binary_internal10MulFunctorIS5_EEEESt5arrayIPcLm2EEEEviT0_T1_,"",@"SHT_CUDA_INFO"
	.sectionflags	@""
	.align	4


	//----- nvinfo : EIATTR_CUDA_API_VERSION
	.align		4
        /*0000*/ 	.byte	0x04, 0x37
        /*0002*/ 	.short	(.L_2203 - .L_2202)
.L_2202:
        /*0004*/ 	.word	0x00000082


	//----- nvinfo : EIATTR_SW2861232_WAR
	.align		4
.L_2203:
        /*0008*/ 	.byte	0x01, 0x35
	.zero		2


	//----- nvinfo : EIATTR_PARAM_CBANK
	.align		4
        /*000c*/ 	.byte	0x04, 0x0a
        /*000e*/ 	.short	(.L_2205 - .L_2204)
	.align		4
.L_2204:
        /*0010*/ 	.word	index@(.nv.constant0._ZN2at6native29vectorized_elementwise_kernelILi4ENS0_13AUnaryFunctorIN3c107complexIdEES5_S5_NS0_15binary_internal10MulFunctorIS5_EEEESt5arrayIPcLm2EEEEviT0_T1_)
        /*0014*/ 	.short	0x0160
        /*0016*/ 	.short	0x0040


	//----- nvinfo : EIATTR_CBANK_PARAM_SIZE
	.align		4
.L_2205:
        /*0018*/ 	.byte	0x03, 0x19
        /*001a*/ 	.short	0x0040


	//----- nvinfo : EIATTR_KPARAM_INFO
	.align		4
        /*001c*/ 	.byte	0x04, 0x17
        /*001e*/ 	.short	(.L_2207 - .L_2206)
.L_2206:
        /*0020*/ 	.word	0x00000000
        /*0024*/ 	.short	0x0002
        /*0026*/ 	.short	0x0030
        /*0028*/ 	.byte	0x00, 0xf0, 0x41, 0x00


	//----- nvinfo : EIATTR_KPARAM_INFO
	.align		4
.L_2207:
        /*002c*/ 	.byte	0x04, 0x17
        /*002e*/ 	.short	(.L_2209 - .L_2208)
.L_2208:
        /*0030*/ 	.word	0x00000000
        /*0034*/ 	.short	0x0001
        /*0036*/ 	.short	0x0010
        /*0038*/ 	.byte	0x00, 0xf0, 0x81, 0x00


	//----- nvinfo : EIATTR_KPARAM_INFO
	.align		4
.L_2209:
        /*003c*/ 	.byte	0x04, 0x17
        /*003e*/ 	.short	(.L_2211 - .L_2210)
.L_2210:
        /*0040*/ 	.word	0x00000000
        /*0044*/ 	.short	0x0000
        /*0046*/ 	.short	0x0000
        /*0048*/ 	.byte	0x00, 0xf0, 0x11, 0x00


	//----- nvinfo : EIATTR_MAXREG_COUNT
	.align		4
.L_2211:
        /*004c*/ 	.byte	0x03, 0x1b
        /*004e*/ 	.short	0x00ff


	//----- nvinfo : EIATTR_MERCURY_ISA_VERSION
	.align		4
        /*0050*/ 	.byte	0x03, 0x5f
        /*0052*/ 	.short	0x0000


	//----- nvinfo : EIATTR_EXIT_INSTR_OFFSETS
	.align		4
        /*0054*/ 	.byte	0x04, 0x1c
        /*0056*/ 	.short	(.L_2213 - .L_2212)


	//   ....[0]....
.L_2212:
        /*0058*/ 	.word	0x000003d0


	//   ....[1]....
        /*005c*/ 	.word	0x00000f20


	//   ....[2]....
        /*0060*/ 	.word	0x00000f70


	//----- nvinfo : EIATTR_MAX_THREADS
	.align		4
.L_2213:
        /*0064*/ 	.byte	0x04, 0x05
        /*0066*/ 	.short	(.L_2215 - .L_2214)
.L_2214:
        /*0068*/ 	.word	0x00000080
        /*006c*/ 	.word	0x00000001
        /*0070*/ 	.word	0x00000001


	//----- nvinfo : EIATTR_CRS_STACK_SIZE
	.align		4
.L_2215:
        /*0074*/ 	.byte	0x04, 0x1e
        /*0076*/ 	.short	(.L_2217 - .L_2216)
.L_2216:
        /*0078*/ 	.word	0x00000000
.L_2217:


//--------------------- .nv.info._ZN2at6native29vectorized_elementwise_kernelILi8ENS0_13AUnaryFunctorIN3c107complexIdEES5_S5_NS0_15binary_internal10MulFunctorIS5_EEEESt5arrayIPcLm2EEEEviT0_T1_ --------------------------
	.section	.nv.info._ZN2at6native29vectorized_elementwise_kernelILi8ENS0_13AUnaryFunctorIN3c107complexIdEES5_S5_NS0_15binary_internal10MulFunctorIS5_EEEESt5arrayIPcLm2EEEEviT0_T1_,"",@"SHT_CUDA_INFO"
	.sectionflags	@""
	.align	4


	//----- nvinfo : EIATTR_CUDA_API_VERSION
	.align		4
        /*0000*/ 	.byte	0x04, 0x37
        /*0002*/ 	.short	(.L_2219 - .L_2218)
.L_2218:
        /*0004*/ 	.word	0x00000082


	//----- nvinfo : EIATTR_SW2861232_WAR
	.align		4
.L_2219:
        /*0008*/ 	.byte	0x01, 0x35
	.zero		2


	//----- nvinfo : EIATTR_PARAM_CBANK
	.align		4
        /*000c*/ 	.byte	0x04, 0x0a
        /*000e*/ 	.short	(.L_2221 - .L_2220)
	.align		4
.L_2220:
        /*0010*/ 	.word	index@(.nv.constant0._ZN2at6native29vectorized_elementwise_kernelILi8ENS0_13AUnaryFunctorIN3c107complexIdEES5_S5_NS0_15binary_internal10MulFunctorIS5_EEEESt5arrayIPcLm2EEEEviT0_T1_)
        /*0014*/ 	.short	0x0160
        /*0016*/ 	.short	0x0040


	//----- nvinfo : EIATTR_CBANK_PARAM_SIZE
	.align		4
.L_2221:
        /*0018*/ 	.byte	0x03, 0x19
        /*001a*/ 	.short	0x0040


	//----- nvinfo : EIATTR_KPARAM_INFO
	.align		4
        /*001c*/ 	.byte	0x04, 0x17
        /*001e*/ 	.short	(.L_2223 - .L_2222)
.L_2222:
        /*0020*/ 	.word	0x00000000
        /*0024*/ 	.short	0x0002
        /*0026*/ 	.short	0x0030
        /*0028*/ 	.byte	0x00, 0xf0, 0x41, 0x00


	//----- nvinfo : EIATTR_KPARAM_INFO
	.align		4
.L_2223:
        /*002c*/ 	.byte	0x04, 0x17
        /*002e*/ 	.short	(.L_2225 - .L_2224)
.L_2224:
        /*0030*/ 	.word	0x00000000
        /*0034*/ 	.short	0x0001
        /*0036*/ 	.short	0x0010
        /*0038*/ 	.byte	0x00, 0xf0, 0x81, 0x00


	//----- nvinfo : EIATTR_KPARAM_INFO
	.align		4
.L_2225:
        /*003c*/ 	.byte	0x04, 0x17
        /*003e*/ 	.short	(.L_2227 - .L_2226)
.L_2226:
        /*0040*/ 	.word	0x00000000
        /*0044*/ 	.short	0x0000
        /*0046*/ 	.short	0x0000
        /*0048*/ 	.byte	0x00, 0xf0, 0x11, 0x00


	//----- nvinfo : EIATTR_MAXREG_COUNT
	.align		4
.L_2227:
        /*004c*/ 	.byte	0x03, 0x1b
        /*004e*/ 	.short	0x00ff


	//----- nvinfo : EIATTR_MERCURY_ISA_VERSION
	.align		4
        /*0050*/ 	.byte	0x03, 0x5f
        /*0052*/ 	.short	0x0000


	//----- nvinfo : EIATTR_EXIT_INSTR_OFFSETS
	.align		4
        /*0054*/ 	.byte	0x04, 0x1c
        /*0056*/ 	.short	(.L_2229 - .L_2228)


	//   ....[0]....
.L_2228:
        /*0058*/ 	.word	0x00000010


	//----- nvinfo : EIATTR_MAX_THREADS
	.align		4
.L_2229:
        /*005c*/ 	.byte	0x04, 0x05
        /*005e*/ 	.short	(.L_2231 - .L_2230)
.L_2230:
        /*0060*/ 	.word	0x00000080
        /*0064*/ 	.word	0x00000001
        /*0068*/ 	.word	0x00000001
.L_2231:


//--------------------- .nv.info._ZN2at6native18elementwise_kernelILi128ELi4EZNS0_15gpu_kernel_implINS0_13BinaryFunctorIN3c107complexIdEES6_S6_NS0_15binary_internal10MulFunctorIS6_EEEEEEvRNS_18TensorIteratorBaseERKT_EUliE_EEviT1_ --------------------------
	.section	.nv.info._ZN2at6native18elementwise_kernelILi128ELi4EZNS0_15gpu_kernel_implINS0_13BinaryFunctorIN3c107complexIdEES6_S6_NS0_15binary_internal10MulFunctorIS6_EEEEEEvRNS_18TensorIteratorBaseERKT_EUliE_EEviT1_,"",@"SHT_CUDA_INFO"
	.sectionflags	@""
	.align	4


	//----- nvinfo : EIATTR_CUDA_API_VERSION
	.align		4
        /*0000*/ 	.byte	0x04, 0x37
        /*0002*/ 	.short	(.L_2233 - .L_2232)
.L_2232:
        /*0004*/ 	.word	0x00000082


	//----- nvinfo : EIATTR_SW2861232_WAR
	.align		4
.L_2233:
        /*0008*/ 	.byte	0x01, 0x35
	.zero		2


	//----- nvinfo : EIATTR_PARAM_CBANK
	.align		4
        /*000c*/ 	.byte	0x04, 0x0a
        /*000e*/ 	.short	(.L_2235 - .L_2234)
	.align		4
.L_2234:
        /*0010*/ 	.word	index@(.nv.constant0._ZN2at6native18elementwise_kernelILi128ELi4EZNS0_15gpu_kernel_implINS0_13BinaryFunctorIN3c107complexIdEES6_S6_NS0_15binary_internal10MulFunctorIS6_EEEEEEvRNS_18TensorIteratorBaseERKT_EUliE_EEviT1_)
        /*0014*/ 	.short	0x0160
        /*0016*/ 	.short	0x0290


	//----- nvinfo : EIATTR_CBANK_PARAM_SIZE
	.align		4
.L_2235:
        /*0018*/ 	.byte	0x03, 0x19
        /*001a*/ 	.short	0x0290


	//----- nvinfo : EIATTR_KPARAM_INFO
	.align		4
        /*001c*/ 	.byte	0x04, 0x17
        /*001e*/ 	.short	(.L_2237 - .L_2236)
.L_2236:
        /*0020*/ 	.word	0x00000000
        /*0024*/ 	.short	0x0001
        /*0026*/ 	.short	0x0008
        /*0028*/ 	.byte	0x00, 0xf0, 0x21, 0x0a


	//----- nvinfo : EIATTR_KPARAM_INFO
	.align		4
.L_2237:
        /*002c*/ 	.byte	0x04, 0x17
        /*002e*/ 	.short	(.L_2239 - .L_2238)
.L_2238:
        /*0030*/ 	.word	0x00000000
        /*0034*/ 	.short	0x0000
        /*0036*/ 	.short	0x0000
        /*0038*/ 	.byte	0x00, 0xf0, 0x11, 0x00


	//----- nvinfo : EIATTR_MAXREG_COUNT
	.align		4
.L_2239:
        /*003c*/ 	.byte	0x03, 0x1b
        /*003e*/ 	.short	0x0080


	//----- nvinfo : EIATTR_EXTERNS
	.align		4
        /*0040*/ 	.byte	0x04, 0x0f
        /*0042*/ 	.short	(.L_2241 - .L_2240)


	//   ....[0]....
	.align		4
.L_2240:
        /*0044*/ 	.word	index@(__assertfail)


	//----- nvinfo : EIATTR_MERCURY_ISA_VERSION
	.align		4
.L_2241:
        /*0048*/ 	.byte	0x03, 0x5f
        /*004a*/ 	.short	0x0000


	//----- nvinfo : EIATTR_SYSCALL_OFFSETS
	.align		4
        /*004c*/ 	.byte	0x04, 0x46
        /*004e*/ 	.short	(.L_2243 - .L_2242)


	//   ....[0]....
.L_2242:
        /*0050*/ 	.word	0x000020a0


	//   ....[1]....
        /*0054*/ 	.word	0x00003150


	//   ....[2]....
        /*0058*/ 	.word	0x00004210


	//   ....[3]....
        /*005c*/ 	.word	0x000062f0


	//   ....[4]....
        /*0060*/ 	.word	0x000073a0


	//   ....[5]....
        /*0064*/ 	.word	0x00008460


	//   ....[6]....
        /*0068*/ 	.word	0x0000a510


	//   ....[7]....
        /*006c*/ 	.word	0x0000b5c0


	//   ....[8]....
        /*0070*/ 	.word	0x0000c680


	//   ....[9]....
        /*0074*/ 	.word	0x0000e740


	//   ....[10]....
        /*0078*/ 	.word	0x0000f7f0


	//   ....[11]....
        /*007c*/ 	.word	0x000108b0


	//----- nvinfo : EIATTR_EXIT_INSTR_OFFSETS
	.align		4
.L_2243:
        /*0080*/ 	.byte	0x04, 0x1c
        /*0082*/ 	.short	(.L_2245 - .L_2244)


	//   ....[0]....
.L_2244:
        /*0084*/ 	.word	0x0000c720


	//   ....[1]....
        /*0088*/ 	.word	0x0000f9c0


	//   ....[2]....
        /*008c*/ 	.word	0x0000fa00


	//   ....[3]....
        /*0090*/ 	.word	0x0000fa90


	//   ....[4]....
        /*0094*/ 	.word	0x0000fac0


	//   ....[5]....
        /*0098*/ 	.word	0x0000faf0


	//   ....[6]....
        /*009c*/ 	.word	0x0000fba0


	//   ....[7]....
        /*00a0*/ 	.word	0x0000fc00


	//   ....[8]....
        /*00a4*/ 	.word	0x0000fce0


	//   ....[9]....
        /*00a8*/ 	.word	0x0000fd70


	//   ....[10]....
        /*00ac*/ 	.word	0x0000fd90


	//   ....[11]....
        /*00b0*/ 	.word	0x0000fe60


	//   ....[12]....
        /*00b4*/ 	.word	0x0000fe80


	//   ....[13]....
        /*00b8*/ 	.word	0x00010030


	//   ....[14]....
        /*00bc*/ 	.word	0x000101b0


	//   ....[15]....
        /*00c0*/ 	.word	0x00010210


	//   ....[16]....
        /*00c4*/ 	.word	0x000102c0


	//   ....[17]....
        /*00c8*/ 	.word	0x00010460


	//   ....[18]....
        /*00cc*/ 	.word	0x00010600


	//   ....[19]....
        /*00d0*/ 	.word	0x00010780


	//   ....[20]....
        /*00d4*/ 	.word	0x000108c0


	//   ....[21]....
        /*00d8*/ 	.word	0x000108f0


	//   ....[22]....
        /*00dc*/ 	.word	0x00010920


	//----- nvinfo : EIATTR_MAX_THREADS
	.align		4
.L_2245:
        /*00e0*/ 	.byte	0x04, 0x05
        /*00e2*/ 	.short	(.L_2247 - .L_2246)
.L_2246:
        /*00e4*/ 	.word	0x00000080
        /*00e8*/ 	.word	0x00000001
        /*00ec*/ 	.word	0x00000001


	//----- nvinfo : EIATTR_CRS_STACK_SIZE
	.align		4
.L_2247:
        /*00f0*/ 	.byte	0x04, 0x1e
        /*00f2*/ 	.short	(.L_2249 - .L_2248)
.L_2248:
        /*00f4*/ 	.word	0x00000000
.L_2249:


//--------------------- .nv.info._ZN2at6native27unrolled_elementwise_kernelINS0_13BinaryFunctorIN3c107complexIdEES5_S5_NS0_15binary_internal10MulFunctorIS5_EEEESt5arrayIPcLm3EELi4E23TrivialOffsetCalculatorILi2EjESD_ILi1EjENS0_6memory12LoadWithCastILi2EEENSG_13StoreWithCastILi1EEEEEviT_T0_T2_T3_T4_T5_ --------------------------
	.section	.nv.info._ZN2at6native27unrolled_elementwise_kernelINS0_13BinaryFunctorIN3c107complexIdEES5_S5_NS0_15binary_internal10MulFunctorIS5_EEEESt5arrayIPcLm3EELi4E23TrivialOffsetCalculatorILi2EjESD_ILi1EjENS0_6memory12LoadWithCastILi2EEENSG_13StoreWithCastILi1EEEEEviT_T0_T2_T3_T4_T5_,"",@"SHT_CUDA_INFO"
	.sectionflags	@""
	.align	4


	//----- nvinfo : EIATTR_CUDA_API_VERSION
	.align		4
        /*0000*/ 	.byte	0x04, 0x37
        /*0002*/ 	.short	(.L_2251 - .L_2250)
.L_2250:
        /*0004*/ 	.word	0x00000082


	//----- nvinfo : EIATTR_SW2861232_WAR
	.align		4
.L_2251:
        /*0008*/ 	.byte	0x01, 0x35
	.zero		2


	//----- nvinfo : EIATTR_PARAM_CBANK
	.align		4
        /*000c*/ 	.byte	0x04, 0x0a
        /*000e*/ 	.short	(.L_2253 - .L_2252)
	.align		4
.L_2252:
        /*0010*/ 	.word	index@(.nv.constant0._ZN2at6native27unrolled_elementwise_kernelINS0_13BinaryFunctorIN3c107complexIdEES5_S5_NS0_15binary_internal10MulFunctorIS5_EEEESt5arrayIPcLm3EELi4E23TrivialOffsetCalculatorILi2EjESD_ILi1EjENS0_6memory12LoadWithCastILi2EEENSG_13StoreWithCastILi1EEEEEviT_T0_T2_T3_T4_T5_)
        /*0014*/ 	.short	0x0160
        /*0016*/ 	.short	0x0038


	//----- nvinfo : EIATTR_CBANK_PARAM_SIZE
	.align		4
.L_2253:
        /*0018*/ 	.byte	0x03, 0x19
        /*001a*/ 	.short	0x0038


	//----- nvinfo : EIATTR_KPARAM_INFO
	.align		4
        /*001c*/ 	.byte	0x04, 0x17
        /*001e*/ 	.short	(.L_2255 - .L_2254)
.L_2254:
        /*0020*/ 	.word	0x00000000
        /*0024*/ 	.short	0x0006
        /*0026*/ 	.short	0x0030
        /*0028*/ 	.byte	0x00, 0xf0, 0x21, 0x00


	//----- nvinfo : EIATTR_KPARAM_INFO
	.align		4
.L_2255:
        /*002c*/ 	.byte	0x04, 0x17
        /*002e*/ 	.short	(.L_2257 - .L_2256)
.L_2256:
        /*0030*/ 	.word	0x00000000
        /*0034*/ 	.short	0x0005
        /*0036*/ 	.short	0x0024
        /*0038*/ 	.byte	0x00, 0xf0, 0x31, 0x00


	//----- nvinfo : EIATTR_KPARAM_INFO
	.align		4
.L_2257:
        /*003c*/ 	.byte	0x04, 0x17
        /*003e*/ 	.short	(.L_2259 - .L_2258)
.L_2258:
        /*0040*/ 	.word	0x00000000
        /*0044*/ 	.short	0x0004
        /*0046*/ 	.short	0x0021
        /*0048*/ 	.byte	0x00, 0xf0, 0x05, 0x00


	//----- nvinfo : EIATTR_KPARAM_INFO
	.align		4
.L_2259:
        /*004c*/ 	.byte	0x04, 0x17
        /*004e*/ 	.short	(.L_2261 - .L_2260)
.L_2260:
        /*0050*/ 	.word	0x00000000
        /*0054*/ 	.short	0x0003
        /*0056*/ 	.short	0x0020
        /*0058*/ 	.byte	0x00, 0xf0, 0x05, 0x00


	//----- nvinfo : EIATTR_KPARAM_INFO
	.align		4
.L_2261:
        /*005c*/ 	.byte	0x04, 0x17
        /*005e*/ 	.short	(.L_2263 - .L_2262)
.L_2262:
        /*0060*/ 	.word	0x00000000
        /*0064*/ 	.short	0x0002
        /*0066*/ 	.short	0x0008
        /*0068*/ 	.byte	0x00, 0xf0, 0x61, 0x00


	//----- nvinfo : EIATTR_KPARAM_INFO
	.align		4
.L_2263:
        /*006c*/ 	.byte	0x04, 0x17
        /*006e*/ 	.short	(.L_2265 - .L_2264)
.L_2264:
        /*0070*/ 	.word	0x00000000
        /*0074*/ 	.short	0x0001
        /*0076*/ 	.short	0x0004
        /*0078*/ 	.byte	0x00, 0xf0, 0x05, 0x00


	//----- nvinfo : EIATTR_KPARAM_INFO
	.align		4
.L_2265:
        /*007c*/ 	.byte	0x04, 0x17
        /*007e*/ 	.short	(.L_2267 - .L_2266)
.L_2266:
        /*0080*/ 	.word	0x00000000
        /*0084*/ 	.short	0x0000
        /*0086*/ 	.short	0x0000
        /*0088*/ 	.byte	0x00, 0xf0, 0x11, 0x00


	//----- nvinfo : EIATTR_MAXREG_COUNT
	.align		4
.L_2267:
        /*008c*/ 	.byte	0x03, 0x1b
        /*008e*/ 	.short	0x00ff


	//----- nvinfo : EIATTR_EXTERNS
	.align		4
        /*0090*/ 	.byte	0x04, 0x0f
        /*0092*/ 	.short	(.L_2269 - .L_2268)


	//   ....[0]....
	.align		4
.L_2268:
        /*0094*/ 	.word	index@(__assertfail)


	//----- nvinfo : EIATTR_MERCURY_ISA_VERSION
	.align		4
.L_2269:
        /*0098*/ 	.byte	0x03, 0x5f
        /*009a*/ 	.short	0x0000


	//----- nvinfo : EIATTR_SYSCALL_OFFSETS
	.align		4
        /*009c*/ 	.byte	0x04, 0x46
        /*009e*/ 	.short	(.L_2271 - .L_2270)


	//   ....[0]....
.L_2270:
        /*00a0*/ 	.word	0x00001110


	//   ....[1]....
        /*00a4*/ 	.word	0x000021c0


	//   ....[2]....
        /*00a8*/ 	.word	0x00003300


	//   ....[3]....
        /*00ac*/ 	.word	0x000043b0


	//   ....[4]....
        /*00b0*/ 	.word	0x00005510


	//   ....[5]....
        /*00b4*/ 	.word	0x000065c0


	//   ....[6]....
        /*00b8*/ 	.word	0x00007700


	//   ....[7]....
        /*00bc*/ 	.word	0x000087b0


	//   ....[8]....
        /*00c0*/ 	.word	0x00009bb0


	//   ....[9]....
        /*00c4*/ 	.word	0x0000aca0


	//   ....[10]....
        /*00c8*/ 	.word	0x0000bd50


	//   ....[11]....
        /*00cc*/ 	.word	0x0000ce00


	//----- nvinfo : EIATTR_EXIT_INSTR_OFFSETS
	.align		4
.L_2271:
        /*00d0*/ 	.byte	0x04, 0x1c
        /*00d2*/ 	.short	(.L_2273 - .L_2272)


	//   ....[0]....
.L_2272:
        /*00d4*/ 	.word	0x0000bdf0


	//   ....[1]....
        /*00d8*/ 	.word	0x0000bf10


	//   ....[2]....
        /*00dc*/ 	.word	0x0000bf50


	//   ....[3]....
        /*00e0*/ 	.word	0x0000bfe0


	//   ....[4]....
        /*00e4*/ 	.word	0x0000c010


	//   ....[5]....
        /*00e8*/ 	.word	0x0000c040


	//   ....[6]....
        /*00ec*/ 	.word	0x0000c0f0


	//   ....[7]....
        /*00f0*/ 	.word	0x0000c150


	//   ....[8]....
        /*00f4*/ 	.word	0x0000c230


	//   ....[9]....
        /*00f8*/ 	.word	0x0000c2c0


	//   ....[10]....
        /*00fc*/ 	.word	0x0000c2e0


	//   ....[11]....
        /*0100*/ 	.word	0x0000c3b0


	//   ....[12]....
        /*0104*/ 	.word	0x0000c3d0


	//   ....[13]....
        /*0108*/ 	.word	0x0000c580


	//   ....[14]....
        /*010c*/ 	.word	0x0000c700


	//   ....[15]....
        /*0110*/ 	.word	0x0000c760


	//   ....[16]....
        /*0114*/ 	.word	0x0000c810


	//   ....[17]....
        /*0118*/ 	.word	0x0000c9b0


	//   ....[18]....
        /*011c*/ 	.word	0x0000cb50


	//   ....[19]....
        /*0120*/ 	.word	0x0000ccd0


	//   ....[20]....
        /*0124*/ 	.word	0x0000ce10


	//   ....[21]....
        /*0128*/ 	.word	0x0000ce40


	//   ....[22]....
        /*012c*/ 	.word	0x0000ce70


	//----- nvinfo : EIATTR_MAX_THREADS
	.align		4
.L_2273:
        /*0130*/ 	.byte	0x04, 0x05
        /*0132*/ 	.short	(.L_2275 - .L_2274)
.L_2274:
        /*0134*/ 	.word	0x00000080
        /*0138*/ 	.word	0x00000001
        /*013c*/ 	.word	0x00000001


	//----- nvinfo : EIATTR_CRS_STACK_SIZE
	.align		4
.L_2275:
        /*0140*/ 	.byte	0x04, 0x1e
        /*0142*/ 	.short	(.L_2277 - .L_2276)
.L_2276:
        /*0144*/ 	.word	0x00000000
.L_2277:


//--------------------- .nv.info._ZN2at6native18elementwise_kernelILi128ELi2EZNS0_22gpu_kernel_impl_nocastINS0_13BinaryFunctorIN3c107complexIdEES6_S6_NS0_15binary_internal10MulFunctorIS6_EEEEEEvRNS_18TensorIteratorBaseERKT_EUliE_EEviT1_ --------------------------
	.section	.nv.info._ZN2at6native18elementwise_kernelILi128ELi2EZNS0_22gpu_kernel_impl_nocastINS0_13BinaryFunctorIN3c107complexIdEES6_S6_NS0_15binary_internal10MulFunctorIS6_EEEEEEvRNS_18TensorIteratorBaseERKT_EUliE_EEviT1_,"",@"SHT_CUDA_INFO"
	.sectionflags	@""
	.align	4


	//----- nvinfo : EIATTR_CUDA_API_VERSION
	.align		4
        /*0000*/ 	.byte	0x04, 0x37
        /*0002*/ 	.short	(.L_2279 - .L_2278)
.L_2278:
        /*0004*/ 	.word	0x00000082


	//----- nvinfo : EIATTR_SW2861232_WAR
	.align		4
.L_2279:
        /*0008*/ 	.byte	0x01, 0x35
	.zero		2


	//----- nvinfo : EIATTR_PARAM_CBANK
	.align		4
        /*000c*/ 	.byte	0x04, 0x0a
        /*000e*/ 	.short	(.L_2281 - .L_2280)
	.align		4
.L_2280:
        /*0010*/ 	.word	index@(.nv.constant0._ZN2at6native18elementwise_kernelILi128ELi2EZNS0_22gpu_kernel_impl_nocastINS0_13BinaryFunctorIN3c107complexIdEES6_S6_NS0_15binary_internal10MulFunctorIS6_EEEEEEvRNS_18TensorIteratorBaseERKT_EUliE_EEviT1_)
        /*0014*/ 	.short	0x0160
        /*0016*/ 	.short	0x0290


	//----- nvinfo : EIATTR_CBANK_PARAM_SIZE
	.align		4
.L_2281:
        /*0018*/ 	.byte	0x03, 0x19
        /*001a*/ 	.short	0x0290


	//----- nvinfo : EIATTR_KPARAM_INFO
	.align		4
        /*001c*/ 	.byte	0x04, 0x17
        /*001e*/ 	.short	(.L_2283 - .L_2282)
.L_2282:
        /*0020*/ 	.word	0x00000000
        /*0024*/ 	.short	0x0001
        /*0026*/ 	.short	0x0008
        /*0028*/ 	.byte	0x00, 0xf0, 0x21, 0x0a


	//----- nvinfo : EIATTR_KPARAM_INFO
	.align		4
.L_2283:
        /*002c*/ 	.byte	0x04, 0x17
        /*002e*/ 	.short	(.L_2285 - .L_2284)
.L_2284:
        /*0030*/ 	.word	0x00000000
        /*0034*/ 	.short	0x0000
        /*0036*/ 	.short	0x0000
        /*0038*/ 	.byte	0x00, 0xf0, 0x11, 0x00


	//----- nvinfo : EIATTR_MAXREG_COUNT
	.align		4
.L_2285:
        /*003c*/ 	.byte	0x03, 0x1b
        /*003e*/ 	.short	0x0080


	//----- nvinfo : EIATTR_MERCURY_ISA_VERSION
	.align		4
        /*0040*/ 	.byte	0x03, 0x5f
        /*0042*/ 	.short	0x0000


	//----- nvinfo : EIATTR_EXIT_INSTR_OFFSETS
	.align		4
        /*0044*/ 	.byte	0x04, 0x1c
        /*0046*/ 	.short	(.L_2287 - .L_2286)


	//   ....[0]....
.L_2286:
        /*0048*/ 	.word	0x00001160


	//   ....[1]....
        /*004c*/ 	.word	0x00002210


	//----- nvinfo : EIATTR_MAX_THREADS
	.align		4
.L_2287:
        /*0050*/ 	.byte	0x04, 0x05
        /*0052*/ 	.short	(.L_2289 - .L_2288)
.L_2288:
        /*0054*/ 	.word	0x00000080
        /*0058*/ 	.word	0x00000001
        /*005c*/ 	.word	0x00000001


	//----- nvinfo : EIATTR_CRS_STACK_SIZE
	.align		4
.L_2289:
        /*0060*/ 	.byte	0x04, 0x1e
        /*0062*/ 	.short	(.L_2291 - .L_2290)
.L_2290:
        /*0064*/ 	.word	0x00000000
.L_2291:


//--------------------- .nv.info._ZN2at6native27unrolled_elementwise_kernelINS0_13BinaryFunctorIN3c107complexIdEES5_S5_NS0_15binary_internal10MulFunctorIS5_EEEESt5arrayIPcLm3EELi4E23TrivialOffsetCalculatorILi2EjESD_ILi1EjENS0_6memory15LoadWithoutCastENSG_16StoreWithoutCastEEEviT_T0_T2_T3_T4_T5_ --------------------------
	.section	.nv.info._ZN2at6native27unrolled_elementwise_kernelINS0_13BinaryFunctorIN3c107complexIdEES5_S5_NS0_15binary_internal10MulFunctorIS5_EEEESt5arrayIPcLm3EELi4E23TrivialOffsetCalculatorILi2EjESD_ILi1EjENS0_6memory15LoadWithoutCastENSG_16StoreWithoutCastEEEviT_T0_T2_T3_T4_T5_,"",@"SHT_CUDA_INFO"
	.sectionflags	@""
	.align	4


	//----- nvinfo : EIATTR_CUDA_API_VERSION
	.align		4
        /*0000*/ 	.byte	0x04, 0x37
        /*0002*/ 	.short	(.L_2293 - .L_2292)
.L_2292:
        /*0004*/ 	.word	0x00000082


	//----- nvinfo : EIATTR_SW2861232_WAR
	.align		4
.L_2293:
        /*0008*/ 	.byte	0x01, 0x35
	.zero		2


	//----- nvinfo : EIATTR_PARAM_CBANK
	.align		4
        /*000c*/ 	.byte	0x04, 0x0a
        /*000e*/ 	.short	(.L_2295 - .L_2294)
	.align		4
.L_2294:
        /*0010*/ 	.word	index@(.nv.constant0._ZN2at6native27unrolled_elementwise_kernelINS0_13BinaryFunctorIN3c107complexIdEES5_S5_NS0_15binary_internal10MulFunctorIS5_EEEESt5arrayIPcLm3EELi4E23TrivialOffsetCalculatorILi2EjESD_ILi1EjENS0_6memory15LoadWithoutCastENSG_16StoreWithoutCastEEEviT_T0_T2_T3_T4_T5_)
        /*0014*/ 	.short	0x0160
        /*0016*/ 	.short	0x0024


	//----- nvinfo : EIATTR_CBANK_PARAM_SIZE
	.align		4
.L_2295:
        /*0018*/ 	.byte	0x03, 0x19
        /*001a*/ 	.short	0x0024


	//----- nvinfo : EIATTR_KPARAM_INFO
	.align		4
        /*001c*/ 	.byte	0x04, 0x17
        /*001e*/ 	.short	(.L_2297 - .L_2296)
.L_2296:
        /*0020*/ 	.word	0x00000000
        /*0024*/ 	.short	0x0006
        /*0026*/ 	.short	0x0023
        /*0028*/ 	.byte	0x00, 0xf0, 0x05, 0x00


	//----- nvinfo : EIATTR_KPARAM_INFO
	.align		4
.L_2297:
        /*002c*/ 	.byte	0x04, 0x17
        /*002e*/ 	.short	(.L_2299 - .L_2298)
.L_2298:
        /*0030*/ 	.word	0x00000000
        /*0034*/ 	.short	0x0005
        /*0036*/ 	.short	0x0022
        /*0038*/ 	.byte	0x00, 0xf0, 0x05, 0x00


	//----- nvinfo : EIATTR_KPARAM_INFO
	.align		4
.L_2299:
        /*003c*/ 	.byte	0x04, 0x17
        /*003e*/ 	.short	(.L_2301 - .L_2300)
.L_2300:
        /*0040*/ 	.word	0x00000000
        /*0044*/ 	.short	0x0004
        /*0046*/ 	.short	0x0021
        /*0048*/ 	.byte	0x00, 0xf0, 0x05, 0x00


	//----- nvinfo : EIATTR_KPARAM_INFO
	.align		4
.L_2301:
        /*004c*/ 	.byte	0x04, 0x17
        /*004e*/ 	.short	(.L_2303 - .L_2302)
.L_2302:
        /*0050*/ 	.word	0x00000000
        /*0054*/ 	.short	0x0003
        /*0056*/ 	.short	0x0020
        /*0058*/ 	.byte	0x00, 0xf0, 0x05, 0x00


	//----- nvinfo : EIATTR_KPARAM_INFO
	.align		4
.L_2303:
        /*005c*/ 	.byte	0x04, 0x17
        /*005e*/ 	.short	(.L_2305 - .L_2304)
.L_2304:
        /*0060*/ 	.word	0x00000000
        /*0064*/ 	.short	0x0002
        /*0066*/ 	.short	0x0008
        /*0068*/ 	.byte	0x00, 0xf0, 0x61, 0x00


	//----- nvinfo : EIATTR_KPARAM_INFO
	.align		4
.L_2305:
        /*006c*/ 	.byte	0x04, 0x17
        /*006e*/ 	.short	(.L_2307 - .L_2306)
.L_2306:
        /*0070*/ 	.word	0x00000000
        /*0074*/ 	.short	0x0001
        /*0076*/ 	.short	0x0004
        /*0078*/ 	.byte	0x00, 0xf0, 0x05, 0x00


	//----- nvinfo : EIATTR_KPARAM_INFO
	.align		4
.L_2307:
        /*007c*/ 	.byte	0x04, 0x17
        /*007e*/ 	.short	(.L_2309 - .L_2308)
.L_2308:
        /*0080*/ 	.word	0x00000000
        /*0084*/ 	.short	0x0000
        /*0086*/ 	.short	0x0000
        /*0088*/ 	.byte	0x00, 0xf0, 0x11, 0x00


	//----- nvinfo : EIATTR_MAXREG_COUNT
	.align		4
.L_2309:
        /*008c*/ 	.byte	0x03, 0x1b
        /*008e*/ 	.short	0x00ff


	//----- nvinfo : EIATTR_MERCURY_ISA_VERSION
	.align		4
        /*0090*/ 	.byte	0x03, 0x5f
        /*0092*/ 	.short	0x0000


	//----- nvinfo : EIATTR_EXIT_INSTR_OFFSETS
	.align		4
        /*0094*/ 	.byte	0x04, 0x1c
        /*0096*/ 	.short	(.L_2311 - .L_2310)


	//   ....[0]....
.L_2310:
        /*0098*/ 	.word	0x00000660


	//   ....[1]....
        /*009c*/ 	.word	0x000006d0


	//----- nvinfo : EIATTR_MAX_THREADS
	.align		4
.L_2311:
        /*00a0*/ 	.byte	0x04, 0x05
        /*00a2*/ 	.short	(.L_2313 - .L_2312)
.L_2312:
        /*00a4*/ 	.word	0x00000080
        /*00a8*/ 	.word	0x00000001
        /*00ac*/ 	.word	0x00000001


	//----- nvinfo : EIATTR_CRS_STACK_SIZE
	.align		4
.L_2313:
        /*00b0*/ 	.byte	0x04, 0x1e
        /*00b2*/ 	.short	(.L_2315 - .L_2314)
.L_2314:
        /*00b4*/ 	.word	0x00000000
.L_2315:


//--------------------- .nv.info._ZN2at6native29vectorized_elementwise_kernelILi2ENS0_13BinaryFunctorIN3c107complexIdEES5_S5_NS0_15binary_internal10MulFunctorIS5_EEEESt5arrayIPcLm3EEEEviT0_T1_ --------------------------
	.section	.nv.info._ZN2at6native29vectorized_elementwise_kernelILi2ENS0_13BinaryFunctorIN3c107complexIdEES5_S5_NS0_15binary_internal10MulFunctorIS5_EEEESt5arrayIPcLm3EEEEviT0_T1_,"",@"SHT_CUDA_INFO"
	.sectionflags	@""
	.align	4


	//----- nvinfo : EIATTR_CUDA_API_VERSION
	.align		4
        /*0000*/ 	.byte	0x04, 0x37
        /*0002*/ 	.short	(.L_2317 - .L_2316)
.L_2316:
        /*0004*/ 	.word	0x00000082


	//----- nvinfo : EIATTR_SW2861232_WAR
	.align		4
.L_2317:
        /*0008*/ 	.byte	0x01, 0x35
	.zero		2


	//----- nvinfo : EIATTR_PARAM_CBANK
	.align		4
        /*000c*/ 	.byte	0x04, 0x0a
        /*000e*/ 	.short	(.L_2319 - .L_2318)
	.align		4
.L_2318:
        /*0010*/ 	.word	index@(.nv.constant0._ZN2at6native29vectorized_elementwise_kernelILi2ENS0_13BinaryFunctorIN3c107complexIdEES5_S5_NS0_15binary_internal10MulFunctorIS5_EEEESt5arrayIPcLm3EEEEviT0_T1_)
        /*0014*/ 	.short	0x0160
        /*0016*/ 	.short	0x0020


	//----- nvinfo : EIATTR_CBANK_PARAM_SIZE
	.align		4
.L_2319:
        /*0018*/ 	.byte	0x03, 0x19
        /*001a*/ 	.short	0x0020


	//----- nvinfo : EIATTR_KPARAM_INFO
	.align		4
        /*001c*/ 	.byte	0x04, 0x17
        /*001e*/ 	.short	(.L_2321 - .L_2320)
.L_2320:
        /*0020*/ 	.word	0x00000000
        /*0024*/ 	.short	0x0002
        /*0026*/ 	.short	0x0008
        /*0028*/ 	.byte	0x00, 0xf0, 0x61, 0x00


	//----- nvinfo : EIATTR_KPARAM_INFO
	.align		4
.L_2321:
        /*002c*/ 	.byte	0x04, 0x17
        /*002e*/ 	.short	(.L_2323 - .L_2322)
.L_2322:
        /*0030*/ 	.word	0x00000000
        /*0034*/ 	.short	0x0001
        /*0036*/ 	.short	0x0004
        /*0038*/ 	.byte	0x00, 0xf0, 0x05, 0x00


	//----- nvinfo : EIATTR_KPARAM_INFO
	.align		4
.L_2323:
        /*003c*/ 	.byte	0x04, 0x17
        /*003e*/ 	.short	(.L_2325 - .L_2324)
.L_2324:
        /*0040*/ 	.word	0x00000000
        /*0044*/ 	.short	0x0000
        /*0046*/ 	.short	0x0000
        /*0048*/ 	.byte	0x00, 0xf0, 0x11, 0x00


	//----- nvinfo : EIATTR_MAXREG_COUNT
	.align		4
.L_2325:
        /*004c*/ 	.byte	0x03, 0x1b
        /*004e*/ 	.short	0x00ff


	//----- nvinfo : EIATTR_MERCURY_ISA_VERSION
	.align		4
        /*0050*/ 	.byte	0x03, 0x5f
        /*0052*/ 	.short	0x0000


	//----- nvinfo : EIATTR_EXIT_INSTR_OFFSETS
	.align		4
        /*0054*/ 	.byte	0x04, 0x1c
        /*0056*/ 	.short	(.L_2327 - .L_2326)


	//   ....[0]....
.L_2326:
        /*0058*/ 	.word	0x00000470


	//   ....[1]....
        /*005c*/ 	.word	0x000011c0


	//   ....[2]....
        /*0060*/ 	.word	0x00001210


	//----- nvinfo : EIATTR_MAX_THREADS
	.align		4
.L_2327:
        /*0064*/ 	.byte	0x04, 0x05
        /*0066*/ 	.short	(.L_2329 - .L_2328)
.L_2328:
        /*0068*/ 	.word	0x00000080
        /*006c*/ 	.word	0x00000001
        /*0070*/ 	.word	0x00000001


	//----- nvinfo : EIATTR_CRS_STACK_SIZE
	.align		4
.L_2329:
        /*0074*/ 	.byte	0x04, 0x1e
        /*0076*/ 	.short	(.L_2331 - .L_2330)
.L_2330:
        /*0078*/ 	.word	0x00000000
.L_2331:


//--------------------- .nv.info._ZN2at6native29vectorized_elementwise_kernelILi4ENS0_13BinaryFunctorIN3c107complexIdEES5_S5_NS0_15binary_internal10MulFunctorIS5_EEEESt5arrayIPcLm3EEEEviT0_T1_ --------------------------
	.section	.nv.info._ZN2at6native29vectorized_elementwise_kernelILi4ENS0_13BinaryFunctorIN3c107complexIdEES5_S5_NS0_15binary_internal10MulFunctorIS5_EEEESt5arrayIPcLm3EEEEviT0_T1_,"",@"SHT_CUDA_INFO"
	.sectionflags	@""
	.align	4


	//----- nvinfo : EIATTR_CUDA_API_VERSION
	.align		4
        /*0000*/ 	.byte	0x04, 0x37
        /*0002*/ 	.short	(.L_2333 - .L_2332)
.L_2332:
        /*0004*/ 	.word	0x00000082


	//----- nvinfo : EIATTR_SW2861232_WAR
	.align		4
.L_2333:
        /*0008*/ 	.byte	0x01, 0x35
	.zero		2


	//----- nvinfo : EIATTR_PARAM_CBANK
	.align		4
        /*000c*/ 	.byte	0x04, 0x0a
        /*000e*/ 	.short	(.L_2335 - .L_2334)
	.align		4
.L_2334:
        /*0010*/ 	.word	index@(.nv.constant0._ZN2at6native29vectorized_elementwise_kernelILi4ENS0_13BinaryFunctorIN3c107complexIdEES5_S5_NS0_15binary_internal10MulFunctorIS5_EEEESt5arrayIPcLm3EEEEviT0_T1_)
        /*0014*/ 	.short	0x0160
        /*0016*/ 	.short	0x0020


	//----- nvinfo : EIATTR_CBANK_PARAM_SIZE
	.align		4
.L_2335:
        /*0018*/ 	.byte	0x03, 0x19
        /*001a*/ 	.short	0x0020


	//----- nvinfo : EIATTR_KPARAM_INFO
	.align		4
        /*001c*/ 	.byte	0x04, 0x17
        /*001e*/ 	.short	(.L_2337 - .L_2336)
.L_2336:
        /*0020*/ 	.word	0x00000000
        /*0024*/ 	.short	0x0002
        /*0026*/ 	.short	0x0008
        /*0028*/ 	.byte	0x00, 0xf0, 0x61, 0x00


	//----- nvinfo : EIATTR_KPARAM_INFO
	.align		4
.L_2337:
        /*002c*/ 	.byte	0x04, 0x17
        /*002e*/ 	.short	(.L_2339 - .L_2338)
.L_2338:
        /*0030*/ 	.word	0x00000000
        /*0034*/ 	.short	0x0001
        /*0036*/ 	.short	0x0004
        /*0038*/ 	.byte	0x00, 0xf0, 0x05, 0x00


	//----- nvinfo : EIATTR_KPARAM_INFO
	.align		4
.L_2339:
        /*003c*/ 	.byte	0x04, 0x17
        /*003e*/ 	.short	(.L_2341 - .L_2340)
.L_2340:
        /*0040*/ 	.word	0x00000000
        /*0044*/ 	.short	0x0000
        /*0046*/ 	.short	0x0000
        /*0048*/ 	.byte	0x00, 0xf0, 0x11, 0x00


	//----- nvinfo : EIATTR_MAXREG_COUNT
	.align		4
.L_2341:
        /*004c*/ 	.byte	0x03, 0x1b
        /*004e*/ 	.short	0x00ff


	//----- nvinfo : EIATTR_MERCURY_ISA_VERSION
	.align		4
        /*0050*/ 	.byte	0x03, 0x5f
        /*0052*/ 	.short	0x0000


	//----- nvinfo : EIATTR_EXIT_INSTR_OFFSETS
	.align		4
        /*0054*/ 	.byte	0x04, 0x1c
        /*0056*/ 	.short	(.L_2343 - .L_2342)


	//   ....[0]....
.L_2342:
        /*0058*/ 	.word	0x00000470


	//   ....[1]....
        /*005c*/ 	.word	0x000011c0


	//   ....[2]....
        /*0060*/ 	.word	0x00001210


	//----- nvinfo : EIATTR_MAX_THREADS
	.align		4
.L_2343:
        /*0064*/ 	.byte	0x04, 0x05
        /*0066*/ 	.short	(.L_2345 - .L_2344)
.L_2344:
        /*0068*/ 	.word	0x00000080
        /*006c*/ 	.word	0x00000001
        /*0070*/ 	.word	0x00000001


	//----- nvinfo : EIATTR_CRS_STACK_SIZE
	.align		4
.L_2345:
        /*0074*/ 	.byte	0x04, 0x1e
        /*0076*/ 	.short	(.L_2347 - .L_2346)
.L_2346:
        /*0078*/ 	.word	0x00000000
.L_2347:


//--------------------- .nv.info._ZN2at6native29vectorized_elementwise_kernelILi8ENS0_13BinaryFunctorIN3c107complexIdEES5_S5_NS0_15binary_internal10MulFunctorIS5_EEEESt5arrayIPcLm3EEEEviT0_T1_ --------------------------
	.section	.nv.info._ZN2at6native29vectorized_elementwise_kernelILi8ENS0_13BinaryFunctorIN3c107complexIdEES5_S5_NS0_15binary_internal10MulFunctorIS5_EEEESt5arrayIPcLm3EEEEviT0_T1_,"",@"SHT_CUDA_INFO"
	.sectionflags	@""
	.align	4


	//----- nvinfo : EIATTR_CUDA_API_VERSION
	.align		4
        /*0000*/ 	.byte	0x04, 0x37
        /*0002*/ 	.short	(.L_2349 - .L_2348)
.L_2348:
        /*0004*/ 	.word	0x00000082


	//----- nvinfo : EIATTR_SW2861232_WAR
	.align		4
.L_2349:
        /*0008*/ 	.byte	0x01, 0x35
	.zero		2


	//----- nvinfo : EIATTR_PARAM_CBANK
	.align		4
        /*000c*/ 	.byte	0x04, 0x0a
        /*000e*/ 	.short	(.L_2351 - .L_2350)
	.align		4
.L_2350:
        /*0010*/ 	.word	index@(.nv.constant0._ZN2at6native29vectorized_elementwise_kernelILi8ENS0_13BinaryFunctorIN3c107complexIdEES5_S5_NS0_15binary_internal10MulFunctorIS5_EEEESt5arrayIPcLm3EEEEviT0_T1_)
        /*0014*/ 	.short	0x0160
        /*0016*/ 	.short	0x0020


	//----- nvinfo : EIATTR_CBANK_PARAM_SIZE
	.align		4
.L_2351:
        /*0018*/ 	.byte	0x03, 0x19
        /*001a*/ 	.short	0x0020


	//----- nvinfo : EIATTR_KPARAM_INFO
	.align		4
        /*001c*/ 	.byte	0x04, 0x17
        /*001e*/ 	.short	(.L_2353 - .L_2352)
.L_2352:
        /*0020*/ 	.word	0x00000000
        /*0024*/ 	.short	0x0002
        /*0026*/ 	.short	0x0008
        /*0028*/ 	.byte	0x00, 0xf0, 0x61, 0x00


	//----- nvinfo : EIATTR_KPARAM_INFO
	.align		4
.L_2353:
        /*002c*/ 	.byte	0x04, 0x17
        /*002e*/ 	.short	(.L_2355 - .L_2354)
.L_2354:
        /*0030*/ 	.word	0x00000000
        /*0034*/ 	.short	0x0001
        /*0036*/ 	.short	0x0004
        /*0038*/ 	.byte	0x00, 0xf0, 0x05, 0x00


	//----- nvinfo : EIATTR_KPARAM_INFO
	.align		4
.L_2355:
        /*003c*/ 	.byte	0x04, 0x17
        /*003e*/ 	.short	(.L_2357 - .L_2356)
.L_2356:
        /*0040*/ 	.word	0x00000000
        /*0044*/ 	.short	0x0000
        /*0046*/ 	.short	0x0000
        /*0048*/ 	.byte	0x00, 0xf0, 0x11, 0x00


	//----- nvinfo : EIATTR_MAXREG_COUNT
	.align		4
.L_2357:
        /*004c*/ 	.byte	0x03, 0x1b
        /*004e*/ 	.short	0x00ff


	//----- nvinfo : EIATTR_MERCURY_ISA_VERSION
	.align		4
        /*0050*/ 	.byte	0x03, 0x5f
        /*0052*/ 	.short	0x0000


	//----- nvinfo : EIATTR_EXIT_INSTR_OFFSETS
	.align		4
        /*0054*/ 	.byte	0x04, 0x1c
        /*0056*/ 	.short	(.L_2359 - .L_2358)


	//   ....[0]....
.L_2358:
        /*0058*/ 	.word	0x00000010


	//----- nvinfo : EIATTR_MAX_THREADS
	.align		4
.L_2359:
        /*005c*/ 	.byte	0x04, 0x05
        /*005e*/ 	.short	(.L_2361 - .L_2360)
.L_2360:
        /*0060*/ 	.word	0x00000080
        /*0064*/ 	.word	0x00000001
        /*0068*/ 	.word	0x00000001
.L_2361:


//--------------------- .nv.info._ZN2at6native18elementwise_kernelILi128ELi4EZNS0_15gpu_kernel_implINS0_13AUnaryFunctorIfffNS0_15binary_internal10MulFunctorIfEEEEEEvRNS_18TensorIteratorBaseERKT_EUliE_EEviT1_ --------------------------
	.section	.nv.info._ZN2at6native18elementwise_kernelILi128ELi4EZNS0_15gpu_kernel_implINS0_13AUnaryFunctorIfffNS0_15binary_internal10MulFunctorIfEEEEEEvRNS_18TensorIteratorBaseERKT_EUliE_EEviT1_,"",@"SHT_CUDA_INFO"
	.sectionflags	@""
	.align	4


	//----- nvinfo : EIATTR_CUDA_API_VERSION
	.align		4
        /*0000*/ 	.byte	0x04, 0x37
        /*0002*/ 	.short	(.L_2363 - .L_2362)
.L_2362:
        /*0004*/ 	.word	0x00000082


	//----- nvinfo : EIATTR_SW2861232_WAR
	.align		4
.L_2363:
        /*0008*/ 	.byte	0x01, 0x35
	.zero		2


	//----- nvinfo : EIATTR_PARAM_CBANK
	.align		4
        /*000c*/ 	.byte	0x04, 0x0a
        /*000e*/ 	.short	(.L_2365 - .L_2364)
	.align		4
.L_2364:
        /*0010*/ 	.word	index@(.nv.constant0._ZN2at6native18elementwise_kernelILi128ELi4EZNS0_15gpu_kernel_implINS0_13AUnaryFunctorIfffNS0_15binary_internal10MulFunctorIfEEEEEEvRNS_18TensorIteratorBaseERKT_EUliE_EEviT1_)
        /*0014*/ 	.short	0x0160
        /*0016*/ 	.short	0x0228


	//----- nvinfo : EIATTR_CBANK_PARAM_SIZE
	.align		4
.L_2365:
        /*0018*/ 	.byte	0x03, 0x19
        /*001a*/ 	.short	0x0228


	//----- nvinfo : EIATTR_KPARAM_INFO
	.align		4
        /*001c*/ 	.byte	0x04, 0x17
        /*001e*/ 	.short	(.L_2367 - .L_2366)
.L_2366:
        /*0020*/ 	.word	0x00000000
        /*0024*/ 	.short	0x0001
        /*0026*/ 	.short	0x0008
        /*0028*/ 	.byte	0x00, 0xf0, 0x81, 0x08


	//----- nvinfo : EIATTR_KPARAM_INFO
	.align		4
.L_2367:
        /*002c*/ 	.byte	0x04, 0x17
        /*002e*/ 	.short	(.L_2369 - .L_2368)
.L_2368:
        /*0030*/ 	.word	0x00000000
        /*0034*/ 	.short	0x0000
        /*0036*/ 	.short	0x0000
        /*0038*/ 	.byte	0x00, 0xf0, 0x11, 0x00


	//----- nvinfo : EIATTR_MAXREG_COUNT
	.align		4
.L_2369:
        /*003c*/ 	.byte	0x03, 0x1b
        /*003e*/ 	.short	0x0080


	//----- nvinfo : EIATTR_EXTERNS
	.align		4
        /*0040*/ 	.byte	0x04, 0x0f
        /*0042*/ 	.short	(.L_2371 - .L_2370)


	//   ....[0]....
	.align		4
.L_2370:
        /*0044*/ 	.word	index@(__assertfail)


	//----- nvinfo : EIATTR_MERCURY_ISA_VERSION
	.align		4
.L_2371:
        /*0048*/ 	.byte	0x03, 0x5f
        /*004a*/ 	.short	0x0000


	//----- nvinfo : EIATTR_SYSCALL_OFFSETS
	.align		4
        /*004c*/ 	.byte	0x04, 0x46
        /*004e*/ 	.short	(.L_2373 - .L_2372)


	//   ....[0]....
.L_2372:
        /*0050*/ 	.word	0x00001c60


	//   ....[1]....
        /*0054*/ 	.word	0x00002af0


	//   ....[2]....
        /*0058*/ 	.word	0x00004790


	//   ....[3]....
        /*005c*/ 	.word	0x00005620


	//   ....[4]....
        /*0060*/ 	.word	0x00007290


	//   ....[5]....
        /*0064*/ 	.word	0x00008120


	//   ....[6]....
        /*0068*/ 	.word	0x00009da0


	//   ....[7]....
        /*006c*/ 	.word	0x0000ac30


	//----- nvinfo : EIATTR_EXIT_INSTR_OFFSETS
	.align		4
.L_2373:
        /*0070*/ 	.byte	0x04, 0x1c
        /*0072*/ 	.short	(.L_2375 - .L_2374)


	//   ....[0]....
.L_2374:
        /*0074*/ 	.word	0x000081c0


	//   ....[1]....
        /*0078*/ 	.word	0x00009f20


	//   ....[2]....
        /*007c*/ 	.word	0x00009f60


	//   ....[3]....
        /*0080*/ 	.word	0x00009ff0


	//   ....[4]....
        /*0084*/ 	.word	0x0000a020


	//   ....[5]....
        /*0088*/ 	.word	0x0000a050


	//   ....[6]....
        /*008c*/ 	.word	0x0000a0d0


	//   ....[7]....
        /*0090*/ 	.word	0x0000a100


	//   ....[8]....
        /*0094*/ 	.word	0x0000a190


	//   ....[9]....
        /*0098*/ 	.word	0x0000a1d0


	//   ....[10]....
        /*009c*/ 	.word	0x0000a210


	//   ....[11]....
        /*00a0*/ 	.word	0x0000a2d0


	//   ....[12]....
        /*00a4*/ 	.word	0x0000a320


	//   ....[13]....
        /*00a8*/ 	.word	0x0000a4a0


	//   ....[14]....
        /*00ac*/ 	.word	0x0000a5f0


	//   ....[15]....
        /*00b0*/ 	.word	0x0000a620


	//   ....[16]....
        /*00b4*/ 	.word	0x0000a6d0


	//   ....[17]....
        /*00b8*/ 	.word	0x0000a840


	//   ....[18]....
        /*00bc*/ 	.word	0x0000a9b0


	//   ....[19]....
        /*00c0*/ 	.word	0x0000ab00


	//   ....[20]....
        /*00c4*/ 	.word	0x0000ac40


	//   ....[21]....
        /*00c8*/ 	.word	0x0000ac70


	//   ....[22]....
        /*00cc*/ 	.word	0x0000aca0


	//----- nvinfo : EIATTR_MAX_THREADS
	.align		4
.L_2375:
        /*00d0*/ 	.byte	0x04, 0x05
        /*00d2*/ 	.short	(.L_2377 - .L_2376)
.L_2376:
        /*00d4*/ 	.word	0x00000080
        /*00d8*/ 	.word	0x00000001
        /*00dc*/ 	.word	0x00000001


	//----- nvinfo : EIATTR_CRS_STACK_SIZE
	.align		4
.L_2377:
        /*00e0*/ 	.byte	0x04, 0x1e
        /*00e2*/ 	.short	(.L_2379 - .L_2378)
.L_2378:
        /*00e4*/ 	.word	0x00000000
.L_2379:


//--------------------- .nv.info._ZN2at6native27unrolled_elementwise_kernelINS0_13AUnaryFunctorIfffNS0_15binary_internal10MulFunctorIfEEEESt5arrayIPcLm2EELi4E23TrivialOffsetCalculatorILi1EjESB_NS0_6memory12LoadWithCastILi1EEENSC_13StoreWithCastILi1EEEEEviT_T0_T2_T3_T4_T5_ --------------------------
	.section	.nv.info._ZN2at6native27unrolled_elementwise_kernelINS0_13AUnaryFunctorIfffNS0_15binary_internal10MulFunctorIfEEEESt5arrayIPcLm2EELi4E23TrivialOffsetCalculatorILi1EjESB_NS0_6memory12LoadWithCastILi1EEENSC_13StoreWithCastILi1EEEEEviT_T0_T2_T3_T4_T5_,"",@"SHT_CUDA_INFO"
	.sectionflags	@""
	.align	4


	//----- nvinfo : EIATTR_CUDA_API_VERSION
	.align		4
        /*0000*/ 	.byte	0x04, 0x37
        /*0002*/ 	.short	(.L_2381 - .L_2380)
.L_2380:
        /*0004*/ 	.word	0x00000082


	//----- nvinfo : EIATTR_SW2861232_WAR
	.align		4
.L_2381:
        /*0008*/ 	.byte	0x01, 0x35
	.zero		2


	//----- nvinfo : EIATTR_PARAM_CBANK
	.align		4
        /*000c*/ 	.byte	0x04, 0x0a
        /*000e*/ 	.short	(.L_2383 - .L_2382)
	.align		4
.L_2382:
        /*0010*/ 	.word	index@(.nv.constant0._ZN2at6native27unrolled_elementwise_kernelINS0_13AUnaryFunctorIfffNS0_15binary_internal10MulFunctorIfEEEESt5arrayIPcLm2EELi4E23TrivialOffsetCalculatorILi1EjESB_NS0_6memory12LoadWithCastILi1EEENSC_13StoreWithCastILi1EEEEEviT_T0_T2_T3_T4_T5_)
        /*0014*/ 	.short	0x0160
        /*0016*/ 	.short	0x0034


	//----- nvinfo : EIATTR_CBANK_PARAM_SIZE
	.align		4
.L_2383:
        /*0018*/ 	.byte	0x03, 0x19
        /*001a*/ 	.short	0x0034


	//----- nvinfo : EIATTR_KPARAM_INFO
	.align		4
        /*001c*/ 	.byte	0x04, 0x17
        /*001e*/ 	.short	(.L_2385 - .L_2384)
.L_2384:
        /*0020*/ 	.word	0x00000000
        /*0024*/ 	.short	0x0006
        /*0026*/ 	.short	0x002c
        /*0028*/ 	.byte	0x00, 0xf0, 0x21, 0x00


	//----- nvinfo : EIATTR_KPARAM_INFO
	.align		4
.L_2385:
        /*002c*/ 	.byte	0x04, 0x17
        /*002e*/ 	.short	(.L_2387 - .L_2386)
.L_2386:
        /*0030*/ 	.word	0x00000000
        /*0034*/ 	.short	0x0005
        /*0036*/ 	.short	0x0024
        /*0038*/ 	.byte	0x00, 0xf0, 0x21, 0x00


	//----- nvinfo : EIATTR_KPARAM_INFO
	.align		4
.L_2387:
        /*003c*/ 	.byte	0x04, 0x17
        /*003e*/ 	.short	(.L_2389 - .L_2388)
.L_2388:
        /*0040*/ 	.word	0x00000000
        /*0044*/ 	.short	0x0004
        /*0046*/ 	.short	0x0021
        /*0048*/ 	.byte	0x00, 0xf0, 0x05, 0x00


	//----- nvinfo : EIATTR_KPARAM_INFO
	.align		4
.L_2389:
        /*004c*/ 	.byte	0x04, 0x17
        /*004e*/ 	.short	(.L_2391 - .L_2390)
.L_2390:
        /*0050*/ 	.word	0x00000000
        /*0054*/ 	.short	0x0003
        /*0056*/ 	.short	0x0020
        /*0058*/ 	.byte	0x00, 0xf0, 0x05, 0x00


	//----- nvinfo : EIATTR_KPARAM_INFO
	.align		4
.L_2391:
        /*005c*/ 	.byte	0x04, 0x17
        /*005e*/ 	.short	(.L_2393 - .L_2392)
.L_2392:
        /*0060*/ 	.word	0x00000000
        /*0064*/ 	.short	0x0002
        /*0066*/ 	.short	0x0010
        /*0068*/ 	.byte	0x00, 0xf0, 0x41, 0x00


	//----- nvinfo : EIATTR_KPARAM_INFO
	.align		4
.L_2393:
        /*006c*/ 	.byte	0x04, 0x17
        /*006e*/ 	.short	(.L_2395 - .L_2394)
.L_2394:
        /*0070*/ 	.word	0x00000000
        /*0074*/ 	.short	0x0001
        /*0076*/ 	.short	0x0004
        /*0078*/ 	.byte	0x00, 0xf0, 0x21, 0x00


	//----- nvinfo : EIATTR_KPARAM_INFO
	.align		4
.L_2395:
        /*007c*/ 	.byte	0x04, 0x17
        /*007e*/ 	.short	(.L_2397 - .L_2396)
.L_2396:
        /*0080*/ 	.word	0x00000000
        /*0084*/ 	.short	0x0000
        /*0086*/ 	.short	0x0000
        /*0088*/ 	.byte	0x00, 0xf0, 0x11, 0x00


	//----- nvinfo : EIATTR_MAXREG_COUNT
	.align		4
.L_2397:
        /*008c*/ 	.byte	0x03, 0x1b
        /*008e*/ 	.short	0x00ff


	//----- nvinfo : EIATTR_EXTERNS
	.align		4
        /*0090*/ 	.byte	0x04, 0x0f
        /*0092*/ 	.short	(.L_2399 - .L_2398)


	//   ....[0]....
	.align		4
.L_2398:
        /*0094*/ 	.word	index@(__assertfail)


	//----- nvinfo : EIATTR_MERCURY_ISA_VERSION
	.align		4
.L_2399:
        /*0098*/ 	.byte	0x03, 0x5f
        /*009a*/ 	.short	0x0000


	//----- nvinfo : EIATTR_SYSCALL_OFFSETS
	.align		4
        /*009c*/ 	.byte	0x04, 0x46
        /*009e*/ 	.short	(.L_2401 - .L_2400)


	//   ....[0]....
.L_2400:
        /*00a0*/ 	.word	0x00000e40


	//   ....[1]....
        /*00a4*/ 	.word	0x00001cc0


	//   ....[2]....
        /*00a8*/ 	.word	0x00002b50


	//   ....[3]....
        /*00ac*/ 	.word	0x00003980


	//   ....[4]....
        /*00b0*/ 	.word	0x000048d0


	//   ....[5]....
        /*00b4*/ 	.word	0x000057b0


	//   ....[6]....
        /*00b8*/ 	.word	0x00006680


	//   ....[7]....
        /*00bc*/ 	.word	0x00007550


	//----- nvinfo : EIATTR_EXIT_INSTR_OFFSETS
	.align		4
.L_2401:
        /*00c0*/ 	.byte	0x04, 0x1c
        /*00c2*/ 	.short	(.L_2403 - .L_2402)


	//   ....[0]....
.L_2402:
        /*00c4*/ 	.word	0x00006720


	//   ....[1]....
        /*00c8*/ 	.word	0x00006840


	//   ....[2]....
        /*00cc*/ 	.word	0x00006880


	//   ....[3]....
        /*00d0*/ 	.word	0x00006910


	//   ....[4]....
        /*00d4*/ 	.word	0x00006940


	//   ....[5]....
        /*00d8*/ 	.word	0x00006970


	//   ....[6]....
        /*00dc*/ 	.word	0x000069f0


	//   ....[7]....
        /*00e0*/ 	.word	0x00006a20


	//   ....[8]....
        /*00e4*/ 	.word	0x00006ab0


	//   ....[9]....
        /*00e8*/ 	.word	0x00006af0


	//   ....[10]....
        /*00ec*/ 	.word	0x00006b30


	//   ....[11]....
        /*00f0*/ 	.word	0x00006bf0


	//   ....[12]....
        /*00f4*/ 	.word	0x00006c40


	//   ....[13]....
        /*00f8*/ 	.word	0x00006dc0


	//   ....[14]....
        /*00fc*/ 	.word	0x00006f10


	//   ....[15]....
        /*0100*/ 	.word	0x00006f40


	//   ....[16]....
        /*0104*/ 	.word	0x00006ff0


	//   ....[17]....
        /*0108*/ 	.word	0x00007160


	//   ....[18]....
        /*010c*/ 	.word	0x000072d0


	//   ....[19]....
        /*0110*/ 	.word	0x00007420


	//   ....[20]....
        /*0114*/ 	.word	0x00007560


	//   ....[21]....
        /*0118*/ 	.word	0x00007590


	//   ....[22]....
        /*011c*/ 	.word	0x000075c0


	//----- nvinfo : EIATTR_MAX_THREADS
	.align		4
.L_2403:
        /*0120*/ 	.byte	0x04, 0x05
        /*0122*/ 	.short	(.L_2405 - .L_2404)
.L_2404:
        /*0124*/ 	.word	0x00000080
        /*0128*/ 	.word	0x00000001
        /*012c*/ 	.word	0x00000001


	//----- nvinfo : EIATTR_CRS_STACK_SIZE
	.align		4
.L_2405:
        /*0130*/ 	.byte	0x04, 0x1e
        /*0132*/ 	.short	(.L_2407 - .L_2406)
.L_2406:
        /*0134*/ 	.word	0x00000000
.L_2407:


//--------------------- .nv.info._ZN2at6native18elementwise_kernelILi128ELi2EZNS0_22gpu_kernel_impl_nocastINS0_13AUnaryFunctorIfffNS0_15binary_internal10MulFunctorIfEEEEEEvRNS_18TensorIteratorBaseERKT_EUliE_EEviT1_ --------------------------
	.section	.nv.info._ZN2at6native18elementwise_kernelILi128ELi2EZNS0_22gpu_kernel_impl_nocastINS0_13AUnaryFunctorIfffNS0_15binary_internal10MulFunctorIfEEEEEEvRNS_18TensorIteratorBaseERKT_EUliE_EEviT1_,"",@"SHT_CUDA_INFO"
	.sectionflags	@""
	.align	4


	//----- nvinfo : EIATTR_CUDA_API_VERSION
	.align		4
        /*0000*/ 	.byte	0x04, 0x37
        /*0002*/ 	.short	(.L_2409 - .L_2408)
.L_2408:
        /*0004*/ 	.word	0x00000082


	//----- nvinfo : EIATTR_SW2861232_WAR
	.align		4
.L_2409:
        /*0008*/ 	.byte	0x01, 0x35
	.zero		2


	//----- nvinfo : EIATTR_PARAM_CBANK
	.align		4
        /*000c*/ 	.byte	0x04, 0x0a
        /*000e*/ 	.short	(.L_2411 - .L_2410)
	.align		4
.L_2410:
        /*0010*/ 	.word	index@(.nv.constant0._ZN2at6native18elementwise_kernelILi128ELi2EZNS0_22gpu_kernel_impl_nocastINS0_13AUnaryFunctorIfffNS0_15binary_internal10MulFunctorIfEEEEEEvRNS_18TensorIteratorBaseERKT_EUliE_EEviT1_)
        /*0014*/ 	.short	0x0160
        /*0016*/ 	.short	0x0220


	//----- nvinfo : EIATTR_CBANK_PARAM_SIZE
	.align		4
.L_2411:
        /*0018*/ 	.byte	0x03, 0x19
        /*001a*/ 	.short	0x0220


	//----- nvinfo : EIATTR_KPARAM_INFO
	.align		4
        /*001c*/ 	.byte	0x04, 0x17
        /*001e*/ 	.short	(.L_2413 - .L_2412)
.L_2412:
        /*0020*/ 	.word	0x00000000
        /*0024*/ 	.short	0x0001
        /*0026*/ 	.short	0x0008
        /*0028*/ 	.byte	0x00, 0xf0, 0x61, 0x08


	//----- nvinfo : EIATTR_KPARAM_INFO
	.align		4
.L_2413:
        /*002c*/ 	.byte	0x04, 0x17
        /*002e*/ 	.short	(.L_2415 - .L_2414)
.L_2414:
        /*0030*/ 	.word	0x00000000
        /*0034*/ 	.short	0x0000
        /*0036*/ 	.short	0x0000
        /*0038*/ 	.byte	0x00, 0xf0, 0x11, 0x00


	//----- nvinfo : EIATTR_MAXREG_COUNT
	.align		4
.L_2415:
        /*003c*/ 	.byte	0x03, 0x1b
        /*003e*/ 	.short	0x0080


	//----- nvinfo : EIATTR_MERCURY_ISA_VERSION
	.align		4
        /*0040*/ 	.byte	0x03, 0x5f
        /*0042*/ 	.short	0x0000


	//----- nvinfo : EIATTR_EXIT_INSTR_OFFSETS
	.align		4
        /*0044*/ 	.byte	0x04, 0x1c
        /*0046*/ 	.short	(.L_2417 - .L_2416)


	//   ....[0]....
.L_2416:
        /*0048*/ 	.word	0x00000f60


	//   ....[1]....
        /*004c*/ 	.word	0x00001e20


	//----- nvinfo : EIATTR_MAX_THREADS
	.align		4
.L_2417:
        /*0050*/ 	.byte	0x04, 0x05
        /*0052*/ 	.short	(.L_2419 - .L_2418)
.L_2418:
        /*0054*/ 	.word	0x00000080
        /*0058*/ 	.word	0x00000001
        /*005c*/ 	.word	0x00000001


	//----- nvinfo : EIATTR_CRS_STACK_SIZE
	.align		4
.L_2419:
        /*0060*/ 	.byte	0x04, 0x1e
        /*0062*/ 	.short	(.L_2421 - .L_2420)
.L_2420:
        /*0064*/ 	.word	0x00000000
.L_2421:


//--------------------- .nv.info._ZN2at6native27unrolled_elementwise_kernelINS0_13AUnaryFunctorIfffNS0_15binary_internal10MulFunctorIfEEEESt5arrayIPcLm2EELi4E23TrivialOffsetCalculatorILi1EjESB_NS0_6memory15LoadWithoutCastENSC_16StoreWithoutCastEEEviT_T0_T2_T3_T4_T5_ --------------------------
	.section	.nv.info._ZN2at6native27unrolled_elementwise_kernelINS0_13AUnaryFunctorIfffNS0_15binary_internal10MulFunctorIfEEEESt5arrayIPcLm2EELi4E23TrivialOffsetCalculatorILi1EjESB_NS0_6memory15LoadWithoutCastENSC_16StoreWithoutCastEEEviT_T0_T2_T3_T4_T5_,"",@"SHT_CUDA_INFO"
	.sectionflags	@""
	.align	4


	//----- nvinfo : EIATTR_CUDA_API_VERSION
	.align		4
        /*0000*/ 	.byte	0x04, 0x37
        /*0002*/ 	.short	(.L_2423 - .L_2422)
.L_2422:
        /*0004*/ 	.word	0x00000082


	//----- nvinfo : EIATTR_SW2861232_WAR
	.align		4
.L_2423:
        /*0008*/ 	.byte	0x01, 0x35
	.zero		2


	//----- nvinfo : EIATTR_PARAM_CBANK
	.align		4
        /*000c*/ 	.byte	0x04, 0x0a
        /*000e*/ 	.short	(.L_2425 - .L_2424)
	.align		4
.L_2424:
        /*0010*/ 	.word	index@(.nv.constant0._ZN2at6native27unrolled_elementwise_kernelINS0_13AUnaryFunctorIfffNS0_15binary_internal10MulFunctorIfEEEESt5arrayIPcLm2EELi4E23TrivialOffsetCalculatorILi1EjESB_NS0_6memory15LoadWithoutCastENSC_16StoreWithoutCastEEEviT_T0_T2_T3_T4_T5_)
        /*0014*/ 	.short	0x0160
        /*0016*/ 	.short	0x0024


	//----- nvinfo : EIATTR_CBANK_PARAM_SIZE
	.align		4
.L_2425:
        /*0018*/ 	.byte	0x03, 0x19
        /*001a*/ 	.short	0x0024


	//----- nvinfo : EIATTR_KPARAM_INFO
	.align		4
        /*001c*/ 	.byte	0x04, 0x17
        /*001e*/ 	.short	(.L_2427 - .L_2426)
.L_2426:
        /*0020*/ 	.word	0x00000000
        /*0024*/ 	.short	0x0006
        /*0026*/ 	.short	0x0023
        /*0028*/ 	.byte	0x00, 0xf0, 0x05, 0x00


	//----- nvinfo : EIATTR_KPARAM_INFO
	.align		4
.L_2427:
        /*002c*/ 	.byte	0x04, 0x17
        /*002e*/ 	.short	(.L_2429 - .L_2428)
.L_2428:
        /*0030*/ 	.word	0x00000000
        /*0034*/ 	.short	0x0005
        /*0036*/ 	.short	0x0022
        /*0038*/ 	.byte	0x00, 0xf0, 0x05, 0x00


	//----- nvinfo : EIATTR_KPARAM_INFO
	.align		4
.L_2429:
        /*003c*/ 	.byte	0x04, 0x17
        /*003e*/ 	.short	(.L_2431 - .L_2430)
.L_2430:
        /*0040*/ 	.word	0x00000000
        /*0044*/ 	.short	0x0004
        /*0046*/ 	.short	0x0021
        /*0048*/ 	.byte	0x00, 0xf0, 0x05, 0x00


	//----- nvinfo : EIATTR_KPARAM_INFO
	.align		4
.L_2431:
        /*004c*/ 	.byte	0x04, 0x17
        /*004e*/ 	.short	(.L_2433 - .L_2432)
.L_2432:
        /*0050*/ 	.word	0x00000000
        /*0054*/ 	.short	0x0003
        /*0056*/ 	.short	0x0020
        /*0058*/ 	.byte	0x00, 0xf0, 0x05, 0x00


	//----- nvinfo : EIATTR_KPARAM_INFO
	.align		4
.L_2433:
        /*005c*/ 	.byte	0x04, 0x17
        /*005e*/ 	.short	(.L_2435 - .L_2434)
.L_2434:
        /*0060*/ 	.word	0x00000000
        /*0064*/ 	.short	0x0002
        /*0066*/ 	.short	0x0010
        /*0068*/ 	.byte	0x00, 0xf0, 0x41, 0x00


	//----- nvinfo : EIATTR_KPARAM_INFO
	.align		4
.L_2435:
        /*006c*/ 	.byte	0x04, 0x17
        /*006e*/ 	.short	(.L_2437 - .L_2436)
.L_2436:
        /*0070*/ 	.word	0x00000000
        /*0074*/ 	.short	0x0001
        /*0076*/ 	.short	0x0004
        /*0078*/ 	.byte	0x00, 0xf0, 0x21, 0x00


	//----- nvinfo : EIATTR_KPARAM_INFO
	.align		4
.L_2437:
        /*007c*/ 	.byte	0x04, 0x17
        /*007e*/ 	.short	(.L_2439 - .L_2438)
.L_2438:
        /*0080*/ 	.word	0x00000000
        /*0084*/ 	.short	0x0000
        /*0086*/ 	.short	0x0000
        /*0088*/ 	.byte	0x00, 0xf0, 0x11, 0x00


	//----- nvinfo : EIATTR_MAXREG_COUNT
	.align		4
.L_2439:
        /*008c*/ 	.byte	0x03, 0x1b
        /*008e*/ 	.short	0x00ff


	//----- nvinfo : EIATTR_MERCURY_ISA_VERSION
	.align		4
        /*0090*/ 	.byte	0x03, 0x5f
        /*0092*/ 	.short	0x0000


	//----- nvinfo : EIATTR_EXIT_INSTR_OFFSETS
	.align		4
        /*0094*/ 	.byte	0x04, 0x1c
        /*0096*/ 	.short	(.L_2441 - .L_2440)


	//   ....[0]....
.L_2440:
        /*0098*/ 	.word	0x000003a0


	//   ....[1]....
        /*009c*/ 	.word	0x00000400


	//----- nvinfo : EIATTR_MAX_THREADS
	.align		4
.L_2441:
        /*00a0*/ 	.byte	0x04, 0x05
        /*00a2*/ 	.short	(.L_2443 - .L_2442)
.L_2442:
        /*00a4*/ 	.word	0x00000080
        /*00a8*/ 	.word	0x00000001
        /*00ac*/ 	.word	0x00000001


	//----- nvinfo : EIATTR_CRS_STACK_SIZE
	.align		4
.L_2443:
        /*00b0*/ 	.byte	0x04, 0x1e
        /*00b2*/ 	.short	(.L_2445 - .L_2444)
.L_2444:
        /*00b4*/ 	.word	0x00000000
.L_2445:


//--------------------- .nv.info._ZN2at6native29vectorized_elementwise_kernelILi2ENS0_13AUnaryFunctorIfffNS0_15binary_internal10MulFunctorIfEEEESt5arrayIPcLm2EEEEviT0_T1_ --------------------------
	.section	.nv.info._ZN2at6native29vectorized_elementwise_kernelILi2ENS0_13AUnaryFunctorIfffNS0_15binary_internal10MulFunctorIfEEEESt5arrayIPcLm2EEEEviT0_T1_,"",@"SHT_CUDA_INFO"
	.sectionflags	@""
	.align	4


	//----- nvinfo : EIATTR_CUDA_API_VERSION
	.align		4
        /*0000*/ 	.byte	0x04, 0x37
        /*0002*/ 	.short	(.L_2447 - .L_2446)
.L_2446:
        /*0004*/ 	.word	0x00000082


	//----- nvinfo : EIATTR_SW2861232_WAR
	.align		4
.L_2447:
        /*0008*/ 	.byte	0x01, 0x35
	.zero		2


	//----- nvinfo : EIATTR_PARAM_CBANK
	.align		4
        /*000c*/ 	.byte	0x04, 0x0a
        /*000e*/ 	.short	(.L_2449 - .L_2448)
	.align		4
.L_2448:
        /*0010*/ 	.word	index@(.nv.constant0._ZN2at6native29vectorized_elementwise_kernelILi2ENS0_13AUnaryFunctorIfffNS0_15binary_internal10MulFunctorIfEEEESt5arrayIPcLm2EEEEviT0_T1_)
        /*0014*/ 	.short	0x0160
        /*0016*/ 	.short	0x0020


	//----- nvinfo : EIATTR_CBANK_PARAM_SIZE
	.align		4
.L_2449:
        /*0018*/ 	.byte	0x03, 0x19
        /*001a*/ 	.short	0x0020


	//----- nvinfo : EIATTR_KPARAM_INFO
	.align		4
        /*001c*/ 	.byte	0x04, 0x17
        /*001e*/ 	.short	(.L_2451 - .L_2450)
.L_2450:
        /*0020*/ 	.word	0x00000000
        /*0024*/ 	.short	0x0002
        /*0026*/ 	.short	0x0010
        /*0028*/ 	.byte	0x00, 0xf0, 0x41, 0x00


	//----- nvinfo : EIATTR_KPARAM_INFO
	.align		4
.L_2451:
        /*002c*/ 	.byte	0x04, 0x17
        /*002e*/ 	.short	(.L_2453 - .L_2452)
.L_2452:
        /*0030*/ 	.word	0x00000000
        /*0034*/ 	.short	0x0001
        /*0036*/ 	.short	0x0004
        /*0038*/ 	.byte	0x00, 0xf0, 0x21, 0x00


	//----- nvinfo : EIATTR_KPARAM_INFO
	.align		4
.L_2453:
        /*003c*/ 	.byte	0x04, 0x17
        /*003e*/ 	.short	(.L_2455 - .L_2454)
.L_2454:
        /*0040*/ 	.word	0x00000000
        /*0044*/ 	.short	0x0000
        /*0046*/ 	.short	0x0000
        /*0048*/ 	.byte	0x00, 0xf0, 0x11, 0x00


	//----- nvinfo : EIATTR_MAXREG_COUNT
	.align		4
.L_2455:
        /*004c*/ 	.byte	0x03, 0x1b
        /*004e*/ 	.short	0x00ff


	//----- nvinfo : EIATTR_MERCURY_ISA_VERSION
	.align		4
        /*0050*/ 	.byte	0x03, 0x5f
        /*0052*/ 	.short	0x0000


	//----- nvinfo : EIATTR_EXIT_INSTR_OFFSETS
	.align		4
        /*0054*/ 	.byte	0x04, 0x1c
        /*0056*/ 	.short	(.L_2457 - .L_2456)


	//   ....[0]....
.L_2456:
        /*0058*/ 	.word	0x000001d0


	//   ....[1]....
        /*005c*/ 	.word	0x00000940


	//   ....[2]....
        /*0060*/ 	.word	0x00000990


	//----- nvinfo : EIATTR_MAX_THREADS
	.align		4
.L_2457:
        /*0064*/ 	.byte	0x04, 0x05
        /*0066*/ 	.short	(.L_2459 - .L_2458)
.L_2458:
        /*0068*/ 	.word	0x00000080
        /*006c*/ 	.word	0x00000001
        /*0070*/ 	.word	0x00000001


	//----- nvinfo : EIATTR_CRS_STACK_SIZE
	.align		4
.L_2459:
        /*0074*/ 	.byte	0x04, 0x1e
        /*0076*/ 	.short	(.L_2461 - .L_2460)
.L_2460:
        /*0078*/ 	.word	0x00000000
.L_2461:


//--------------------- .nv.info._ZN2at6native29vectorized_elementwise_kernelILi4ENS0_13AUnaryFunctorIfffNS0_15binary_internal10MulFunctorIfEEEESt5arrayIPcLm2EEEEviT0_T1_ --------------------------
	.section	.nv.info._ZN2at6native29vectorized_elementwise_kernelILi4ENS0_13AUnaryFunctorIfffNS0_15binary_internal10MulFunctorIfEEEESt5arrayIPcLm2EEEEviT0_T1_,"",@"SHT_CUDA_INFO"
	.sectionflags	@""
	.align	4


	//----- nvinfo : EIATTR_CUDA_API_VERSION
	.align		4
        /*0000*/ 	.byte	0x04, 0x37
        /*0002*/ 	.short	(.L_2463 - .L_2462)
.L_2462:
        /*0004*/ 	.word	0x00000082


	//----- nvinfo : EIATTR_SW2861232_WAR
	.align		4
.L_2463:
        /*0008*/ 	.byte	0x01, 0x35
	.zero		2


	//----- nvinfo : EIATTR_PARAM_CBANK
	.align		4
        /*000c*/ 	.byte	0x04, 0x0a
        /*000e*/ 	.short	(.L_2465 - .L_2464)
	.align		4
.L_2464:
        /*0010*/ 	.word	index@(.nv.constant0._ZN2at6native29vectorized_elementwise_kernelILi4ENS0_13AUnaryFunctorIfffNS0_15binary_internal10MulFunctorIfEEEESt5arrayIPcLm2EEEEviT0_T1_)
        /*0014*/ 	.short	0x0160
        /*0016*/ 	.short	0x0020


	//----- nvinfo : EIATTR_CBANK_PARAM_SIZE
	.align		4
.L_2465:
        /*0018*/ 	.byte	0x03, 0x19
        /*001a*/ 	.short	0x0020


	//----- nvinfo : EIATTR_KPARAM_INFO
	.align		4
        /*001c*/ 	.byte	0x04, 0x17
        /*001e*/ 	.short	(.L_2467 - .L_2466)
.L_2466:
        /*0020*/ 	.word	0x00000000
        /*0024*/ 	.short	0x0002
        /*0026*/ 	.short	0x0010
        /*0028*/ 	.byte	0x00, 0xf0, 0x41, 0x00


	//----- nvinfo : EIATTR_KPARAM_INFO
	.align		4
.L_2467:
        /*002c*/ 	.byte	0x04, 0x17
        /*002e*/ 	.short	(.L_2469 - .L_2468)
.L_2468:
        /*0030*/ 	.word	0x00000000
        /*0034*/ 	.short	0x0001
        /*0036*/ 	.short	0x0004
        /*0038*/ 	.byte	0x00, 0xf0, 0x21, 0x00


	//----- nvinfo : EIATTR_KPARAM_INFO
	.align		4
.L_2469:
        /*003c*/ 	.byte	0x04, 0x17
        /*003e*/ 	.short	(.L_2471 - .L_2470)
.L_2470:
        /*0040*/ 	.word	0x00000000
        /*0044*/ 	.short	0x0000
        /*0046*/ 	.short	0x0000
        /*0048*/ 	.byte	0x00, 0xf0, 0x11, 0x00


	//----- nvinfo : EIATTR_MAXREG_COUNT
	.align		4
.L_2471:
        /*004c*/ 	.byte	0x03, 0x1b
        /*004e*/ 	.short	0x00ff


	//----- nvinfo : EIATTR_MERCURY_ISA_VERSION
	.align		4
        /*0050*/ 	.byte	0x03, 0x5f
        /*0052*/ 	.short	0x0000


	//----- nvinfo : EIATTR_EXIT_INSTR_OFFSETS
	.align		4
        /*0054*/ 	.byte	0x04, 0x1c
        /*0056*/ 	.short	(.L_2473 - .L_2472)


	//   ....[0]....
.L_2472:
        /*0058*/ 	.word	0x00000190


	//   ....[1]....
        /*005c*/ 	.word	0x00000900


	//   ....[2]....
        /*0060*/ 	.word	0x00000950


	//----- nvinfo : EIATTR_MAX_THREADS
	.align		4
.L_2473:
        /*0064*/ 	.byte	0x04, 0x05
        /*0066*/ 	.short	(.L_2475 - .L_2474)
.L_2474:
        /*0068*/ 	.word	0x00000080
        /*006c*/ 	.word	0x00000001
        /*0070*/ 	.word	0x00000001


	//----- nvinfo : EIATTR_CRS_STACK_SIZE
	.align		4
.L_2475:
        /*0074*/ 	.byte	0x04, 0x1e
        /*0076*/ 	.short	(.L_2477 - .L_2476)
.L_2476:
        /*0078*/ 	.word	0x00000000
.L_2477:


//--------------------- .nv.info._ZN2at6native29vectorized_elementwise_kernelILi8ENS0_13AUnaryFunctorIfffNS0_15binary_internal10MulFunctorIfEEEESt5arrayIPcLm2EEEEviT0_T1_ --------------------------
	.section	.nv.info._ZN2at6native29vectorized_elementwise_kernelILi8ENS0_13AUnaryFunctorIfffNS0_15binary_internal10MulFunctorIfEEEESt5arrayIPcLm2EEEEviT0_T1_,"",@"SHT_CUDA_INFO"
	.sectionflags	@""
	.align	4


	//----- nvinfo : EIATTR_CUDA_API_VERSION
	.align		4
        /*0000*/ 	.byte	0x04, 0x37
        /*0002*/ 	.short	(.L_2479 - .L_2478)
.L_2478:
        /*0004*/ 	.word	0x00000082


	//----- nvinfo : EIATTR_SW2861232_WAR
	.align		4
.L_2479:
        /*0008*/ 	.byte	0x01, 0x35
	.zero		2


	//----- nvinfo : EIATTR_PARAM_CBANK
	.align		4
        /*000c*/ 	.byte	0x04, 0x0a
        /*000e*/ 	.short	(.L_2481 - .L_2480)
	.align		4
.L_2480:
        /*0010*/ 	.word	index@(.nv.constant0._ZN2at6native29vectorized_elementwise_kernelILi8ENS0_13AUnaryFunctorIfffNS0_15binary_internal10MulFunctorIfEEEESt5arrayIPcLm2EEEEviT0_T1_)
        /*0014*/ 	.short	0x0160
        /*0016*/ 	.short	0x0020


	//----- nvinfo : EIATTR_CBANK_PARAM_SIZE
	.align		4
.L_2481:
        /*0018*/ 	.byte	0x03, 0x19
        /*001a*/ 	.short	0x0020


	//----- nvinfo : EIATTR_KPARAM_INFO
	.align		4
        /*001c*/ 	.byte	0x04, 0x17
        /*001e*/ 	.short	(.L_2483 - .L_2482)
.L_2482:
        /*0020*/ 	.word	0x00000000
        /*0024*/ 	.short	0x0002
        /*0026*/ 	.short	0x0010
        /*0028*/ 	.byte	0x00, 0xf0, 0x41, 0x00


	//----- nvinfo : EIATTR_KPARAM_INFO
	.align		4
.L_2483:
        /*002c*/ 	.byte	0x04, 0x17
        /*002e*/ 	.short	(.L_2485 - .L_2484)
.L_2484:
        /*0030*/ 	.word	0x00000000
        /*0034*/ 	.short	0x0001
        /*0036*/ 	.short	0x0004
        /*0038*/ 	.byte	0x00, 0xf0, 0x21, 0x00


	//----- nvinfo : EIATTR_KPARAM_INFO
	.align		4
.L_2485:
        /*003c*/ 	.byte	0x04, 0x17
        /*003e*/ 	.short	(.L_2487 - .L_2486)
.L_2486:
        /*0040*/ 	.word	0x00000000
        /*0044*/ 	.short	0x0000
        /*0046*/ 	.short	0x0000
        /*0048*/ 	.byte	0x00, 0xf0, 0x11, 0x00


	//----- nvinfo : EIATTR_MAXREG_COUNT
	.align		4
.L_2487:
        /*004c*/ 	.byte	0x03, 0x1b
        /*004e*/ 	.short	0x00ff


	//----- nvinfo : EIATTR_MERCURY_ISA_VERSION
	.align		4
        /*0050*/ 	.byte	0x03, 0x5f
        /*0052*/ 	.short	0x0000


	//----- nvinfo : EIATTR_EXIT_INSTR_OFFSETS
	.align		4
        /*0054*/ 	.byte	0x04, 0x1c
        /*0056*/ 	.short	(.L_2489 - .L_2488)


	//   ....[0]....
.L_2488:
        /*0058*/ 	.word	0x00000010


	//----- nvinfo : EIATTR_MAX_THREADS
	.align		4
.L_2489:
        /*005c*/ 	.byte	0x04, 0x05
        /*005e*/ 	.short	(.L_2491 - .L_2490)
.L_2490:
        /*0060*/ 	.word	0x00000080
        /*0064*/ 	.word	0x00000001
        /*0068*/ 	.word	0x00000001
.L_2491:


//--------------------- .nv.info._ZN2at6native18elementwise_kernelILi128ELi4EZNS0_15gpu_kernel_implINS0_13BinaryFunctorIfffNS0_15binary_internal10MulFunctorIfEEEEEEvRNS_18TensorIteratorBaseERKT_EUliE_EEviT1_ --------------------------
	.section	.nv.info._ZN2at6native18elementwise_kernelILi128ELi4EZNS0_15gpu_kernel_implINS0_13BinaryFunctorIfffNS0_15binary_internal10MulFunctorIfEEEEEEvRNS_18TensorIteratorBaseERKT_EUliE_EEviT1_,"",@"SHT_CUDA_INFO"
	.sectionflags	@""
	.align	4


	//----- nvinfo : EIATTR_CUDA_API_VERSION
	.align		4
        /*0000*/ 	.byte	0x04, 0x37
        /*0002*/ 	.short	(.L_2493 - .L_2492)
.L_2492:
        /*0004*/ 	.word	0x00000082


	//----- nvinfo : EIATTR_SW2861232_WAR
	.align		4
.L_2493:
        /*0008*/ 	.byte	0x01, 0x35
	.zero		2


	//----- nvinfo : EIATTR_PARAM_CBANK
	.align		4
        /*000c*/ 	.byte	0x04, 0x0a
        /*000e*/ 	.short	(.L_2495 - .L_2494)
	.align		4
.L_2494:
        /*0010*/ 	.word	index@(.nv.constant0._ZN2at6native18elementwise_kernelILi128ELi4EZNS0_15gpu_kernel_implINS0_13BinaryFunctorIfffNS0_15binary_internal10MulFunctorIfEEEEEEvRNS_18TensorIteratorBaseERKT_EUliE_EEviT1_)
        /*0014*/ 	.short	0x0160
        /*0016*/ 	.short	0x0290


	//----- nvinfo : EIATTR_CBANK_PARAM_SIZE
	.align		4
.L_2495:
        /*0018*/ 	.byte	0x03, 0x19
        /*001a*/ 	.short	0x0290


	//----- nvinfo : EIATTR_KPARAM_INFO
	.align		4
        /*001c*/ 	.byte	0x04, 0x17
        /*001e*/ 	.short	(.L_2497 - .L_2496)
.L_2496:
        /*0020*/ 	.word	0x00000000
        /*0024*/ 	.short	0x0001
        /*0026*/ 	.short	0x0008
        /*0028*/ 	.byte	0x00, 0xf0, 0x21, 0x0a


	//----- nvinfo : EIATTR_KPARAM_INFO
	.align		4
.L_2497:
        /*002c*/ 	.byte	0x04, 0x17
        /*002e*/ 	.short	(.L_2499 - .L_2498)
.L_2498:
        /*0030*/ 	.word	0x00000000
        /*0034*/ 	.short	0x0000
        /*0036*/ 	.short	0x0000
        /*0038*/ 	.byte	0x00, 0xf0, 0x11, 0x00


	//----- nvinfo : EIATTR_MAXREG_COUNT
	.align		4
.L_2499:
        /*003c*/ 	.byte	0x03, 0x1b
        /*003e*/ 	.short	0x0080


	//----- nvinfo : EIATTR_EXTERNS
	.align		4
        /*0040*/ 	.byte	0x04, 0x0f
        /*0042*/ 	.short	(.L_2501 - .L_2500)


	//   ....[0]....
	.align		4
.L_2500:
        /*0044*/ 	.word	index@(__assertfail)


	//----- nvinfo : EIATTR_MERCURY_ISA_VERSION
	.align		4
.L_2501:
        /*0048*/ 	.byte	0x03, 0x5f
        /*004a*/ 	.short	0x0000


	//----- nvinfo : EIATTR_SYSCALL_OFFSETS
	.align		4
        /*004c*/ 	.byte	0x04, 0x46
        /*004e*/ 	.short	(.L_2503 - .L_2502)


	//   ....[0]....
.L_2502:
        /*0050*/ 	.word	0x00001e00


	//   ....[1]....
        /*0054*/ 	.word	0x00002c00


	//   ....[2]....
        /*0058*/ 	.word	0x00003a90


	//   ....[3]....
        /*005c*/ 	.word	0x000058e0


	//   ....[4]....
        /*0060*/ 	.word	0x000066e0


	//   ....[5]....
        /*0064*/ 	.word	0x00007570


	//   ....[6]....
        /*0068*/ 	.word	0x00009390


	//   ....[7]....
        /*006c*/ 	.word	0x0000a190


	//   ....[8]....
        /*0070*/ 	.word	0x0000b020


	//   ....[9]....
        /*0074*/ 	.word	0x0000ce50


	//   ....[10]....
        /*0078*/ 	.word	0x0000dc50


	//   ....[11]....
        /*007c*/ 	.word	0x0000eae0


	//----- nvinfo : EIATTR_EXIT_INSTR_OFFSETS
	.align		4
.L_2503:
        /*0080*/ 	.byte	0x04, 0x1c
        /*0082*/ 	.short	(.L_2505 - .L_2504)


	//   ....[0]....
.L_2504:
        /*0084*/ 	.word	0x0000b0c0


	//   ....[1]....
        /*0088*/ 	.word	0x0000ddd0


	//   ....[2]....
        /*008c*/ 	.word	0x0000de10


	//   ....[3]....
        /*0090*/ 	.word	0x0000dea0


	//   ....[4]....
        /*0094*/ 	.word	0x0000ded0


	//   ....[5]....
        /*0098*/ 	.word	0x0000df00


	//   ....[6]....
        /*009c*/ 	.word	0x0000df80


	//   ....[7]....
        /*00a0*/ 	.word	0x0000dfb0


	//   ....[8]....
        /*00a4*/ 	.word	0x0000e040


	//   ....[9]....
        /*00a8*/ 	.word	0x0000e080


	//   ....[10]....
        /*00ac*/ 	.word	0x0000e0c0


	//   ....[11]....
        /*00b0*/ 	.word	0x0000e180


	//   ....[12]....
        /*00b4*/ 	.word	0x0000e1d0


	//   ....[13]....
        /*00b8*/ 	.word	0x0000e350


	//   ....[14]....
        /*00bc*/ 	.word	0x0000e4a0


	//   ....[15]....
        /*00c0*/ 	.word	0x0000e4d0


	//   ....[16]....
        /*00c4*/ 	.word	0x0000e580


	//   ....[17]....
        /*00c8*/ 	.word	0x0000e6f0


	//   ....[18]....
        /*00cc*/ 	.word	0x0000e860


	//   ....[19]....
        /*00d0*/ 	.word	0x0000e9b0


	//   ....[20]....
        /*00d4*/ 	.word	0x0000eaf0


	//   ....[21]....
        /*00d8*/ 	.word	0x0000eb20


	//   ....[22]....
        /*00dc*/ 	.word	0x0000eb50


	//----- nvinfo : EIATTR_MAX_THREADS
	.align		4
.L_2505:
        /*00e0*/ 	.byte	0x04, 0x05
        /*00e2*/ 	.short	(.L_2507 - .L_2506)
.L_2506:
        /*00e4*/ 	.word	0x00000080
        /*00e8*/ 	.word	0x00000001
        /*00ec*/ 	.word	0x00000001


	//----- nvinfo : EIATTR_CRS_STACK_SIZE
	.align		4
.L_2507:
        /*00f0*/ 	.byte	0x04, 0x1e
        /*00f2*/ 	.short	(.L_2509 - .L_2508)
.L_2508:
        /*00f4*/ 	.word	0x00000000
.L_2509:


//--------------------- .nv.info._ZN2at6native27unrolled_elementwise_kernelINS0_13BinaryFunctorIfffNS0_15binary_internal10MulFunctorIfEEEESt5arrayIPcLm3EELi4E23TrivialOffsetCalculatorILi2EjESA_ILi1EjENS0_6memory12LoadWithCastILi2EEENSD_13StoreWithCastILi1EEEEEviT_T0_T2_T3_T4_T5_ --------------------------
	.section	.nv.info._ZN2at6native27unrolled_elementwise_kernelINS0_13BinaryFunctorIfffNS0_15binary_internal10MulFunctorIfEEEESt5arrayIPcLm3EELi4E23TrivialOffsetCalculatorILi2EjESA_ILi1EjENS0_6memory12LoadWithCastILi2EEENSD_13StoreWithCastILi1EEEEEviT_T0_T2_T3_T4_T5_,"",@"SHT_CUDA_INFO"
	.sectionflags	@""
	.align	4


	//----- nvinfo : EIATTR_CUDA_API_VERSION
	.align		4
        /*0000*/ 	.byte	0x04, 0x37
        /*0002*/ 	.short	(.L_2511 - .L_2510)
.L_2510:
        /*0004*/ 	.word	0x00000082


	//----- nvinfo : EIATTR_SW2861232_WAR
	.align		4
.L_2511:
        /*0008*/ 	.byte	0x01, 0x35
	.zero		2


	//----- nvinfo : EIATTR_PARAM_CBANK
	.align		4
        /*000c*/ 	.byte	0x04, 0x0a
        /*000e*/ 	.short	(.L_2513 - .L_2512)
	.align		4
.L_2512:
        /*0010*/ 	.word	index@(.nv.constant0._ZN2at6native27unrolled_elementwise_kernelINS0_13BinaryFunctorIfffNS0_15binary_internal10MulFunctorIfEEEESt5arrayIPcLm3EELi4E23TrivialOffsetCalculatorILi2EjESA_ILi1EjENS0_6memory12LoadWithCastILi2EEENSD_13StoreWithCastILi1EEEEEviT_T0_T2_T3_T4_T5_)
        /*0014*/ 	.short	0x0160
        /*0016*/ 	.short	0x0038


	//----- nvinfo : EIATTR_CBANK_PARAM_SIZE
	.align		4
.L_2513:
        /*0018*/ 	.byte	0x03, 0x19
        /*001a*/ 	.short	0x0038


	//----- nvinfo : EIATTR_KPARAM_INFO
	.align		4
        /*001c*/ 	.byte	0x04, 0x17
        /*001e*/ 	.short	(.L_2515 - .L_2514)
.L_2514:
        /*0020*/ 	.word	0x00000000
        /*0024*/ 	.short	0x0006
        /*0026*/ 	.short	0x0030
        /*0028*/ 	.byte	0x00, 0xf0, 0x21, 0x00


	//----- nvinfo : EIATTR_KPARAM_INFO
	.align		4
.L_2515:
        /*002c*/ 	.byte	0x04, 0x17
        /*002e*/ 	.short	(.L_2517 - .L_2516)
.L_2516:
        /*0030*/ 	.word	0x00000000
        /*0034*/ 	.short	0x0005
        /*0036*/ 	.short	0x0024
        /*0038*/ 	.byte	0x00, 0xf0, 0x31, 0x00


	//----- nvinfo : EIATTR_KPARAM_INFO
	.align		4
.L_2517:
        /*003c*/ 	.byte	0x04, 0x17
        /*003e*/ 	.short	(.L_2519 - .L_2518)
.L_2518:
        /*0040*/ 	.word	0x00000000
        /*0044*/ 	.short	0x0004
        /*0046*/ 	.short	0x0021
        /*0048*/ 	.byte	0x00, 0xf0, 0x05, 0x00


	//----- nvinfo : EIATTR_KPARAM_INFO
	.align		4
.L_2519:
        /*004c*/ 	.byte	0x04, 0x17
        /*004e*/ 	.short	(.L_2521 - .L_2520)
.L_2520:
        /*0050*/ 	.word	0x00000000
        /*0054*/ 	.short	0x0003
        /*0056*/ 	.short	0x0020
        /*0058*/ 	.byte	0x00, 0xf0, 0x05, 0x00


	//----- nvinfo : EIATTR_KPARAM_INFO
	.align		4
.L_2521:
        /*005c*/ 	.byte	0x04, 0x17
        /*005e*/ 	.short	(.L_2523 - .L_2522)
.L_2522:
        /*0060*/ 	.word	0x00000000
        /*0064*/ 	.short	0x0002
        /*0066*/ 	.short	0x0008
        /*0068*/ 	.byte	0x00, 0xf0, 0x61, 0x00


	//----- nvinfo : EIATTR_KPARAM_INFO
	.align		4
.L_2523:
        /*006c*/ 	.byte	0x04, 0x17
        /*006e*/ 	.short	(.L_2525 - .L_2524)
.L_2524:
        /*0070*/ 	.word	0x00000000
        /*0074*/ 	.short	0x0001
        /*0076*/ 	.short	0x0004
        /*0078*/ 	.byte	0x00, 0xf0, 0x05, 0x00


	//----- nvinfo : EIATTR_KPARAM_INFO
	.align		4
.L_2525:
        /*007c*/ 	.byte	0x04, 0x17
        /*007e*/ 	.short	(.L_2527 - .L_2526)
.L_2526:
        /*0080*/ 	.word	0x00000000
        /*0084*/ 	.short	0x0000
        /*0086*/ 	.short	0x0000
        /*0088*/ 	.byte	0x00, 0xf0, 0x11, 0x00


	//----- nvinfo : EIATTR_MAXREG_COUNT
	.align		4
.L_2527:
        /*008c*/ 	.byte	0x03, 0x1b
        /*008e*/ 	.short	0x00ff


	//----- nvinfo : EIATTR_EXTERNS
	.align		4
        /*0090*/ 	.byte	0x04, 0x0f
        /*0092*/ 	.short	(.L_2529 - .L_2528)


	//   ....[0]....
	.align		4
.L_2528:
        /*0094*/ 	.word	index@(__assertfail)


	//----- nvinfo : EIATTR_MERCURY_ISA_VERSION
	.align		4
.L_2529:
        /*0098*/ 	.byte	0x03, 0x5f
        /*009a*/ 	.short	0x0000


	//----- nvinfo : EIATTR_SYSCALL_OFFSETS
	.align		4
        /*009c*/ 	.byte	0x04, 0x46
        /*009e*/ 	.short	(.L_2531 - .L_2530)


	//   ....[0]....
.L_2530:
        /*00a0*/ 	.word	0x00000e60


	//   ....[1]....
        /*00a4*/ 	.word	0x00001c60


	//   ....[2]....
        /*00a8*/ 	.word	0x00002ae0


	//   ....[3]....
        /*00ac*/ 	.word	0x000038e0


	//   ....[4]....
        /*00b0*/ 	.word	0x00004760


	//   ....[5]....
        /*00b4*/ 	.word	0x00005560


	//   ....[6]....
        /*00b8*/ 	.word	0x000063d0


	//   ....[7]....
        /*00bc*/ 	.word	0x000071a0


	//   ....[8]....
        /*00c0*/ 	.word	0x000080f0


	//   ....[9]....
        /*00c4*/ 	.word	0x00008fd0


	//   ....[10]....
        /*00c8*/ 	.word	0x00009ea0


	//   ....[11]....
        /*00cc*/ 	.word	0x0000ad70


	//----- nvinfo : EIATTR_EXIT_INSTR_OFFSETS
	.align		4
.L_2531:
        /*00d0*/ 	.byte	0x04, 0x1c
        /*00d2*/ 	.short	(.L_2533 - .L_2532)


	//   ....[0]....
.L_2532:
        /*00d4*/ 	.word	0x00009f40


	//   ....[1]....
        /*00d8*/ 	.word	0x0000a060


	//   ....[2]....
        /*00dc*/ 	.word	0x0000a0a0


	//   ....[3]....
        /*00e0*/ 	.word	0x0000a130


	//   ....[4]....
        /*00e4*/ 	.word	0x0000a160


	//   ....[5]....
        /*00e8*/ 	.word	0x0000a190


	//   ....[6]....
        /*00ec*/ 	.word	0x0000a210


	//   ....[7]....
        /*00f0*/ 	.word	0x0000a240


	//   ....[8]....
        /*00f4*/ 	.word	0x0000a2d0


	//   ....[9]....
        /*00f8*/ 	.word	0x0000a310


	//   ....[10]....
        /*00fc*/ 	.word	0x0000a350


	//   ....[11]....
        /*0100*/ 	.word	0x0000a410


	//   ....[12]....
        /*0104*/ 	.word	0x0000a460


	//   ....[13]....
        /*0108*/ 	.word	0x0000a5e0


	//   ....[14]....
        /*010c*/ 	.word	0x0000a730


	//   ....[15]....
        /*0110*/ 	.word	0x0000a760


	//   ....[16]....
        /*0114*/ 	.word	0x0000a810


	//   ....[17]....
        /*0118*/ 	.word	0x0000a980


	//   ....[18]....
        /*011c*/ 	.word	0x0000aaf0


	//   ....[19]....
        /*0120*/ 	.word	0x0000ac40


	//   ....[20]....
        /*0124*/ 	.word	0x0000ad80


	//   ....[21]....
        /*0128*/ 	.word	0x0000adb0


	//   ....[22]....
        /*012c*/ 	.word	0x0000ade0


	//----- nvinfo : EIATTR_MAX_THREADS
	.align		4
.L_2533:
        /*0130*/ 	.byte	0x04, 0x05
        /*0132*/ 	.short	(.L_2535 - .L_2534)
.L_2534:
        /*0134*/ 	.word	0x00000080
        /*0138*/ 	.word	0x00000001
        /*013c*/ 	.word	0x00000001


	//----- nvinfo : EIATTR_CRS_STACK_SIZE
	.align		4
.L_2535:
        /*0140*/ 	.byte	0x04, 0x1e
        /*0142*/ 	.short	(.L_2537 - .L_2536)
.L_2536:
        /*0144*/ 	.word	0x00000000
.L_2537:


//--------------------- .nv.info._ZN2at6native18elementwise_kernelILi128ELi2EZNS0_22gpu_kernel_impl_nocastINS0_13BinaryFunctorIfffNS0_15binary_internal10MulFunctorIfEEEEEEvRNS_18TensorIteratorBaseERKT_EUliE_EEviT1_ --------------------------
	.section	.nv.info._ZN2at6native18elementwise_kernelILi128ELi2EZNS0_22gpu_kernel_impl_nocastINS0_13BinaryFunctorIfffNS0_15binary_internal10MulFunctorIfEEEEEEvRNS_18TensorIteratorBaseERKT_EUliE_EEviT1_,"",@"SHT_CUDA_INFO"
	.sectionflags	@""
	.align	4


	//----- nvinfo : EIATTR_CUDA_API_VERSION
	.align		4
        /*0000*/ 	.byte	0x04, 0x37
        /*0002*/ 	.short	(.L_2539 - .L_2538)
.L_2538:
        /*0004*/ 	.word	0x00000082


	//----- nvinfo : EIATTR_SW2861232_WAR
	.align		4
.L_2539:
        /*0008*/ 	.byte	0x01, 0x35
	.zero		2


	//----- nvinfo : EIATTR_PARAM_CBANK
	.align		4
        /*000c*/ 	.byte	0x04, 0x0a
        /*000e*/ 	.short	(.L_2541 - .L_2540)
	.align		4
.L_2540:
        /*0010*/ 	.word	index@(.nv.constant0._ZN2at6native18elementwise_kernelILi128ELi2EZNS0_22gpu_kernel_impl_nocastINS0_13BinaryFunctorIfffNS0_15binary_internal10MulFunctorIfEEEEEEvRNS_18TensorIteratorBaseERKT_EUliE_EEviT1_)
        /*0014*/ 	.short	0x0160
        /*0016*/ 	.short	0x0290


	//----- nvinfo : EIATTR_CBANK_PARAM_SIZE
	.align		4
.L_2541:
        /*0018*/ 	.byte	0x03, 0x19
        /*001a*/ 	.short	0x0290


	//----- nvinfo : EIATTR_KPARAM_INFO
	.align		4
        /*001c*/ 	.byte	0x04, 0x17
        /*001e*/ 	.short	(.L_2543 - .L_2542)
.L_2542:
        /*0020*/ 	.word	0x00000000
        /*0024*/ 	.short	0x0001
        /*0026*/ 	.short	0x0008
        /*0028*/ 	.byte	0x00, 0xf0, 0x21, 0x0a


	//----- nvinfo : EIATTR_KPARAM_INFO
	.align		4
.L_2543:
        /*002c*/ 	.byte	0x04, 0x17
        /*002e*/ 	.short	(.L_2545 - .L_2544)
.L_2544:
        /*0030*/ 	.word	0x00000000
        /*0034*/ 	.short	0x0000
        /*0036*/ 	.short	0x0000
        /*0038*/ 	.byte	0x00, 0xf0, 0x11, 0x00


	//----- nvinfo : EIATTR_MAXREG_COUNT
	.align		4
.L_2545:
        /*003c*/ 	.byte	0x03, 0x1b
        /*003e*/ 	.short	0x0080


	//----- nvinfo : EIATTR_MERCURY_ISA_VERSION
	.align		4
        /*0040*/ 	.byte	0x03, 0x5f
        /*0042*/ 	.short	0x0000


	//----- nvinfo : EIATTR_EXIT_INSTR_OFFSETS
	.align		4
        /*0044*/ 	.byte	0x04, 0x1c
        /*0046*/ 	.short	(.L_2547 - .L_2546)


	//   ....[0]....
.L_2546:
        /*0048*/ 	.word	0x00001130


	//   ....[1]....
        /*004c*/ 	.word	0x000021b0


	//----- nvinfo : EIATTR_MAX_THREADS
	.align		4
.L_2547:
        /*0050*/ 	.byte	0x04, 0x05
        /*0052*/ 	.short	(.L_2549 - .L_2548)
.L_2548:
        /*0054*/ 	.word	0x00000080
        /*0058*/ 	.word	0x00000001
        /*005c*/ 	.word	0x00000001


	//----- nvinfo : EIATTR_CRS_STACK_SIZE
	.align		4
.L_2549:
        /*0060*/ 	.byte	0x04, 0x1e
        /*0062*/ 	.short	(.L_2551 - .L_2550)
.L_2550:
        /*0064*/ 	.word	0x00000000
.L_2551:


//--------------------- .nv.info._ZN2at6native27unrolled_elementwise_kernelINS0_13BinaryFunctorIfffNS0_15binary_internal10MulFunctorIfEEEESt5arrayIPcLm3EELi4E23TrivialOffsetCalculatorILi2EjESA_ILi1EjENS0_6memory15LoadWithoutCastENSD_16StoreWithoutCastEEEviT_T0_T2_T3_T4_T5_ --------------------------
	.section	.nv.info._ZN2at6native27unrolled_elementwise_kernelINS0_13BinaryFunctorIfffNS0_15binary_internal10MulFunctorIfEEEESt5arrayIPcLm3EELi4E23TrivialOffsetCalculatorILi2EjESA_ILi1EjENS0_6memory15LoadWithoutCastENSD_16StoreWithoutCastEEEviT_T0_T2_T3_T4_T5_,"",@"SHT_CUDA_INFO"
	.sectionflags	@""
	.align	4


	//----- nvinfo : EIATTR_CUDA_API_VERSION
	.align		4
        /*0000*/ 	.byte	0x04, 0x37
        /*0002*/ 	.short	(.L_2553 - .L_2552)
.L_2552:
        /*0004*/ 	.word	0x00000082


	//----- nvinfo : EIATTR_SW2861232_WAR
	.align		4
.L_2553:
        /*0008*/ 	.byte	0x01, 0x35
	.zero		2


	//----- nvinfo : EIATTR_PARAM_CBANK
	.align		4
        /*000c*/ 	.byte	0x04, 0x0a
        /*000e*/ 	.short	(.L_2555 - .L_2554)
	.align		4
.L_2554:
        /*0010*/ 	.word	index@(.nv.constant0._ZN2at6native27unrolled_elementwise_kernelINS0_13BinaryFunctorIfffNS0_15binary_internal10MulFunctorIfEEEESt5arrayIPcLm3EELi4E23TrivialOffsetCalculatorILi2EjESA_ILi1EjENS0_6memory15LoadWithoutCastENSD_16StoreWithoutCastEEEviT_T0_T2_T3_T4_T5_)
        /*0014*/ 	.short	0x0160
        /*0016*/ 	.short	0x0024


	//----- nvinfo : EIATTR_CBANK_PARAM_SIZE
	.align		4
.L_2555:
        /*0018*/ 	.byte	0x03, 0x19
        /*001a*/ 	.short	0x0024


	//----- nvinfo : EIATTR_KPARAM_INFO
	.align		4
        /*001c*/ 	.byte	0x04, 0x17
        /*001e*/ 	.short	(.L_2557 - .L_2556)
.L_2556:
        /*0020*/ 	.word	0x00000000
        /*0024*/ 	.short	0x0006
        /*0026*/ 	.short	0x0023
        /*0028*/ 	.byte	0x00, 0xf0, 0x05, 0x00


	//----- nvinfo : EIATTR_KPARAM_INFO
	.align		4
.L_2557:
        /*002c*/ 	.byte	0x04, 0x17
        /*002e*/ 	.short	(.L_2559 - .L_2558)
.L_2558:
        /*0030*/ 	.word	0x00000000
        /*0034*/ 	.short	0x0005
        /*0036*/ 	.short	0x0022
        /*0038*/ 	.byte	0x00, 0xf0, 0x05, 0x00


	//----- nvinfo : EIATTR_KPARAM_INFO
	.align		4
.L_2559:
        /*003c*/ 	.byte	0x04, 0x17
        /*003e*/ 	.short	(.L_2561 - .L_2560)
.L_2560:
        /*0040*/ 	.word	0x00000000
        /*0044*/ 	.short	0x0004
        /*0046*/ 	.short	0x0021
        /*0048*/ 	.byte	0x00, 0xf0, 0x05, 0x00


	//----- nvinfo : EIATTR_KPARAM_INFO
	.align		4
.L_2561:
        /*004c*/ 	.byte	0x04, 0x17
        /*004e*/ 	.short	(.L_2563 - .L_2562)
.L_2562:
        /*0050*/ 	.word	0x00000000
        /*0054*/ 	.short	0x0003
        /*0056*/ 	.short	0x0020
        /*0058*/ 	.byte	0x00, 0xf0, 0x05, 0x00


	//----- nvinfo : EIATTR_KPARAM_INFO
	.align		4
.L_2563:
        /*005c*/ 	.byte	0x04, 0x17
        /*005e*/ 	.short	(.L_2565 - .L_2564)
.L_2564:
        /*0060*/ 	.word	0x00000000
        /*0064*/ 	.short	0x0002
        /*0066*/ 	.short	0x0008
        /*0068*/ 	.byte	0x00, 0xf0, 0x61, 0x00


	//----- nvinfo : EIATTR_KPARAM_INFO
	.align		4
.L_2565:
        /*006c*/ 	.byte	0x04, 0x17
        /*006e*/ 	.short	(.L_2567 - .L_2566)
.L_2566:
        /*0070*/ 	.word	0x00000000
        /*0074*/ 	.short	0x0001
        /*0076*/ 	.short	0x0004
        /*0078*/ 	.byte	0x00, 0xf0, 0x05, 0x00


	//----- nvinfo : EIATTR_KPARAM_INFO
	.align		4
.L_2567:
        /*007c*/ 	.byte	0x04, 0x17
        /*007e*/ 	.short	(.L_2569 - .L_2568)
.L_2568:
        /*0080*/ 	.word	0x00000000
        /*0084*/ 	.short	0x0000
        /*0086*/ 	.short	0x0000
        /*0088*/ 	.byte	0x00, 0xf0, 0x11, 0x00


	//----- nvinfo : EIATTR_MAXREG_COUNT
	.align		4
.L_2569:
        /*008c*/ 	.byte	0x03, 0x1b
        /*008e*/ 	.short	0x00ff


	//----- nvinfo : EIATTR_MERCURY_ISA_VERSION
	.align		4
        /*0090*/ 	.byte	0x03, 0x5f
        /*0092*/ 	.short	0x0000


	//----- nvinfo : EIATTR_EXIT_INSTR_OFFSETS
	.align		4
        /*0094*/ 	.byte	0x04, 0x1c
        /*0096*/ 	.short	(.L_2571 - .L_2570)


	//   ....[0]....
.L_2570:
        /*0098*/ 	.word	0x00000440


	//   ....[1]....
        /*009c*/ 	.word	0x000004a0


	//----- nvinfo : EIATTR_MAX_THREADS
	.align		4
.L_2571:
        /*00a0*/ 	.byte	0x04, 0x05
        /*00a2*/ 	.short	(.L_2573 - .L_2572)
.L_2572:
        /*00a4*/ 	.word	0x00000080
        /*00a8*/ 	.word	0x00000001
        /*00ac*/ 	.word	0x00000001


	//----- nvinfo : EIATTR_CRS_STACK_SIZE
	.align		4
.L_2573:
        /*00b0*/ 	.byte	0x04, 0x1e
        /*00b2*/ 	.short	(.L_2575 - .L_2574)
.L_2574:
        /*00b4*/ 	.word	0x00000000
.L_2575:


//--------------------- .nv.info._ZN2at6native29vectorized_elementwise_kernelILi2ENS0_13BinaryFunctorIfffNS0_15binary_internal10MulFunctorIfEEEESt5arrayIPcLm3EEEEviT0_T1_ --------------------------
	.section	.nv.info._ZN2at6native29vectorized_elementwise_kernelILi2ENS0_13BinaryFunctorIfffNS0_15binary_internal10MulFunctorIfEEEESt5arrayIPcLm3EEEEviT0_T1_,"",@"SHT_CUDA_INFO"
	.sectionflags	@""
	.align	4


	//----- nvinfo : EIATTR_CUDA_API_VERSION
	.align		4
        /*0000*/ 	.byte	0x04, 0x37
        /*0002*/ 	.short	(.L_2577 - .L_2576)
.L_2576:
        /*0004*/ 	.word	0x00000082


	//----- nvinfo : EIATTR_SW2861232_WAR
	.align		4
.L_2577:
        /*0008*/ 	.byte	0x01, 0x35
	.zero		2


	//----- nvinfo : EIATTR_PARAM_CBANK
	.align		4
        /*000c*/ 	.byte	0x04, 0x0a
        /*000e*/ 	.short	(.L_2579 - .L_2578)
	.align		4
.L_2578:
        /*0010*/ 	.word	index@(.nv.constant0._ZN2at6native29vectorized_elementwise_kernelILi2ENS0_13BinaryFunctorIfffNS0_15binary_internal10MulFunctorIfEEEESt5arrayIPcLm3EEEEviT0_T1_)
        /*0014*/ 	.short	0x0160
        /*0016*/ 	.short	0x0020


	//----- nvinfo : EIATTR_CBANK_PARAM_SIZE
	.align		4
.L_2579:
        /*0018*/ 	.byte	0x03, 0x19
        /*001a*/ 	.short	0x0020


	//----- nvinfo : EIATTR_KPARAM_INFO
	.align		4
        /*001c*/ 	.byte	0x04, 0x17
        /*001e*/ 	.short	(.L_2581 - .L_2580)
.L_2580:
        /*0020*/ 	.word	0x00000000
        /*0024*/ 	.short	0x0002
        /*0026*/ 	.short	0x0008
        /*0028*/ 	.byte	0x00, 0xf0, 0x61, 0x00


	//----- nvinfo : EIATTR_KPARAM_INFO
	.align		4
.L_2581:
        /*002c*/ 	.byte	0x04, 0x17
        /*002e*/ 	.short	(.L_2583 - .L_2582)
.L_2582:
        /*0030*/ 	.word	0x00000000
        /*0034*/ 	.short	0x0001
        /*0036*/ 	.short	0x0004
        /*0038*/ 	.byte	0x00, 0xf0, 0x05, 0x00


	//----- nvinfo : EIATTR_KPARAM_INFO
	.align		4
.L_2583:
        /*003c*/ 	.byte	0x04, 0x17
        /*003e*/ 	.short	(.L_2585 - .L_2584)
.L_2584:
        /*0040*/ 	.word	0x00000000
        /*0044*/ 	.short	0x0000
        /*0046*/ 	.short	0x0000
        /*0048*/ 	.byte	0x00, 0xf0, 0x11, 0x00


	//----- nvinfo : EIATTR_MAXREG_COUNT
	.align		4
.L_2585:
        /*004c*/ 	.byte	0x03, 0x1b
        /*004e*/ 	.short	0x00ff


	//----- nvinfo : EIATTR_MERCURY_ISA_VERSION
	.align		4
        /*0050*/ 	.byte	0x03, 0x5f
        /*0052*/ 	.short	0x0000


	//----- nvinfo : EIATTR_EXIT_INSTR_OFFSETS
	.align		4
        /*0054*/ 	.byte	0x04, 0x1c
        /*0056*/ 	.short	(.L_2587 - .L_2586)


	//   ....[0]....
.L_2586:
        /*0058*/ 	.word	0x00000230


	//   ....[1]....
        /*005c*/ 	.word	0x00000ad0


	//   ....[2]....
        /*0060*/ 	.word	0x00000b20


	//----- nvinfo : EIATTR_MAX_THREADS
	.align		4
.L_2587:
        /*0064*/ 	.byte	0x04, 0x05
        /*0066*/ 	.short	(.L_2589 - .L_2588)
.L_2588:
        /*0068*/ 	.word	0x00000080
        /*006c*/ 	.word	0x00000001
        /*0070*/ 	.word	0x00000001


	//----- nvinfo : EIATTR_CRS_STACK_SIZE
	.align		4
.L_2589:
        /*0074*/ 	.byte	0x04, 0x1e
        /*0076*/ 	.short	(.L_2591 - .L_2590)
.L_2590:
        /*0078*/ 	.word	0x00000000
.L_2591:


//--------------------- .nv.info._ZN2at6native29vectorized_elementwise_kernelILi4ENS0_13BinaryFunctorIfffNS0_15binary_internal10MulFunctorIfEEEESt5arrayIPcLm3EEEEviT0_T1_ --------------------------
	.section	.nv.info._ZN2at6native29vectorized_elementwise_kernelILi4ENS0_13BinaryFunctorIfffNS0_15binary_internal10MulFunctorIfEEEESt5arrayIPcLm3EEEEviT0_T1_,"",@"SHT_CUDA_INFO"
	.sectionflags	@""
	.align	4


	//----- nvinfo : EIATTR_CUDA_API_VERSION
	.align		4
        /*0000*/ 	.byte	0x04, 0x37
        /*0002*/ 	.short	(.L_2593 - .L_2592)
.L_2592:
        /*0004*/ 	.word	0x00000082


	//----- nvinfo : EIATTR_SW2861232_WAR
	.align		4
.L_2593:
        /*0008*/ 	.byte	0x01, 0x35
	.zero		2


	//----- nvinfo : EIATTR_PARAM_CBANK
	.align		4
        /*000c*/ 	.byte	0x04, 0x0a
        /*000e*/ 	.short	(.L_2595 - .L_2594)
	.align		4
.L_2594:
        /*0010*/ 	.word	index@(.nv.constant0._ZN2at6native29vectorized_elementwise_kernelILi4ENS0_13BinaryFunctorIfffNS0_15binary_internal10MulFunctorIfEEEESt5arrayIPcLm3EEEEviT0_T1_)
        /*0014*/ 	.short	0x0160
        /*0016*/ 	.short	0x0020


	//----- nvinfo : EIATTR_CBANK_PARAM_SIZE
	.align		4
.L_2595:
        /*0018*/ 	.byte	0x03, 0x19
        /*001a*/ 	.short	0x0020


	//----- nvinfo : EIATTR_KPARAM_INFO
	.align		4
        /*001c*/ 	.byte	0x04, 0x17
        /*001e*/ 	.short	(.L_2597 - .L_2596)
.L_2596:
        /*0020*/ 	.word	0x00000000
        /*0024*/ 	.short	0x0002
        /*0026*/ 	.short	0x0008
        /*0028*/ 	.byte	0x00, 0xf0, 0x61, 0x00


	//----- nvinfo : EIATTR_KPARAM_INFO
	.align		4
.L_2597:
        /*002c*/ 	.byte	0x04, 0x17
        /*002e*/ 	.short	(.L_2599 - .L_2598)
.L_2598:
        /*0030*/ 	.word	0x00000000
        /*0034*/ 	.short	0x0001
        /*0036*/ 	.short	0x0004
        /*0038*/ 	.byte	0x00, 0xf0, 0x05, 0x00


	//----- nvinfo : EIATTR_KPARAM_INFO
	.align		4
.L_2599:
        /*003c*/ 	.byte	0x04, 0x17
        /*003e*/ 	.short	(.L_2601 - .L_2600)
.L_2600:
        /*0040*/ 	.word	0x00000000
        /*0044*/ 	.short	0x0000
        /*0046*/ 	.short	0x0000
        /*0048*/ 	.byte	0x00, 0xf0, 0x11, 0x00


	//----- nvinfo : EIATTR_MAXREG_COUNT
	.align		4
.L_2601:
        /*004c*/ 	.byte	0x03, 0x1b
        /*004e*/ 	.short	0x00ff


	//----- nvinfo : EIATTR_MERCURY_ISA_VERSION
	.align		4
        /*0050*/ 	.byte	0x03, 0x5f
        /*0052*/ 	.short	0x0000


	//----- nvinfo : EIATTR_EXIT_INSTR_OFFSETS
	.align		4
        /*0054*/ 	.byte	0x04, 0x1c
        /*0056*/ 	.short	(.L_2603 - .L_2602)


	//   ....[0]....
.L_2602:
        /*0058*/ 	.word	0x000001d0


	//   ....[1]....
        /*005c*/ 	.word	0x00000a70


	//   ....[2]....
        /*0060*/ 	.word	0x00000ac0


	//----- nvinfo : EIATTR_MAX_THREADS
	.align		4
.L_2603:
        /*0064*/ 	.byte	0x04, 0x05
        /*0066*/ 	.short	(.L_2605 - .L_2604)
.L_2604:
        /*0068*/ 	.word	0x00000080
        /*006c*/ 	.word	0x00000001
        /*0070*/ 	.word	0x00000001


	//----- nvinfo : EIATTR_CRS_STACK_SIZE
	.align		4
.L_2605:
        /*0074*/ 	.byte	0x04, 0x1e
        /*0076*/ 	.short	(.L_2607 - .L_2606)
.L_2606:
        /*0078*/ 	.word	0x00000000
.L_2607:


//--------------------- .nv.info._ZN2at6native29vectorized_elementwise_kernelILi8ENS0_13BinaryFunctorIfffNS0_15binary_internal10MulFunctorIfEEEESt5arrayIPcLm3EEEEviT0_T1_ --------------------------
	.section	.nv.info._ZN2at6native29vectorized_elementwise_kernelILi8ENS0_13BinaryFunctorIfffNS0_15binary_internal10MulFunctorIfEEEESt5arrayIPcLm3EEEEviT0_T1_,"",@"SHT_CUDA_INFO"
	.sectionflags	@""
	.align	4


	//----- nvinfo : EIATTR_CUDA_API_VERSION
	.align		4
        /*0000*/ 	.byte	0x04, 0x37
        /*0002*/ 	.short	(.L_2609 - .L_2608)
.L_2608:
        /*0004*/ 	.word	0x00000082


	//----- nvinfo : EIATTR_SW2861232_WAR
	.align		4
.L_2609:
        /*0008*/ 	.byte	0x01, 0x35
	.zero		2


	//----- nvinfo : EIATTR_PARAM_CBANK
	.align		4
        /*000c*/ 	.byte	0x04, 0x0a
        /*000e*/ 	.short	(.L_2611 - .L_2610)
	.align		4
.L_2610:
        /*0010*/ 	.word	index@(.nv.constant0._ZN2at6native29vectorized_elementwise_kernelILi8ENS0_13BinaryFunctorIfffNS0_15binary_internal10MulFunctorIfEEEESt5arrayIPcLm3EEEEviT0_T1_)
        /*0014*/ 	.short	0x0160
        /*0016*/ 	.short	0x0020


	//----- nvinfo : EIATTR_CBANK_PARAM_SIZE
	.align		4
.L_2611:
        /*0018*/ 	.byte	0x03, 0x19
        /*001a*/ 	.short	0x0020


	//----- nvinfo : EIATTR_KPARAM_INFO
	.align		4
        /*001c*/ 	.byte	0x04, 0x17
        /*001e*/ 	.short	(.L_2613 - .L_2612)
.L_2612:
        /*0020*/ 	.word	0x00000000
        /*0024*/ 	.short	0x0002
        /*0026*/ 	.short	0x0008
        /*0028*/ 	.byte	0x00, 0xf0, 0x61, 0x00


	//----- nvinfo : EIATTR_KPARAM_INFO
	.align		4
.L_2613:
        /*002c*/ 	.byte	0x04, 0x17
        /*002e*/ 	.short	(.L_2615 - .L_2614)
.L_2614:
        /*0030*/ 	.word	0x00000000
        /*0034*/ 	.short	0x0001
        /*0036*/ 	.short	0x0004
        /*0038*/ 	.byte	0x00, 0xf0, 0x05, 0x00


	//----- nvinfo : EIATTR_KPARAM_INFO
	.align		4
.L_2615:
        /*003c*/ 	.byte	0x04, 0x17
        /*003e*/ 	.short	(.L_2617 - .L_2616)
.L_2616:
        /*0040*/ 	.word	0x00000000
        /*0044*/ 	.short	0x0000
        /*0046*/ 	.short	0x0000
        /*0048*/ 	.byte	0x00, 0xf0, 0x11, 0x00


	//----- nvinfo : EIATTR_MAXREG_COUNT
	.align		4
.L_2617:
        /*004c*/ 	.byte	0x03, 0x1b
        /*004e*/ 	.short	0x00ff


	//----- nvinfo : EIATTR_MERCURY_ISA_VERSION
	.align		4
        /*0050*/ 	.byte	0x03, 0x5f
        /*0052*/ 	.short	0x0000


	//----- nvinfo : EIATTR_EXIT_INSTR_OFFSETS
	.align		4
        /*0054*/ 	.byte	0x04, 0x1c
        /*0056*/ 	.short	(.L_2619 - .L_2618)


	//   ....[0]....
.L_2618:
        /*0058*/ 	.word	0x00000010


	//----- nvinfo : EIATTR_MAX_THREADS
	.align		4
.L_2619:
        /*005c*/ 	.byte	0x04, 0x05
        /*005e*/ 	.short	(.L_2621 - .L_2620)
.L_2620:
        /*0060*/ 	.word	0x00000080
        /*0064*/ 	.word	0x00000001
        /*0068*/ 	.word	0x00000001
.L_2621:


//--------------------- .nv.info._ZN2at6native18elementwise_kernelILi128ELi4EZNS0_15gpu_kernel_implINS0_13AUnaryFunctorIdddNS0_15binary_internal10MulFunctorIdEEEEEEvRNS_18TensorIteratorBaseERKT_EUliE_EEviT1_ --------------------------
	.section	.nv.info._ZN2at6native18elementwise_kernelILi128ELi4EZNS0_15gpu_kernel_implINS0_13AUnaryFunctorIdddNS0_15binary_internal10MulFunctorIdEEEEEEvRNS_18TensorIteratorBaseERKT_EUliE_EEviT1_,"",@"SHT_CUDA_INFO"
	.sectionflags	@""
	.align	4


	//----- nvinfo : EIATTR_CUDA_API_VERSION
	.align		4
        /*0000*/ 	.byte	0x04, 0x37
        /*0002*/ 	.short	(.L_2623 - .L_2622)
.L_2622:
        /*0004*/ 	.word	0x00000082


	//----- nvinfo : EIATTR_SW2861232_WAR
	.align		4
.L_2623:
        /*0008*/ 	.byte	0x01, 0x35
	.zero		2


	//----- nvinfo : EIATTR_PARAM_CBANK
	.align		4
        /*000c*/ 	.byte	0x04, 0x0a
        /*000e*/ 	.short	(.L_2625 - .L_2624)
	.align		4
.L_2624:
        /*0010*/ 	.word	index@(.nv.constant0._ZN2at6native18elementwise_kernelILi128ELi4EZNS0_15gpu_kernel_implINS0_13AUnaryFunctorIdddNS0_15binary_internal10MulFunctorIdEEEEEEvRNS_18TensorIteratorBaseERKT_EUliE_EEviT1_)
        /*0014*/ 	.short	0x0160
        /*0016*/ 	.short	0x0230


	//----- nvinfo : EIATTR_CBANK_PARAM_SIZE
	.align		4
.L_2625:
        /*0018*/ 	.byte	0x03, 0x19
        /*001a*/ 	.short	0x0230


	//----- nvinfo : EIATTR_KPARAM_INFO
	.align		4
        /*001c*/ 	.byte	0x04, 0x17
        /*001e*/ 	.short	(.L_2627 - .L_2626)
.L_2626:
        /*0020*/ 	.word	0x00000000
        /*0024*/ 	.short	0x0001
        /*0026*/ 	.short	0x0008
        /*0028*/ 	.byte	0x00, 0xf0, 0xa1, 0x08


	//----- nvinfo : EIATTR_KPARAM_INFO
	.align		4
.L_2627:
        /*002c*/ 	.byte	0x04, 0x17
        /*002e*/ 	.short	(.L_2629 - .L_2628)
.L_2628:
        /*0030*/ 	.word	0x00000000
        /*0034*/ 	.short	0x0000
        /*0036*/ 	.short	0x0000
        /*0038*/ 	.byte	0x00, 0xf0, 0x11, 0x00


	//----- nvinfo : EIATTR_MAXREG_COUNT
	.align		4
.L_2629:
        /*003c*/ 	.byte	0x03, 0x1b
        /*003e*/ 	.short	0x0080


	//----- nvinfo : EIATTR_EXTERNS
	.align		4
        /*0040*/ 	.byte	0x04, 0x0f
        /*0042*/ 	.short	(.L_2631 - .L_2630)


	//   ....[0]....
	.align		4
.L_2630:
        /*0044*/ 	.word	index@(__assertfail)


	//----- nvinfo : EIATTR_MERCURY_ISA_VERSION
	.align		4
.L_2631:
        /*0048*/ 	.byte	0x03, 0x5f
        /*004a*/ 	.short	0x0000


	//----- nvinfo : EIATTR_SYSCALL_OFFSETS
	.align		4
        /*004c*/ 	.byte	0x04, 0x46
        /*004e*/ 	.short	(.L_2633 - .L_2632)


	//   ....[0]....
.L_2632:
        /*0050*/ 	.word	0x00001da0


	//   ....[1]....
        /*0054*/ 	.word	0x00002dc0


	//   ....[2]....
        /*0058*/ 	.word	0x00004ba0


	//   ....[3]....
        /*005c*/ 	.word	0x00005bc0


	//   ....[4]....
        /*0060*/ 	.word	0x00007970


	//   ....[5]....
        /*0064*/ 	.word	0x00008990


	//   ....[6]....
        /*0068*/ 	.word	0x0000a750


	//   ....[7]....
        /*006c*/ 	.word	0x0000b770


	//----- nvinfo : EIATTR_EXIT_INSTR_OFFSETS
	.align		4
.L_2633:
        /*0070*/ 	.byte	0x04, 0x1c
        /*0072*/ 	.short	(.L_2635 - .L_2634)


	//   ....[0]....
.L_2634:
        /*0074*/ 	.word	0x00008a30


	//   ....[1]....
        /*0078*/ 	.word	0x0000a8c0


	//   ....[2]....
        /*007c*/ 	.word	0x0000a900


	//   ....[3]....
        /*0080*/ 	.word	0x0000a990


	//   ....[4]....
        /*0084*/ 	.word	0x0000a9c0


	//   ....[5]....
        /*0088*/ 	.word	0x0000a9f0


	//   ....[6]....
        /*008c*/ 	.word	0x0000aaa0


	//   ....[7]....
        /*0090*/ 	.word	0x0000ab00


	//   ....[8]....
        /*0094*/ 	.word	0x0000abc0


	//   ....[9]....
        /*0098*/ 	.word	0x0000ac30


	//   ....[10]....
        /*009c*/ 	.word	0x0000ac50


	//   ....[11]....
        /*00a0*/ 	.word	0x0000ad10


	//   ....[12]....
        /*00a4*/ 	.word	0x0000ad40


	//   ....[13]....
        /*00a8*/ 	.word	0x0000aef0


	//   ....[14]....
        /*00ac*/ 	.word	0x0000b070


	//   ....[15]....
        /*00b0*/ 	.word	0x0000b0d0


	//   ....[16]....
        /*00b4*/ 	.word	0x0000b180


	//   ....[17]....
        /*00b8*/ 	.word	0x0000b320


	//   ....[18]....
        /*00bc*/ 	.word	0x0000b4c0


	//   ....[19]....
        /*00c0*/ 	.word	0x0000b640


	//   ....[20]....
        /*00c4*/ 	.word	0x0000b780


	//   ....[21]....
        /*00c8*/ 	.word	0x0000b7b0


	//   ....[22]....
        /*00cc*/ 	.word	0x0000b7e0


	//----- nvinfo : EIATTR_MAX_THREADS
	.align		4
.L_2635:
        /*00d0*/ 	.byte	0x04, 0x05
        /*00d2*/ 	.short	(.L_2637 - .L_2636)
.L_2636:
        /*00d4*/ 	.word	0x00000080
        /*00d8*/ 	.word	0x00000001
        /*00dc*/ 	.word	0x00000001


	//----- nvinfo : EIATTR_CRS_STACK_SIZE
	.align		4
.L_2637:
        /*00e0*/ 	.byte	0x04, 0x1e
        /*00e2*/ 	.short	(.L_2639 - .L_2638)
.L_2638:
        /*00e4*/ 	.word	0x00000000
.L_2639:


//--------------------- .nv.info._ZN2at6native27unrolled_elementwise_kernelINS0_13AUnaryFunctorIdddNS0_15binary_internal10MulFunctorIdEEEESt5arrayIPcLm2EELi4E23TrivialOffsetCalculatorILi1EjESB_NS0_6memory12LoadWithCastILi1EEENSC_13StoreWithCastILi1EEEEEviT_T0_T2_T3_T4_T5_ --------------------------
	.section	.nv.info._ZN2at6native27unrolled_elementwise_kernelINS0_13AUnaryFunctorIdddNS0_15binary_internal10MulFunctorIdEEEESt5arrayIPcLm2EELi4E23TrivialOffsetCalculatorILi1EjESB_NS0_6memory12LoadWithCastILi1EEENSC_13StoreWithCastILi1EEEEEviT_T0_T2_T3_T4_T5_,"",@"SHT_CUDA_INFO"
	.sectionflags	@""
	.align	4


	//----- nvinfo : EIATTR_CUDA_API_VERSION
	.align		4
        /*0000*/ 	.byte	0x04, 0x37
        /*0002*/ 	.short	(.L_2641 - .L_2640)
.L_2640:
        /*0004*/ 	.word	0x00000082


	//----- nvinfo : EIATTR_SW2861232_WAR
	.align		4
.L_2641:
        /*0008*/ 	.byte	0x01, 0x35
	.zero		2


	//----- nvinfo : EIATTR_PARAM_CBANK
	.align		4
        /*000c*/ 	.byte	0x04, 0x0a
        /*000e*/ 	.short	(.L_2643 - .L_2642)
	.align		4
.L_2642:
        /*0010*/ 	.word	index@(.nv.constant0._ZN2at6native27unrolled_elementwise_kernelINS0_13AUnaryFunctorIdddNS0_15binary_internal10MulFunctorIdEEEESt5arrayIPcLm2EELi4E23TrivialOffsetCalculatorILi1EjESB_NS0_6memory12LoadWithCastILi1EEENSC_13StoreWithCastILi1EEEEEviT_T0_T2_T3_T4_T5_)
        /*0014*/ 	.short	0x0160
        /*0016*/ 	.short	0x003c


	//----- nvinfo : EIATTR_CBANK_PARAM_SIZE
	.align		4
.L_2643:
        /*0018*/ 	.byte	0x03, 0x19
        /*001a*/ 	.short	0x003c


	//----- nvinfo : EIATTR_KPARAM_INFO
	.align		4
        /*001c*/ 	.byte	0x04, 0x17
        /*001e*/ 	.short	(.L_2645 - .L_2644)
.L_2644:
        /*0020*/ 	.word	0x00000000
        /*0024*/ 	.short	0x0006
        /*0026*/ 	.short	0x0034
        /*0028*/ 	.byte	0x00, 0xf0, 0x21, 0x00


	//----- nvinfo : EIATTR_KPARAM_INFO
	.align		4
.L_2645:
        /*002c*/ 	.byte	0x04, 0x17
        /*002e*/ 	.short	(.L_2647 - .L_2646)
.L_2646:
        /*0030*/ 	.word	0x00000000
        /*0034*/ 	.short	0x0005
        /*0036*/ 	.short	0x002c
        /*0038*/ 	.byte	0x00, 0xf0, 0x21, 0x00


	//----- nvinfo : EIATTR_KPARAM_INFO
	.align		4
.L_2647:
        /*003c*/ 	.byte	0x04, 0x17
        /*003e*/ 	.short	(.L_2649 - .L_2648)
.L_2648:
        /*0040*/ 	.word	0x00000000
        /*0044*/ 	.short	0x0004
        /*0046*/ 	.short	0x0029
        /*0048*/ 	.byte	0x00, 0xf0, 0x05, 0x00


	//----- nvinfo : EIATTR_KPARAM_INFO
	.align		4
.L_2649:
        /*004c*/ 	.byte	0x04, 0x17
        /*004e*/ 	.short	(.L_2651 - .L_2650)
.L_2650:
        /*0050*/ 	.word	0x00000000
        /*0054*/ 	.short	0x0003
        /*0056*/ 	.short	0x0028
        /*0058*/ 	.byte	0x00, 0xf0, 0x05, 0x00


	//----- nvinfo : EIATTR_KPARAM_INFO
	.align		4
.L_2651:
        /*005c*/ 	.byte	0x04, 0x17
        /*005e*/ 	.short	(.L_2653 - .L_2652)
.L_2652:
        /*0060*/ 	.word	0x00000000
        /*0064*/ 	.short	0x0002
        /*0066*/ 	.short	0x0018
        /*0068*/ 	.byte	0x00, 0xf0, 0x41, 0x00


	//----- nvinfo : EIATTR_KPARAM_INFO
	.align		4
.L_2653:
        /*006c*/ 	.byte	0x04, 0x17
        /*006e*/ 	.short	(.L_2655 - .L_2654)
.L_2654:
        /*0070*/ 	.word	0x00000000
        /*0074*/ 	.short	0x0001
        /*0076*/ 	.short	0x0008
        /*0078*/ 	.byte	0x00, 0xf0, 0x41, 0x00


	//----- nvinfo : EIATTR_KPARAM_INFO
	.align		4
.L_2655:
        /*007c*/ 	.byte	0x04, 0x17
        /*007e*/ 	.short	(.L_2657 - .L_2656)
.L_2656:
        /*0080*/ 	.word	0x00000000
        /*0084*/ 	.short	0x0000
        /*0086*/ 	.short	0x0000
        /*0088*/ 	.byte	0x00, 0xf0, 0x11, 0x00


	//----- nvinfo : EIATTR_MAXREG_COUNT
	.align		4
.L_2657:
        /*008c*/ 	.byte	0x03, 0x1b
        /*008e*/ 	.short	0x00ff


	//----- nvinfo : EIATTR_EXTERNS
	.align		4
        /*0090*/ 	.byte	0x04, 0x0f
        /*0092*/ 	.short	(.L_2659 - .L_2658)


	//   ....[0]....
	.align		4
.L_2658:
        /*0094*/ 	.word	index@(__assertfail)


	//----- nvinfo : EIATTR_MERCURY_ISA_VERSION
	.align		4
.L_2659:
        /*0098*/ 	.byte	0x03, 0x5f
        /*009a*/ 	.short	0x0000


	//----- nvinfo : EIATTR_SYSCALL_OFFSETS
	.align		4
        /*009c*/ 	.byte	0x04, 0x46
        /*009e*/ 	.short	(.L_2661 - .L_2660)


	//   ....[0]....
.L_2660:
        /*00a0*/ 	.word	0x00000f90


	//   ....[1]....
        /*00a4*/ 	.word	0x00001f40


	//   ....[2]....
        /*00a8*/ 	.word	0x00002f00


	//   ....[3]....
        /*00ac*/ 	.word	0x00003e90


	//   ....[4]....
        /*00b0*/ 	.word	0x00004f60


	//   ....[5]....
        /*00b4*/ 	.word	0x00005fc0


	//   ....[6]....
        /*00b8*/ 	.word	0x00007010


	//   ....[7]....
        /*00bc*/ 	.word	0x00008080


	//----- nvinfo : EIATTR_EXIT_INSTR_OFFSETS
	.align		4
.L_2661:
        /*00c0*/ 	.byte	0x04, 0x1c
        /*00c2*/ 	.short	(.L_2663 - .L_2662)


	//   ....[0]....
.L_2662:
        /*00c4*/ 	.word	0x000070b0


	//   ....[1]....
        /*00c8*/ 	.word	0x000071d0


	//   ....[2]....
        /*00cc*/ 	.word	0x00007210


	//   ....[3]....
        /*00d0*/ 	.word	0x000072a0


	//   ....[4]....
        /*00d4*/ 	.word	0x000072d0


	//   ....[5]....
        /*00d8*/ 	.word	0x00007300


	//   ....[6]....
        /*00dc*/ 	.word	0x000073b0


	//   ....[7]....
        /*00e0*/ 	.word	0x00007410


	//   ....[8]....
        /*00e4*/ 	.word	0x000074d0


	//   ....[9]....
        /*00e8*/ 	.word	0x00007540


	//   ....[10]....
        /*00ec*/ 	.word	0x00007560


	//   ....[11]....
        /*00f0*/ 	.word	0x00007620


	//   ....[12]....
        /*00f4*/ 	.word	0x00007650


	//   ....[13]....
        /*00f8*/ 	.word	0x00007800


	//   ....[14]....
        /*00fc*/ 	.word	0x00007980


	//   ....[15]....
        /*0100*/ 	.word	0x000079e0


	//   ....[16]....
        /*0104*/ 	.word	0x00007a90


	//   ....[17]....
        /*0108*/ 	.word	0x00007c30


	//   ....[18]....
        /*010c*/ 	.word	0x00007dd0


	//   ....[19]....
        /*0110*/ 	.word	0x00007f50


	//   ....[20]....
        /*0114*/ 	.word	0x00008090


	//   ....[21]....
        /*0118*/ 	.word	0x000080c0


	//   ....[22]....
        /*011c*/ 	.word	0x000080f0


	//----- nvinfo : EIATTR_MAX_THREADS
	.align		4
.L_2663:
        /*0120*/ 	.byte	0x04, 0x05
        /*0122*/ 	.short	(.L_2665 - .L_2664)
.L_2664:
        /*0124*/ 	.word	0x00000080
        /*0128*/ 	.word	0x00000001
        /*012c*/ 	.word	0x00000001


	//----- nvinfo : EIATTR_CRS_STACK_SIZE
	.align		4
.L_2665:
        /*0130*/ 	.byte	0x04, 0x1e
        /*0132*/ 	.short	(.L_2667 - .L_2666)
.L_2666:
        /*0134*/ 	.word	0x00000000
.L_2667:


//--------------------- .nv.info._ZN2at6native18elementwise_kernelILi128ELi2EZNS0_22gpu_kernel_impl_nocastINS0_13AUnaryFunctorIdddNS0_15binary_internal10MulFunctorIdEEEEEEvRNS_18TensorIteratorBaseERKT_EUliE_EEviT1_ --------------------------
	.section	.nv.info._ZN2at6native18elementwise_kernelILi128ELi2EZNS0_22gpu_kernel_impl_nocastINS0_13AUnaryFunctorIdddNS0_15binary_internal10MulFunctorIdEEEEEEvRNS_18TensorIteratorBaseERKT_EUliE_EEviT1_,"",@"SHT_CUDA_INFO"
	.sectionflags	@""
	.align	4


	//----- nvinfo : EIATTR_CUDA_API_VERSION
	.align		4
        /*0000*/ 	.byte	0x04, 0x37
        /*0002*/ 	.short	(.L_2669 - .L_2668)
.L_2668:
        /*0004*/ 	.word	0x00000082


	//----- nvinfo : EIATTR_SW2861232_WAR
	.align		4
.L_2669:
        /*0008*/ 	.byte	0x01, 0x35
	.zero		2


	//----- nvinfo : EIATTR_PARAM_CBANK
	.align		4
        /*000c*/ 	.byte	0x04, 0x0a
        /*000e*/ 	.short	(.L_2671 - .L_2670)
	.align		4
.L_2670:
        /*0010*/ 	.word	index@(.nv.constant0._ZN2at6native18elementwise_kernelILi128ELi2EZNS0_22gpu_kernel_impl_nocastINS0_13AUnaryFunctorIdddNS0_15binary_internal10MulFunctorIdEEEEEEvRNS_18TensorIteratorBaseERKT_EUliE_EEviT1_)
        /*0014*/ 	.short	0x0160
        /*0016*/ 	.short	0x0228


	//----- nvinfo : EIATTR_CBANK_PARAM_SIZE
	.align		4
.L_2671:
        /*0018*/ 	.byte	0x03, 0x19
        /*001a*/ 	.short	0x0228


	//----- nvinfo : EIATTR_KPARAM_INFO
	.align		4
        /*001c*/ 	.byte	0x04, 0x17
        /*001e*/ 	.short	(.L_2673 - .L_2672)
.L_2672:
        /*0020*/ 	.word	0x00000000
        /*0024*/ 	.short	0x0001
        /*0026*/ 	.short	0x0008
        /*0028*/ 	.byte	0x00, 0xf0, 0x81, 0x08


	//----- nvinfo : EIATTR_KPARAM_INFO
	.align		4
.L_2673:
        /*002c*/ 	.byte	0x04, 0x17
        /*002e*/ 	.short	(.L_2675 - .L_2674)
.L_2674:
        /*0030*/ 	.word	0x00000000
        /*0034*/ 	.short	0x0000
        /*0036*/ 	.short	0x0000
        /*0038*/ 	.byte	0x00, 0xf0, 0x11, 0x00


	//----- nvinfo : EIATTR_MAXREG_COUNT
	.align		4
.L_2675:
        /*003c*/ 	.byte	0x03, 0x1b
        /*003e*/ 	.short	0x0080


	//----- nvinfo : EIATTR_MERCURY_ISA_VERSION
	.align		4
        /*0040*/ 	.byte	0x03, 0x5f
        /*0042*/ 	.short	0x0000


	//----- nvinfo : EIATTR_EXIT_INSTR_OFFSETS
	.align		4
        /*0044*/ 	.byte	0x04, 0x1c
        /*0046*/ 	.short	(.L_2677 - .L_2676)


	//   ....[0]....
.L_2676:
        /*0048*/ 	.word	0x00000f60


	//   ....[1]....
        /*004c*/ 	.word	0x00001e20


	//----- nvinfo : EIATTR_MAX_THREADS
	.align		4
.L_2677:
        /*0050*/ 	.byte	0x04, 0x05
        /*0052*/ 	.short	(.L_2679 - .L_2678)
.L_2678:
        /*0054*/ 	.word	0x00000080
        /*0058*/ 	.word	0x00000001
        /*005c*/ 	.word	0x00000001


	//----- nvinfo : EIATTR_CRS_STACK_SIZE
	.align		4
.L_2679:
        /*0060*/ 	.byte	0x04, 0x1e
        /*0062*/ 	.short	(.L_2681 - .L_2680)
.L_2680:
        /*0064*/ 	.word	0x00000000
.L_2681:


//--------------------- .nv.info._ZN2at6native27unrolled_elementwise_kernelINS0_13AUnaryFunctorIdddNS0_15binary_internal10MulFunctorIdEEEESt5arrayIPcLm2EELi4E23TrivialOffsetCalculatorILi1EjESB_NS0_6memory15LoadWithoutCastENSC_16StoreWithoutCastEEEviT_T0_T2_T3_T4_T5_ --------------------------
	.section	.nv.info._ZN2at6native27unrolled_elementwise_kernelINS0_13AUnaryFunctorIdddNS0_15binary_internal10MulFunctorIdEEEESt5arrayIPcLm2EELi4E23TrivialOffsetCalculatorILi1EjESB_NS0_6memory15LoadWithoutCastENSC_16StoreWithoutCastEEEviT_T0_T2_T3_T4_T5_,"",@"SHT_CUDA_INFO"
	.sectionflags	@""
	.align	4


	//----- nvinfo : EIATTR_CUDA_API_VERSION
	.align		4
        /*0000*/ 	.byte	0x04, 0x37
        /*0002*/ 	.short	(.L_2683 - .L_2682)
.L_2682:
        /*0004*/ 	.word	0x00000082


	//----- nvinfo : EIATTR_SW2861232_WAR
	.align		4
.L_2683:
        /*0008*/ 	.byte	0x01, 0x35
	.zero		2


	//----- nvinfo : EIATTR_PARAM_CBANK
	.align		4
        /*000c*/ 	.byte	0x04, 0x0a
        /*000e*/ 	.short	(.L_2685 - .L_2684)
	.align		4
.L_2684:
        /*0010*/ 	.word	index@(.nv.constant0._ZN2at6native27unrolled_elementwise_kernelINS0_13AUnaryFunctorIdddNS0_15binary_internal10MulFunctorIdEEEESt5arrayIPcLm2EELi4E23TrivialOffsetCalculatorILi1EjESB_NS0_6memory15LoadWithoutCastENSC_16StoreWithoutCastEEEviT_T0_T2_T3_T4_T5_)
        /*0014*/ 	.short	0x0160
        /*0016*/ 	.short	0x002c


	//----- nvinfo : EIATTR_CBANK_PARAM_SIZE
	.align		4
.L_2685:
        /*0018*/ 	.byte	0x03, 0x19
        /*001a*/ 	.short	0x002c


	//----- nvinfo : EIATTR_KPARAM_INFO
	.align		4
        /*001c*/ 	.byte	0x04, 0x17
        /*001e*/ 	.short	(.L_2687 - .L_2686)
.L_2686:
        /*0020*/ 	.word	0x00000000
        /*0024*/ 	.short	0x0006
        /*0026*/ 	.short	0x002b
        /*0028*/ 	.byte	0x00, 0xf0, 0x05, 0x00


	//----- nvinfo : EIATTR_KPARAM_INFO
	.align		4
.L_2687:
        /*002c*/ 	.byte	0x04, 0x17
        /*002e*/ 	.short	(.L_2689 - .L_2688)
.L_2688:
        /*0030*/ 	.word	0x00000000
        /*0034*/ 	.short	0x0005
        /*0036*/ 	.short	0x002a
        /*0038*/ 	.byte	0x00, 0xf0, 0x05, 0x00


	//----- nvinfo : EIATTR_KPARAM_INFO
	.align		4
.L_2689:
        /*003c*/ 	.byte	0x04, 0x17
        /*003e*/ 	.short	(.L_2691 - .L_2690)
.L_2690:
        /*0040*/ 	.word	0x00000000
        /*0044*/ 	.short	0x0004
        /*0046*/ 	.short	0x0029
        /*0048*/ 	.byte	0x00, 0xf0, 0x05, 0x00


	//----- nvinfo : EIATTR_KPARAM_INFO
	.align		4
.L_2691:
        /*004c*/ 	.byte	0x04, 0x17
        /*004e*/ 	.short	(.L_2693 - .L_2692)
.L_2692:
        /*0050*/ 	.word	0x00000000
        /*0054*/ 	.short	0x0003
        /*0056*/ 	.short	0x0028
        /*0058*/ 	.byte	0x00, 0xf0, 0x05, 0x00


	//----- nvinfo : EIATTR_KPARAM_INFO
	.align		4
.L_2693:
        /*005c*/ 	.byte	0x04, 0x17
        /*005e*/ 	.short	(.L_2695 - .L_2694)
.L_2694:
        /*0060*/ 	.word	0x00000000
        /*0064*/ 	.short	0x0002
        /*0066*/ 	.short	0x0018
        /*0068*/ 	.byte	0x00, 0xf0, 0x41, 0x00


	//----- nvinfo : EIATTR_KPARAM_INFO
	.align		4
.L_2695:
        /*006c*/ 	.byte	0x04, 0x17
        /*006e*/ 	.short	(.L_2697 - .L_2696)
.L_2696:
        /*0070*/ 	.word	0x00000000
        /*0074*/ 	.short	0x0001
        /*0076*/ 	.short	0x0008
        /*0078*/ 	.byte	0x00, 0xf0, 0x41, 0x00


	//----- nvinfo : EIATTR_KPARAM_INFO
	.align		4
.L_2697:
        /*007c*/ 	.byte	0x04, 0x17
        /*007e*/ 	.short	(.L_2699 - .L_2698)
.L_2698:
        /*0080*/ 	.word	0x00000000
        /*0084*/ 	.short	0x0000
        /*0086*/ 	.short	0x0000
        /*0088*/ 	.byte	0x00, 0xf0, 0x11, 0x00


	//----- nvinfo : EIATTR_MAXREG_COUNT
	.align		4
.L_2699:
        /*008c*/ 	.byte	0x03, 0x1b
        /*008e*/ 	.short	0x00ff


	//----- nvinfo : EIATTR_MERCURY_ISA_VERSION
	.align		4
        /*0090*/ 	.byte	0x03, 0x5f
        /*0092*/ 	.short	0x0000


	//----- nvinfo : EIATTR_EXIT_INSTR_OFFSETS
	.align		4
        /*0094*/ 	.byte	0x04, 0x1c
        /*0096*/ 	.short	(.L_2701 - .L_2700)


	//   ....[0]....
.L_2700:
        /*0098*/ 	.word	0x000003b0


	//   ....[1]....
        /*009c*/ 	.word	0x00000410


	//----- nvinfo : EIATTR_MAX_THREADS
	.align		4
.L_2701:
        /*00a0*/ 	.byte	0x04, 0x05
        /*00a2*/ 	.short	(.L_2703 - .L_2702)
.L_2702:
        /*00a4*/ 	.word	0x00000080
        /*00a8*/ 	.word	0x00000001
        /*00ac*/ 	.word	0x00000001


	//----- nvinfo : EIATTR_CRS_STACK_SIZE
	.align		4
.L_2703:
        /*00b0*/ 	.byte	0x04, 0x1e
        /*00b2*/ 	.short	(.L_2705 - .L_2704)
.L_2704:
        /*00b4*/ 	.word	0x00000000
.L_2705:


//--------------------- .nv.info._ZN2at6native29vectorized_elementwise_kernelILi2ENS0_13AUnaryFunctorIdddNS0_15binary_internal10MulFunctorIdEEEESt5arrayIPcLm2EEEEviT0_T1_ --------------------------
	.section	.nv.info._ZN2at6native29vectorized_elementwise_kernelILi2ENS0_13AUnaryFunctorIdddNS0_15binary_internal10MulFunctorIdEEEESt5arrayIPcLm2EEEEviT0_T1_,"",@"SHT_CUDA_INFO"
	.sectionflags	@""
	.align	4


	//----- nvinfo : EIATTR_CUDA_API_VERSION
	.align		4
        /*0000*/ 	.byte	0x04, 0x37
        /*0002*/ 	.short	(.L_2707 - .L_2706)
.L_2706:
        /*0004*/ 	.word	0x00000082


	//----- nvinfo : EIATTR_SW2861232_WAR
	.align		4
.L_2707:
        /*0008*/ 	.byte	0x01, 0x35
	.zero		2


	//----- nvinfo : EIATTR_PARAM_CBANK
	.align		4
        /*000c*/ 	.byte	0x04, 0x0a
        /*000e*/ 	.short	(.L_2709 - .L_2708)
	.align		4
.L_2708:
        /*0010*/ 	.word	index@(.nv.constant0._ZN2at6native29vectorized_elementwise_kernelILi2ENS0_13AUnaryFunctorIdddNS0_15binary_internal10MulFunctorIdEEEESt5arrayIPcLm2EEEEviT0_T1_)
        /*0014*/ 	.short	0x0160
        /*0016*/ 	.short	0x0028


	//----- nvinfo : EIATTR_CBANK_PARAM_SIZE
	.align		4
.L_2709:
        /*0018*/ 	.byte	0x03, 0x19
        /*001a*/ 	.short	0x0028


	//----- nvinfo : EIATTR_KPARAM_INFO
	.align		4
        /*001c*/ 	.byte	0x04, 0x17
        /*001e*/ 	.short	(.L_2711 - .L_2710)
.L_2710:
        /*0020*/ 	.word	0x00000000
        /*0024*/ 	.short	0x0002
        /*0026*/ 	.short	0x0018
        /*0028*/ 	.byte	0x00, 0xf0, 0x41, 0x00


	//----- nvinfo : EIATTR_KPARAM_INFO
	.align		4
.L_2711:
        /*002c*/ 	.byte	0x04, 0x17
        /*002e*/ 	.short	(.L_2713 - .L_2712)
.L_2712:
        /*0030*/ 	.word	0x00000000
        /*0034*/ 	.short	0x0001
        /*0036*/ 	.short	0x0008
        /*0038*/ 	.byte	0x00, 0xf0, 0x41, 0x00


	//----- nvinfo : EIATTR_KPARAM_INFO
	.align		4
.L_2713:
        /*003c*/ 	.byte	0x04, 0x17
        /*003e*/ 	.short	(.L_2715 - .L_2714)
.L_2714:
        /*0040*/ 	.word	0x00000000
        /*0044*/ 	.short	0x0000
        /*0046*/ 	.short	0x0000
        /*0048*/ 	.byte	0x00, 0xf0, 0x11, 0x00


	//----- nvinfo : EIATTR_MAXREG_COUNT
	.align		4
.L_2715:
        /*004c*/ 	.byte	0x03, 0x1b
        /*004e*/ 	.short	0x00ff


	//----- nvinfo : EIATTR_MERCURY_ISA_VERSION
	.align		4
        /*0050*/ 	.byte	0x03, 0x5f
        /*0052*/ 	.short	0x0000


	//----- nvinfo : EIATTR_EXIT_INSTR_OFFSETS
	.align		4
        /*0054*/ 	.byte	0x04, 0x1c
        /*0056*/ 	.short	(.L_2717 - .L_2716)


	//   ....[0]....
.L_2716:
        /*0058*/ 	.word	0x000001d0


	//   ....[1]....
        /*005c*/ 	.word	0x00000950


	//   ....[2]....
        /*0060*/ 	.word	0x000009a0


	//----- nvinfo : EIATTR_MAX_THREADS
	.align		4
.L_2717:
        /*0064*/ 	.byte	0x04, 0x05
        /*0066*/ 	.short	(.L_2719 - .L_2718)
.L_2718:
        /*0068*/ 	.word	0x00000080
        /*006c*/ 	.word	0x00000001
        /*0070*/ 	.word	0x00000001


	//----- nvinfo : EIATTR_CRS_STACK_SIZE
	.align		4
.L_2719:
        /*0074*/ 	.byte	0x04, 0x1e
        /*0076*/ 	.short	(.L_2721 - .L_2720)
.L_2720:
        /*0078*/ 	.word	0x00000000
.L_2721:


//--------------------- .nv.info._ZN2at6native29vectorized_elementwise_kernelILi4ENS0_13AUnaryFunctorIdddNS0_15binary_internal10MulFunctorIdEEEESt5arrayIPcLm2EEEEviT0_T1_ --------------------------
	.section	.nv.info._ZN2at6native29vectorized_elementwise_kernelILi4ENS0_13AUnaryFunctorIdddNS0_15binary_internal10MulFunctorIdEEEESt5arrayIPcLm2EEEEviT0_T1_,"",@"SHT_CUDA_INFO"
	.sectionflags	@""
	.align	4


	//----- nvinfo : EIATTR_CUDA_API_VERSION
	.align		4
        /*0000*/ 	.byte	0x04, 0x37
        /*0002*/ 	.short	(.L_2723 - .L_2722)
.L_2722:
        /*0004*/ 	.word	0x00000082


	//----- nvinfo : EIATTR_SW2861232_WAR
	.align		4
.L_2723:
        /*0008*/ 	.byte	0x01, 0x35
	.zero		2


	//----- nvinfo : EIATTR_PARAM_CBANK
	.align		4
        /*000c*/ 	.byte	0x04, 0x0a
        /*000e*/ 	.short	(.L_2725 - .L_2724)
	.align		4
.L_2724:
        /*0010*/ 	.word	index@(.nv.constant0._ZN2at6native29vectorized_elementwise_kernelILi4ENS0_13AUnaryFunctorIdddNS0_15binary_internal10MulFunctorIdEEEESt5arrayIPcLm2EEEEviT0_T1_)
        /*0014*/ 	.short	0x0160
        /*0016*/ 	.short	0x0028


	//----- nvinfo : EIATTR_CBANK_PARAM_SIZE
	.align		4
.L_2725:
        /*0018*/ 	.byte	0x03, 0x19
        /*001a*/ 	.short	0x0028


	//----- nvinfo : EIATTR_KPARAM_INFO
	.align		4
        /*001c*/ 	.byte	0x04, 0x17
        /*001e*/ 	.short	(.L_2727 - .L_2726)
.L_2726:
        /*0020*/ 	.word	0x00000000
        /*0024*/ 	.short	0x0002
        /*0026*/ 	.short	0x0018
        /*0028*/ 	.byte	0x00, 0xf0, 0x41, 0x00


	//----- nvinfo : EIATTR_KPARAM_INFO
	.align		4
.L_2727:
        /*002c*/ 	.byte	0x04, 0x17
        /*002e*/ 	.short	(.L_2729 - .L_2728)
.L_2728:
        /*0030*/ 	.word	0x00000000
        /*0034*/ 	.short	0x0001
        /*0036*/ 	.short	0x0008
        /*0038*/ 	.byte	0x00, 0xf0, 0x41, 0x00


	//----- nvinfo : EIATTR_KPARAM_INFO
	.align		4
.L_2729:
        /*003c*/ 	.byte	0x04, 0x17
        /*003e*/ 	.short	(.L_2731 - .L_2730)
.L_2730:
        /*0040*/ 	.word	0x00000000
        /*0044*/ 	.short	0x0000
        /*0046*/ 	.short	0x0000
        /*0048*/ 	.byte	0x00, 0xf0, 0x11, 0x00


	//----- nvinfo : EIATTR_MAXREG_COUNT
	.align		4
.L_2731:
        /*004c*/ 	.byte	0x03, 0x1b
        /*004e*/ 	.short	0x00ff


	//----- nvinfo : EIATTR_MERCURY_ISA_VERSION
	.align		4
        /*0050*/ 	.byte	0x03, 0x5f
        /*0052*/ 	.short	0x0000


	//----- nvinfo : EIATTR_EXIT_INSTR_OFFSETS
	.align		4
        /*0054*/ 	.byte	0x04, 0x1c
        /*0056*/ 	.short	(.L_2733 - .L_2732)


	//   ....[0]....
.L_2732:
        /*0058*/ 	.word	0x000001d0


	//   ....[1]....
        /*005c*/ 	.word	0x00000950


	//   ....[2]....
        /*0060*/ 	.word	0x000009a0


	//----- nvinfo : EIATTR_MAX_THREADS
	.align		4
.L_2733:
        /*0064*/ 	.byte	0x04, 0x05
        /*0066*/ 	.short	(.L_2735 - .L_2734)
.L_2734:
        /*0068*/ 	.word	0x00000080
        /*006c*/ 	.word	0x00000001
        /*0070*/ 	.word	0x00000001


	//----- nvinfo : EIATTR_CRS_STACK_SIZE
	.align		4
.L_2735:
        /*0074*/ 	.byte	0x04, 0x1e
        /*0076*/ 	.short	(.L_2737 - .L_2736)
.L_2736:
        /*0078*/ 	.word	0x00000000
.L_2737:


//--------------------- .nv.info._ZN2at6native29vectorized_elementwise_kernelILi8ENS0_13AUnaryFunctorIdddNS0_15binary_internal10MulFunctorIdEEEESt5arrayIPcLm2EEEEviT0_T1_ --------------------------
	.section	.nv.info._ZN2at6native29vectorized_elementwise_kernelILi8ENS0_13AUnaryFunctorIdddNS0_15binary_internal10MulFunctorIdEEEESt5arrayIPcLm2EEEEviT0_T1_,"",@"SHT_CUDA_INFO"
	.sectionflags	@""
	.align	4


	//----- nvinfo : EIATTR_CUDA_API_VERSION
	.align		4
        /*0000*/ 	.byte	0x04, 0x37
        /*0002*/ 	.short	(.L_2739 - .L_2738)
.L_2738:
        /*0004*/ 	.word	0x00000082


	//----- nvinfo : EIATTR_SW2861232_WAR
	.align		4
.L_2739:
        /*0008*/ 	.byte	0x01, 0x35
	.zero		2


	//----- nvinfo : EIATTR_PARAM_CBANK
	.align		4
        /*000c*/ 	.byte	0x04, 0x0a
        /*000e*/ 	.short	(.L_2741 - .L_2740)
	.align		4
.L_2740:
        /*0010*/ 	.word	index@(.nv.constant0._ZN2at6native29vectorized_elementwise_kernelILi8ENS0_13AUnaryFunctorIdddNS0_15binary_internal10MulFunctorIdEEEESt5arrayIPcLm2EEEEviT0_T1_)
        /*0014*/ 	.short	0x0160
        /*0016*/ 	.short	0x0028


	//----- nvinfo : EIATTR_CBANK_PARAM_SIZE
	.align		4
.L_2741:
        /*0018*/ 	.byte	0x03, 0x19
        /*001a*/ 	.short	0x0028


	//----- nvinfo : EIATTR_KPARAM_INFO
	.align		4
        /*001c*/ 	.byte	0x04, 0x17
        /*001e*/ 	.short	(.L_2743 - .L_2742)
.L_2742:
        /*0020*/ 	.word	0x00000000
        /*0024*/ 	.short	0x0002
        /*0026*/ 	.short	0x0018
        /*0028*/ 	.byte	0x00, 0xf0, 0x41, 0x00


	//----- nvinfo : EIATTR_KPARAM_INFO
	.align		4
.L_2743:
        /*002c*/ 	.byte	0x04, 0x17
        /*002e*/ 	.short	(.L_2745 - .L_2744)
.L_2744:
        /*0030*/ 	.word	0x00000000
        /*0034*/ 	.short	0x0001
        /*0036*/ 	.short	0x0008
        /*0038*/ 	.byte	0x00, 0xf0, 0x41, 0x00


	//----- nvinfo : EIATTR_KPARAM_INFO
	.align		4
.L_2745:
        /*003c*/ 	.byte	0x04, 0x17
        /*003e*/ 	.short	(.L_2747 - .L_2746)
.L_2746:
        /*0040*/ 	.word	0x00000000
        /*0044*/ 	.short	0x0000
        /*0046*/ 	.short	0x0000
        /*0048*/ 	.byte	0x00, 0xf0, 0x11, 0x00


	//----- nvinfo : EIATTR_MAXREG_COUNT
	.align		4
.L_2747:
        /*004c*/ 	.byte	0x03, 0x1b
        /*004e*/ 	.short	0x00ff


	//----- nvinfo : EIATTR_MERCURY_ISA_VERSION
	.align		4
        /*0050*/ 	.byte	0x03, 0x5f
        /*0052*/ 	.short	0x0000


	//----- nvinfo : EIATTR_EXIT_INSTR_OFFSETS
	.align		4
        /*0054*/ 	.byte	0x04, 0x1c
        /*0056*/ 	.short	(.L_2749 - .L_2748)


	//   ....[0]....
.L_2748:
        /*0058*/ 	.word	0x00000010


	//----- nvinfo : EIATTR_MAX_THREADS
	.align		4
.L_2749:
        /*005c*/ 	.byte	0x04, 0x05
        /*005e*/ 	.short	(.L_2751 - .L_2750)
.L_2750:
        /*0060*/ 	.word	0x00000080
        /*0064*/ 	.word	0x00000001
        /*0068*/ 	.word	0x00000001
.L_2751:


//--------------------- .nv.info._ZN2at6native18elementwise_kernelILi128ELi4EZNS0_15gpu_kernel_implINS0_13BinaryFunctorIdddNS0_15binary_internal10MulFunctorIdEEEEEEvRNS_18TensorIteratorBaseERKT_EUliE_EEviT1_ --------------------------
	.section	.nv.info._ZN2at6native18elementwise_kernelILi128ELi4EZNS0_15gpu_kernel_implINS0_13BinaryFunctorIdddNS0_15binary_internal10MulFunctorIdEEEEEEvRNS_18TensorIteratorBaseERKT_EUliE_EEviT1_,"",@"SHT_CUDA_INFO"
	.sectionflags	@""
	.align	4


	//----- nvinfo : EIATTR_CUDA_API_VERSION
	.align		4
        /*0000*/ 	.byte	0x04, 0x37
        /*0002*/ 	.short	(.L_2753 - .L_2752)
.L_2752:
        /*0004*/ 	.word	0x00000082


	//----- nvinfo : EIATTR_SW2861232_WAR
	.align		4
.L_2753:
        /*0008*/ 	.byte	0x01, 0x35
	.zero		2


	//----- nvinfo : EIATTR_PARAM_CBANK
	.align		4
        /*000c*/ 	.byte	0x04, 0x0a
        /*000e*/ 	.short	(.L_2755 - .L_2754)
	.align		4
.L_2754:
        /*0010*/ 	.word	index@(.nv.constant0._ZN2at6native18elementwise_kernelILi128ELi4EZNS0_15gpu_kernel_implINS0_13BinaryFunctorIdddNS0_15binary_internal10MulFunctorIdEEEEEEvRNS_18TensorIteratorBaseERKT_EUliE_EEviT1_)
        /*0014*/ 	.short	0x0160
        /*0016*/ 	.short	0x0290


	//----- nvinfo : EIATTR_CBANK_PARAM_SIZE
	.align		4
.L_2755:
        /*0018*/ 	.byte	0x03, 0x19
        /*001a*/ 	.short	0x0290


	//----- nvinfo : EIATTR_KPARAM_INFO
	.align		4
        /*001c*/ 	.byte	0x04, 0x17
        /*001e*/ 	.short	(.L_2757 - .L_2756)
.L_2756:
        /*0020*/ 	.word	0x00000000
        /*0024*/ 	.short	0x0001
        /*0026*/ 	.short	0x0008
        /*0028*/ 	.byte	0x00, 0xf0, 0x21, 0x0a


	//----- nvinfo : EIATTR_KPARAM_INFO
	.align		4
.L_2757:
        /*002c*/ 	.byte	0x04, 0x17
        /*002e*/ 	.short	(.L_2759 - .L_2758)
.L_2758:
        /*0030*/ 	.word	0x00000000
        /*0034*/ 	.short	0x0000
        /*0036*/ 	.short	0x0000
        /*0038*/ 	.byte	0x00, 0xf0, 0x11, 0x00


	//----- nvinfo : EIATTR_MAXREG_COUNT
	.align		4
.L_2759:
        /*003c*/ 	.byte	0x03, 0x1b
        /*003e*/ 	.short	0x0080


	//----- nvinfo : EIATTR_EXTERNS
	.align		4
        /*0040*/ 	.byte	0x04, 0x0f
        /*0042*/ 	.short	(.L_2761 - .L_2760)


	//   ....[0]....
	.align		4
.L_2760:
        /*0044*/ 	.word	index@(__assertfail)


	//----- nvinfo : EIATTR_MERCURY_ISA_VERSION
	.align		4
.L_2761:
        /*0048*/ 	.byte	0x03, 0x5f
        /*004a*/ 	.short	0x0000


	//----- nvinfo : EIATTR_SYSCALL_OFFSETS
	.align		4
        /*004c*/ 	.byte	0x04, 0x46
        /*004e*/ 	.short	(.L_2763 - .L_2762)


	//   ....[0]....
.L_2762:
        /*0050*/ 	.word	0x00001f50


	//   ....[1]....
        /*0054*/ 	.word	0x00002e80


	//   ....[2]....
        /*0058*/ 	.word	0x00003ea0


	//   ....[3]....
        /*005c*/ 	.word	0x00005e30


	//   ....[4]....
        /*0060*/ 	.word	0x00006d60


	//   ....[5]....
        /*0064*/ 	.word	0x00007d80


	//   ....[6]....
        /*0068*/ 	.word	0x00009ce0


	//   ....[7]....
        /*006c*/ 	.word	0x0000ac10


	//   ....[8]....
        /*0070*/ 	.word	0x0000bc30


	//   ....[9]....
        /*0074*/ 	.word	0x0000dba0


	//   ....[10]....
        /*0078*/ 	.word	0x0000ead0


	//   ....[11]....
        /*007c*/ 	.word	0x0000faf0


	//----- nvinfo : EIATTR_EXIT_INSTR_OFFSETS
	.align		4
.L_2763:
        /*0080*/ 	.byte	0x04, 0x1c
        /*0082*/ 	.short	(.L_2765 - .L_2764)


	//   ....[0]....
.L_2764:
        /*0084*/ 	.word	0x0000bcd0


	//   ....[1]....
        /*0088*/ 	.word	0x0000ec40


	//   ....[2]....
        /*008c*/ 	.word	0x0000ec80


	//   ....[3]....
        /*0090*/ 	.word	0x0000ed10


	//   ....[4]....
        /*0094*/ 	.word	0x0000ed40


	//   ....[5]....
        /*0098*/ 	.word	0x0000ed70


	//   ....[6]....
        /*009c*/ 	.word	0x0000ee20


	//   ....[7]....
        /*00a0*/ 	.word	0x0000ee80


	//   ....[8]....
        /*00a4*/ 	.word	0x0000ef40


	//   ....[9]....
        /*00a8*/ 	.word	0x0000efb0


	//   ....[10]....
        /*00ac*/ 	.word	0x0000efd0


	//   ....[11]....
        /*00b0*/ 	.word	0x0000f090


	//   ....[12]....
        /*00b4*/ 	.word	0x0000f0c0


	//   ....[13]....
        /*00b8*/ 	.word	0x0000f270


	//   ....[14]....
        /*00bc*/ 	.word	0x0000f3f0


	//   ....[15]....
        /*00c0*/ 	.word	0x0000f450


	//   ....[16]....
        /*00c4*/ 	.word	0x0000f500


	//   ....[17]....
        /*00c8*/ 	.word	0x0000f6a0


	//   ....[18]....
        /*00cc*/ 	.word	0x0000f840


	//   ....[19]....
        /*00d0*/ 	.word	0x0000f9c0


	//   ....[20]....
        /*00d4*/ 	.word	0x0000fb00


	//   ....[21]....
        /*00d8*/ 	.word	0x0000fb30


	//   ....[22]....
        /*00dc*/ 	.word	0x0000fb60


	//----- nvinfo : EIATTR_MAX_THREADS
	.align		4
.L_2765:
        /*00e0*/ 	.byte	0x04, 0x05
        /*00e2*/ 	.short	(.L_2767 - .L_2766)
.L_2766:
        /*00e4*/ 	.word	0x00000080
        /*00e8*/ 	.word	0x00000001
        /*00ec*/ 	.word	0x00000001


	//----- nvinfo : EIATTR_CRS_STACK_SIZE
	.align		4
.L_2767:
        /*00f0*/ 	.byte	0x04, 0x1e
        /*00f2*/ 	.short	(.L_2769 - .L_2768)
.L_2768:
        /*00f4*/ 	.word	0x00000000
.L_2769:


//--------------------- .nv.info._ZN2at6native27unrolled_elementwise_kernelINS0_13BinaryFunctorIdddNS0_15binary_internal10MulFunctorIdEEEESt5arrayIPcLm3EELi4E23TrivialOffsetCalculatorILi2EjESA_ILi1EjENS0_6memory12LoadWithCastILi2EEENSD_13StoreWithCastILi1EEEEEviT_T0_T2_T3_T4_T5_ --------------------------
	.section	.nv.info._ZN2at6native27unrolled_elementwise_kernelINS0_13BinaryFunctorIdddNS0_15binary_internal10MulFunctorIdEEEESt5arrayIPcLm3EELi4E23TrivialOffsetCalculatorILi2EjESA_ILi1EjENS0_6memory12LoadWithCastILi2EEENSD_13StoreWithCastILi1EEEEEviT_T0_T2_T3_T4_T5_,"",@"SHT_CUDA_INFO"
	.sectionflags	@""
	.align	4


	//----- nvinfo : EIATTR_CUDA_API_VERSION
	.align		4
        /*0000*/ 	.byte	0x04, 0x37
        /*0002*/ 	.short	(.L_2771 - .L_2770)
.L_2770:
        /*0004*/ 	.word	0x00000082


	//----- nvinfo : EIATTR_SW2861232_WAR
	.align		4
.L_2771:
        /*0008*/ 	.byte	0x01, 0x35
	.zero		2


	//----- nvinfo : EIATTR_PARAM_CBANK
	.align		4
        /*000c*/ 	.byte	0x04, 0x0a
        /*000e*/ 	.short	(.L_2773 - .L_2772)
	.align		4
.L_2772:
        /*0010*/ 	.word	index@(.nv.constant0._ZN2at6native27unrolled_elementwise_kernelINS0_13BinaryFunctorIdddNS0_15binary_internal10MulFunctorIdEEEESt5arrayIPcLm3EELi4E23TrivialOffsetCalculatorILi2EjESA_ILi1EjENS0_6memory12LoadWithCastILi2EEENSD_13StoreWithCastILi1EEEEEviT_T0_T2_T3_T4_T5_)
        /*0014*/ 	.short	0x0160
        /*0016*/ 	.short	0x0038


	//----- nvinfo : EIATTR_CBANK_PARAM_SIZE
	.align		4
.L_2773:
        /*0018*/ 	.byte	0x03, 0x19
        /*001a*/ 	.short	0x0038


	//----- nvinfo : EIATTR_KPARAM_INFO
	.align		4
        /*001c*/ 	.byte	0x04, 0x17
        /*001e*/ 	.short	(.L_2775 - .L_2774)
.L_2774:
        /*0020*/ 	.word	0x00000000
        /*0024*/ 	.short	0x0006
        /*0026*/ 	.short	0x0030
        /*0028*/ 	.byte	0x00, 0xf0, 0x21, 0x00


	//----- nvinfo : EIATTR_KPARAM_INFO
	.align		4
.L_2775:
        /*002c*/ 	.byte	0x04, 0x17
        /*002e*/ 	.short	(.L_2777 - .L_2776)
.L_2776:
        /*0030*/ 	.word	0x00000000
        /*0034*/ 	.short	0x0005
        /*0036*/ 	.short	0x0024
        /*0038*/ 	.byte	0x00, 0xf0, 0x31, 0x00


	//----- nvinfo : EIATTR_KPARAM_INFO
	.align		4
.L_2777:
        /*003c*/ 	.byte	0x04, 0x17
        /*003e*/ 	.short	(.L_2779 - .L_2778)
.L_2778:
        /*0040*/ 	.word	0x00000000
        /*0044*/ 	.short	0x0004
        /*0046*/ 	.short	0x0021
        /*0048*/ 	.byte	0x00, 0xf0, 0x05, 0x00


	//----- nvinfo : EIATTR_KPARAM_INFO
	.align		4
.L_2779:
        /*004c*/ 	.byte	0x04, 0x17
        /*004e*/ 	.short	(.L_2781 - .L_2780)
.L_2780:
        /*0050*/ 	.word	0x00000000
        /*0054*/ 	.short	0x0003
        /*0056*/ 	.short	0x0020
        /*0058*/ 	.byte	0x00, 0xf0, 0x05, 0x00


	//----- nvinfo : EIATTR_KPARAM_INFO
	.align		4
.L_2781:
        /*005c*/ 	.byte	0x04, 0x17
        /*005e*/ 	.short	(.L_2783 - .L_2782)
.L_2782:
        /*0060*/ 	.word	0x00000000
        /*0064*/ 	.short	0x0002
        /*0066*/ 	.short	0x0008
        /*0068*/ 	.byte	0x00, 0xf0, 0x61, 0x00


	//----- nvinfo : EIATTR_KPARAM_INFO
	.align		4
.L_2783:
        /*006c*/ 	.byte	0x04, 0x17
        /*006e*/ 	.short	(.L_2785 - .L_2784)
.L_2784:
        /*0070*/ 	.word	0x00000000
        /*0074*/ 	.short	0x0001
        /*0076*/ 	.short	0x0004
        /*0078*/ 	.byte	0x00, 0xf0, 0x05, 0x00


	//----- nvinfo : EIATTR_KPARAM_INFO
	.align		4
.L_2785:
        /*007c*/ 	.byte	0x04, 0x17
        /*007e*/ 	.short	(.L_2787 - .L_2786)
.L_2786:
        /*0080*/ 	.word	0x00000000
        /*0084*/ 	.short	0x0000
        /*0086*/ 	.short	0x0000
        /*0088*/ 	.byte	0x00, 0xf0, 0x11, 0x00


	//----- nvinfo : EIATTR_MAXREG_COUNT
	.align		4
.L_2787:
        /*008c*/ 	.byte	0x03, 0x1b
        /*008e*/ 	.short	0x00ff


	//----- nvinfo : EIATTR_EXTERNS
	.align		4
        /*0090*/ 	.byte	0x04, 0x0f
        /*0092*/ 	.short	(.L_2789 - .L_2788)


	//   ....[0]....
	.align		4
.L_2788:
        /*0094*/ 	.word	index@(__assertfail)


	//----- nvinfo : EIATTR_MERCURY_ISA_VERSION
	.align		4
.L_2789:
        /*0098*/ 	.byte	0x03, 0x5f
        /*009a*/ 	.short	0x0000


	//----- nvinfo : EIATTR_SYSCALL_OFFSETS
	.align		4
        /*009c*/ 	.byte	0x04, 0x46
        /*009e*/ 	.short	(.L_2791 - .L_2790)


	//   ....[0]....
.L_2790:
        /*00a0*/ 	.word	0x00000fb0


	//   ....[1]....
        /*00a4*/ 	.word	0x00001ee0


	//   ....[2]....
        /*00a8*/ 	.word	0x00002e90


	//   ....[3]....
        /*00ac*/ 	.word	0x00003dc0


	//   ....[4]....
        /*00b0*/ 	.word	0x00004d80


	//   ....[5]....
        /*00b4*/ 	.word	0x00005cb0


	//   ....[6]....
        /*00b8*/ 	.word	0x00006c50


	//   ....[7]....
        /*00bc*/ 	.word	0x00007b80


	//   ....[8]....
        /*00c0*/ 	.word	0x00008c50


	//   ....[9]....
        /*00c4*/ 	.word	0x00009cb0


	//   ....[10]....
        /*00c8*/ 	.word	0x0000ad00


	//   ....[11]....
        /*00cc*/ 	.word	0x0000bd70


	//----- nvinfo : EIATTR_EXIT_INSTR_OFFSETS
	.align		4
.L_2791:
        /*00d0*/ 	.byte	0x04, 0x1c
        /*00d2*/ 	.short	(.L_2793 - .L_2792)


	//   ....[0]....
.L_2792:
        /*00d4*/ 	.word	0x0000ada0


	//   ....[1]....
        /*00d8*/ 	.word	0x0000aec0


	//   ....[2]....
        /*00dc*/ 	.word	0x0000af00


	//   ....[3]....
        /*00e0*/ 	.word	0x0000af90


	//   ....[4]....
        /*00e4*/ 	.word	0x0000afc0


	//   ....[5]....
        /*00e8*/ 	.word	0x0000aff0


	//   ....[6]....
        /*00ec*/ 	.word	0x0000b0a0


	//   ....[7]....
        /*00f0*/ 	.word	0x0000b100


	//   ....[8]....
        /*00f4*/ 	.word	0x0000b1c0


	//   ....[9]....
        /*00f8*/ 	.word	0x0000b230


	//   ....[10]....
        /*00fc*/ 	.word	0x0000b250


	//   ....[11]....
        /*0100*/ 	.word	0x0000b310


	//   ....[12]....
        /*0104*/ 	.word	0x0000b340


	//   ....[13]....
        /*0108*/ 	.word	0x0000b4f0


	//   ....[14]....
        /*010c*/ 	.word	0x0000b670


	//   ....[15]....
        /*0110*/ 	.word	0x0000b6d0


	//   ....[16]....
        /*0114*/ 	.word	0x0000b780


	//   ....[17]....
        /*0118*/ 	.word	0x0000b920


	//   ....[18]....
        /*011c*/ 	.word	0x0000bac0


	//   ....[19]....
        /*0120*/ 	.word	0x0000bc40


	//   ....[20]....
        /*0124*/ 	.word	0x0000bd80


	//   ....[21]....
        /*0128*/ 	.word	0x0000bdb0


	//   ....[22]....
        /*012c*/ 	.word	0x0000bde0


	//----- nvinfo : EIATTR_MAX_THREADS
	.align		4
.L_2793:
        /*0130*/ 	.byte	0x04, 0x05
        /*0132*/ 	.short	(.L_2795 - .L_2794)
.L_2794:
        /*0134*/ 	.word	0x00000080
        /*0138*/ 	.word	0x00000001
        /*013c*/ 	.word	0x00000001


	//----- nvinfo : EIATTR_CRS_STACK_SIZE
	.align		4
.L_2795:
        /*0140*/ 	.byte	0x04, 0x1e
        /*0142*/ 	.short	(.L_2797 - .L_2796)
.L_2796:
        /*0144*/ 	.word	0x00000000
.L_2797:


//--------------------- .nv.info._ZN2at6native18elementwise_kernelILi128ELi2EZNS0_22gpu_kernel_impl_nocastINS0_13BinaryFunctorIdddNS0_15binary_internal10MulFunctorIdEEEEEEvRNS_18TensorIteratorBaseERKT_EUliE_EEviT1_ --------------------------
	.section	.nv.info._ZN2at6native18elementwise_kernelILi128ELi2EZNS0_22gpu_kernel_impl_nocastINS0_13BinaryFunctorIdddNS0_15binary_internal10MulFunctorIdEEEEEEvRNS_18TensorIteratorBaseERKT_EUliE_EEviT1_,"",@"SHT_CUDA_INFO"
	.sectionflags	@""
	.align	4


	//----- nvinfo : EIATTR_CUDA_API_VERSION
	.align		4
        /*0000*/ 	.byte	0x04, 0x37
        /*0002*/ 	.short	(.L_2799 - .L_2798)
.L_2798:
        /*0004*/ 	.word	0x00000082


	//----- nvinfo : EIATTR_SW2861232_WAR
	.align		4
.L_2799:
        /*0008*/ 	.byte	0x01, 0x35
	.zero		2


	//----- nvinfo : EIATTR_PARAM_CBANK
	.align		4
        /*000c*/ 	.byte	0x04, 0x0a
        /*000e*/ 	.short	(.L_2801 - .L_2800)
	.align		4
.L_2800:
        /*0010*/ 	.word	index@(.nv.constant0._ZN2at6native18elementwise_kernelILi128ELi2EZNS0_22gpu_kernel_impl_nocastINS0_13BinaryFunctorIdddNS0_15binary_internal10MulFunctorIdEEEEEEvRNS_18TensorIteratorBaseERKT_EUliE_EEviT1_)
        /*0014*/ 	.short	0x0160
        /*0016*/ 	.short	0x0290


	//----- nvinfo : EIATTR_CBANK_PARAM_SIZE
	.align		4
.L_2801:
        /*0018*/ 	.byte	0x03, 0x19
        /*001a*/ 	.short	0x0290


	//----- nvinfo : EIATTR_KPARAM_INFO
	.align		4
        /*001c*/ 	.byte	0x04, 0x17
        /*001e*/ 	.short	(.L_2803 - .L_2802)
.L_2802:
        /*0020*/ 	.word	0x00000000
        /*0024*/ 	.short	0x0001
        /*0026*/ 	.short	0x0008
        /*0028*/ 	.byte	0x00, 0xf0, 0x21, 0x0a


	//----- nvinfo : EIATTR_KPARAM_INFO
	.align		4
.L_2803:
        /*002c*/ 	.byte	0x04, 0x17
        /*002e*/ 	.short	(.L_2805 - .L_2804)
.L_2804:
        /*0030*/ 	.word	0x00000000
        /*0034*/ 	.short	0x0000
        /*0036*/ 	.short	0x0000
        /*0038*/ 	.byte	0x00, 0xf0, 0x11, 0x00


	//----- nvinfo : EIATTR_MAXREG_COUNT
	.align		4
.L_2805:
        /*003c*/ 	.byte	0x03, 0x1b
        /*003e*/ 	.short	0x0080


	//----- nvinfo : EIATTR_MERCURY_ISA_VERSION
	.align		4
        /*0040*/ 	.byte	0x03, 0x5f
        /*0042*/ 	.short	0x0000


	//----- nvinfo : EIATTR_EXIT_INSTR_OFFSETS
	.align		4
        /*0044*/ 	.byte	0x04, 0x1c
        /*0046*/ 	.short	(.L_2807 - .L_2806)


	//   ....[0]....
.L_2806:
        /*0048*/ 	.word	0x00001130


	//   ....[1]....
        /*004c*/ 	.word	0x000021b0


	//----- nvinfo : EIATTR_MAX_THREADS
	.align		4
.L_2807:
        /*0050*/ 	.byte	0x04, 0x05
        /*0052*/ 	.short	(.L_2809 - .L_2808)
.L_2808:
        /*0054*/ 	.word	0x00000080
        /*0058*/ 	.word	0x00000001
        /*005c*/ 	.word	0x00000001


	//----- nvinfo : EIATTR_CRS_STACK_SIZE
	.align		4
.L_2809:
        /*0060*/ 	.byte	0x04, 0x1e
        /*0062*/ 	.short	(.L_2811 - .L_2810)
.L_2810:
        /*0064*/ 	.word	0x00000000
.L_2811:


//--------------------- .nv.info._ZN2at6native27unrolled_elementwise_kernelINS0_13BinaryFunctorIdddNS0_15binary_internal10MulFunctorIdEEEESt5arrayIPcLm3EELi4E23TrivialOffsetCalculatorILi2EjESA_ILi1EjENS0_6memory15LoadWithoutCastENSD_16StoreWithoutCastEEEviT_T0_T2_T3_T4_T5_ --------------------------
	.section	.nv.info._ZN2at6native27unrolled_elementwise_kernelINS0_13BinaryFunctorIdddNS0_15binary_internal10MulFunctorIdEEEESt5arrayIPcLm3EELi4E23TrivialOffsetCalculatorILi2EjESA_ILi1EjENS0_6memory15LoadWithoutCastENSD_16StoreWithoutCastEEEviT_T0_T2_T3_T4_T5_,"",@"SHT_CUDA_INFO"
	.sectionflags	@""
	.align	4


	//----- nvinfo : EIATTR_CUDA_API_VERSION
	.align		4
        /*0000*/ 	.byte	0x04, 0x37
        /*0002*/ 	.short	(.L_2813 - .L_2812)
.L_2812:
        /*0004*/ 	.word	0x00000082


	//----- nvinfo : EIATTR_SW2861232_WAR
	.align		4
.L_2813:
        /*0008*/ 	.byte	0x01, 0x35
	.zero		2


	//----- nvinfo : EIATTR_PARAM_CBANK
	.align		4
        /*000c*/ 	.byte	0x04, 0x0a
        /*000e*/ 	.short	(.L_2815 - .L_2814)
	.align		4
.L_2814:
        /*0010*/ 	.word	index@(.nv.constant0._ZN2at6native27unrolled_elementwise_kernelINS0_13BinaryFunctorIdddNS0_15binary_internal10MulFunctorIdEEEESt5arrayIPcLm3EELi4E23TrivialOffsetCalculatorILi2EjESA_ILi1EjENS0_6memory15LoadWithoutCastENSD_16StoreWithoutCastEEEviT_T0_T2_T3_T4_T5_)
        /*0014*/ 	.short	0x0160
        /*0016*/ 	.short	0x0024


	//----- nvinfo : EIATTR_CBANK_PARAM_SIZE
	.align		4
.L_2815:
        /*0018*/ 	.byte	0x03, 0x19
        /*001a*/ 	.short	0x0024


	//----- nvinfo : EIATTR_KPARAM_INFO
	.align		4
        /*001c*/ 	.byte	0x04, 0x17
        /*001e*/ 	.short	(.L_2817 - .L_2816)
.L_2816:
        /*0020*/ 	.word	0x00000000
        /*0024*/ 	.short	0x0006
        /*0026*/ 	.short	0x0023
        /*0028*/ 	.byte	0x00, 0xf0, 0x05, 0x00


	//----- nvinfo : EIATTR_KPARAM_INFO
	.align		4
.L_2817:
        /*002c*/ 	.byte	0x04, 0x17
        /*002e*/ 	.short	(.L_2819 - .L_2818)
.L_2818:
        /*0030*/ 	.word	0x00000000
        /*0034*/ 	.short	0x0005
        /*0036*/ 	.short	0x0022
        /*0038*/ 	.byte	0x00, 0xf0, 0x05, 0x00


	//----- nvinfo : EIATTR_KPARAM_INFO
	.align		4
.L_2819:
        /*003c*/ 	.byte	0x04, 0x17
        /*003e*/ 	.short	(.L_2821 - .L_2820)
.L_2820:
        /*0040*/ 	.word	0x00000000
        /*0044*/ 	.short	0x0004
        /*0046*/ 	.short	0x0021
        /*0048*/ 	.byte	0x00, 0xf0, 0x05, 0x00


	//----- nvinfo : EIATTR_KPARAM_INFO
	.align		4
.L_2821:
        /*004c*/ 	.byte	0x04, 0x17
        /*004e*/ 	.short	(.L_2823 - .L_2822)
.L_2822:
        /*0050*/ 	.word	0x00000000
        /*0054*/ 	.short	0x0003
        /*0056*/ 	.short	0x0020
        /*0058*/ 	.byte	0x00, 0xf0, 0x05, 0x00


	//----- nvinfo : EIATTR_KPARAM_INFO
	.align		4
.L_2823:
        /*005c*/ 	.byte	0x04, 0x17
        /*005e*/ 	.short	(.L_2825 - .L_2824)
.L_2824:
        /*0060*/ 	.word	0x00000000
        /*0064*/ 	.short	0x0002
        /*0066*/ 	.short	0x0008
        /*0068*/ 	.byte	0x00, 0xf0, 0x61, 0x00


	//----- nvinfo : EIATTR_KPARAM_INFO
	.align		4
.L_2825:
        /*006c*/ 	.byte	0x04, 0x17
        /*006e*/ 	.short	(.L_2827 - .L_2826)
.L_2826:
        /*0070*/ 	.word	0x00000000
        /*0074*/ 	.short	0x0001
        /*0076*/ 	.short	0x0004
        /*0078*/ 	.byte	0x00, 0xf0, 0x05, 0x00


	//----- nvinfo : EIATTR_KPARAM_INFO
	.align		4
.L_2827:
        /*007c*/ 	.byte	0x04, 0x17
        /*007e*/ 	.short	(.L_2829 - .L_2828)
.L_2828:
        /*0080*/ 	.word	0x00000000
        /*0084*/ 	.short	0x0000
        /*0086*/ 	.short	0x0000
        /*0088*/ 	.byte	0x00, 0xf0, 0x11, 0x00


	//----- nvinfo : EIATTR_MAXREG_COUNT
	.align		4
.L_2829:
        /*008c*/ 	.byte	0x03, 0x1b
        /*008e*/ 	.short	0x00ff


	//----- nvinfo : EIATTR_MERCURY_ISA_VERSION
	.align		4
        /*0090*/ 	.byte	0x03, 0x5f
        /*0092*/ 	.short	0x0000


	//----- nvinfo : EIATTR_EXIT_INSTR_OFFSETS
	.align		4
        /*0094*/ 	.byte	0x04, 0x1c
        /*0096*/ 	.short	(.L_2831 - .L_2830)


	//   ....[0]....
.L_2830:
        /*0098*/ 	.word	0x00000470


	//   ....[1]....
        /*009c*/ 	.word	0x000004d0


	//----- nvinfo : EIATTR_MAX_THREADS
	.align		4
.L_2831:
        /*00a0*/ 	.byte	0x04, 0x05
        /*00a2*/ 	.short	(.L_2833 - .L_2832)
.L_2832:
        /*00a4*/ 	.word	0x00000080
        /*00a8*/ 	.word	0x00000001
        /*00ac*/ 	.word	0x00000001


	//----- nvinfo : EIATTR_CRS_STACK_SIZE
	.align		4
.L_2833:
        /*00b0*/ 	.byte	0x04, 0x1e
        /*00b2*/ 	.short	(.L_2835 - .L_2834)
.L_2834:
        /*00b4*/ 	.word	0x00000000
.L_2835:


//--------------------- .nv.info._ZN2at6native29vectorized_elementwise_kernelILi2ENS0_13BinaryFunctorIdddNS0_15binary_internal10MulFunctorIdEEEESt5arrayIPcLm3EEEEviT0_T1_ --------------------------
	.section	.nv.info._ZN2at6native29vectorized_elementwise_kernelILi2ENS0_13BinaryFunctorIdddNS0_15binary_internal10MulFunctorIdEEEESt5arrayIPcLm3EEEEviT0_T1_,"",@"SHT_CUDA_INFO"
	.sectionflags	@""
	.align	4


	//----- nvinfo : EIATTR_CUDA_API_VERSION
	.align		4
        /*0000*/ 	.byte	0x04, 0x37
        /*0002*/ 	.short	(.L_2837 - .L_2836)
.L_2836:
        /*0004*/ 	.word	0x00000082


	//----- nvinfo : EIATTR_SW2861232_WAR
	.align		4
.L_2837:
        /*0008*/ 	.byte	0x01, 0x35
	.zero		2


	//----- nvinfo : EIATTR_PARAM_CBANK
	.align		4
        /*000c*/ 	.byte	0x04, 0x0a
        /*000e*/ 	.short	(.L_2839 - .L_2838)
	.align		4
.L_2838:
        /*0010*/ 	.word	index@(.nv.constant0._ZN2at6native29vectorized_elementwise_kernelILi2ENS0_13BinaryFunctorIdddNS0_15binary_internal10MulFunctorIdEEEESt5arrayIPcLm3EEEEviT0_T1_)
        /*0014*/ 	.short	0x0160
        /*0016*/ 	.short	0x0020


	//----- nvinfo : EIATTR_CBANK_PARAM_SIZE
	.align		4
.L_2839:
        /*0018*/ 	.byte	0x03, 0x19
        /*001a*/ 	.short	0x0020


	//----- nvinfo : EIATTR_KPARAM_INFO
	.align		4
        /*001c*/ 	.byte	0x04, 0x17
        /*001e*/ 	.short	(.L_2841 - .L_2840)
.L_2840:
        /*0020*/ 	.word	0x00000000
        /*0024*/ 	.short	0x0002
        /*0026*/ 	.short	0x0008
        /*0028*/ 	.byte	0x00, 0xf0, 0x61, 0x00


	//----- nvinfo : EIATTR_KPARAM_INFO
	.align		4
.L_2841:
        /*002c*/ 	.byte	0x04, 0x17
        /*002e*/ 	.short	(.L_2843 - .L_2842)
.L_2842:
        /*0030*/ 	.word	0x00000000
        /*0034*/ 	.short	0x0001
        /*0036*/ 	.short	0x0004
        /*0038*/ 	.byte	0x00, 0xf0, 0x05, 0x00


	//----- nvinfo : EIATTR_KPARAM_INFO
	.align		4
.L_2843:
        /*003c*/ 	.byte	0x04, 0x17
        /*003e*/ 	.short	(.L_2845 - .L_2844)
.L_2844:
        /*0040*/ 	.word	0x00000000
        /*0044*/ 	.short	0x0000
        /*0046*/ 	.short	0x0000
        /*0048*/ 	.byte	0x00, 0xf0, 0x11, 0x00


	//----- nvinfo : EIATTR_MAXREG_COUNT
	.align		4
.L_2845:
        /*004c*/ 	.byte	0x03, 0x1b
        /*004e*/ 	.short	0x00ff


	//----- nvinfo : EIATTR_MERCURY_ISA_VERSION
	.align		4
        /*0050*/ 	.byte	0x03, 0x5f
        /*0052*/ 	.short	0x0000


	//----- nvinfo : EIATTR_EXIT_INSTR_OFFSETS
	.align		4
        /*0054*/ 	.byte	0x04, 0x1c
        /*0056*/ 	.short	(.L_2847 - .L_2846)


	//   ....[0]....
.L_2846:
        /*0058*/ 	.word	0x00000230


	//   ....[1]....
        /*005c*/ 	.word	0x00000b30


	//   ....[2]....
        /*0060*/ 	.word	0x00000b80


	//----- nvinfo : EIATTR_MAX_THREADS
	.align		4
.L_2847:
        /*0064*/ 	.byte	0x04, 0x05
        /*0066*/ 	.short	(.L_2849 - .L_2848)
.L_2848:
        /*0068*/ 	.word	0x00000080
        /*006c*/ 	.word	0x00000001
        /*0070*/ 	.word	0x00000001


	//----- nvinfo : EIATTR_CRS_STACK_SIZE
	.align		4
.L_2849:
        /*0074*/ 	.byte	0x04, 0x1e
        /*0076*/ 	.short	(.L_2851 - .L_2850)
.L_2850:
        /*0078*/ 	.word	0x00000000
.L_2851:


//--------------------- .nv.info._ZN2at6native29vectorized_elementwise_kernelILi4ENS0_13BinaryFunctorIdddNS0_15binary_internal10MulFunctorIdEEEESt5arrayIPcLm3EEEEviT0_T1_ --------------------------
	.section	.nv.info._ZN2at6native29vectorized_elementwise_kernelILi4ENS0_13BinaryFunctorIdddNS0_15binary_internal10MulFunctorIdEEEESt5arrayIPcLm3EEEEviT0_T1_,"",@"SHT_CUDA_INFO"
	.sectionflags	@""
	.align	4


	//----- nvinfo : EIATTR_CUDA_API_VERSION
	.align		4
        /*0000*/ 	.byte	0x04, 0x37
        /*0002*/ 	.short	(.L_2853 - .L_2852)
.L_2852:
        /*0004*/ 	.word	0x00000082


	//----- nvinfo : EIATTR_SW2861232_WAR
	.align		4
.L_2853:
        /*0008*/ 	.byte	0x01, 0x35
	.zero		2


	//----- nvinfo : EIATTR_PARAM_CBANK
	.align		4
        /*000c*/ 	.byte	0x04, 0x0a
        /*000e*/ 	.short	(.L_2855 - .L_2854)
	.align		4
.L_2854:
        /*0010*/ 	.word	index@(.nv.constant0._ZN2at6native29vectorized_elementwise_kernelILi4ENS0_13BinaryFunctorIdddNS0_15binary_internal10MulFunctorIdEEEESt5arrayIPcLm3EEEEviT0_T1_)
        /*0014*/ 	.short	0x0160
        /*0016*/ 	.short	0x0020


	//----- nvinfo : EIATTR_CBANK_PARAM_SIZE
	.align		4
.L_2855:
        /*0018*/ 	.byte	0x03, 0x19
        /*001a*/ 	.short	0x0020


	//----- nvinfo : EIATTR_KPARAM_INFO
	.align		4
        /*001c*/ 	.byte	0x04, 0x17
        /*001e*/ 	.short	(.L_2857 - .L_2856)
.L_2856:
        /*0020*/ 	.word	0x00000000
        /*0024*/ 	.short	0x0002
        /*0026*/ 	.short	0x0008
        /*0028*/ 	.byte	0x00, 0xf0, 0x61, 0x00


	//----- nvinfo : EIATTR_KPARAM_INFO
	.align		4
.L_2857:
        /*002c*/ 	.byte	0x04, 0x17
        /*002e*/ 	.short	(.L_2859 - .L_2858)
.L_2858:
        /*0030*/ 	.word	0x00000000
        /*0034*/ 	.short	0x0001
        /*0036*/ 	.short	0x0004
        /*0038*/ 	.byte	0x00, 0xf0, 0x05, 0x00


	//----- nvinfo : EIATTR_KPARAM_INFO
	.align		4
.L_2859:
        /*003c*/ 	.byte	0x04, 0x17
        /*003e*/ 	.short	(.L_2861 - .L_2860)
.L_2860:
        /*0040*/ 	.word	0x00000000
        /*0044*/ 	.short	0x0000
        /*0046*/ 	.short	0x0000
        /*0048*/ 	.byte	0x00, 0xf0, 0x11, 0x00


	//----- nvinfo : EIATTR_MAXREG_COUNT
	.align		4
.L_2861:
        /*004c*/ 	.byte	0x03, 0x1b
        /*004e*/ 	.short	0x00ff


	//----- nvinfo : EIATTR_MERCURY_ISA_VERSION
	.align		4
        /*0050*/ 	.byte	0x03, 0x5f
        /*0052*/ 	.short	0x0000


	//----- nvinfo : EIATTR_EXIT_INSTR_OFFSETS
	.align		4
        /*0054*/ 	.byte	0x04, 0x1c
        /*0056*/ 	.short	(.L_2863 - .L_2862)


	//   ....[0]....
.L_2862:
        /*0058*/ 	.word	0x00000230


	//   ....[1]....
        /*005c*/ 	.word	0x00000b30


	//   ....[2]....
        /*0060*/ 	.word	0x00000b80


	//----- nvinfo : EIATTR_MAX_THREADS
	.align		4
.L_2863:
        /*0064*/ 	.byte	0x04, 0x05
        /*0066*/ 	.short	(.L_2865 - .L_2864)
.L_2864:
        /*0068*/ 	.word	0x00000080
        /*006c*/ 	.word	0x00000001
        /*0070*/ 	.word	0x00000001


	//----- nvinfo : EIATTR_CRS_STACK_SIZE
	.align		4
.L_2865:
        /*0074*/ 	.byte	0x04, 0x1e
        /*0076*/ 	.short	(.L_2867 - .L_2866)
.L_2866:
        /*0078*/ 	.word	0x00000000
.L_2867:


//--------------------- .nv.info._ZN2at6native29vectorized_elementwise_kernelILi8ENS0_13BinaryFunctorIdddNS0_15binary_internal10MulFunctorIdEEEESt5arrayIPcLm3EEEEviT0_T1_ --------------------------
	.section	.nv.info._ZN2at6native29vectorized_elementwise_kernelILi8ENS0_13BinaryFunctorIdddNS0_15binary_internal10MulFunctorIdEEEESt5arrayIPcLm3EEEEviT0_T1_,"",@"SHT_CUDA_INFO"
	.sectionflags	@""
	.align	4


	//----- nvinfo : EIATTR_CUDA_API_VERSION
	.align		4
        /*0000*/ 	.byte	0x04, 0x37
        /*0002*/ 	.short	(.L_2869 - .L_2868)
.L_2868:
        /*0004*/ 	.word	0x00000082


	//----- nvinfo : EIATTR_SW2861232_WAR
	.align		4
.L_2869:
        /*0008*/ 	.byte	0x01, 0x35
	.zero		2


	//----- nvinfo : EIATTR_PARAM_CBANK
	.align		4
        /*000c*/ 	.byte	0x04, 0x0a
        /*000e*/ 	.short	(.L_2871 - .L_2870)
	.align		4
.L_2870:
        /*0010*/ 	.word	index@(.nv.constant0._ZN2at6native29vectorized_elementwise_kernelILi8ENS0_13BinaryFunctorIdddNS0_15binary_internal10MulFunctorIdEEEESt5arrayIPcLm3EEEEviT0_T1_)
        /*0014*/ 	.short	0x0160
        /*0016*/ 	.short	0x0020


	//----- nvinfo : EIATTR_CBANK_PARAM_SIZE
	.align		4
.L_2871:
        /*0018*/ 	.byte	0x03, 0x19
        /*001a*/ 	.short	0x0020


	//----- nvinfo : EIATTR_KPARAM_INFO
	.align		4
        /*001c*/ 	.byte	0x04, 0x17
        /*001e*/ 	.short	(.L_2873 - .L_2872)
.L_2872:
        /*0020*/ 	.word	0x00000000
        /*0024*/ 	.short	0x0002
        /*0026*/ 	.short	0x0008
        /*0028*/ 	.byte	0x00, 0xf0, 0x61, 0x00


	//----- nvinfo : EIATTR_KPARAM_INFO
	.align		4
.L_2873:
        /*002c*/ 	.byte	0x04, 0x17
        /*002e*/ 	.short	(.L_2875 - .L_2874)
.L_2874:
        /*0030*/ 	.word	0x00000000
        /*0034*/ 	.short	0x0001
        /*0036*/ 	.short	0x0004
        /*0038*/ 	.byte	0x00, 0xf0, 0x05, 0x00


	//----- nvinfo : EIATTR_KPARAM_INFO
	.align		4
.L_2875:
        /*003c*/ 	.byte	0x04, 0x17
        /*003e*/ 	.short	(.L_2877 - .L_2876)
.L_2876:
        /*0040*/ 	.word	0x00000000
        /*0044*/ 	.short	0x0000
        /*0046*/ 	.short	0x0000
        /*0048*/ 	.byte	0x00, 0xf0, 0x11, 0x00


	//----- nvinfo : EIATTR_MAXREG_COUNT
	.align		4
.L_2877:
        /*004c*/ 	.byte	0x03, 0x1b
        /*004e*/ 	.short	0x00ff


	//----- nvinfo : EIATTR_MERCURY_ISA_VERSION
	.align		4
        /*0050*/ 	.byte	0x03, 0x5f
        /*0052*/ 	.short	0x0000


	//----- nvinfo : EIATTR_EXIT_INSTR_OFFSETS
	.align		4
        /*0054*/ 	.byte	0x04, 0x1c
        /*0056*/ 	.short	(.L_2879 - .L_2878)


	//   ....[0]....
.L_2878:
        /*0058*/ 	.word	0x00000010


	//----- nvinfo : EIATTR_MAX_THREADS
	.align		4
.L_2879:
        /*005c*/ 	.byte	0x04, 0x05
        /*005e*/ 	.short	(.L_2881 - .L_2880)
.L_2880:
        /*0060*/ 	.word	0x00000080
        /*0064*/ 	.word	0x00000001
        /*0068*/ 	.word	0x00000001
.L_2881:


//--------------------- .nv.info._ZN2at6native18elementwise_kernelILi128ELi4EZNS0_15gpu_kernel_implINS0_13AUnaryFunctorIsssNS0_15binary_internal10MulFunctorIsEEEEEEvRNS_18TensorIteratorBaseERKT_EUliE_EEviT1_ --------------------------
	.section	.nv.info._ZN2at6native18elementwise_kernelILi128ELi4EZNS0_15gpu_kernel_implINS0_13AUnaryFunctorIsssNS0_15binary_internal10MulFunctorIsEEEEEEvRNS_18TensorIteratorBaseERKT_EUliE_EEviT1_,"",@"SHT_CUDA_INFO"
	.sectionflags	@""
	.align	4


	//----- nvinfo : EIATTR_CUDA_API_VERSION
	.align		4
        /*0000*/ 	.byte	0x04, 0x37
        /*0002*/ 	.short	(.L_2883 - .L_2882)
.L_2882:
        /*0004*/ 	.word	0x00000082


	//----- nvinfo : EIATTR_SW2861232_WAR
	.align		4
.L_2883:
        /*0008*/ 	.byte	0x01, 0x35
	.zero		2


	//----- nvinfo : EIATTR_PARAM_CBANK
	.align		4
        /*000c*/ 	.byte	0x04, 0x0a
        /*000e*/ 	.short	(.L_2885 - .L_2884)
	.align		4
.L_2884:
        /*0010*/ 	.word	index@(.nv.constant0._ZN2at6native18elementwise_kernelILi128ELi4EZNS0_15gpu_kernel_implINS0_13AUnaryFunctorIsssNS0_15binary_internal10MulFunctorIsEEEEEEvRNS_18TensorIteratorBaseERKT_EUliE_EEviT1_)
        /*0014*/ 	.short	0x0160
        /*0016*/ 	.short	0x0220


	//----- nvinfo : EIATTR_CBANK_PARAM_SIZE
	.align		4
.L_2885:
        /*0018*/ 	.byte	0x03, 0x19
        /*001a*/ 	.short	0x0220


	//----- nvinfo : EIATTR_KPARAM_INFO
	.align		4
        /*001c*/ 	.byte	0x04, 0x17
        /*001e*/ 	.short	(.L_2887 - .L_2886)
.L_2886:
        /*0020*/ 	.word	0x00000000
        /*0024*/ 	.short	0x0001
        /*0026*/ 	.short	0x0008
        /*0028*/ 	.byte	0x00, 0xf0, 0x61, 0x08


	//----- nvinfo : EIATTR_KPARAM_INFO
	.align		4
.L_2887:
        /*002c*/ 	.byte	0x04, 0x17
        /*002e*/ 	.short	(.L_2889 - .L_2888)
.L_2888:
        /*0030*/ 	.word	0x00000000
        /*0034*/ 	.short	0x0000
        /*0036*/ 	.short	0x0000
        /*0038*/ 	.byte	0x00, 0xf0, 0x11, 0x00


	//----- nvinfo : EIATTR_MAXREG_COUNT
	.align		4
.L_2889:
        /*003c*/ 	.byte	0x03, 0x1b
        /*003e*/ 	.short	0x0080


	//----- nvinfo : EIATTR_EXTERNS
	.align		4
        /*0040*/ 	.byte	0x04, 0x0f
        /*0042*/ 	.short	(.L_2891 - .L_2890)


	//   ....[0]....
	.align		4
.L_2890:
        /*0044*/ 	.word	index@(__assertfail)


	//----- nvinfo : EIATTR_MERCURY_ISA_VERSION
	.align		4
.L_2891:
        /*0048*/ 	.byte	0x03, 0x5f
        /*004a*/ 	.short	0x0000


	//----- nvinfo : EIATTR_SYSCALL_OFFSETS
	.align		4
        /*004c*/ 	.byte	0x04, 0x46
        /*004e*/ 	.short	(.L_2893 - .L_2892)


	//   ....[0]....
.L_2892:
        /*0050*/ 	.word	0x00001d20


	//   ....[1]....
        /*0054*/ 	.word	0x00002c00


	//   ....[2]....
        /*0058*/ 	.word	0x00004970


	//   ....[3]....
        /*005c*/ 	.word	0x00005850


	//   ....[4]....
        /*0060*/ 	.word	0x00007590


	//   ....[5]....
        /*0064*/ 	.word	0x00008470


	//   ....[6]....
        /*0068*/ 	.word	0x0000a1c0


	//   ....[7]....
        /*006c*/ 	.word	0x0000b0a0


	//----- nvinfo : EIATTR_EXIT_INSTR_OFFSETS
	.align		4
.L_2893:
        /*0070*/ 	.byte	0x04, 0x1c
        /*0072*/ 	.short	(.L_2895 - .L_2894)


	//   ....[0]....
.L_2894:
        /*0074*/ 	.word	0x00008520


	//   ....[1]....
        /*0078*/ 	.word	0x0000a330


	//   ....[2]....
        /*007c*/ 	.word	0x0000a350


	//   ....[3]....
        /*0080*/ 	.word	0x0000a3f0


	//   ....[4]....
        /*0084*/ 	.word	0x0000a420


	//   ....[5]....
        /*0088*/ 	.word	0x0000a440


	//   ....[6]....
        /*008c*/ 	.word	0x0000a4d0


	//   ....[7]....
        /*0090*/ 	.word	0x0000a510


	//   ....[8]....
        /*0094*/ 	.word	0x0000a5b0


	//   ....[9]....
        /*0098*/ 	.word	0x0000a600


	//   ....[10]....
        /*009c*/ 	.word	0x0000a630


	//   ....[11]....
        /*00a0*/ 	.word	0x0000a700


	//   ....[12]....
        /*00a4*/ 	.word	0x0000a740


	//   ....[13]....
        /*00a8*/ 	.word	0x0000a8d0


	//   ....[14]....
        /*00ac*/ 	.word	0x0000aa30


	//   ....[15]....
        /*00b0*/ 	.word	0x0000aa70


	//   ....[16]....
        /*00b4*/ 	.word	0x0000ab10


	//   ....[17]....
        /*00b8*/ 	.word	0x0000ac90


	//   ....[18]....
        /*00bc*/ 	.word	0x0000ae10


	//   ....[19]....
        /*00c0*/ 	.word	0x0000af70


	//   ....[20]....
        /*00c4*/ 	.word	0x0000b0b0


	//   ....[21]....
        /*00c8*/ 	.word	0x0000b0f0


	//   ....[22]....
        /*00cc*/ 	.word	0x0000b120


	//----- nvinfo : EIATTR_MAX_THREADS
	.align		4
.L_2895:
        /*00d0*/ 	.byte	0x04, 0x05
        /*00d2*/ 	.short	(.L_2897 - .L_2896)
.L_2896:
        /*00d4*/ 	.word	0x00000080
        /*00d8*/ 	.word	0x00000001
        /*00dc*/ 	.word	0x00000001


	//----- nvinfo : EIATTR_CRS_STACK_SIZE
	.align		4
.L_2897:
        /*00e0*/ 	.byte	0x04, 0x1e
        /*00e2*/ 	.short	(.L_2899 - .L_2898)
.L_2898:
        /*00e4*/ 	.word	0x00000000
.L_2899:


//--------------------- .nv.info._ZN2at6native27unrolled_elementwise_kernelINS0_13AUnaryFunctorIsssNS0_15binary_internal10MulFunctorIsEEEESt5arrayIPcLm2EELi4E23TrivialOffsetCalculatorILi1EjESB_NS0_6memory12LoadWithCastILi1EEENSC_13StoreWithCastILi1EEEEEviT_T0_T2_T3_T4_T5_ --------------------------
	.section	.nv.info._ZN2at6native27unrolled_elementwise_kernelINS0_13AUnaryFunctorIsssNS0_15binary_internal10MulFunctorIsEEEESt5arrayIPcLm2EELi4E23TrivialOffsetCalculatorILi1EjESB_NS0_6memory12LoadWithCastILi1EEENSC_13StoreWithCastILi1EEEEEviT_T0_T2_T3_T4_T5_,"",@"SHT_CUDA_INFO"
	.sectionflags	@""
	.align	4


	//----- nvinfo : EIATTR_CUDA_API_VERSION
	.align		4
        /*0000*/ 	.byte	0x04, 0x37
        /*0002*/ 	.short	(.L_2901 - .L_2900)
.L_2900:
        /*0004*/ 	.word	0x00000082


	//----- nvinfo : EIATTR_SW2861232_WAR
	.align		4
.L_2901:
        /*0008*/ 	.byte	0x01, 0x35
	.zero		2


	//----- nvinfo : EIATTR_PARAM_CBANK
	.align		4
        /*000c*/ 	.byte	0x04, 0x0a
        /*000e*/ 	.short	(.L_2903 - .L_2902)
	.align		4
.L_2902:
        /*0010*/ 	.word	index@(.nv.constant0._ZN2at6native27unrolled_elementwise_kernelINS0_13AUnaryFunctorIsssNS0_15binary_internal10MulFunctorIsEEEESt5arrayIPcLm2EELi4E23TrivialOffsetCalculatorILi1EjESB_NS0_6memory12LoadWithCastILi1EEENSC_13StoreWithCastILi1EEEEEviT_T0_T2_T3_T4_T5_)
        /*0014*/ 	.short	0x0160
        /*0016*/ 	.short	0x002c


	//----- nvinfo : EIATTR_CBANK_PARAM_SIZE
	.align		4
.L_2903:
        /*0018*/ 	.byte	0x03, 0x19
        /*001a*/ 	.short	0x002c


	//----- nvinfo : EIATTR_KPARAM_INFO
	.align		4
        /*001c*/ 	.byte	0x04, 0x17
        /*001e*/ 	.short	(.L_2905 - .L_2904)
.L_2904:
        /*0020*/ 	.word	0x00000000
        /*0024*/ 	.short	0x0006
        /*0026*/ 	.short	0x0024
        /*0028*/ 	.byte	0x00, 0xf0, 0x21, 0x00


	//----- nvinfo : EIATTR_KPARAM_INFO
	.align		4
.L_2905:
        /*002c*/ 	.byte	0x04, 0x17
        /*002e*/ 	.short	(.L_2907 - .L_2906)
.L_2906:
        /*0030*/ 	.word	0x00000000
        /*0034*/ 	.short	0x0005
        /*0036*/ 	.short	0x001c
        /*0038*/ 	.byte	0x00, 0xf0, 0x21, 0x00


	//----- nvinfo : EIATTR_KPARAM_INFO
	.align		4
.L_2907:
        /*003c*/ 	.byte	0x04, 0x17
        /*003e*/ 	.short	(.L_2909 - .L_2908)
.L_2908:
        /*0040*/ 	.word	0x00000000
        /*0044*/ 	.short	0x0004
        /*0046*/ 	.short	0x0019
        /*0048*/ 	.byte	0x00, 0xf0, 0x05, 0x00


	//----- nvinfo : EIATTR_KPARAM_INFO
	.align		4
.L_2909:
        /*004c*/ 	.byte	0x04, 0x17
        /*004e*/ 	.short	(.L_2911 - .L_2910)
.L_2910:
        /*0050*/ 	.word	0x00000000
        /*0054*/ 	.short	0x0003
        /*0056*/ 	.short	0x0018
        /*0058*/ 	.byte	0x00, 0xf0, 0x05, 0x00


	//----- nvinfo : EIATTR_KPARAM_INFO
	.align		4
.L_2911:
        /*005c*/ 	.byte	0x04, 0x17
        /*005e*/ 	.short	(.L_2913 - .L_2912)
.L_2912:
        /*0060*/ 	.word	0x00000000
        /*0064*/ 	.short	0x0002
        /*0066*/ 	.short	0x0008
        /*0068*/ 	.byte	0x00, 0xf0, 0x41, 0x00


	//----- nvinfo : EIATTR_KPARAM_INFO
	.align		4
.L_2913:
        /*006c*/ 	.byte	0x04, 0x17
        /*006e*/ 	.short	(.L_2915 - .L_2914)
.L_2914:
        /*0070*/ 	.word	0x00000000
        /*0074*/ 	.short	0x0001
        /*0076*/ 	.short	0x0004
        /*0078*/ 	.byte	0x00, 0xf0, 0x11, 0x00


	//----- nvinfo : EIATTR_KPARAM_INFO
	.align		4
.L_2915:
        /*007c*/ 	.byte	0x04, 0x17
        /*007e*/ 	.short	(.L_2917 - .L_2916)
.L_2916:
        /*0080*/ 	.word	0x00000000
        /*0084*/ 	.short	0x0000
        /*0086*/ 	.short	0x0000
        /*0088*/ 	.byte	0x00, 0xf0, 0x11, 0x00


	//----- nvinfo : EIATTR_MAXREG_COUNT
	.align		4
.L_2917:
        /*008c*/ 	.byte	0x03, 0x1b
        /*008e*/ 	.short	0x00ff


	//----- nvinfo : EIATTR_EXTERNS
	.align		4
        /*0090*/ 	.byte	0x04, 0x0f
        /*0092*/ 	.short	(.L_2919 - .L_2918)


	//   ....[0]....
	.align		4
.L_2918:
        /*0094*/ 	.word	index@(__assertfail)


	//----- nvinfo : EIATTR_MERCURY_ISA_VERSION
	.align		4
.L_2919:
        /*0098*/ 	.byte	0x03, 0x5f
        /*009a*/ 	.short	0x0000


	//----- nvinfo : EIATTR_SYSCALL_OFFSETS
	.align		4
        /*009c*/ 	.byte	0x04, 0x46
        /*009e*/ 	.short	(.L_2921 - .L_2920)


	//   ....[0]....
.L_2920:
        /*00a0*/ 	.word	0x00000f20


	//   ....[1]....
        /*00a4*/ 	.word	0x00001e40


	//   ....[2]....
        /*00a8*/ 	.word	0x00002d70


	//   ....[3]....
        /*00ac*/ 	.word	0x00003c70


	//   ....[4]....
        /*00b0*/ 	.word	0x00004c50


	//   ....[5]....
        /*00b4*/ 	.word	0x00005b90


	//   ....[6]....
        /*00b8*/ 	.word	0x00006ac0


	//   ....[7]....
        /*00bc*/ 	.word	0x000079f0


	//----- nvinfo : EIATTR_EXIT_INSTR_OFFSETS
	.align		4
.L_2921:
        /*00c0*/ 	.byte	0x04, 0x1c
        /*00c2*/ 	.short	(.L_2923 - .L_2922)


	//   ....[0]....
.L_2922:
        /*00c4*/ 	.word	0x00006b70


	//   ....[1]....
        /*00c8*/ 	.word	0x00006c80


	//   ....[2]....
        /*00cc*/ 	.word	0x00006ca0


	//   ....[3]....
        /*00d0*/ 	.word	0x00006d40


	//   ....[4]....
        /*00d4*/ 	.word	0x00006d70


	//   ....[5]....
        /*00d8*/ 	.word	0x00006d90


	//   ....[6]....
        /*00dc*/ 	.word	0x00006e20


	//   ....[7]....
        /*00e0*/ 	.word	0x00006e60


	//   ....[8]....
        /*00e4*/ 	.word	0x00006f00


	//   ....[9]....
        /*00e8*/ 	.word	0x00006f50


	//   ....[10]....
        /*00ec*/ 	.word	0x00006f80


	//   ....[11]....
        /*00f0*/ 	.word	0x00007050


	//   ....[12]....
        /*00f4*/ 	.word	0x00007090


	//   ....[13]....
        /*00f8*/ 	.word	0x00007220


	//   ....[14]....
        /*00fc*/ 	.word	0x00007380


	//   ....[15]....
        /*0100*/ 	.word	0x000073c0


	//   ....[16]....
        /*0104*/ 	.word	0x00007460


	//   ....[17]....
        /*0108*/ 	.word	0x000075e0


	//   ....[18]....
        /*010c*/ 	.word	0x00007760


	//   ....[19]....
        /*0110*/ 	.word	0x000078c0


	//   ....[20]....
        /*0114*/ 	.word	0x00007a00


	//   ....[21]....
        /*0118*/ 	.word	0x00007a40


	//   ....[22]....
        /*011c*/ 	.word	0x00007a70


	//----- nvinfo : EIATTR_MAX_THREADS
	.align		4
.L_2923:
        /*0120*/ 	.byte	0x04, 0x05
        /*0122*/ 	.short	(.L_2925 - .L_2924)
.L_2924:
        /*0124*/ 	.word	0x00000080
        /*0128*/ 	.word	0x00000001
        /*012c*/ 	.word	0x00000001


	//----- nvinfo : EIATTR_CRS_STACK_SIZE
	.align		4
.L_2925:
        /*0130*/ 	.byte	0x04, 0x1e
        /*0132*/ 	.short	(.L_2927 - .L_2926)
.L_2926:
        /*0134*/ 	.word	0x00000000
.L_2927:


//--------------------- .nv.info._ZN2at6native18elementwise_kernelILi128ELi4EZNS0_22gpu_kernel_impl_nocastINS0_13AUnaryFunctorIsssNS0_15binary_internal10MulFunctorIsEEEEEEvRNS_18TensorIteratorBaseERKT_EUliE_EEviT1_ --------------------------
	.section	.nv.info._ZN2at6native18elementwise_kernelILi128ELi4EZNS0_22gpu_kernel_impl_nocastINS0_13AUnaryFunctorIsssNS0_15binary_internal10MulFunctorIsEEEEEEvRNS_18TensorIteratorBaseERKT_EUliE_EEviT1_,"",@"SHT_CUDA_INFO"
	.sectionflags	@""
	.align	4


	//----- nvinfo : EIATTR_CUDA_API_VERSION
	.align		4
        /*0000*/ 	.byte	0x04, 0x37
        /*0002*/ 	.short	(.L_2929 - .L_2928)
.L_2928:
        /*0004*/ 	.word	0x00000082


	//----- nvinfo : EIATTR_SW2861232_WAR
	.align		4
.L_2929:
        /*0008*/ 	.byte	0x01, 0x35
	.zero		2


	//----- nvinfo : EIATTR_PARAM_CBANK
	.align		4
        /*000c*/ 	.byte	0x04, 0x0a
        /*000e*/ 	.short	(.L_2931 - .L_2930)
	.align		4
.L_2930:
        /*0010*/ 	.word	index@(.nv.constant0._ZN2at6native18elementwise_kernelILi128ELi4EZNS0_22gpu_kernel_impl_nocastINS0_13AUnaryFunctorIsssNS0_15binary_internal10MulFunctorIsEEEEEEvRNS_18TensorIteratorBaseERKT_EUliE_EEviT1_)
        /*0014*/ 	.short	0x0160
        /*0016*/ 	.short	0x0220


	//----- nvinfo : EIATTR_CBANK_PARAM_SIZE
	.align		4
.L_2931:
        /*0018*/ 	.byte	0x03, 0x19
        /*001a*/ 	.short	0x0220


	//----- nvinfo : EIATTR_KPARAM_INFO
	.align		4
        /*001c*/ 	.byte	0x04, 0x17
        /*001e*/ 	.short	(.L_2933 - .L_2932)
.L_2932:
        /*0020*/ 	.word	0x00000000
        /*0024*/ 	.short	0x0001
        /*0026*/ 	.short	0x0008
        /*0028*/ 	.byte	0x00, 0xf0, 0x61, 0x08


	//----- nvinfo : EIATTR_KPARAM_INFO
	.align		4
.L_2933:
        /*002c*/ 	.byte	0x04, 0x17
        /*002e*/ 	.short	(.L_2935 - .L_2934)
.L_2934:
        /*0030*/ 	.word	0x00000000
        /*0034*/ 	.short	0x0000
        /*0036*/ 	.short	0x0000
        /*0038*/ 	.byte	0x00, 0xf0, 0x11, 0x00


	//----- nvinfo : EIATTR_MAXREG_COUNT
	.align		4
.L_2935:
        /*003c*/ 	.byte	0x03, 0x1b
        /*003e*/ 	.short	0x0080


	//----- nvinfo : EIATTR_MERCURY_ISA_VERSION
	.align		4
        /*0040*/ 	.byte	0x03, 0x5f
        /*0042*/ 	.short	0x0000


	//----- nvinfo : EIATTR_EXIT_INSTR_OFFSETS
	.align		4
        /*0044*/ 	.byte	0x04, 0x1c
        /*0046*/ 	.short	(.L_2937 - .L_2936)


	//   ....[0]....
.L_2936:
        /*0048*/ 	.word	0x00002da0


	//   ....[1]....
        /*004c*/ 	.word	0x00003c80


	//----- nvinfo : EIATTR_MAX_THREADS
	.align		4
.L_2937:
        /*0050*/ 	.byte	0x04, 0x05
        /*0052*/ 	.short	(.L_2939 - .L_2938)
.L_2938:
        /*0054*/ 	.word	0x00000080
        /*0058*/ 	.word	0x00000001
        /*005c*/ 	.word	0x00000001


	//----- nvinfo : EIATTR_CRS_STACK_SIZE
	.align		4
.L_2939:
        /*0060*/ 	.byte	0x04, 0x1e
        /*0062*/ 	.short	(.L_2941 - .L_2940)
.L_2940:
        /*0064*/ 	.word	0x00000000
.L_2941:


//--------------------- .nv.info._ZN2at6native27unrolled_elementwise_kernelINS0_13AUnaryFunctorIsssNS0_15binary_internal10MulFunctorIsEEEESt5arrayIPcLm2EELi4E23TrivialOffsetCalculatorILi1EjESB_NS0_6memory15LoadWithoutCastENSC_16StoreWithoutCastEEEviT_T0_T2_T3_T4_T5_ --------------------------
	.section	.nv.info._ZN2at6native27unrolled_elementwise_kernelINS0_13AUnaryFunctorIsssNS0_15binary_internal10MulFunctorIsEEEESt5arrayIPcLm2EELi4E23TrivialOffsetCalculatorILi1EjESB_NS0_6memory15LoadWithoutCastENSC_16StoreWithoutCastEEEviT_T0_T2_T3_T4_T5_,"",@"SHT_CUDA_INFO"
	.sectionflags	@""
	.align	4


	//----- nvinfo : EIATTR_CUDA_API_VERSION
	.align		4
        /*0000*/ 	.byte	0x04, 0x37
        /*0002*/ 	.short	(.L_2943 - .L_2942)
.L_2942:
        /*0004*/ 	.word	0x00000082


	//----- nvinfo : EIATTR_SW2861232_WAR
	.align		4
.L_2943:
        /*0008*/ 	.byte	0x01, 0x35
	.zero		2


	//----- nvinfo : EIATTR_PARAM_CBANK
	.align		4
        /*000c*/ 	.byte	0x04, 0x0a
        /*000e*/ 	.short	(.L_2945 - .L_2944)
	.align		4
.L_2944:
        /*0010*/ 	.word	index@(.nv.constant0._ZN2at6native27unrolled_elementwise_kernelINS0_13AUnaryFunctorIsssNS0_15binary_internal10MulFunctorIsEEEESt5arrayIPcLm2EELi4E23TrivialOffsetCalculatorILi1EjESB_NS0_6memory15LoadWithoutCastENSC_16StoreWithoutCastEEEviT_T0_T2_T3_T4_T5_)
        /*0014*/ 	.short	0x0160
        /*0016*/ 	.short	0x001c


	//----- nvinfo : EIATTR_CBANK_PARAM_SIZE
	.align		4
.L_2945:
        /*0018*/ 	.byte	0x03, 0x19
        /*001a*/ 	.short	0x001c


	//----- nvinfo : EIATTR_KPARAM_INFO
	.align		4
        /*001c*/ 	.byte	0x04, 0x17
        /*001e*/ 	.short	(.L_2947 - .L_2946)
.L_2946:
        /*0020*/ 	.word	0x00000000
        /*0024*/ 	.short	0x0006
        /*0026*/ 	.short	0x001b
        /*0028*/ 	.byte	0x00, 0xf0, 0x05, 0x00


	//----- nvinfo : EIATTR_KPARAM_INFO
	.align		4
.L_2947:
        /*002c*/ 	.byte	0x04, 0x17
        /*002e*/ 	.short	(.L_2949 - .L_2948)
.L_2948:
        /*0030*/ 	.word	0x00000000
        /*0034*/ 	.short	0x0005
        /*0036*/ 	.short	0x001a
        /*0038*/ 	.byte	0x00, 0xf0, 0x05, 0x00


	//----- nvinfo : EIATTR_KPARAM_INFO
	.align		4
.L_2949:
        /*003c*/ 	.byte	0x04, 0x17
        /*003e*/ 	.short	(.L_2951 - .L_2950)
.L_2950:
        /*0040*/ 	.word	0x00000000
        /*0044*/ 	.short	0x0004
        /*0046*/ 	.short	0x0019
        /*0048*/ 	.byte	0x00, 0xf0, 0x05, 0x00


	//----- nvinfo : EIATTR_KPARAM_INFO
	.align		4
.L_2951:
        /*004c*/ 	.byte	0x04, 0x17
        /*004e*/ 	.short	(.L_2953 - .L_2952)
.L_2952:
        /*0050*/ 	.word	0x00000000
        /*0054*/ 	.short	0x0003
        /*0056*/ 	.short	0x0018
        /*0058*/ 	.byte	0x00, 0xf0, 0x05, 0x00


	//----- nvinfo : EIATTR_KPARAM_INFO
	.align		4
.L_2953:
        /*005c*/ 	.byte	0x04, 0x17
        /*005e*/ 	.short	(.L_2955 - .L_2954)
.L_2954:
        /*0060*/ 	.word	0x00000000
        /*0064*/ 	.short	0x0002
        /*0066*/ 	.short	0x0008
        /*0068*/ 	.byte	0x00, 0xf0, 0x41, 0x00


	//----- nvinfo : EIATTR_KPARAM_INFO
	.align		4
.L_2955:
        /*006c*/ 	.byte	0x04, 0x17
        /*006e*/ 	.short	(.L_2957 - .L_2956)
.L_2956:
        /*0070*/ 	.word	0x00000000
        /*0074*/ 	.short	0x0001
        /*0076*/ 	.short	0x0004
        /*0078*/ 	.byte	0x00, 0xf0, 0x11, 0x00


	//----- nvinfo : EIATTR_KPARAM_INFO
	.align		4
.L_2957:
        /*007c*/ 	.byte	0x04, 0x17
        /*007e*/ 	.short	(.L_2959 - .L_2958)
.L_2958:
        /*0080*/ 	.word	0x00000000
        /*0084*/ 	.short	0x0000
        /*0086*/ 	.short	0x0000
        /*0088*/ 	.byte	0x00, 0xf0, 0x11, 0x00


	//----- nvinfo : EIATTR_MAXREG_COUNT
	.align		4
.L_2959:
        /*008c*/ 	.byte	0x03, 0x1b
        /*008e*/ 	.short	0x00ff


	//----- nvinfo : EIATTR_MERCURY_ISA_VERSION
	.align		4
        /*0090*/ 	.byte	0x03, 0x5f
        /*0092*/ 	.short	0x0000


	//----- nvinfo : EIATTR_EXIT_INSTR_OFFSETS
	.align		4
        /*0094*/ 	.byte	0x04, 0x1c
        /*0096*/ 	.short	(.L_2961 - .L_2960)


	//   ....[0]....
.L_2960:
        /*0098*/ 	.word	0x00000430


	//   ....[1]....
        /*009c*/ 	.word	0x00000480


	//----- nvinfo : EIATTR_MAX_THREADS
	.align		4
.L_2961:
        /*00a0*/ 	.byte	0x04, 0x05
        /*00a2*/ 	.short	(.L_2963 - .L_2962)
.L_2962:
        /*00a4*/ 	.word	0x00000080
        /*00a8*/ 	.word	0x00000001
        /*00ac*/ 	.word	0x00000001


	//----- nvinfo : EIATTR_CRS_STACK_SIZE
	.align		4
.L_2963:
        /*00b0*/ 	.byte	0x04, 0x1e
        /*00b2*/ 	.short	(.L_2965 - .L_2964)
.L_2964:
        /*00b4*/ 	.word	0x00000000
.L_2965:


//--------------------- .nv.info._ZN2at6native29vectorized_elementwise_kernelILi2ENS0_13AUnaryFunctorIsssNS0_15binary_internal10MulFunctorIsEEEESt5arrayIPcLm2EEEEviT0_T1_ --------------------------
	.section	.nv.info._ZN2at6native29vectorized_elementwise_kernelILi2ENS0_13AUnaryFunctorIsssNS0_15binary_internal10MulFunctorIsEEEESt5arrayIPcLm2EEEEviT0_T1_,"",@"SHT_CUDA_INFO"
	.sectionflags	@""
	.align	4


	//----- nvinfo : EIATTR_CUDA_API_VERSION
	.align		4
        /*0000*/ 	.byte	0x04, 0x37
        /*0002*/ 	.short	(.L_2967 - .L_2966)
.L_2966:
        /*0004*/ 	.word	0x00000082


	//----- nvinfo : EIATTR_SW2861232_WAR
	.align		4
.L_2967:
        /*0008*/ 	.byte	0x01, 0x35
	.zero		2


	//----- nvinfo : EIATTR_PARAM_CBANK
	.align		4
        /*000c*/ 	.byte	0x04, 0x0a
        /*000e*/ 	.short	(.L_2969 - .L_2968)
	.align		4
.L_2968:
        /*0010*/ 	.word	index@(.nv.constant0._ZN2at6native29vectorized_elementwise_kernelILi2ENS0_13AUnaryFunctorIsssNS0_15binary_internal10MulFunctorIsEEEESt5arrayIPcLm2EEEEviT0_T1_)
        /*0014*/ 	.short	0x0160
        /*0016*/ 	.short	0x0018


	//----- nvinfo : EIATTR_CBANK_PARAM_SIZE
	.align		4
.L_2969:
        /*0018*/ 	.byte	0x03, 0x19
        /*001a*/ 	.short	0x0018


	//----- nvinfo : EIATTR_KPARAM_INFO
	.align		4
        /*001c*/ 	.byte	0x04, 0x17
        /*001e*/ 	.short	(.L_2971 - .L_2970)
.L_2970:
        /*0020*/ 	.word	0x00000000
        /*0024*/ 	.short	0x0002
        /*0026*/ 	.short	0x0008
        /*0028*/ 	.byte	0x00, 0xf0, 0x41, 0x00


	//----- nvinfo : EIATTR_KPARAM_INFO
	.align		4
.L_2971:
        /*002c*/ 	.byte	0x04, 0x17
        /*002e*/ 	.short	(.L_2973 - .L_2972)
.L_2972:
        /*0030*/ 	.word	0x00000000
        /*0034*/ 	.short	0x0001
        /*0036*/ 	.short	0x0004
        /*0038*/ 	.byte	0x00, 0xf0, 0x11, 0x00


	//----- nvinfo : EIATTR_KPARAM_INFO
	.align		4
.L_2973:
        /*003c*/ 	.byte	0x04, 0x17
        /*003e*/ 	.short	(.L_2975 - .L_2974)
.L_2974:
        /*0040*/ 	.word	0x00000000
        /*0044*/ 	.short	0x0000
        /*0046*/ 	.short	0x0000
        /*0048*/ 	.byte	0x00, 0xf0, 0x11, 0x00


	//----- nvinfo : EIATTR_MAXREG_COUNT
	.align		4
.L_2975:
        /*004c*/ 	.byte	0x03, 0x1b
        /*004e*/ 	.short	0x00ff


	//----- nvinfo : EIATTR_MERCURY_ISA_VERSION
	.align		4
        /*0050*/ 	.byte	0x03, 0x5f
        /*0052*/ 	.short	0x0000


	//----- nvinfo : EIATTR_EXIT_INSTR_OFFSETS
	.align		4
        /*0054*/ 	.byte	0x04, 0x1c
        /*0056*/ 	.short	(.L_2977 - .L_2976)


	//   ....[0]....
.L_2976:
        /*0058*/ 	.word	0x00000320


	//   ....[1]....
        /*005c*/ 	.word	0x00000b80


	//   ....[2]....
        /*0060*/ 	.word	0x00000bd0


	//----- nvinfo : EIATTR_MAX_THREADS
	.align		4
.L_2977:
        /*0064*/ 	.byte	0x04, 0x05
        /*0066*/ 	.short	(.L_2979 - .L_2978)
.L_2978:
        /*0068*/ 	.word	0x00000080
        /*006c*/ 	.word	0x00000001
        /*0070*/ 	.word	0x00000001


	//----- nvinfo : EIATTR_CRS_STACK_SIZE
	.align		4
.L_2979:
        /*0074*/ 	.byte	0x04, 0x1e
        /*0076*/ 	.short	(.L_2981 - .L_2980)
.L_2980:
        /*0078*/ 	.word	0x00000000
.L_2981:


//--------------------- .nv.info._ZN2at6native29vectorized_elementwise_kernelILi4ENS0_13AUnaryFunctorIsssNS0_15binary_internal10MulFunctorIsEEEESt5arrayIPcLm2EEEEviT0_T1_ --------------------------
	.section	.nv.info._ZN2at6native29vectorized_elementwise_kernelILi4ENS0_13AUnaryFunctorIsssNS0_15binary_internal10MulFunctorIsEEEESt5arrayIPcLm2EEEEviT0_T1_,"",@"SHT_CUDA_INFO"
	.sectionflags	@""
	.align	4


	//----- nvinfo : EIATTR_CUDA_API_VERSION
	.align		4
        /*0000*/ 	.byte	0x04, 0x37
        /*0002*/ 	.short	(.L_2983 - .L_2982)
.L_2982:
        /*0004*/ 	.word	0x00000082


	//----- nvinfo : EIATTR_SW2861232_WAR
	.align		4
.L_2983:
        /*0008*/ 	.byte	0x01, 0x35
	.zero		2


	//----- nvinfo : EIATTR_PARAM_CBANK
	.align		4
        /*000c*/ 	.byte	0x04, 0x0a
        /*000e*/ 	.short	(.L_2985 - .L_2984)
	.align		4
.L_2984:
        /*0010*/ 	.word	index@(.nv.constant0._ZN2at6native29vectorized_elementwise_kernelILi4ENS0_13AUnaryFunctorIsssNS0_15binary_internal10MulFunctorIsEEEESt5arrayIPcLm2EEEEviT0_T1_)
        /*0014*/ 	.short	0x0160
        /*0016*/ 	.short	0x0018


	//----- nvinfo : EIATTR_CBANK_PARAM_SIZE
	.align		4
.L_2985:
        /*0018*/ 	.byte	0x03, 0x19
        /*001a*/ 	.short	0x0018


	//----- nvinfo : EIATTR_KPARAM_INFO
	.align		4
        /*001c*/ 	.byte	0x04, 0x17
        /*001e*/ 	.short	(.L_2987 - .L_2986)
.L_2986:
        /*0020*/ 	.word	0x00000000
        /*0024*/ 	.short	0x0002
        /*0026*/ 	.short	0x0008
        /*0028*/ 	.byte	0x00, 0xf0, 0x41, 0x00


	//----- nvinfo : EIATTR_KPARAM_INFO
	.align		4
.L_2987:
        /*002c*/ 	.byte	0x04, 0x17
        /*002e*/ 	.short	(.L_2989 - .L_2988)
.L_2988:
        /*0030*/ 	.word	0x00000000
        /*0034*/ 	.short	0x0001
        /*0036*/ 	.short	0x0004
        /*0038*/ 	.byte	0x00, 0xf0, 0x11, 0x00


	//----- nvinfo : EIATTR_KPARAM_INFO
	.align		4
.L_2989:
        /*003c*/ 	.byte	0x04, 0x17
        /*003e*/ 	.short	(.L_2991 - .L_2990)
.L_2990:
        /*0040*/ 	.word	0x00000000
        /*0044*/ 	.short	0x0000
        /*0046*/ 	.short	0x0000
        /*0048*/ 	.byte	0x00, 0xf0, 0x11, 0x00


	//----- nvinfo : EIATTR_MAXREG_COUNT
	.align		4
.L_2991:
        /*004c*/ 	.byte	0x03, 0x1b
        /*004e*/ 	.short	0x00ff


	//----- nvinfo : EIATTR_MERCURY_ISA_VERSION
	.align		4
        /*0050*/ 	.byte	0x03, 0x5f
        /*0052*/ 	.short	0x0000


	//----- nvinfo : EIATTR_EXIT_INSTR_OFFSETS
	.align		4
        /*0054*/ 	.byte	0x04, 0x1c
        /*0056*/ 	.short	(.L_2993 - .L_2992)


	//   ....[0]....
.L_2992:
        /*0058*/ 	.word	0x000002e0


	//   ....[1]....
        /*005c*/ 	.word	0x00000b40


	//   ....[2]....
        /*0060*/ 	.word	0x00000b90


	//----- nvinfo : EIATTR_MAX_THREADS
	.align		4
.L_2993:
        /*0064*/ 	.byte	0x04, 0x05
        /*0066*/ 	.short	(.L_2995 - .L_2994)
.L_2994:
        /*0068*/ 	.word	0x00000080
        /*006c*/ 	.word	0x00000001
        /*0070*/ 	.word	0x00000001


	//----- nvinfo : EIATTR_CRS_STACK_SIZE
	.align		4
.L_2995:
        /*0074*/ 	.byte	0x04, 0x1e
        /*0076*/ 	.short	(.L_2997 - .L_2996)
.L_2996:
        /*0078*/ 	.word	0x00000000
.L_2997:


//--------------------- .nv.info._ZN2at6native29vectorized_elementwise_kernelILi8ENS0_13AUnaryFunctorIsssNS0_15binary_internal10MulFunctorIsEEEESt5arrayIPcLm2EEEEviT0_T1_ --------------------------
	.section	.nv.info._ZN2at6native29vectorized_elementwise_kernelILi8ENS0_13AUnaryFunctorIsssNS0_15binary_internal10MulFunctorIsEEEESt5arrayIPcLm2EEEEviT0_T1_,"",@"SHT_CUDA_INFO"
	.sectionflags	@""
	.align	4


	//----- nvinfo : EIATTR_CUDA_API_VERSION
	.align		4
        /*0000*/ 	.byte	0x04, 0x37
        /*0002*/ 	.short	(.L_2999 - .L_2998)
.L_2998:
        /*0004*/ 	.word	0x00000082


	//----- nvinfo : EIATTR_SW2861232_WAR
	.align		4
.L_2999:
        /*0008*/ 	.byte	0x01, 0x35
	.zero		2


	//----- nvinfo : EIATTR_PARAM_CBANK
	.align		4
        /*000c*/ 	.byte	0x04, 0x0a
        /*000e*/ 	.short	(.L_3001 - .L_3000)
	.align		4
.L_3000:
        /*0010*/ 	.word	index@(.nv.constant0._ZN2at6native29vectorized_elementwise_kernelILi8ENS0_13AUnaryFunctorIsssNS0_15binary_internal10MulFunctorIsEEEESt5arrayIPcLm2EEEEviT0_T1_)
        /*0014*/ 	.short	0x0160
        /*0016*/ 	.short	0x0018


	//----- nvinfo : EIATTR_CBANK_PARAM_SIZE
	.align		4
.L_3001:
        /*0018*/ 	.byte	0x03, 0x19
        /*001a*/ 	.short	0x0018


	//----- nvinfo : EIATTR_KPARAM_INFO
	.align		4
        /*001c*/ 	.byte	0x04, 0x17
        /*001e*/ 	.short	(.L_3003 - .L_3002)
.L_3002:
        /*0020*/ 	.word	0x00000000
        /*0024*/ 	.short	0x0002
        /*0026*/ 	.short	0x0008
        /*0028*/ 	.byte	0x00, 0xf0, 0x41, 0x00


	//----- nvinfo : EIATTR_KPARAM_INFO
	.align		4
.L_3003:
        /*002c*/ 	.byte	0x04, 0x17
        /*002e*/ 	.short	(.L_3005 - .L_3004)
.L_3004:
        /*0030*/ 	.word	0x00000000
        /*0034*/ 	.short	0x0001
        /*0036*/ 	.short	0x0004
        /*0038*/ 	.byte	0x00, 0xf0, 0x11, 0x00


	//----- nvinfo : EIATTR_KPARAM_INFO
	.align		4
.L_3005:
        /*003c*/ 	.byte	0x04, 0x17
        /*003e*/ 	.short	(.L_3007 - .L_3006)
.L_3006:
        /*0040*/ 	.word	0x00000000
        /*0044*/ 	.short	0x0000
        /*0046*/ 	.short	0x0000
        /*0048*/ 	.byte	0x00, 0xf0, 0x11, 0x00


	//----- nvinfo : EIATTR_MAXREG_COUNT
	.align		4
.L_3007:
        /*004c*/ 	.byte	0x03, 0x1b
        /*004e*/ 	.short	0x00ff


	//----- nvinfo : EIATTR_MERCURY_ISA_VERSION
	.align		4
        /*0050*/ 	.byte	0x03, 0x5f
        /*0052*/ 	.short	0x0000


	//----- nvinfo : EIATTR_EXIT_INSTR_OFFSETS
	.align		4
        /*0054*/ 	.byte	0x04, 0x1c
        /*0056*/ 	.short	(.L_3009 - .L_3008)


	//   ....[0]....
.L_3008:
        /*0058*/ 	.word	0x00000010


	//----- nvinfo : EIATTR_MAX_THREADS
	.align		4
.L_3009:
        /*005c*/ 	.byte	0x04, 0x05
        /*005e*/ 	.short	(.L_3011 - .L_3010)
.L_3010:
        /*0060*/ 	.word	0x00000080
        /*0064*/ 	.word	0x00000001
        /*0068*/ 	.word	0x00000001
.L_3011:


//--------------------- .nv.info._ZN2at6native18elementwise_kernelILi128ELi4EZNS0_15gpu_kernel_implINS0_13BinaryFunctorIsssNS0_15binary_internal10MulFunctorIsEEEEEEvRNS_18TensorIteratorBaseERKT_EUliE_EEviT1_ --------------------------
	.section	.nv.info._ZN2at6native18elementwise_kernelILi128ELi4EZNS0_15gpu_kernel_implINS0_13BinaryFunctorIsssNS0_15binary_internal10MulFunctorIsEEEEEEvRNS_18TensorIteratorBaseERKT_EUliE_EEviT1_,"",@"SHT_CUDA_INFO"
	.sectionflags	@""
	.align	4


	//----- nvinfo : EIATTR_CUDA_API_VERSION
	.align		4
        /*0000*/ 	.byte	0x04, 0x37
        /*0002*/ 	.short	(.L_3013 - .L_3012)
.L_3012:
        /*0004*/ 	.word	0x00000082


	//----- nvinfo : EIATTR_SW2861232_WAR
	.align		4
.L_3013:
        /*0008*/ 	.byte	0x01, 0x35
	.zero		2


	//----- nvinfo : EIATTR_PARAM_CBANK
	.align		4
        /*000c*/ 	.byte	0x04, 0x0a
        /*000e*/ 	.short	(.L_3015 - .L_3014)
	.align		4
.L_3014:
        /*0010*/ 	.word	index@(.nv.constant0._ZN2at6native18elementwise_kernelILi128ELi4EZNS0_15gpu_kernel_implINS0_13BinaryFunctorIsssNS0_15binary_internal10MulFunctorIsEEEEEEvRNS_18TensorIteratorBaseERKT_EUliE_EEviT1_)
        /*0014*/ 	.short	0x0160
        /*0016*/ 	.short	0x0290


	//----- nvinfo : EIATTR_CBANK_PARAM_SIZE
	.align		4
.L_3015:
        /*0018*/ 	.byte	0x03, 0x19
        /*001a*/ 	.short	0x0290


	//----- nvinfo : EIATTR_KPARAM_INFO
	.align		4
        /*001c*/ 	.byte	0x04, 0x17
        /*001e*/ 	.short	(.L_3017 - .L_3016)
.L_3016:
        /*0020*/ 	.word	0x00000000
        /*0024*/ 	.short	0x0001
        /*0026*/ 	.short	0x0008
        /*0028*/ 	.byte	0x00, 0xf0, 0x21, 0x0a


	//----- nvinfo : EIATTR_KPARAM_INFO
	.align		4
.L_3017:
        /*002c*/ 	.byte	0x04, 0x17
        /*002e*/ 	.short	(.L_3019 - .L_3018)
.L_3018:
        /*0030*/ 	.word	0x00000000
        /*0034*/ 	.short	0x0000
        /*0036*/ 	.short	0x0000
        /*0038*/ 	.byte	0x00, 0xf0, 0x11, 0x00


	//----- nvinfo : EIATTR_MAXREG_COUNT
	.align		4
.L_3019:
        /*003c*/ 	.byte	0x03, 0x1b
        /*003e*/ 	.short	0x0080


	//----- nvinfo : EIATTR_EXTERNS
	.align		4
        /*0040*/ 	.byte	0x04, 0x0f
        /*0042*/ 	.short	(.L_3021 - .L_3020)


	//   ....[0]....
	.align		4
.L_3020:
        /*0044*/ 	.word	index@(__assertfail)


	//----- nvinfo : EIATTR_MERCURY_ISA_VERSION
	.align		4
.L_3021:
        /*0048*/ 	.byte	0x03, 0x5f
        /*004a*/ 	.short	0x0000


	//----- nvinfo : EIATTR_SYSCALL_OFFSETS
	.align		4
        /*004c*/ 	.byte	0x04, 0x46
        /*004e*/ 	.short	(.L_3023 - .L_3022)


	//   ....[0]....
.L_3022:
        /*0050*/ 	.word	0x00001ed0


	//   ....[1]....
        /*0054*/ 	.word	0x00002d60


	//   ....[2]....
        /*0058*/ 	.word	0x00003c40


	//   ....[3]....
        /*005c*/ 	.word	0x00005b70


	//   ....[4]....
        /*0060*/ 	.word	0x00006a00


	//   ....[5]....
        /*0064*/ 	.word	0x000078e0


	//   ....[6]....
        /*0068*/ 	.word	0x000097e0


	//   ....[7]....
        /*006c*/ 	.word	0x0000a670


	//   ....[8]....
        /*0070*/ 	.word	0x0000b550


	//   ....[9]....
        /*0074*/ 	.word	0x0000d460


	//   ....[10]....
        /*0078*/ 	.word	0x0000e2f0


	//   ....[11]....
        /*007c*/ 	.word	0x0000f1d0


	//----- nvinfo : EIATTR_EXIT_INSTR_OFFSETS
	.align		4
.L_3023:
        /*0080*/ 	.byte	0x04, 0x1c
        /*0082*/ 	.short	(.L_3025 - .L_3024)


	//   ....[0]....
.L_3024:
        /*0084*/ 	.word	0x0000b600


	//   ....[1]....
        /*0088*/ 	.word	0x0000e460


	//   ....[2]....
        /*008c*/ 	.word	0x0000e480


	//   ....[3]....
        /*0090*/ 	.word	0x0000e520


	//   ....[4]....
        /*0094*/ 	.word	0x0000e550


	//   ....[5]....
        /*0098*/ 	.word	0x0000e570


	//   ....[6]....
        /*009c*/ 	.word	0x0000e600


	//   ....[7]....
        /*00a0*/ 	.word	0x0000e640


	//   ....[8]....
        /*00a4*/ 	.word	0x0000e6e0


	//   ....[9]....
        /*00a8*/ 	.word	0x0000e730


	//   ....[10]....
        /*00ac*/ 	.word	0x0000e760


	//   ....[11]....
        /*00b0*/ 	.word	0x0000e830


	//   ....[12]....
        /*00b4*/ 	.word	0x0000e870


	//   ....[13]....
        /*00b8*/ 	.word	0x0000ea00


	//   ....[14]....
        /*00bc*/ 	.word	0x0000eb60


	//   ....[15]....
        /*00c0*/ 	.word	0x0000eba0


	//   ....[16]....
        /*00c4*/ 	.word	0x0000ec40


	//   ....[17]....
        /*00c8*/ 	.word	0x0000edc0


	//   ....[18]....
        /*00cc*/ 	.word	0x0000ef40


	//   ....[19]....
        /*00d0*/ 	.word	0x0000f0a0


	//   ....[20]....
        /*00d4*/ 	.word	0x0000f1e0


	//   ....[21]....
        /*00d8*/ 	.word	0x0000f220


	//   ....[22]....
        /*00dc*/ 	.word	0x0000f250


	//----- nvinfo : EIATTR_MAX_THREADS
	.align		4
.L_3025:
        /*00e0*/ 	.byte	0x04, 0x05
        /*00e2*/ 	.short	(.L_3027 - .L_3026)
.L_3026:
        /*00e4*/ 	.word	0x00000080
        /*00e8*/ 	.word	0x00000001
        /*00ec*/ 	.word	0x00000001


	//----- nvinfo : EIATTR_CRS_STACK_SIZE
	.align		4
.L_3027:
        /*00f0*/ 	.byte	0x04, 0x1e
        /*00f2*/ 	.short	(.L_3029 - .L_3028)
.L_3028:
        /*00f4*/ 	.word	0x00000000
.L_3029:


//--------------------- .nv.info._ZN2at6native27unrolled_elementwise_kernelINS0_13BinaryFunctorIsssNS0_15binary_internal10MulFunctorIsEEEESt5arrayIPcLm3EELi4E23TrivialOffsetCalculatorILi2EjESA_ILi1EjENS0_6memory12LoadWithCastILi2EEENSD_13StoreWithCastILi1EEEEEviT_T0_T2_T3_T4_T5_ --------------------------
	.section	.nv.info._ZN2at6native27unrolled_elementwise_kernelINS0_13BinaryFunctorIsssNS0_15binary_internal10MulFunctorIsEEEESt5arrayIPcLm3EELi4E23TrivialOffsetCalculatorILi2EjESA_ILi1EjENS0_6memory12LoadWithCastILi2EEENSD_13StoreWithCastILi1EEEEEviT_T0_T2_T3_T4_T5_,"",@"SHT_CUDA_INFO"
	.sectionflags	@""
	.align	4


	//----- nvinfo : EIATTR_CUDA_API_VERSION
	.align		4
        /*0000*/ 	.byte	0x04, 0x37
        /*0002*/ 	.short	(.L_3031 - .L_3030)
.L_3030:
        /*0004*/ 	.word	0x00000082


	//----- nvinfo : EIATTR_SW2861232_WAR
	.align		4
.L_3031:
        /*0008*/ 	.byte	0x01, 0x35
	.zero		2


	//----- nvinfo : EIATTR_PARAM_CBANK
	.align		4
        /*000c*/ 	.byte	0x04, 0x0a
        /*000e*/ 	.short	(.L_3033 - .L_3032)
	.align		4
.L_3032:
        /*0010*/ 	.word	index@(.nv.constant0._ZN2at6native27unrolled_elementwise_kernelINS0_13BinaryFunctorIsssNS0_15binary_internal10MulFunctorIsEEEESt5arrayIPcLm3EELi4E23TrivialOffsetCalculatorILi2EjESA_ILi1EjENS0_6memory12LoadWithCastILi2EEENSD_13StoreWithCastILi1EEEEEviT_T0_T2_T3_T4_T5_)
        /*0014*/ 	.short	0x0160
        /*0016*/ 	.short	0x0038


	//----- nvinfo : EIATTR_CBANK_PARAM_SIZE
	.align		4
.L_3033:
        /*0018*/ 	.byte	0x03, 0x19
        /*001a*/ 	.short	0x0038


	//----- nvinfo : EIATTR_KPARAM_INFO
	.align		4
        /*001c*/ 	.byte	0x04, 0x17
        /*001e*/ 	.short	(.L_3035 - .L_3034)
.L_3034:
        /*0020*/ 	.word	0x00000000
        /*0024*/ 	.short	0x0006
        /*0026*/ 	.short	0x0030
        /*0028*/ 	.byte	0x00, 0xf0, 0x21, 0x00


	//----- nvinfo : EIATTR_KPARAM_INFO
	.align		4
.L_3035:
        /*002c*/ 	.byte	0x04, 0x17
        /*002e*/ 	.short	(.L_3037 - .L_3036)
.L_3036:
        /*0030*/ 	.word	0x00000000
        /*0034*/ 	.short	0x0005
        /*0036*/ 	.short	0x0024
        /*0038*/ 	.byte	0x00, 0xf0, 0x31, 0x00


	//----- nvinfo : EIATTR_KPARAM_INFO
	.align		4
.L_3037:
        /*003c*/ 	.byte	0x04, 0x17
        /*003e*/ 	.short	(.L_3039 - .L_3038)
.L_3038:
        /*0040*/ 	.word	0x00000000
        /*0044*/ 	.short	0x0004
        /*0046*/ 	.short	0x0021
        /*0048*/ 	.byte	0x00, 0xf0, 0x05, 0x00


	//----- nvinfo : EIATTR_KPARAM_INFO
	.align		4
.L_3039:
        /*004c*/ 	.byte	0x04, 0x17
        /*004e*/ 	.short	(.L_3041 - .L_3040)
.L_3040:
        /*0050*/ 	.word	0x00000000
        /*0054*/ 	.short	0x0003
        /*0056*/ 	.short	0x0020
        /*0058*/ 	.byte	0x00, 0xf0, 0x05, 0x00


	//----- nvinfo : EIATTR_KPARAM_INFO
	.align		4
.L_3041:
        /*005c*/ 	.byte	0x04, 0x17
        /*005e*/ 	.short	(.L_3043 - .L_3042)
.L_3042:
        /*0060*/ 	.word	0x00000000
        /*0064*/ 	.short	0x0002
        /*0066*/ 	.short	0x0008
        /*0068*/ 	.byte	0x00, 0xf0, 0x61, 0x00


	//----- nvinfo : EIATTR_KPARAM_INFO
	.align		4
.L_3043:
        /*006c*/ 	.byte	0x04, 0x17
        /*006e*/ 	.short	(.L_3045 - .L_3044)
.L_3044:
        /*0070*/ 	.word	0x00000000
        /*0074*/ 	.short	0x0001
        /*0076*/ 	.short	0x0004
        /*0078*/ 	.byte	0x00, 0xf0, 0x05, 0x00


	//----- nvinfo : EIATTR_KPARAM_INFO
	.align		4
.L_3045:
        /*007c*/ 	.byte	0x04, 0x17
        /*007e*/ 	.short	(.L_3047 - .L_3046)
.L_3046:
        /*0080*/ 	.word	0x00000000
        /*0084*/ 	.short	0x0000
        /*0086*/ 	.short	0x0000
        /*0088*/ 	.byte	0x00, 0xf0, 0x11, 0x00


	//----- nvinfo : EIATTR_MAXREG_COUNT
	.align		4
.L_3047:
        /*008c*/ 	.byte	0x03, 0x1b
        /*008e*/ 	.short	0x00ff


	//----- nvinfo : EIATTR_EXTERNS
	.align		4
        /*0090*/ 	.byte	0x04, 0x0f
        /*0092*/ 	.short	(.L_3049 - .L_3048)


	//   ....[0]....
	.align		4
.L_3048:
        /*0094*/ 	.word	index@(__assertfail)


	//----- nvinfo : EIATTR_MERCURY_ISA_VERSION
	.align		4
.L_3049:
        /*0098*/ 	.byte	0x03, 0x5f
        /*009a*/ 	.short	0x0000


	//----- nvinfo : EIATTR_SYSCALL_OFFSETS
	.align		4
        /*009c*/ 	.byte	0x04, 0x46
        /*009e*/ 	.short	(.L_3051 - .L_3050)


	//   ....[0]....
.L_3050:
        /*00a0*/ 	.word	0x00000f40


	//   ....[1]....
        /*00a4*/ 	.word	0x00001de0


	//   ....[2]....
        /*00a8*/ 	.word	0x00002d00


	//   ....[3]....
        /*00ac*/ 	.word	0x00003ba0


	//   ....[4]....
        /*00b0*/ 	.word	0x00004ad0


	//   ....[5]....
        /*00b4*/ 	.word	0x00005970


	//   ....[6]....
        /*00b8*/ 	.word	0x00006890


	//   ....[7]....
        /*00bc*/ 	.word	0x00007730


	//   ....[8]....
        /*00c0*/ 	.word	0x00008750


	//   ....[9]....
        /*00c4*/ 	.word	0x00009690


	//   ....[10]....
        /*00c8*/ 	.word	0x0000a5c0


	//   ....[11]....
        /*00cc*/ 	.word	0x0000b4f0


	//----- nvinfo : EIATTR_EXIT_INSTR_OFFSETS
	.align		4
.L_3051:
        /*00d0*/ 	.byte	0x04, 0x1c
        /*00d2*/ 	.short	(.L_3053 - .L_3052)


	//   ....[0]....
.L_3052:
        /*00d4*/ 	.word	0x0000a670


	//   ....[1]....
        /*00d8*/ 	.word	0x0000a780


	//   ....[2]....
        /*00dc*/ 	.word	0x0000a7a0


	//   ....[3]....
        /*00e0*/ 	.word	0x0000a840


	//   ....[4]....
        /*00e4*/ 	.word	0x0000a870


	//   ....[5]....
        /*00e8*/ 	.word	0x0000a890


	//   ....[6]....
        /*00ec*/ 	.word	0x0000a920


	//   ....[7]....
        /*00f0*/ 	.word	0x0000a960


	//   ....[8]....
        /*00f4*/ 	.word	0x0000aa00


	//   ....[9]....
        /*00f8*/ 	.word	0x0000aa50


	//   ....[10]....
        /*00fc*/ 	.word	0x0000aa80


	//   ....[11]....
        /*0100*/ 	.word	0x0000ab50


	//   ....[12]....
        /*0104*/ 	.word	0x0000ab90


	//   ....[13]....
        /*0108*/ 	.word	0x0000ad20


	//   ....[14]....
        /*010c*/ 	.word	0x0000ae80


	//   ....[15]....
        /*0110*/ 	.word	0x0000aec0


	//   ....[16]....
        /*0114*/ 	.word	0x0000af60


	//   ....[17]....
        /*0118*/ 	.word	0x0000b0e0


	//   ....[18]....
        /*011c*/ 	.word	0x0000b260


	//   ....[19]....
        /*0120*/ 	.word	0x0000b3c0


	//   ....[20]....
        /*0124*/ 	.word	0x0000b500


	//   ....[21]....
        /*0128*/ 	.word	0x0000b540


	//   ....[22]....
        /*012c*/ 	.word	0x0000b570


	//----- nvinfo : EIATTR_MAX_THREADS
	.align		4
.L_3053:
        /*0130*/ 	.byte	0x04, 0x05
        /*0132*/ 	.short	(.L_3055 - .L_3054)
.L_3054:
        /*0134*/ 	.word	0x00000080
        /*0138*/ 	.word	0x00000001
        /*013c*/ 	.word	0x00000001


	//----- nvinfo : EIATTR_CRS_STACK_SIZE
	.align		4
.L_3055:
        /*0140*/ 	.byte	0x04, 0x1e
        /*0142*/ 	.short	(.L_3057 - .L_3056)
.L_3056:
        /*0144*/ 	.word	0x00000000
.L_3057:


//--------------------- .nv.info._ZN2at6native18elementwise_kernelILi128ELi4EZNS0_22gpu_kernel_impl_nocastINS0_13BinaryFunctorIsssNS0_15binary_internal10MulFunctorIsEEEEEEvRNS_18TensorIteratorBaseERKT_EUliE_EEviT1_ --------------------------
	.section	.nv.info._ZN2at6native18elementwise_kernelILi128ELi4EZNS0_22gpu_kernel_impl_nocastINS0_13BinaryFunctorIsssNS0_15binary_internal10MulFunctorIsEEEEEEvRNS_18TensorIteratorBaseERKT_EUliE_EEviT1_,"",@"SHT_CUDA_INFO"
	.sectionflags	@""
	.align	4


	//----- nvinfo : EIATTR_CUDA_API_VERSION
	.align		4
        /*0000*/ 	.byte	0x04, 0x37
        /*0002*/ 	.short	(.L_3059 - .L_3058)
.L_3058:
        /*0004*/ 	.word	0x00000082


	//----- nvinfo : EIATTR_SW2861232_WAR
	.align		4
.L_3059:
        /*0008*/ 	.byte	0x01, 0x35
	.zero		2


	//----- nvinfo : EIATTR_PARAM_CBANK
	.align		4
        /*000c*/ 	.byte	0x04, 0x0a
        /*000e*/ 	.short	(.L_3061 - .L_3060)
	.align		4
.L_3060:
        /*0010*/ 	.word	index@(.nv.constant0._ZN2at6native18elementwise_kernelILi128ELi4EZNS0_22gpu_kernel_impl_nocastINS0_13BinaryFunctorIsssNS0_15binary_internal10MulFunctorIsEEEEEEvRNS_18TensorIteratorBaseERKT_EUliE_EEviT1_)
        /*0014*/ 	.short	0x0160
        /*0016*/ 	.short	0x0290


	//----- nvinfo : EIATTR_CBANK_PARAM_SIZE
	.align		4
.L_3061:
        /*0018*/ 	.byte	0x03, 0x19
        /*001a*/ 	.short	0x0290


	//----- nvinfo : EIATTR_KPARAM_INFO
	.align		4
        /*001c*/ 	.byte	0x04, 0x17
        /*001e*/ 	.short	(.L_3063 - .L_3062)
.L_3062:
        /*0020*/ 	.word	0x00000000
        /*0024*/ 	.short	0x0001
        /*0026*/ 	.short	0x0008
        /*0028*/ 	.byte	0x00, 0xf0, 0x21, 0x0a


	//----- nvinfo : EIATTR_KPARAM_INFO
	.align		4
.L_3063:
        /*002c*/ 	.byte	0x04, 0x17
        /*002e*/ 	.short	(.L_3065 - .L_3064)
.L_3064:
        /*0030*/ 	.word	0x00000000
        /*0034*/ 	.short	0x0000
        /*0036*/ 	.short	0x0000
        /*0038*/ 	.byte	0x00, 0xf0, 0x11, 0x00


	//----- nvinfo : EIATTR_MAXREG_COUNT
	.align		4
.L_3065:
        /*003c*/ 	.byte	0x03, 0x1b
        /*003e*/ 	.short	0x0080


	//----- nvinfo : EIATTR_MERCURY_ISA_VERSION
	.align		4
        /*0040*/ 	.byte	0x03, 0x5f
        /*0042*/ 	.short	0x0000


	//----- nvinfo : EIATTR_EXIT_INSTR_OFFSETS
	.align		4
        /*0044*/ 	.byte	0x04, 0x1c
        /*0046*/ 	.short	(.L_3067 - .L_3066)


	//   ....[0]....
.L_3066:
        /*0048*/ 	.word	0x000032e0


	//   ....[1]....
        /*004c*/ 	.word	0x00004380


	//----- nvinfo : EIATTR_MAX_THREADS
	.align		4
.L_3067:
        /*0050*/ 	.byte	0x04, 0x05
        /*0052*/ 	.short	(.L_3069 - .L_3068)
.L_3068:
        /*0054*/ 	.word	0x00000080
        /*0058*/ 	.word	0x00000001
        /*005c*/ 	.word	0x00000001


	//----- nvinfo : EIATTR_CRS_STACK_SIZE
	.align		4
.L_3069:
        /*0060*/ 	.byte	0x04, 0x1e
        /*0062*/ 	.short	(.L_3071 - .L_3070)
.L_3070:
        /*0064*/ 	.word	0x00000000
.L_3071:


//--------------------- .nv.info._ZN2at6native27unrolled_elementwise_kernelINS0_13BinaryFunctorIsssNS0_15binary_internal10MulFunctorIsEEEESt5arrayIPcLm3EELi4E23TrivialOffsetCalculatorILi2EjESA_ILi1EjENS0_6memory15LoadWithoutCastENSD_16StoreWithoutCastEEEviT_T0_T2_T3_T4_T5_ --------------------------
	.section	.nv.info._ZN2at6native27unrolled_elementwise_kernelINS0_13BinaryFunctorIsssNS0_15binary_internal10MulFunctorIsEEEESt5arrayIPcLm3EELi4E23TrivialOffsetCalculatorILi2EjESA_ILi1EjENS0_6memory15LoadWithoutCastENSD_16StoreWithoutCastEEEviT_T0_T2_T3_T4_T5_,"",@"SHT_CUDA_INFO"
	.sectionflags	@""
	.align	4


	//----- nvinfo : EIATTR_CUDA_API_VERSION
	.align		4
        /*0000*/ 	.byte	0x04, 0x37
        /*0002*/ 	.short	(.L_3073 - .L_3072)
.L_3072:
        /*0004*/ 	.word	0x00000082


	//----- nvinfo : EIATTR_SW2861232_WAR
	.align		4
.L_3073:
        /*0008*/ 	.byte	0x01, 0x35
	.zero		2


	//----- nvinfo : EIATTR_PARAM_CBANK
	.align		4
        /*000c*/ 	.byte	0x04, 0x0a
        /*000e*/ 	.short	(.L_3075 - .L_3074)
	.align		4
.L_3074:
        /*0010*/ 	.word	index@(.nv.constant0._ZN2at6native27unrolled_elementwise_kernelINS0_13BinaryFunctorIsssNS0_15binary_internal10MulFunctorIsEEEESt5arrayIPcLm3EELi4E23TrivialOffsetCalculatorILi2EjESA_ILi1EjENS0_6memory15LoadWithoutCastENSD_16StoreWithoutCastEEEviT_T0_T2_T3_T4_T5_)
        /*0014*/ 	.short	0x0160
        /*0016*/ 	.short	0x0024


	//----- nvinfo : EIATTR_CBANK_PARAM_SIZE
	.align		4
.L_3075:
        /*0018*/ 	.byte	0x03, 0x19
        /*001a*/ 	.short	0x0024


	//----- nvinfo : EIATTR_KPARAM_INFO
	.align		4
        /*001c*/ 	.byte	0x04, 0x17
        /*001e*/ 	.short	(.L_3077 - .L_3076)
.L_3076:
        /*0020*/ 	.word	0x00000000
        /*0024*/ 	.short	0x0006
        /*0026*/ 	.short	0x0023
        /*0028*/ 	.byte	0x00, 0xf0, 0x05, 0x00


	//----- nvinfo : EIATTR_KPARAM_INFO
	.align		4
.L_3077:
        /*002c*/ 	.byte	0x04, 0x17
        /*002e*/ 	.short	(.L_3079 - .L_3078)
.L_3078:
        /*0030*/ 	.word	0x00000000
        /*0034*/ 	.short	0x0005
        /*0036*/ 	.short	0x0022
        /*0038*/ 	.byte	0x00, 0xf0, 0x05, 0x00


	//----- nvinfo : EIATTR_KPARAM_INFO
	.align		4
.L_3079:
        /*003c*/ 	.byte	0x04, 0x17
        /*003e*/ 	.short	(.L_3081 - .L_3080)
.L_3080:
        /*0040*/ 	.word	0x00000000
        /*0044*/ 	.short	0x0004
        /*0046*/ 	.short	0x0021
        /*0048*/ 	.byte	0x00, 0xf0, 0x05, 0x00


	//----- nvinfo : EIATTR_KPARAM_INFO
	.align		4
.L_3081:
        /*004c*/ 	.byte	0x04, 0x17
        /*004e*/ 	.short	(.L_3083 - .L_3082)
.L_3082:
        /*0050*/ 	.word	0x00000000
        /*0054*/ 	.short	0x0003
        /*0056*/ 	.short	0x0020
        /*0058*/ 	.byte	0x00, 0xf0, 0x05, 0x00


	//----- nvinfo : EIATTR_KPARAM_INFO
	.align		4
.L_3083:
        /*005c*/ 	.byte	0x04, 0x17
        /*005e*/ 	.short	(.L_3085 - .L_3084)
.L_3084:
        /*0060*/ 	.word	0x00000000
        /*0064*/ 	.short	0x0002
        /*0066*/ 	.short	0x0008
        /*0068*/ 	.byte	0x00, 0xf0, 0x61, 0x00


	//----- nvinfo : EIATTR_KPARAM_INFO
	.align		4
.L_3085:
        /*006c*/ 	.byte	0x04, 0x17
        /*006e*/ 	.short	(.L_3087 - .L_3086)
.L_3086:
        /*0070*/ 	.word	0x00000000
        /*0074*/ 	.short	0x0001
        /*0076*/ 	.short	0x0004
        /*0078*/ 	.byte	0x00, 0xf0, 0x05, 0x00


	//----- nvinfo : EIATTR_KPARAM_INFO
	.align		4
.L_3087:
        /*007c*/ 	.byte	0x04, 0x17
        /*007e*/ 	.short	(.L_3089 - .L_3088)
.L_3088:
        /*0080*/ 	.word	0x00000000
        /*0084*/ 	.short	0x0000
        /*0086*/ 	.short	0x0000
        /*0088*/ 	.byte	0x00, 0xf0, 0x11, 0x00


	//----- nvinfo : EIATTR_MAXREG_COUNT
	.align		4
.L_3089:
        /*008c*/ 	.byte	0x03, 0x1b
        /*008e*/ 	.short	0x00ff


	//----- nvinfo : EIATTR_MERCURY_ISA_VERSION
	.align		4
        /*0090*/ 	.byte	0x03, 0x5f
        /*0092*/ 	.short	0x0000


	//----- nvinfo : EIATTR_EXIT_INSTR_OFFSETS
	.align		4
        /*0094*/ 	.byte	0x04, 0x1c
        /*0096*/ 	.short	(.L_3091 - .L_3090)


	//   ....[0]....
.L_3090:
        /*0098*/ 	.word	0x00000510


	//   ....[1]....
        /*009c*/ 	.word	0x00000570


	//----- nvinfo : EIATTR_MAX_THREADS
	.align		4
.L_3091:
        /*00a0*/ 	.byte	0x04, 0x05
        /*00a2*/ 	.short	(.L_3093 - .L_3092)
.L_3092:
        /*00a4*/ 	.word	0x00000080
        /*00a8*/ 	.word	0x00000001
        /*00ac*/ 	.word	0x00000001


	//----- nvinfo : EIATTR_CRS_STACK_SIZE
	.align		4
.L_3093:
        /*00b0*/ 	.byte	0x04, 0x1e
        /*00b2*/ 	.short	(.L_3095 - .L_3094)
.L_3094:
        /*00b4*/ 	.word	0x00000000
.L_3095:


//--------------------- .nv.info._ZN2at6native29vectorized_elementwise_kernelILi2ENS0_13BinaryFunctorIsssNS0_15binary_internal10MulFunctorIsEEEESt5arrayIPcLm3EEEEviT0_T1_ --------------------------
	.section	.nv.info._ZN2at6native29vectorized_elementwise_kernelILi2ENS0_13BinaryFunctorIsssNS0_15binary_internal10MulFunctorIsEEEESt5arrayIPcLm3EEEEviT0_T1_,"",@"SHT_CUDA_INFO"
	.sectionflags	@""
	.align	4


	//----- nvinfo : EIATTR_CUDA_API_VERSION
	.align		4
        /*0000*/ 	.byte	0x04, 0x37
        /*0002*/ 	.short	(.L_3097 - .L_3096)
.L_3096:
        /*0004*/ 	.word	0x00000082


	//----- nvinfo : EIATTR_SW2861232_WAR
	.align		4
.L_3097:
        /*0008*/ 	.byte	0x01, 0x35
	.zero		2


	//----- nvinfo : EIATTR_PARAM_CBANK
	.align		4
        /*000c*/ 	.byte	0x04, 0x0a
        /*000e*/ 	.short	(.L_3099 - .L_3098)
	.align		4
.L_3098:
        /*0010*/ 	.word	index@(.nv.constant0._ZN2at6native29vectorized_elementwise_kernelILi2ENS0_13BinaryFunctorIsssNS0_15binary_internal10MulFunctorIsEEEESt5arrayIPcLm3EEEEviT0_T1_)
        /*0014*/ 	.short	0x0160
        /*0016*/ 	.short	0x0020


	//----- nvinfo : EIATTR_CBANK_PARAM_SIZE
	.align		4
.L_3099:
        /*0018*/ 	.byte	0x03, 0x19
        /*001a*/ 	.short	0x0020


	//----- nvinfo : EIATTR_KPARAM_INFO
	.align		4
        /*001c*/ 	.byte	0x04, 0x17
        /*001e*/ 	.short	(.L_3101 - .L_3100)
.L_3100:
        /*0020*/ 	.word	0x00000000
        /*0024*/ 	.short	0x0002
        /*0026*/ 	.short	0x0008
        /*0028*/ 	.byte	0x00, 0xf0, 0x61, 0x00


	//----- nvinfo : EIATTR_KPARAM_INFO
	.align		4
.L_3101:
        /*002c*/ 	.byte	0x04, 0x17
        /*002e*/ 	.short	(.L_3103 - .L_3102)
.L_3102:
        /*0030*/ 	.word	0x00000000
        /*0034*/ 	.short	0x0001
        /*0036*/ 	.short	0x0004
        /*0038*/ 	.byte	0x00, 0xf0, 0x05, 0x00


	//----- nvinfo : EIATTR_KPARAM_INFO
	.align		4
.L_3103:
        /*003c*/ 	.byte	0x04, 0x17
        /*003e*/ 	.short	(.L_3105 - .L_3104)
.L_3104:
        /*0040*/ 	.word	0x00000000
        /*0044*/ 	.short	0x0000
        /*0046*/ 	.short	0x0000
        /*0048*/ 	.byte	0x00, 0xf0, 0x11, 0x00


	//----- nvinfo : EIATTR_MAXREG_COUNT
	.align		4
.L_3105:
        /*004c*/ 	.byte	0x03, 0x1b
        /*004e*/ 	.short	0x00ff


	//----- nvinfo : EIATTR_MERCURY_ISA_VERSION
	.align		4
        /*0050*/ 	.byte	0x03, 0x5f
        /*0052*/ 	.short	0x0000


	//----- nvinfo : EIATTR_EXIT_INSTR_OFFSETS
	.align		4
        /*0054*/ 	.byte	0x04, 0x1c
        /*0056*/ 	.short	(.L_3107 - .L_3106)


	//   ....[0]....
.L_3106:
        /*0058*/ 	.word	0x00000430


	//   ....[1]....
        /*005c*/ 	.word	0x00000e30


	//   ....[2]....
        /*0060*/ 	.word	0x00000e80


	//----- nvinfo : EIATTR_MAX_THREADS
	.align		4
.L_3107:
        /*0064*/ 	.byte	0x04, 0x05
        /*0066*/ 	.short	(.L_3109 - .L_3108)
.L_3108:
        /*0068*/ 	.word	0x00000080
        /*006c*/ 	.word	0x00000001
        /*0070*/ 	.word	0x00000001


	//----- nvinfo : EIATTR_CRS_STACK_SIZE
	.align		4
.L_3109:
        /*0074*/ 	.byte	0x04, 0x1e
        /*0076*/ 	.short	(.L_3111 - .L_3110)
.L_3110:
        /*0078*/ 	.word	0x00000000
.L_3111:


//--------------------- .nv.info._ZN2at6native29vectorized_elementwise_kernelILi4ENS0_13BinaryFunctorIsssNS0_15binary_internal10MulFunctorIsEEEESt5arrayIPcLm3EEEEviT0_T1_ --------------------------
	.section	.nv.info._ZN2at6native29vectorized_elementwise_kernelILi4ENS0_13BinaryFunctorIsssNS0_15binary_internal10MulFunctorIsEEEESt5arrayIPcLm3EEEEviT0_T1_,"",@"SHT_CUDA_INFO"
	.sectionflags	@""
	.align	4


	//----- nvinfo : EIATTR_CUDA_API_VERSION
	.align		4
        /*0000*/ 	.byte	0x04, 0x37
        /*0002*/ 	.short	(.L_3113 - .L_3112)
.L_3112:
        /*0004*/ 	.word	0x00000082


	//----- nvinfo : EIATTR_SW2861232_WAR
	.align		4
.L_3113:
        /*0008*/ 	.byte	0x01, 0x35
	.zero		2


	//----- nvinfo : EIATTR_PARAM_CBANK
	.align		4
        /*000c*/ 	.byte	0x04, 0x0a
        /*000e*/ 	.short	(.L_3115 - .L_3114)
	.align		4
.L_3114:
        /*0010*/ 	.word	index@(.nv.constant0._ZN2at6native29vectorized_elementwise_kernelILi4ENS0_13BinaryFunctorIsssNS0_15binary_internal10MulFunctorIsEEEESt5arrayIPcLm3EEEEviT0_T1_)
        /*0014*/ 	.short	0x0160
        /*0016*/ 	.short	0x0020


	//----- nvinfo : EIATTR_CBANK_PARAM_SIZE
	.align		4
.L_3115:
        /*0018*/ 	.byte	0x03, 0x19
        /*001a*/ 	.short	0x0020


	//----- nvinfo : EIATTR_KPARAM_INFO
	.align		4
        /*001c*/ 	.byte	0x04, 0x17
        /*001e*/ 	.short	(.L_3117 - .L_3116)
.L_3116:
        /*0020*/ 	.word	0x00000000
        /*0024*/ 	.short	0x0002
        /*0026*/ 	.short	0x0008
        /*0028*/ 	.byte	0x00, 0xf0, 0x61, 0x00


	//----- nvinfo : EIATTR_KPARAM_INFO
	.align		4
.L_3117:
        /*002c*/ 	.byte	0x04, 0x17
        /*002e*/ 	.short	(.L_3119 - .L_3118)
.L_3118:
        /*0030*/ 	.word	0x00000000
        /*0034*/ 	.short	0x0001
        /*0036*/ 	.short	0x0004
        /*0038*/ 	.byte	0x00, 0xf0, 0x05, 0x00


	//----- nvinfo : EIATTR_KPARAM_INFO
	.align		4
.L_3119:
        /*003c*/ 	.byte	0x04, 0x17
        /*003e*/ 	.short	(.L_3121 - .L_3120)
.L_3120:
        /*0040*/ 	.word	0x00000000
        /*0044*/ 	.short	0x0000
        /*0046*/ 	.short	0x0000
        /*0048*/ 	.byte	0x00, 0xf0, 0x11, 0x00


	//----- nvinfo : EIATTR_MAXREG_COUNT
	.align		4
.L_3121:
        /*004c*/ 	.byte	0x03, 0x1b
        /*004e*/ 	.short	0x00ff


	//----- nvinfo : EIATTR_MERCURY_ISA_VERSION
	.align		4
        /*0050*/ 	.byte	0x03, 0x5f
        /*0052*/ 	.short	0x0000


	//----- nvinfo : EIATTR_EXIT_INSTR_OFFSETS
	.align		4
        /*0054*/ 	.byte	0x04, 0x1c
        /*0056*/ 	.short	(.L_3123 - .L_3122)


	//   ....[0]....
.L_3122:
        /*0058*/ 	.word	0x000003d0


	//   ....[1]....
        /*005c*/ 	.word	0x00000dd0


	//   ....[2]....
        /*0060*/ 	.word	0x00000e20


	//----- nvinfo : EIATTR_MAX_THREADS
	.align		4
.L_3123:
        /*0064*/ 	.byte	0x04, 0x05
        /*0066*/ 	.short	(.L_3125 - .L_3124)
.L_3124:
        /*0068*/ 	.word	0x00000080
        /*006c*/ 	.word	0x00000001
        /*0070*/ 	.word	0x00000001


	//----- nvinfo : EIATTR_CRS_STACK_SIZE
	.align		4
.L_3125:
        /*0074*/ 	.byte	0x04, 0x1e
        /*0076*/ 	.short	(.L_3127 - .L_3126)
.L_3126:
        /*0078*/ 	.word	0x00000000
.L_3127:


//--------------------- .nv.info._ZN2at6native29vectorized_elementwise_kernelILi8ENS0_13BinaryFunctorIsssNS0_15binary_internal10MulFunctorIsEEEESt5arrayIPcLm3EEEEviT0_T1_ --------------------------
	.section	.nv.info._ZN2at6native29vectorized_elementwise_kernelILi8ENS0_13BinaryFunctorIsssNS0_15binary_internal10MulFunctorIsEEEESt5arrayIPcLm3EEEEviT0_T1_,"",@"SHT_CUDA_INFO"
	.sectionflags	@""
	.align	4


	//----- nvinfo : EIATTR_CUDA_API_VERSION
	.align		4
        /*0000*/ 	.byte	0x04, 0x37
        /*0002*/ 	.short	(.L_3129 - .L_3128)
.L_3128:
        /*0004*/ 	.word	0x00000082


	//----- nvinfo : EIATTR_SW2861232_WAR
	.align		4
.L_3129:
        /*0008*/ 	.byte	0x01, 0x35
	.zero		2


	//----- nvinfo : EIATTR_PARAM_CBANK
	.align		4
        /*000c*/ 	.byte	0x04, 0x0a
        /*000e*/ 	.short	(.L_3131 - .L_3130)
	.align		4
.L_3130:
        /*0010*/ 	.word	index@(.nv.constant0._ZN2at6native29vectorized_elementwise_kernelILi8ENS0_13BinaryFunctorIsssNS0_15binary_internal10MulFunctorIsEEEESt5arrayIPcLm3EEEEviT0_T1_)
        /*0014*/ 	.short	0x0160
        /*0016*/ 	.short	0x0020


	//----- nvinfo : EIATTR_CBANK_PARAM_SIZE
	.align		4
.L_3131:
        /*0018*/ 	.byte	0x03, 0x19
        /*001a*/ 	.short	0x0020


	//----- nvinfo : EIATTR_KPARAM_INFO
	.align		4
        /*001c*/ 	.byte	0x04, 0x17
        /*001e*/ 	.short	(.L_3133 - .L_3132)
.L_3132:
        /*0020*/ 	.word	0x00000000
        /*0024*/ 	.short	0x0002
        /*0026*/ 	.short	0x0008
        /*0028*/ 	.byte	0x00, 0xf0, 0x61, 0x00


	//----- nvinfo : EIATTR_KPARAM_INFO
	.align		4
.L_3133:
        /*002c*/ 	.byte	0x04, 0x17
        /*002e*/ 	.short	(.L_3135 - .L_3134)
.L_3134:
        /*0030*/ 	.word	0x00000000
        /*0034*/ 	.short	0x0001
        /*0036*/ 	.short	0x0004
        /*0038*/ 	.byte	0x00, 0xf0, 0x05, 0x00


	//----- nvinfo : EIATTR_KPARAM_INFO
	.align		4
.L_3135:
        /*003c*/ 	.byte	0x04, 0x17
        /*003e*/ 	.short	(.L_3137 - .L_3136)
.L_3136:
        /*0040*/ 	.word	0x00000000
        /*0044*/ 	.short	0x0000
        /*0046*/ 	.short	0x0000
        /*0048*/ 	.byte	0x00, 0xf0, 0x11, 0x00


	//----- nvinfo : EIATTR_MAXREG_COUNT
	.align		4
.L_3137:
        /*004c*/ 	.byte	0x03, 0x1b
        /*004e*/ 	.short	0x00ff


	//----- nvinfo : EIATTR_MERCURY_ISA_VERSION
	.align		4
        /*0050*/ 	.byte	0x03, 0x5f
        /*0052*/ 	.short	0x0000


	//----- nvinfo : EIATTR_EXIT_INSTR_OFFSETS
	.align		4
        /*0054*/ 	.byte	0x04, 0x1c
        /*0056*/ 	.short	(.L_3139 - .L_3138)


	//   ....[0]....
.L_3138:
        /*0058*/ 	.word	0x00000010


	//----- nvinfo : EIATTR_MAX_THREADS
	.align		4
.L_3139:
        /*005c*/ 	.byte	0x04, 0x05
        /*005e*/ 	.short	(.L_3141 - .L_3140)
.L_3140:
        /*0060*/ 	.word	0x00000080
        /*0064*/ 	.word	0x00000001
        /*0068*/ 	.word	0x00000001
.L_3141:


//--------------------- .nv.info._ZN2at6native18elementwise_kernelILi128ELi4EZNS0_15gpu_kernel_implINS0_13AUnaryFunctorIlllNS0_15binary_internal10MulFunctorIlEEEEEEvRNS_18TensorIteratorBaseERKT_EUliE_EEviT1_ --------------------------
	.section	.nv.info._ZN2at6native18elementwise_kernelILi128ELi4EZNS0_15gpu_kernel_implINS0_13AUnaryFunctorIlllNS0_15binary_internal10MulFunctorIlEEEEEEvRNS_18TensorIteratorBaseERKT_EUliE_EEviT1_,"",@"SHT_CUDA_INFO"
	.sectionflags	@""
	.align	4


	//----- nvinfo : EIATTR_CUDA_API_VERSION
	.align		4
        /*0000*/ 	.byte	0x04, 0x37
        /*0002*/ 	.short	(.L_3143 - .L_3142)
.L_3142:
        /*0004*/ 	.word	0x00000082


	//----- nvinfo : EIATTR_SW2861232_WAR
	.align		4
.L_3143:
        /*0008*/ 	.byte	0x01, 0x35
	.zero		2


	//----- nvinfo : EIATTR_PARAM_CBANK
	.align		4
        /*000c*/ 	.byte	0x04, 0x0a
        /*000e*/ 	.short	(.L_3145 - .L_3144)
	.align		4
.L_3144:
        /*0010*/ 	.word	index@(.nv.constant0._ZN2at6native18elementwise_kernelILi128ELi4EZNS0_15gpu_kernel_implINS0_13AUnaryFunctorIlllNS0_15binary_internal10MulFunctorIlEEEEEEvRNS_18TensorIteratorBaseERKT_EUliE_EEviT1_)
        /*0014*/ 	.short	0x0160
        /*0016*/ 	.short	0x0230


	//----- nvinfo : EIATTR_CBANK_PARAM_SIZE
	.align		4
.L_3145:
        /*0018*/ 	.byte	0x03, 0x19
        /*001a*/ 	.short	0x0230


	//----- nvinfo : EIATTR_KPARAM_INFO
	.align		4
        /*001c*/ 	.byte	0x04, 0x17
        /*001e*/ 	.short	(.L_3147 - .L_3146)
.L_3146:
        /*0020*/ 	.word	0x00000000
        /*0024*/ 	.short	0x0001
        /*0026*/ 	.short	0x0008
        /*0028*/ 	.byte	0x00, 0xf0, 0xa1, 0x08


	//----- nvinfo : EIATTR_KPARAM_INFO
	.align		4
.L_3147:
        /*002c*/ 	.byte	0x04, 0x17
        /*002e*/ 	.short	(.L_3149 - .L_3148)
.L_3148:
        /*0030*/ 	.word	0x00000000
        /*0034*/ 	.short	0x0000
        /*0036*/ 	.short	0x0000
        /*0038*/ 	.byte	0x00, 0xf0, 0x11, 0x00


	//----- nvinfo : EIATTR_MAXREG_COUNT
	.align		4
.L_3149:
        /*003c*/ 	.byte	0x03, 0x1b
        /*003e*/ 	.short	0x0080


	//----- nvinfo : EIATTR_EXTERNS
	.align		4
        /*0040*/ 	.byte	0x04, 0x0f
        /*0042*/ 	.short	(.L_3151 - .L_3150)


	//   ....[0]....
	.align		4
.L_3150:
        /*0044*/ 	.word	index@(__assertfail)


	//----- nvinfo : EIATTR_MERCURY_ISA_VERSION
	.align		4
.L_3151:
        /*0048*/ 	.byte	0x03, 0x5f
        /*004a*/ 	.short	0x0000


	//----- nvinfo : EIATTR_SYSCALL_OFFSETS
	.align		4
        /*004c*/ 	.byte	0x04, 0x46
        /*004e*/ 	.short	(.L_3153 - .L_3152)


	//   ....[0]....
.L_3152:
        /*0050*/ 	.word	0x00001d10


	//   ....[1]....
        /*0054*/ 	.word	0x00002bf0


	//   ....[2]....
        /*0058*/ 	.word	0x00004920


	//   ....[3]....
        /*005c*/ 	.word	0x00005800


	//   ....[4]....
        /*0060*/ 	.word	0x00007500


	//   ....[5]....
        /*0064*/ 	.word	0x000083e0


	//   ....[6]....
        /*0068*/ 	.word	0x0000a0f0


	//   ....[7]....
        /*006c*/ 	.word	0x0000afd0


	//----- nvinfo : EIATTR_EXIT_INSTR_OFFSETS
	.align		4
.L_3153:
        /*0070*/ 	.byte	0x04, 0x1c
        /*0072*/ 	.short	(.L_3155 - .L_3154)


	//   ....[0]....
.L_3154:
        /*0074*/ 	.word	0x00008460


	//   ....[1]....
        /*0078*/ 	.word	0x0000a280


	//   ....[2]....
        /*007c*/ 	.word	0x0000a2a0


	//   ....[3]....
        /*0080*/ 	.word	0x0000a320


	//   ....[4]....
        /*0084*/ 	.word	0x0000a340


	//   ....[5]....
        /*0088*/ 	.word	0x0000a360


	//   ....[6]....
        /*008c*/ 	.word	0x0000a3f0


	//   ....[7]....
        /*0090*/ 	.word	0x0000a430


	//   ....[8]....
        /*0094*/ 	.word	0x0000a4d0


	//   ....[9]....
        /*0098*/ 	.word	0x0000a520


	//   ....[10]....
        /*009c*/ 	.word	0x0000a550


	//   ....[11]....
        /*00a0*/ 	.word	0x0000a620


	//   ....[12]....
        /*00a4*/ 	.word	0x0000a660


	//   ....[13]....
        /*00a8*/ 	.word	0x0000a7f0


	//   ....[14]....
        /*00ac*/ 	.word	0x0000a950


	//   ....[15]....
        /*00b0*/ 	.word	0x0000a990


	//   ....[16]....
        /*00b4*/ 	.word	0x0000aa30


	//   ....[17]....
        /*00b8*/ 	.word	0x0000abb0


	//   ....[18]....
        /*00bc*/ 	.word	0x0000ad30


	//   ....[19]....
        /*00c0*/ 	.word	0x0000aea0


	//   ....[20]....
        /*00c4*/ 	.word	0x0000afe0


	//   ....[21]....
        /*00c8*/ 	.word	0x0000b000


	//   ....[22]....
        /*00cc*/ 	.word	0x0000b020


	//----- nvinfo : EIATTR_MAX_THREADS
	.align		4
.L_3155:
        /*00d0*/ 	.byte	0x04, 0x05
        /*00d2*/ 	.short	(.L_3157 - .L_3156)
.L_3156:
        /*00d4*/ 	.word	0x00000080
        /*00d8*/ 	.word	0x00000001
        /*00dc*/ 	.word	0x00000001


	//----- nvinfo : EIATTR_CRS_STACK_SIZE
	.align		4
.L_3157:
        /*00e0*/ 	.byte	0x04, 0x1e
        /*00e2*/ 	.short	(.L_3159 - .L_3158)
.L_3158:
        /*00e4*/ 	.word	0x00000000
.L_3159:


//--------------------- .nv.info._ZN2at6native27unrolled_elementwise_kernelINS0_13AUnaryFunctorIlllNS0_15binary_internal10MulFunctorIlEEEESt5arrayIPcLm2EELi4E23TrivialOffsetCalculatorILi1EjESB_NS0_6memory12LoadWithCastILi1EEENSC_13StoreWithCastILi1EEEEEviT_T0_T2_T3_T4_T5_ --------------------------
	.section	.nv.info._ZN2at6native27unrolled_elementwise_kernelINS0_13AUnaryFunctorIlllNS0_15binary_internal10MulFunctorIlEEEESt5arrayIPcLm2EELi4E23TrivialOffsetCalculatorILi1EjESB_NS0_6memory12LoadWithCastILi1EEENSC_13StoreWithCastILi1EEEEEviT_T0_T2_T3_T4_T5_,"",@"SHT_CUDA_INFO"
	.sectionflags	@""
	.align	4


	//----- nvinfo : EIATTR_CUDA_API_VERSION
	.align		4
        /*0000*/ 	.byte	0x04, 0x37
        /*0002*/ 	.short	(.L_3161 - .L_3160)
.L_3160:
        /*0004*/ 	.word	0x00000082


	//----- nvinfo : EIATTR_SW2861232_WAR
	.align		4
.L_3161:
        /*0008*/ 	.byte	0x01, 0x35
	.zero		2


	//----- nvinfo : EIATTR_PARAM_CBANK
	.align		4
        /*000c*/ 	.byte	0x04, 0x0a
        /*000e*/ 	.short	(.L_3163 - .L_3162)
	.align		4
.L_3162:
        /*0010*/ 	.word	index@(.nv.constant0._ZN2at6native27unrolled_elementwise_kernelINS0_13AUnaryFunctorIlllNS0_15binary_internal10MulFunctorIlEEEESt5arrayIPcLm2EELi4E23TrivialOffsetCalculatorILi1EjESB_NS0_6memory12LoadWithCastILi1EEENSC_13StoreWithCastILi1EEEEEviT_T0_T2_T3_T4_T5_)
        /*0014*/ 	.short	0x0160
        /*0016*/ 	.short	0x003c


	//----- nvinfo : EIATTR_CBANK_PARAM_SIZE
	.align		4
.L_3163:
        /*0018*/ 	.byte	0x03, 0x19
        /*001a*/ 	.short	0x003c


	//----- nvinfo : EIATTR_KPARAM_INFO
	.align		4
        /*001c*/ 	.byte	0x04, 0x17
        /*001e*/ 	.short	(.L_3165 - .L_3164)
.L_3164:
        /*0020*/ 	.word	0x00000000
        /*0024*/ 	.short	0x0006
        /*0026*/ 	.short	0x0034
        /*0028*/ 	.byte	0x00, 0xf0, 0x21, 0x00


	//----- nvinfo : EIATTR_KPARAM_INFO
	.align		4
.L_3165:
        /*002c*/ 	.byte	0x04, 0x17
        /*002e*/ 	.short	(.L_3167 - .L_3166)
.L_3166:
        /*0030*/ 	.word	0x00000000
        /*0034*/ 	.short	0x0005
        /*0036*/ 	.short	0x002c
        /*0038*/ 	.byte	0x00, 0xf0, 0x21, 0x00


	//----- nvinfo : EIATTR_KPARAM_INFO
	.align		4
.L_3167:
        /*003c*/ 	.byte	0x04, 0x17
        /*003e*/ 	.short	(.L_3169 - .L_3168)
.L_3168:
        /*0040*/ 	.word	0x00000000
        /*0044*/ 	.short	0x0004
        /*0046*/ 	.short	0x0029
        /*0048*/ 	.byte	0x00, 0xf0, 0x05, 0x00


	//----- nvinfo : EIATTR_KPARAM_INFO
	.align		4
.L_3169:
        /*004c*/ 	.byte	0x04, 0x17
        /*004e*/ 	.short	(.L_3171 - .L_3170)
.L_3170:
        /*0050*/ 	.word	0x00000000
        /*0054*/ 	.short	0x0003
        /*0056*/ 	.short	0x0028
        /*0058*/ 	.byte	0x00, 0xf0, 0x05, 0x00


	//----- nvinfo : EIATTR_KPARAM_INFO
	.align		4
.L_3171:
        /*005c*/ 	.byte	0x04, 0x17
        /*005e*/ 	.short	(.L_3173 - .L_3172)
.L_3172:
        /*0060*/ 	.word	0x00000000
        /*0064*/ 	.short	0x0002
        /*0066*/ 	.short	0x0018
        /*0068*/ 	.byte	0x00, 0xf0, 0x41, 0x00


	//----- nvinfo : EIATTR_KPARAM_INFO
	.align		4
.L_3173:
        /*006c*/ 	.byte	0x04, 0x17
        /*006e*/ 	.short	(.L_3175 - .L_3174)
.L_3174:
        /*0070*/ 	.word	0x00000000
        /*0074*/ 	.short	0x0001
        /*0076*/ 	.short	0x0008
        /*0078*/ 	.byte	0x00, 0xf0, 0x41, 0x00


	//----- nvinfo : EIATTR_KPARAM_INFO
	.align		4
.L_3175:
        /*007c*/ 	.byte	0x04, 0x17
        /*007e*/ 	.short	(.L_3177 - .L_3176)
.L_3176:
        /*0080*/ 	.word	0x00000000
        /*0084*/ 	.short	0x0000
        /*0086*/ 	.short	0x0000
        /*0088*/ 	.byte	0x00, 0xf0, 0x11, 0x00


	//----- nvinfo : EIATTR_MAXREG_COUNT
	.align		4
.L_3177:
        /*008c*/ 	.byte	0x03, 0x1b
        /*008e*/ 	.short	0x00ff


	//----- nvinfo : EIATTR_EXTERNS
	.align		4
        /*0090*/ 	.byte	0x04, 0x0f
        /*0092*/ 	.short	(.L_3179 - .L_3178)


	//   ....[0]....
	.align		4
.L_3178:
        /*0094*/ 	.word	index@(__assertfail)


	//----- nvinfo : EIATTR_MERCURY_ISA_VERSION
	.align		4
.L_3179:
        /*0098*/ 	.byte	0x03, 0x5f
        /*009a*/ 	.short	0x0000


	//----- nvinfo : EIATTR_SYSCALL_OFFSETS
	.align		4
        /*009c*/ 	.byte	0x04, 0x46
        /*009e*/ 	.short	(.L_3181 - .L_3180)


	//   ....[0]....
.L_3180:
        /*00a0*/ 	.word	0x00000f00


	//   ....[1]....
        /*00a4*/ 	.word	0x00001e10


	//   ....[2]....
        /*00a8*/ 	.word	0x00002d30


	//   ....[3]....
        /*00ac*/ 	.word	0x00003c20


	//   ....[4]....
        /*00b0*/ 	.word	0x00004c60


	//   ....[5]....
        /*00b4*/ 	.word	0x00005b40


	//   ....[6]....
        /*00b8*/ 	.word	0x000069f0


	//   ....[7]....
        /*00bc*/ 	.word	0x000078c0


	//----- nvinfo : EIATTR_EXIT_INSTR_OFFSETS
	.align		4
.L_3181:
        /*00c0*/ 	.byte	0x04, 0x1c
        /*00c2*/ 	.short	(.L_3183 - .L_3182)


	//   ....[0]....
.L_3182:
        /*00c4*/ 	.word	0x00006a70


	//   ....[1]....
        /*00c8*/ 	.word	0x00006b80


	//   ....[2]....
        /*00cc*/ 	.word	0x00006ba0


	//   ....[3]....
        /*00d0*/ 	.word	0x00006c20


	//   ....[4]....
        /*00d4*/ 	.word	0x00006c40


	//   ....[5]....
        /*00d8*/ 	.word	0x00006c60


	//   ....[6]....
        /*00dc*/ 	.word	0x00006cf0


	//   ....[7]....
        /*00e0*/ 	.word	0x00006d30


	//   ....[8]....
        /*00e4*/ 	.word	0x00006dd0


	//   ....[9]....
        /*00e8*/ 	.word	0x00006e20


	//   ....[10]....
        /*00ec*/ 	.word	0x00006e50


	//   ....[11]....
        /*00f0*/ 	.word	0x00006f20


	//   ....[12]....
        /*00f4*/ 	.word	0x00006f60


	//   ....[13]....
        /*00f8*/ 	.word	0x000070f0


	//   ....[14]....
        /*00fc*/ 	.word	0x00007250


	//   ....[15]....
        /*0100*/ 	.word	0x00007290


	//   ....[16]....
        /*0104*/ 	.word	0x00007330


	//   ....[17]....
        /*0108*/ 	.word	0x000074b0


	//   ....[18]....
        /*010c*/ 	.word	0x00007630


	//   ....[19]....
        /*0110*/ 	.word	0x00007790


	//   ....[20]....
        /*0114*/ 	.word	0x000078d0


	//   ....[21]....
        /*0118*/ 	.word	0x000078f0


	//   ....[22]....
        /*011c*/ 	.word	0x00007910


	//----- nvinfo : EIATTR_MAX_THREADS
	.align		4
.L_3183:
        /*0120*/ 	.byte	0x04, 0x05
        /*0122*/ 	.short	(.L_3185 - .L_3184)
.L_3184:
        /*0124*/ 	.word	0x00000080
        /*0128*/ 	.word	0x00000001
        /*012c*/ 	.word	0x00000001


	//----- nvinfo : EIATTR_CRS_STACK_SIZE
	.align		4
.L_3185:
        /*0130*/ 	.byte	0x04, 0x1e
        /*0132*/ 	.short	(.L_3187 - .L_3186)
.L_3186:
        /*0134*/ 	.word	0x00000000
.L_3187:


//--------------------- .nv.info._ZN2at6native18elementwise_kernelILi128ELi2EZNS0_22gpu_kernel_impl_nocastINS0_13AUnaryFunctorIlllNS0_15binary_internal10MulFunctorIlEEEEEEvRNS_18TensorIteratorBaseERKT_EUliE_EEviT1_ --------------------------
	.section	.nv.info._ZN2at6native18elementwise_kernelILi128ELi2EZNS0_22gpu_kernel_impl_nocastINS0_13AUnaryFunctorIlllNS0_15binary_internal10MulFunctorIlEEEEEEvRNS_18TensorIteratorBaseERKT_EUliE_EEviT1_,"",@"SHT_CUDA_INFO"
	.sectionflags	@""
	.align	4


	//----- nvinfo : EIATTR_CUDA_API_VERSION
	.align		4
        /*0000*/ 	.byte	0x04, 0x37
        /*0002*/ 	.short	(.L_3189 - .L_3188)
.L_3188:
        /*0004*/ 	.word	0x00000082


	//----- nvinfo : EIATTR_SW2861232_WAR
	.align		4
.L_3189:
        /*0008*/ 	.byte	0x01, 0x35
	.zero		2


	//----- nvinfo : EIATTR_PARAM_CBANK
	.align		4
        /*000c*/ 	.byte	0x04, 0x0a
        /*000e*/ 	.short	(.L_3191 - .L_3190)
	.align		4
.L_3190:
        /*0010*/ 	.word	index@(.nv.constant0._ZN2at6native18elementwise_kernelILi128ELi2EZNS0_22gpu_kernel_impl_nocastINS0_13AUnaryFunctorIlllNS0_15binary_internal10MulFunctorIlEEEEEEvRNS_18TensorIteratorBaseERKT_EUliE_EEviT1_)
        /*0014*/ 	.short	0x0160
        /*0016*/ 	.short	0x0228


	//----- nvinfo : EIATTR_CBANK_PARAM_SIZE
	.align		4
.L_3191:
        /*0018*/ 	.byte	0x03, 0x19
        /*001a*/ 	.short	0x0228


	//----- nvinfo : EIATTR_KPARAM_INFO
	.align		4
        /*001c*/ 	.byte	0x04, 0x17
        /*001e*/ 	.short	(.L_3193 - .L_3192)
.L_3192:
        /*0020*/ 	.word	0x00000000
        /*0024*/ 	.short	0x0001
        /*0026*/ 	.short	0x0008
        /*0028*/ 	.byte	0x00, 0xf0, 0x81, 0x08


	//----- nvinfo : EIATTR_KPARAM_INFO
	.align		4
.L_3193:
        /*002c*/ 	.byte	0x04, 0x17
        /*002e*/ 	.short	(.L_3195 - .L_3194)
.L_3194:
        /*0030*/ 	.word	0x00000000
        /*0034*/ 	.short	0x0000
        /*0036*/ 	.short	0x0000
        /*0038*/ 	.byte	0x00, 0xf0, 0x11, 0x00


	//----- nvinfo : EIATTR_MAXREG_COUNT
	.align		4
.L_3195:
        /*003c*/ 	.byte	0x03, 0x1b
        /*003e*/ 	.short	0x0080


	//----- nvinfo : EIATTR_MERCURY_ISA_VERSION
	.align		4
        /*0040*/ 	.byte	0x03, 0x5f
        /*0042*/ 	.short	0x0000


	//----- nvinfo : EIATTR_EXIT_INSTR_OFFSETS
	.align		4
        /*0044*/ 	.byte	0x04, 0x1c
        /*0046*/ 	.short	(.L_3197 - .L_3196)


	//   ....[0]....
.L_3196:
        /*0048*/ 	.word	0x00000f90


	//   ....[1]....
        /*004c*/ 	.word	0x00001e80


	//----- nvinfo : EIATTR_MAX_THREADS
	.align		4
.L_3197:
        /*0050*/ 	.byte	0x04, 0x05
        /*0052*/ 	.short	(.L_3199 - .L_3198)
.L_3198:
        /*0054*/ 	.word	0x00000080
        /*0058*/ 	.word	0x00000001
        /*005c*/ 	.word	0x00000001


	//----- nvinfo : EIATTR_CRS_STACK_SIZE
	.align		4
.L_3199:
        /*0060*/ 	.byte	0x04, 0x1e
        /*0062*/ 	.short	(.L_3201 - .L_3200)
.L_3200:
        /*0064*/ 	.word	0x00000000
.L_3201:


//--------------------- .nv.info._ZN2at6native27unrolled_elementwise_kernelINS0_13AUnaryFunctorIlllNS0_15binary_internal10MulFunctorIlEEEESt5arrayIPcLm2EELi4E23TrivialOffsetCalculatorILi1EjESB_NS0_6memory15LoadWithoutCastENSC_16StoreWithoutCastEEEviT_T0_T2_T3_T4_T5_ --------------------------
	.section	.nv.info._ZN2at6native27unrolled_elementwise_kernelINS0_13AUnaryFunctorIlllNS0_15binary_internal10MulFunctorIlEEEESt5arrayIPcLm2EELi4E23TrivialOffsetCalculatorILi1EjESB_NS0_6memory15LoadWithoutCastENSC_16StoreWithoutCastEEEviT_T0_T2_T3_T4_T5_,"",@"SHT_CUDA_INFO"
	.sectionflags	@""
	.align	4


	//----- nvinfo : EIATTR_CUDA_API_VERSION
	.align		4
        /*0000*/ 	.byte	0x04, 0x37
        /*0002*/ 	.short	(.L_3203 - .L_3202)
.L_3202:
        /*0004*/ 	.word	0x00000082


	//----- nvinfo : EIATTR_SW2861232_WAR
	.align		4
.L_3203:
        /*0008*/ 	.byte	0x01, 0x35
	.zero		2


	//----- nvinfo : EIATTR_PARAM_CBANK
	.align		4
        /*000c*/ 	.byte	0x04, 0x0a
        /*000e*/ 	.short	(.L_3205 - .L_3204)
	.align		4
.L_3204:
        /*0010*/ 	.word	index@(.nv.constant0._ZN2at6native27unrolled_elementwise_kernelINS0_13AUnaryFunctorIlllNS0_15binary_internal10MulFunctorIlEEEESt5arrayIPcLm2EELi4E23TrivialOffsetCalculatorILi1EjESB_NS0_6memory15LoadWithoutCastENSC_16StoreWithoutCastEEEviT_T0_T2_T3_T4_T5_)
        /*0014*/ 	.short	0x0160
        /*0016*/ 	.short	0x002c


	//----- nvinfo : EIATTR_CBANK_PARAM_SIZE
	.align		4
.L_3205:
        /*0018*/ 	.byte	0x03, 0x19
        /*001a*/ 	.short	0x002c


	//----- nvinfo : EIATTR_KPARAM_INFO
	.align		4
        /*001c*/ 	.byte	0x04, 0x17
        /*001e*/ 	.short	(.L_3207 - .L_3206)
.L_3206:
        /*0020*/ 	.word	0x00000000
        /*0024*/ 	.short	0x0006
        /*0026*/ 	.short	0x002b
        /*0028*/ 	.byte	0x00, 0xf0, 0x05, 0x00


	//----- nvinfo : EIATTR_KPARAM_INFO
	.align		4
.L_3207:
        /*002c*/ 	.byte	0x04, 0x17
        /*002e*/ 	.short	(.L_3209 - .L_3208)
.L_3208:
        /*0030*/ 	.word	0x00000000
        /*0034*/ 	.short	0x0005
        /*0036*/ 	.short	0x002a
        /*0038*/ 	.byte	0x00, 0xf0, 0x05, 0x00


	//----- nvinfo : EIATTR_KPARAM_INFO
	.align		4
.L_3209:
        /*003c*/ 	.byte	0x04, 0x17
        /*003e*/ 	.short	(.L_3211 - .L_3210)
.L_3210:
        /*0040*/ 	.word	0x00000000
        /*0044*/ 	.short	0x0004
        /*0046*/ 	.short	0x0029
        /*0048*/ 	.byte	0x00, 0xf0, 0x05, 0x00


	//----- nvinfo : EIATTR_KPARAM_INFO
	.align		4
.L_3211:
        /*004c*/ 	.byte	0x04, 0x17
        /*004e*/ 	.short	(.L_3213 - .L_3212)
.L_3212:
        /*0050*/ 	.word	0x00000000
        /*0054*/ 	.short	0x0003
        /*0056*/ 	.short	0x0028
        /*0058*/ 	.byte	0x00, 0xf0, 0x05, 0x00


	//----- nvinfo : EIATTR_KPARAM_INFO
	.align		4
.L_3213:
        /*005c*/ 	.byte	0x04, 0x17
        /*005e*/ 	.short	(.L_3215 - .L_3214)
.L_3214:
        /*0060*/ 	.word	0x00000000
        /*0064*/ 	.short	0x0002
        /*0066*/ 	.short	0x0018
        /*0068*/ 	.byte	0x00, 0xf0, 0x41, 0x00


	//----- nvinfo : EIATTR_KPARAM_INFO
	.align		4
.L_3215:
        /*006c*/ 	.byte	0x04, 0x17
        /*006e*/ 	.short	(.L_3217 - .L_3216)
.L_3216:
        /*0070*/ 	.word	0x00000000
        /*0074*/ 	.short	0x0001
        /*0076*/ 	.short	0x0008
        /*0078*/ 	.byte	0x00, 0xf0, 0x41, 0x00


	//----- nvinfo : EIATTR_KPARAM_INFO
	.align		4
.L_3217:
        /*007c*/ 	.byte	0x04, 0x17
        /*007e*/ 	.short	(.L_3219 - .L_3218)
.L_3218:
        /*0080*/ 	.word	0x00000000
        /*0084*/ 	.short	0x0000
        /*0086*/ 	.short	0x0000
        /*0088*/ 	.byte	0x00, 0xf0, 0x11, 0x00


	//----- nvinfo : EIATTR_MAXREG_COUNT
	.align		4
.L_3219:
        /*008c*/ 	.byte	0x03, 0x1b
        /*008e*/ 	.short	0x00ff


	//----- nvinfo : EIATTR_MERCURY_ISA_VERSION
	.align		4
        /*0090*/ 	.byte	0x03, 0x5f
        /*0092*/ 	.short	0x0000


	//----- nvinfo : EIATTR_EXIT_INSTR_OFFSETS
	.align		4
        /*0094*/ 	.byte	0x04, 0x1c
        /*0096*/ 	.short	(.L_3221 - .L_3220)


	//   ....[0]....
.L_3220:
        /*0098*/ 	.word	0x00000470


	//   ....[1]....
        /*009c*/ 	.word	0x000004e0


	//----- nvinfo : EIATTR_MAX_THREADS
	.align		4
.L_3221:
        /*00a0*/ 	.byte	0x04, 0x05
        /*00a2*/ 	.short	(.L_3223 - .L_3222)
.L_3222:
        /*00a4*/ 	.word	0x00000080
        /*00a8*/ 	.word	0x00000001
        /*00ac*/ 	.word	0x00000001


	//----- nvinfo : EIATTR_CRS_STACK_SIZE
	.align		4
.L_3223:
        /*00b0*/ 	.byte	0x04, 0x1e
        /*00b2*/ 	.short	(.L_3225 - .L_3224)
.L_3224:
        /*00b4*/ 	.word	0x00000000
.L_3225:


//--------------------- .nv.info._ZN2at6native29vectorized_elementwise_kernelILi2ENS0_13AUnaryFunctorIlllNS0_15binary_internal10MulFunctorIlEEEESt5arrayIPcLm2EEEEviT0_T1_ --------------------------
	.section	.nv.info._ZN2at6native29vectorized_elementwise_kernelILi2ENS0_13AUnaryFunctorIlllNS0_15binary_internal10MulFunctorIlEEEESt5arrayIPcLm2EEEEviT0_T1_,"",@"SHT_CUDA_INFO"
	.sectionflags	@""
	.align	4


	//----- nvinfo : EIATTR_CUDA_API_VERSION
	.align		4
        /*0000*/ 	.byte	0x04, 0x37
        /*0002*/ 	.short	(.L_3227 - .L_3226)
.L_3226:
        /*0004*/ 	.word	0x00000082


	//----- nvinfo : EIATTR_SW2861232_WAR
	.align		4
.L_3227:
        /*0008*/ 	.byte	0x01, 0x35
	.zero		2


	//----- nvinfo : EIATTR_PARAM_CBANK
	.align		4
        /*000c*/ 	.byte	0x04, 0x0a
        /*000e*/ 	.short	(.L_3229 - .L_3228)
	.align		4
.L_3228:
        /*0010*/ 	.word	index@(.nv.constant0._ZN2at6native29vectorized_elementwise_kernelILi2ENS0_13AUnaryFunctorIlllNS0_15binary_internal10MulFunctorIlEEEESt5arrayIPcLm2EEEEviT0_T1_)
        /*0014*/ 	.short	0x0160
        /*0016*/ 	.short	0x0028


	//----- nvinfo : EIATTR_CBANK_PARAM_SIZE
	.align		4
.L_3229:
        /*0018*/ 	.byte	0x03, 0x19
        /*001a*/ 	.short	0x0028


	//----- nvinfo : EIATTR_KPARAM_INFO
	.align		4
        /*001c*/ 	.byte	0x04, 0x17
        /*001e*/ 	.short	(.L_3231 - .L_3230)
.L_3230:
        /*0020*/ 	.word	0x00000000
        /*0024*/ 	.short	0x0002
        /*0026*/ 	.short	0x0018
        /*0028*/ 	.byte	0x00, 0xf0, 0x41, 0x00


	//----- nvinfo : EIATTR_KPARAM_INFO
	.align		4
.L_3231:
        /*002c*/ 	.byte	0x04, 0x17
        /*002e*/ 	.short	(.L_3233 - .L_3232)
.L_3232:
        /*0030*/ 	.word	0x00000000
        /*0034*/ 	.short	0x0001
        /*0036*/ 	.short	0x0008
        /*0038*/ 	.byte	0x00, 0xf0, 0x41, 0x00


	//----- nvinfo : EIATTR_KPARAM_INFO
	.align		4
.L_3233:
        /*003c*/ 	.byte	0x04, 0x17
        /*003e*/ 	.short	(.L_3235 - .L_3234)
.L_3234:
        /*0040*/ 	.word	0x00000000
        /*0044*/ 	.short	0x0000
        /*0046*/ 	.short	0x0000
        /*0048*/ 	.byte	0x00, 0xf0, 0x11, 0x00


	//----- nvinfo : EIATTR_MAXREG_COUNT
	.align		4
.L_3235:
        /*004c*/ 	.byte	0x03, 0x1b
        /*004e*/ 	.short	0x00ff


	//----- nvinfo : EIATTR_MERCURY_ISA_VERSION
	.align		4
        /*0050*/ 	.byte	0x03, 0x5f
        /*0052*/ 	.short	0x0000


	//----- nvinfo : EIATTR_EXIT_INSTR_OFFSETS
	.align		4
        /*0054*/ 	.byte	0x04, 0x1c
        /*0056*/ 	.short	(.L_3237 - .L_3236)


	//   ....[0]....
.L_3236:
        /*0058*/ 	.word	0x000003b0


	//   ....[1]....
        /*005c*/ 	.word	0x00000cf0


	//   ....[2]....
        /*0060*/ 	.word	0x00000d50


	//----- nvinfo : EIATTR_MAX_THREADS
	.align		4
.L_3237:
        /*0064*/ 	.byte	0x04, 0x05
        /*0066*/ 	.short	(.L_3239 - .L_3238)
.L_3238:
        /*0068*/ 	.word	0x00000080
        /*006c*/ 	.word	0x00000001
        /*0070*/ 	.word	0x00000001


	//----- nvinfo : EIATTR_CRS_STACK_SIZE
	.align		4
.L_3239:
        /*0074*/ 	.byte	0x04, 0x1e
        /*0076*/ 	.short	(.L_3241 - .L_3240)
.L_3240:
        /*0078*/ 	.word	0x00000000
.L_3241:


//--------------------- .nv.info._ZN2at6native29vectorized_elementwise_kernelILi4ENS0_13AUnaryFunctorIlllNS0_15binary_internal10MulFunctorIlEEEESt5arrayIPcLm2EEEEviT0_T1_ --------------------------
	.section	.nv.info._ZN2at6native29vectorized_elementwise_kernelILi4ENS0_13AUnaryFunctorIlllNS0_15binary_internal10MulFunctorIlEEEESt5arrayIPcLm2EEEEviT0_T1_,"",@"SHT_CUDA_INFO"
	.sectionflags	@""
	.align	4


	//----- nvinfo : EIATTR_CUDA_API_VERSION
	.align		4
        /*0000*/ 	.byte	0x04, 0x37
        /*0002*/ 	.short	(.L_3243 - .L_3242)
.L_3242:
        /*0004*/ 	.word	0x00000082


	//----- nvinfo : EIATTR_SW2861232_WAR
	.align		4
.L_3243:
        /*0008*/ 	.byte	0x01, 0x35
	.zero		2


	//----- nvinfo : EIATTR_PARAM_CBANK
	.align		4
        /*000c*/ 	.byte	0x04, 0x0a
        /*000e*/ 	.short	(.L_3245 - .L_3244)
	.align		4
.L_3244:
        /*0010*/ 	.word	index@(.nv.constant0._ZN2at6native29vectorized_elementwise_kernelILi4ENS0_13AUnaryFunctorIlllNS0_15binary_internal10MulFunctorIlEEEESt5arrayIPcLm2EEEEviT0_T1_)
        /*0014*/ 	.short	0x0160
        /*0016*/ 	.short	0x0028


	//----- nvinfo : EIATTR_CBANK_PARAM_SIZE
	.align		4
.L_3245:
        /*0018*/ 	.byte	0x03, 0x19
        /*001a*/ 	.short	0x0028


	//----- nvinfo : EIATTR_KPARAM_INFO
	.align		4
        /*001c*/ 	.byte	0x04, 0x17
        /*001e*/ 	.short	(.L_3247 - .L_3246)
.L_3246:
        /*0020*/ 	.word	0x00000000
        /*0024*/ 	.short	0x0002
        /*0026*/ 	.short	0x0018
        /*0028*/ 	.byte	0x00, 0xf0, 0x41, 0x00


	//----- nvinfo : EIATTR_KPARAM_INFO
	.align		4
.L_3247:
        /*002c*/ 	.byte	0x04, 0x17
        /*002e*/ 	.short	(.L_3249 - .L_3248)
.L_3248:
        /*0030*/ 	.word	0x00000000
        /*0034*/ 	.short	0x0001
        /*0036*/ 	.short	0x0008
        /*0038*/ 	.byte	0x00, 0xf0, 0x41, 0x00


	//----- nvinfo : EIATTR_KPARAM_INFO
	.align		4
.L_3249:
        /*003c*/ 	.byte	0x04, 0x17
        /*003e*/ 	.short	(.L_3251 - .L_3250)
.L_3250:
        /*0040*/ 	.word	0x00000000
        /*0044*/ 	.short	0x0000
        /*0046*/ 	.short	0x0000
        /*0048*/ 	.byte	0x00, 0xf0, 0x11, 0x00


	//----- nvinfo : EIATTR_MAXREG_COUNT
	.align		4
.L_3251:
        /*004c*/ 	.byte	0x03, 0x1b
        /*004e*/ 	.short	0x00ff


	//----- nvinfo : EIATTR_MERCURY_ISA_VERSION
	.align		4
        /*0050*/ 	.byte	0x03, 0x5f
        /*0052*/ 	.short	0x0000


	//----- nvinfo : EIATTR_EXIT_INSTR_OFFSETS
	.align		4
        /*0054*/ 	.byte	0x04, 0x1c
        /*0056*/ 	.short	(.L_3253 - .L_3252)


	//   ....[0]....
.L_3252:
        /*0058*/ 	.word	0x000003b0


	//   ....[1]....
        /*005c*/ 	.word	0x00000cf0


	//   ....[2]....
        /*0060*/ 	.word	0x00000d50


	//----- nvinfo : EIATTR_MAX_THREADS
	.align		4
.L_3253:
        /*0064*/ 	.byte	0x04, 0x05
        /*0066*/ 	.short	(.L_3255 - .L_3254)
.L_3254:
        /*0068*/ 	.word	0x00000080
        /*006c*/ 	.word	0x00000001
        /*0070*/ 	.word	0x00000001


	//----- nvinfo : EIATTR_CRS_STACK_SIZE
	.align		4
.L_3255:
        /*0074*/ 	.byte	0x04, 0x1e
        /*0076*/ 	.short	(.L_3257 - .L_3256)
.L_3256:
        /*0078*/ 	.word	0x00000000
.L_3257:


//--------------------- .nv.info._ZN2at6native29vectorized_elementwise_kernelILi8ENS0_13AUnaryFunctorIlllNS0_15binary_internal10MulFunctorIlEEEESt5arrayIPcLm2EEEEviT0_T1_ --------------------------
	.section	.nv.info._ZN2at6native29vectorized_elementwise_kernelILi8ENS0_13AUnaryFunctorIlllNS0_15binary_internal10MulFunctorIlEEEESt5arrayIPcLm2EEEEviT0_T1_,"",@"SHT_CUDA_INFO"
	.sectionflags	@""
	.align	4


	//----- nvinfo : EIATTR_CUDA_API_VERSION
	.align		4
        /*0000*/ 	.byte	0x04, 0x37
        /*0002*/ 	.short	(.L_3259 - .L_3258)
.L_3258:
        /*0004*/ 	.word	0x00000082


	//----- nvinfo : EIATTR_SW2861232_WAR
	.align		4
.L_3259:
        /*0008*/ 	.byte	0x01, 0x35
	.zero		2


	//----- nvinfo : EIATTR_PARAM_CBANK
	.align		4
        /*000c*/ 	.byte	0x04, 0x0a
        /*000e*/ 	.short	(.L_3261 - .L_3260)
	.align		4
.L_3260:
        /*0010*/ 	.word	index@(.nv.constant0._ZN2at6native29vectorized_elementwise_kernelILi8ENS0_13AUnaryFunctorIlllNS0_15binary_internal10MulFunctorIlEEEESt5arrayIPcLm2EEEEviT0_T1_)
        /*0014*/ 	.short	0x0160
        /*0016*/ 	.short	0x0028


	//----- nvinfo : EIATTR_CBANK_PARAM_SIZE
	.align		4
.L_3261:
        /*0018*/ 	.byte	0x03, 0x19
        /*001a*/ 	.short	0x0028


	//----- nvinfo : EIATTR_KPARAM_INFO
	.align		4
        /*001c*/ 	.byte	0x04, 0x17
        /*001e*/ 	.short	(.L_3263 - .L_3262)
.L_3262:
        /*0020*/ 	.word	0x00000000
        /*0024*/ 	.short	0x0002
        /*0026*/ 	.short	0x0018
        /*0028*/ 	.byte	0x00, 0xf0, 0x41, 0x00


	//----- nvinfo : EIATTR_KPARAM_INFO
	.align		4
.L_3263:
        /*002c*/ 	.byte	0x04, 0x17
        /*002e*/ 	.short	(.L_3265 - .L_3264)
.L_3264:
        /*0030*/ 	.word	0x00000000
        /*0034*/ 	.short	0x0001
        /*0036*/ 	.short	0x0008
        /*0038*/ 	.byte	0x00, 0xf0, 0x41, 0x00


	//----- nvinfo : EIATTR_KPARAM_INFO
	.align		4
.L_3265:
        /*003c*/ 	.byte	0x04, 0x17
        /*003e*/ 	.short	(.L_3267 - .L_3266)
.L_3266:
        /*0040*/ 	.word	0x00000000
        /*0044*/ 	.short	0x0000
        /*0046*/ 	.short	0x0000
        /*0048*/ 	.byte	0x00, 0xf0, 0x11, 0x00


	//----- nvinfo : EIATTR_MAXREG_COUNT
	.align		4
.L_3267:
        /*004c*/ 	.byte	0x03, 0x1b
        /*004e*/ 	.short	0x00ff


	//----- nvinfo : EIATTR_MERCURY_ISA_VERSION
	.align		4
        /*0050*/ 	.byte	0x03, 0x5f
        /*0052*/ 	.short	0x0000


	//----- nvinfo : EIATTR_EXIT_INSTR_OFFSETS
	.align		4
        /*0054*/ 	.byte	0x04, 0x1c
        /*0056*/ 	.short	(.L_3269 - .L_3268)


	//   ....[0]....
.L_3268:
        /*0058*/ 	.word	0x00000010


	//----- nvinfo : EIATTR_MAX_THREADS
	.align		4
.L_3269:
        /*005c*/ 	.byte	0x04, 0x05
        /*005e*/ 	.short	(.L_3271 - .L_3270)
.L_3270:
        /*0060*/ 	.word	0x00000080
        /*0064*/ 	.word	0x00000001
        /*0068*/ 	.word	0x00000001
.L_3271:


//--------------------- .nv.info._ZN2at6native18elementwise_kernelILi128ELi4EZNS0_15gpu_kernel_implINS0_13BinaryFunctorIlllNS0_15binary_internal10MulFunctorIlEEEEEEvRNS_18TensorIteratorBaseERKT_EUliE_EEviT1_ --------------------------
	.section	.nv.info._ZN2at6native18elementwise_kernelILi128ELi4EZNS0_15gpu_kernel_implINS0_13BinaryFunctorIlllNS0_15binary_internal10MulFunctorIlEEEEEEvRNS_18TensorIteratorBaseERKT_EUliE_EEviT1_,"",@"SHT_CUDA_INFO"
	.sectionflags	@""
	.align	4


	//----- nvinfo : EIATTR_CUDA_API_VERSION
	.align		4
        /*0000*/ 	.byte	0x04, 0x37
        /*0002*/ 	.short	(.L_3273 - .L_3272)
.L_3272:
        /*0004*/ 	.word	0x00000082


	//----- nvinfo : EIATTR_SW2861232_WAR
	.align		4
.L_3273:
        /*0008*/ 	.byte	0x01, 0x35
	.zero		2


	//----- nvinfo : EIATTR_PARAM_CBANK
	.align		4
        /*000c*/ 	.byte	0x04, 0x0a
        /*000e*/ 	.short	(.L_3275 - .L_3274)
	.align		4
.L_3274:
        /*0010*/ 	.word	index@(.nv.constant0._ZN2at6native18elementwise_kernelILi128ELi4EZNS0_15gpu_kernel_implINS0_13BinaryFunctorIlllNS0_15binary_internal10MulFunctorIlEEEEEEvRNS_18TensorIteratorBaseERKT_EUliE_EEviT1_)
        /*0014*/ 	.short	0x0160
        /*0016*/ 	.short	0x0290


	//----- nvinfo : EIATTR_CBANK_PARAM_SIZE
	.align		4
.L_3275:
        /*0018*/ 	.byte	0x03, 0x19
        /*001a*/ 	.short	0x0290


	//----- nvinfo : EIATTR_KPARAM_INFO
	.align		4
        /*001c*/ 	.byte	0x04, 0x17
        /*001e*/ 	.short	(.L_3277 - .L_3276)
.L_3276:
        /*0020*/ 	.word	0x00000000
        /*0024*/ 	.short	0x0001
        /*0026*/ 	.short	0x0008
        /*0028*/ 	.byte	0x00, 0xf0, 0x21, 0x0a


	//----- nvinfo : EIATTR_KPARAM_INFO
	.align		4
.L_3277:
        /*002c*/ 	.byte	0x04, 0x17
        /*002e*/ 	.short	(.L_3279 - .L_3278)
.L_3278:
        /*0030*/ 	.word	0x00000000
        /*0034*/ 	.short	0x0000
        /*0036*/ 	.short	0x0000
        /*0038*/ 	.byte	0x00, 0xf0, 0x11, 0x00


	//----- nvinfo : EIATTR_MAXREG_COUNT
	.align		4
.L_3279:
        /*003c*/ 	.byte	0x03, 0x1b
        /*003e*/ 	.short	0x0080


	//----- nvinfo : EIATTR_EXTERNS
	.align		4
        /*0040*/ 	.byte	0x04, 0x0f
        /*0042*/ 	.short	(.L_3281 - .L_3280)


	//   ....[0]....
	.align		4
.L_3280:
        /*0044*/ 	.word	index@(__assertfail)


	//----- nvinfo : EIATTR_MERCURY_ISA_VERSION
	.align		4
.L_3281:
        /*0048*/ 	.byte	0x03, 0x5f
        /*004a*/ 	.short	0x0000


	//----- nvinfo : EIATTR_SYSCALL_OFFSETS
	.align		4
        /*004c*/ 	.byte	0x04, 0x46
        /*004e*/ 	.short	(.L_3283 - .L_3282)


	//   ....[0]....
.L_3282:
        /*0050*/ 	.word	0x00001ec0


	//   ....[1]....
        /*0054*/ 	.word	0x00002d50


	//   ....[2]....
        /*0058*/ 	.word	0x00003c30


	//   ....[3]....
        /*005c*/ 	.word	0x00005b10


	//   ....[4]....
        /*0060*/ 	.word	0x000069a0


	//   ....[5]....
        /*0064*/ 	.word	0x00007880


	//   ....[6]....
        /*0068*/ 	.word	0x00009730


	//   ....[7]....
        /*006c*/ 	.word	0x0000a5c0


	//   ....[8]....
        /*0070*/ 	.word	0x0000b4a0


	//   ....[9]....
        /*0074*/ 	.word	0x0000d360


	//   ....[10]....
        /*0078*/ 	.word	0x0000e1f0


	//   ....[11]....
        /*007c*/ 	.word	0x0000f0d0


	//----- nvinfo : EIATTR_EXIT_INSTR_OFFSETS
	.align		4
.L_3283:
        /*0080*/ 	.byte	0x04, 0x1c
        /*0082*/ 	.short	(.L_3285 - .L_3284)


	//   ....[0]....
.L_3284:
        /*0084*/ 	.word	0x0000b520


	//   ....[1]....
        /*0088*/ 	.word	0x0000e380


	//   ....[2]....
        /*008c*/ 	.word	0x0000e3a0


	//   ....[3]....
        /*0090*/ 	.word	0x0000e420


	//   ....[4]....
        /*0094*/ 	.word	0x0000e440


	//   ....[5]....
        /*0098*/ 	.word	0x0000e460


	//   ....[6]....
        /*009c*/ 	.word	0x0000e4f0


	//   ....[7]....
        /*00a0*/ 	.word	0x0000e530


	//   ....[8]....
        /*00a4*/ 	.word	0x0000e5d0


	//   ....[9]....
        /*00a8*/ 	.word	0x0000e620


	//   ....[10]....
        /*00ac*/ 	.word	0x0000e650


	//   ....[11]....
        /*00b0*/ 	.word	0x0000e720


	//   ....[12]....
        /*00b4*/ 	.word	0x0000e760


	//   ....[13]....
        /*00b8*/ 	.word	0x0000e8f0


	//   ....[14]....
        /*00bc*/ 	.word	0x0000ea50


	//   ....[15]....
        /*00c0*/ 	.word	0x0000ea90


	//   ....[16]....
        /*00c4*/ 	.word	0x0000eb30


	//   ....[17]....
        /*00c8*/ 	.word	0x0000ecb0


	//   ....[18]....
        /*00cc*/ 	.word	0x0000ee30


	//   ....[19]....
        /*00d0*/ 	.word	0x0000efa0


	//   ....[20]....
        /*00d4*/ 	.word	0x0000f0e0


	//   ....[21]....
        /*00d8*/ 	.word	0x0000f100


	//   ....[22]....
        /*00dc*/ 	.word	0x0000f120


	//----- nvinfo : EIATTR_MAX_THREADS
	.align		4
.L_3285:
        /*00e0*/ 	.byte	0x04, 0x05
        /*00e2*/ 	.short	(.L_3287 - .L_3286)
.L_3286:
        /*00e4*/ 	.word	0x00000080
        /*00e8*/ 	.word	0x00000001
        /*00ec*/ 	.word	0x00000001


	//----- nvinfo : EIATTR_CRS_STACK_SIZE
	.align		4
.L_3287:
        /*00f0*/ 	.byte	0x04, 0x1e
        /*00f2*/ 	.short	(.L_3289 - .L_3288)
.L_3288:
        /*00f4*/ 	.word	0x00000000
.L_3289:


//--------------------- .nv.info._ZN2at6native27unrolled_elementwise_kernelINS0_13BinaryFunctorIlllNS0_15binary_internal10MulFunctorIlEEEESt5arrayIPcLm3EELi4E23TrivialOffsetCalculatorILi2EjESA_ILi1EjENS0_6memory12LoadWithCastILi2EEENSD_13StoreWithCastILi1EEEEEviT_T0_T2_T3_T4_T5_ --------------------------
	.section	.nv.info._ZN2at6native27unrolled_elementwise_kernelINS0_13BinaryFunctorIlllNS0_15binary_internal10MulFunctorIlEEEESt5arrayIPcLm3EELi4E23TrivialOffsetCalculatorILi2EjESA_ILi1EjENS0_6memory12LoadWithCastILi2EEENSD_13StoreWithCastILi1EEEEEviT_T0_T2_T3_T4_T5_,"",@"SHT_CUDA_INFO"
	.sectionflags	@""
	.align	4


	//----- nvinfo : EIATTR_CUDA_API_VERSION
	.align		4
        /*0000*/ 	.byte	0x04, 0x37
        /*0002*/ 	.short	(.L_3291 - .L_3290)
.L_3290:
        /*0004*/ 	.word	0x00000082


	//----- nvinfo : EIATTR_SW2861232_WAR
	.align		4
.L_3291:
        /*0008*/ 	.byte	0x01, 0x35
	.zero		2


	//----- nvinfo : EIATTR_PARAM_CBANK
	.align		4
        /*000c*/ 	.byte	0x04, 0x0a
        /*000e*/ 	.short	(.L_3293 - .L_3292)
	.align		4
.L_3292:
        /*0010*/ 	.word	index@(.nv.constant0._ZN2at6native27unrolled_elementwise_kernelINS0_13BinaryFunctorIlllNS0_15binary_internal10MulFunctorIlEEEESt5arrayIPcLm3EELi4E23TrivialOffsetCalculatorILi2EjESA_ILi1EjENS0_6memory12LoadWithCastILi2EEENSD_13StoreWithCastILi1EEEEEviT_T0_T2_T3_T4_T5_)
        /*0014*/ 	.short	0x0160
        /*0016*/ 	.short	0x0038


	//----- nvinfo : EIATTR_CBANK_PARAM_SIZE
	.align		4
.L_3293:
        /*0018*/ 	.byte	0x03, 0x19
        /*001a*/ 	.short	0x0038


	//----- nvinfo : EIATTR_KPARAM_INFO
	.align		4
        /*001c*/ 	.byte	0x04, 0x17
        /*001e*/ 	.short	(.L_3295 - .L_3294)
.L_3294:
        /*0020*/ 	.word	0x00000000
        /*0024*/ 	.short	0x0006
        /*0026*/ 	.short	0x0030
        /*0028*/ 	.byte	0x00, 0xf0, 0x21, 0x00


	//----- nvinfo : EIATTR_KPARAM_INFO
	.align		4
.L_3295:
        /*002c*/ 	.byte	0x04, 0x17
        /*002e*/ 	.short	(.L_3297 - .L_3296)
.L_3296:
        /*0030*/ 	.word	0x00000000
        /*0034*/ 	.short	0x0005
        /*0036*/ 	.short	0x0024
        /*0038*/ 	.byte	0x00, 0xf0, 0x31, 0x00


	//----- nvinfo : EIATTR_KPARAM_INFO
	.align		4
.L_3297:
        /*003c*/ 	.byte	0x04, 0x17
        /*003e*/ 	.short	(.L_3299 - .L_3298)
.L_3298:
        /*0040*/ 	.word	0x00000000
        /*0044*/ 	.short	0x0004
        /*0046*/ 	.short	0x0021
        /*0048*/ 	.byte	0x00, 0xf0, 0x05, 0x00


	//----- nvinfo : EIATTR_KPARAM_INFO
	.align		4
.L_3299:
        /*004c*/ 	.byte	0x04, 0x17
        /*004e*/ 	.short	(.L_3301 - .L_3300)
.L_3300:
        /*0050*/ 	.word	0x00000000
        /*0054*/ 	.short	0x0003
        /*0056*/ 	.short	0x0020
        /*0058*/ 	.byte	0x00, 0xf0, 0x05, 0x00


	//----- nvinfo : EIATTR_KPARAM_INFO
	.align		4
.L_3301:
        /*005c*/ 	.byte	0x04, 0x17
        /*005e*/ 	.short	(.L_3303 - .L_3302)
.L_3302:
        /*0060*/ 	.word	0x00000000
        /*0064*/ 	.short	0x0002
        /*0066*/ 	.short	0x0008
        /*0068*/ 	.byte	0x00, 0xf0, 0x61, 0x00


	//----- nvinfo : EIATTR_KPARAM_INFO
	.align		4
.L_3303:
        /*006c*/ 	.byte	0x04, 0x17
        /*006e*/ 	.short	(.L_3305 - .L_3304)
.L_3304:
        /*0070*/ 	.word	0x00000000
        /*0074*/ 	.short	0x0001
        /*0076*/ 	.short	0x0004
        /*0078*/ 	.byte	0x00, 0xf0, 0x05, 0x00


	//----- nvinfo : EIATTR_KPARAM_INFO
	.align		4
.L_3305:
        /*007c*/ 	.byte	0x04, 0x17
        /*007e*/ 	.short	(.L_3307 - .L_3306)
.L_3306:
        /*0080*/ 	.word	0x00000000
        /*0084*/ 	.short	0x0000
        /*0086*/ 	.short	0x0000
        /*0088*/ 	.byte	0x00, 0xf0, 0x11, 0x00


	//----- nvinfo : EIATTR_MAXREG_COUNT
	.align		4
.L_3307:
        /*008c*/ 	.byte	0x03, 0x1b
        /*008e*/ 	.short	0x00ff


	//----- nvinfo : EIATTR_EXTERNS
	.align		4
        /*0090*/ 	.byte	0x04, 0x0f
        /*0092*/ 	.short	(.L_3309 - .L_3308)


	//   ....[0]....
	.align		4
.L_3308:
        /*0094*/ 	.word	index@(__assertfail)


	//----- nvinfo : EIATTR_MERCURY_ISA_VERSION
	.align		4
.L_3309:
        /*0098*/ 	.byte	0x03, 0x5f
        /*009a*/ 	.short	0x0000


	//----- nvinfo : EIATTR_SYSCALL_OFFSETS
	.align		4
        /*009c*/ 	.byte	0x04, 0x46
        /*009e*/ 	.short	(.L_3311 - .L_3310)


	//   ....[0]....
.L_3310:
        /*00a0*/ 	.word	0x00000f20


	//   ....[1]....
        /*00a4*/ 	.word	0x00001db0


	//   ....[2]....
        /*00a8*/ 	.word	0x00002cc0


	//   ....[3]....
        /*00ac*/ 	.word	0x00003b50


	//   ....[4]....
        /*00b0*/ 	.word	0x00004a70


	//   ....[5]....
        /*00b4*/ 	.word	0x00005900


	//   ....[6]....
        /*00b8*/ 	.word	0x00006800


	//   ....[7]....
        /*00bc*/ 	.word	0x000076a0


	//   ....[8]....
        /*00c0*/ 	.word	0x00008830


	//   ....[9]....
        /*00c4*/ 	.word	0x00009750


	//   ....[10]....
        /*00c8*/ 	.word	0x0000a600


	//   ....[11]....
        /*00cc*/ 	.word	0x0000b4e0


	//----- nvinfo : EIATTR_EXIT_INSTR_OFFSETS
	.align		4
.L_3311:
        /*00d0*/ 	.byte	0x04, 0x1c
        /*00d2*/ 	.short	(.L_3313 - .L_3312)


	//   ....[0]....
.L_3312:
        /*00d4*/ 	.word	0x0000a680


	//   ....[1]....
        /*00d8*/ 	.word	0x0000a7a0


	//   ....[2]....
        /*00dc*/ 	.word	0x0000a7c0


	//   ....[3]....
        /*00e0*/ 	.word	0x0000a840


	//   ....[4]....
        /*00e4*/ 	.word	0x0000a860


	//   ....[5]....
        /*00e8*/ 	.word	0x0000a880


	//   ....[6]....
        /*00ec*/ 	.word	0x0000a910


	//   ....[7]....
        /*00f0*/ 	.word	0x0000a950


	//   ....[8]....
        /*00f4*/ 	.word	0x0000a9f0


	//   ....[9]....
        /*00f8*/ 	.word	0x0000aa40


	//   ....[10]....
        /*00fc*/ 	.word	0x0000aa70


	//   ....[11]....
        /*0100*/ 	.word	0x0000ab40


	//   ....[12]....
        /*0104*/ 	.word	0x0000ab80


	//   ....[13]....
        /*0108*/ 	.word	0x0000ad10


	//   ....[14]....
        /*010c*/ 	.word	0x0000ae70


	//   ....[15]....
        /*0110*/ 	.word	0x0000aeb0


	//   ....[16]....
        /*0114*/ 	.word	0x0000af50


	//   ....[17]....
        /*0118*/ 	.word	0x0000b0d0


	//   ....[18]....
        /*011c*/ 	.word	0x0000b250


	//   ....[19]....
        /*0120*/ 	.word	0x0000b3b0


	//   ....[20]....
        /*0124*/ 	.word	0x0000b4f0


	//   ....[21]....
        /*0128*/ 	.word	0x0000b510


	//   ....[22]....
        /*012c*/ 	.word	0x0000b530


	//----- nvinfo : EIATTR_MAX_THREADS
	.align		4
.L_3313:
        /*0130*/ 	.byte	0x04, 0x05
        /*0132*/ 	.short	(.L_3315 - .L_3314)
.L_3314:
        /*0134*/ 	.word	0x00000080
        /*0138*/ 	.word	0x00000001
        /*013c*/ 	.word	0x00000001


	//----- nvinfo : EIATTR_CRS_STACK_SIZE
	.align		4
.L_3315:
        /*0140*/ 	.byte	0x04, 0x1e
        /*0142*/ 	.short	(.L_3317 - .L_3316)
.L_3316:
        /*0144*/ 	.word	0x00000000
.L_3317:


//--------------------- .nv.info._ZN2at6native18elementwise_kernelILi128ELi2EZNS0_22gpu_kernel_impl_nocastINS0_13BinaryFunctorIlllNS0_15binary_internal10MulFunctorIlEEEEEEvRNS_18TensorIteratorBaseERKT_EUliE_EEviT1_ --------------------------
	.section	.nv.info._ZN2at6native18elementwise_kernelILi128ELi2EZNS0_22gpu_kernel_impl_nocastINS0_13BinaryFunctorIlllNS0_15binary_internal10MulFunctorIlEEEEEEvRNS_18TensorIteratorBaseERKT_EUliE_EEviT1_,"",@"SHT_CUDA_INFO"
	.sectionflags	@""
	.align	4


	//----- nvinfo : EIATTR_CUDA_API_VERSION
	.align		4
        /*0000*/ 	.byte	0x04, 0x37
        /*0002*/ 	.short	(.L_3319 - .L_3318)
.L_3318:
        /*0004*/ 	.word	0x00000082


	//----- nvinfo : EIATTR_SW2861232_WAR
	.align		4
.L_3319:
        /*0008*/ 	.byte	0x01, 0x35
	.zero		2


	//----- nvinfo : EIATTR_PARAM_CBANK
	.align		4
        /*000c*/ 	.byte	0x04, 0x0a
        /*000e*/ 	.short	(.L_3321 - .L_3320)
	.align		4
.L_3320:
        /*0010*/ 	.word	index@(.nv.constant0._ZN2at6native18elementwise_kernelILi128ELi2EZNS0_22gpu_kernel_impl_nocastINS0_13BinaryFunctorIlllNS0_15binary_internal10MulFunctorIlEEEEEEvRNS_18TensorIteratorBaseERKT_EUliE_EEviT1_)
        /*0014*/ 	.short	0x0160
        /*0016*/ 	.short	0x0290


	//----- nvinfo : EIATTR_CBANK_PARAM_SIZE
	.align		4
.L_3321:
        /*0018*/ 	.byte	0x03, 0x19
        /*001a*/ 	.short	0x0290


	//----- nvinfo : EIATTR_KPARAM_INFO
	.align		4
        /*001c*/ 	.byte	0x04, 0x17
        /*001e*/ 	.short	(.L_3323 - .L_3322)
.L_3322:
        /*0020*/ 	.word	0x00000000
        /*0024*/ 	.short	0x0001
        /*0026*/ 	.short	0x0008
        /*0028*/ 	.byte	0x00, 0xf0, 0x21, 0x0a


	//----- nvinfo : EIATTR_KPARAM_INFO
	.align		4
.L_3323:
        /*002c*/ 	.byte	0x04, 0x17
        /*002e*/ 	.short	(.L_3325 - .L_3324)
.L_3324:
        /*0030*/ 	.word	0x00000000
        /*0034*/ 	.short	0x0000
        /*0036*/ 	.short	0x0000
        /*0038*/ 	.byte	0x00, 0xf0, 0x11, 0x00


	//----- nvinfo : EIATTR_MAXREG_COUNT
	.align		4
.L_3325:
        /*003c*/ 	.byte	0x03, 0x1b
        /*003e*/ 	.short	0x0080


	//----- nvinfo : EIATTR_MERCURY_ISA_VERSION
	.align		4
        /*0040*/ 	.byte	0x03, 0x5f
        /*0042*/ 	.short	0x0000


	//----- nvinfo : EIATTR_EXIT_INSTR_OFFSETS
	.align		4
        /*0044*/ 	.byte	0x04, 0x1c
        /*0046*/ 	.short	(.L_3327 - .L_3326)


	//   ....[0]....
.L_3326:
        /*0048*/ 	.word	0x00001160


	//   ....[1]....
        /*004c*/ 	.word	0x00002210


	//----- nvinfo : EIATTR_MAX_THREADS
	.align		4
.L_3327:
        /*0050*/ 	.byte	0x04, 0x05
        /*0052*/ 	.short	(.L_3329 - .L_3328)
.L_3328:
        /*0054*/ 	.word	0x00000080
        /*0058*/ 	.word	0x00000001
        /*005c*/ 	.word	0x00000001


	//----- nvinfo : EIATTR_CRS_STACK_SIZE
	.align		4
.L_3329:
        /*0060*/ 	.byte	0x04, 0x1e
        /*0062*/ 	.short	(.L_3331 - .L_3330)
.L_3330:
        /*0064*/ 	.word	0x00000000
.L_3331:


//--------------------- .nv.info._ZN2at6native27unrolled_elementwise_kernelINS0_13BinaryFunctorIlllNS0_15binary_internal10MulFunctorIlEEEESt5arrayIPcLm3EELi4E23TrivialOffsetCalculatorILi2EjESA_ILi1EjENS0_6memory15LoadWithoutCastENSD_16StoreWithoutCastEEEviT_T0_T2_T3_T4_T5_ --------------------------
	.section	.nv.info._ZN2at6native27unrolled_elementwise_kernelINS0_13BinaryFunctorIlllNS0_15binary_internal10MulFunctorIlEEEESt5arrayIPcLm3EELi4E23TrivialOffsetCalculatorILi2EjESA_ILi1EjENS0_6memory15LoadWithoutCastENSD_16StoreWithoutCastEEEviT_T0_T2_T3_T4_T5_,"",@"SHT_CUDA_INFO"
	.sectionflags	@""
	.align	4


	//----- nvinfo : EIATTR_CUDA_API_VERSION
	.align		4
        /*0000*/ 	.byte	0x04, 0x37
        /*0002*/ 	.short	(.L_3333 - .L_3332)
.L_3332:
        /*0004*/ 	.word	0x00000082


	//----- nvinfo : EIATTR_SW2861232_WAR
	.align		4
.L_3333:
        /*0008*/ 	.byte	0x01, 0x35
	.zero		2


	//----- nvinfo : EIATTR_PARAM_CBANK
	.align		4
        /*000c*/ 	.byte	0x04, 0x0a
        /*000e*/ 	.short	(.L_3335 - .L_3334)
	.align		4
.L_3334:
        /*0010*/ 	.word	index@(.nv.constant0._ZN2at6native27unrolled_elementwise_kernelINS0_13BinaryFunctorIlllNS0_15binary_internal10MulFunctorIlEEEESt5arrayIPcLm3EELi4E23TrivialOffsetCalculatorILi2EjESA_ILi1EjENS0_6memory15LoadWithoutCastENSD_16StoreWithoutCastEEEviT_T0_T2_T3_T4_T5_)
        /*0014*/ 	.short	0x0160
        /*0016*/ 	.short	0x0024


	//----- nvinfo : EIATTR_CBANK_PARAM_SIZE
	.align		4
.L_3335:
        /*0018*/ 	.byte	0x03, 0x19
        /*001a*/ 	.short	0x0024


	//----- nvinfo : EIATTR_KPARAM_INFO
	.align		4
        /*001c*/ 	.byte	0x04, 0x17
        /*001e*/ 	.short	(.L_3337 - .L_3336)
.L_3336:
        /*0020*/ 	.word	0x00000000
        /*0024*/ 	.short	0x0006
        /*0026*/ 	.short	0x0023
        /*0028*/ 	.byte	0x00, 0xf0, 0x05, 0x00


	//----- nvinfo : EIATTR_KPARAM_INFO
	.align		4
.L_3337:
        /*002c*/ 	.byte	0x04, 0x17
        /*002e*/ 	.short	(.L_3339 - .L_3338)
.L_3338:
        /*0030*/ 	.word	0x00000000
        /*0034*/ 	.short	0x0005
        /*0036*/ 	.short	0x0022
        /*0038*/ 	.byte	0x00, 0xf0, 0x05, 0x00


	//----- nvinfo : EIATTR_KPARAM_INFO
	.align		4
.L_3339:
        /*003c*/ 	.byte	0x04, 0x17
        /*003e*/ 	.short	(.L_3341 - .L_3340)
.L_3340:
        /*0040*/ 	.word	0x00000000
        /*0044*/ 	.short	0x0004
        /*0046*/ 	.short	0x0021
        /*0048*/ 	.byte	0x00, 0xf0, 0x05, 0x00


	//----- nvinfo : EIATTR_KPARAM_INFO
	.align		4
.L_3341:
        /*004c*/ 	.byte	0x04, 0x17
        /*004e*/ 	.short	(.L_3343 - .L_3342)
.L_3342:
        /*0050*/ 	.word	0x00000000
        /*0054*/ 	.short	0x0003
        /*0056*/ 	.short	0x0020
        /*0058*/ 	.byte	0x00, 0xf0, 0x05, 0x00


	//----- nvinfo : EIATTR_KPARAM_INFO
	.align		4
.L_3343:
        /*005c*/ 	.byte	0x04, 0x17
        /*005e*/ 	.short	(.L_3345 - .L_3344)
.L_3344:
        /*0060*/ 	.word	0x00000000
        /*0064*/ 	.short	0x0002
        /*0066*/ 	.short	0x0008
        /*0068*/ 	.byte	0x00, 0xf0, 0x61, 0x00


	//----- nvinfo : EIATTR_KPARAM_INFO
	.align		4
.L_3345:
        /*006c*/ 	.byte	0x04, 0x17
        /*006e*/ 	.short	(.L_3347 - .L_3346)
.L_3346:
        /*0070*/ 	.word	0x00000000
        /*0074*/ 	.short	0x0001
        /*0076*/ 	.short	0x0004
        /*0078*/ 	.byte	0x00, 0xf0, 0x05, 0x00


	//----- nvinfo : EIATTR_KPARAM_INFO
	.align		4
.L_3347:
        /*007c*/ 	.byte	0x04, 0x17
        /*007e*/ 	.short	(.L_3349 - .L_3348)
.L_3348:
        /*0080*/ 	.word	0x00000000
        /*0084*/ 	.short	0x0000
        /*0086*/ 	.short	0x0000
        /*0088*/ 	.byte	0x00, 0xf0, 0x11, 0x00


	//----- nvinfo : EIATTR_MAXREG_COUNT
	.align		4
.L_3349:
        /*008c*/ 	.byte	0x03, 0x1b
        /*008e*/ 	.short	0x00ff


	//----- nvinfo : EIATTR_MERCURY_ISA_VERSION
	.align		4
        /*0090*/ 	.byte	0x03, 0x5f
        /*0092*/ 	.short	0x0000


	//----- nvinfo : EIATTR_EXIT_INSTR_OFFSETS
	.align		4
        /*0094*/ 	.byte	0x04, 0x1c
        /*0096*/ 	.short	(.L_3351 - .L_3350)


	//   ....[0]....
.L_3350:
        /*0098*/ 	.word	0x00000530


	//   ....[1]....
        /*009c*/ 	.word	0x000005a0


	//----- nvinfo : EIATTR_MAX_THREADS
	.align		4
.L_3351:
        /*00a0*/ 	.byte	0x04, 0x05
        /*00a2*/ 	.short	(.L_3353 - .L_3352)
.L_3352:
        /*00a4*/ 	.word	0x00000080
        /*00a8*/ 	.word	0x00000001
        /*00ac*/ 	.word	0x00000001


	//----- nvinfo : EIATTR_CRS_STACK_SIZE
	.align		4
.L_3353:
        /*00b0*/ 	.byte	0x04, 0x1e
        /*00b2*/ 	.short	(.L_3355 - .L_3354)
.L_3354:
        /*00b4*/ 	.word	0x00000000
.L_3355:


//--------------------- .nv.info._ZN2at6native29vectorized_elementwise_kernelILi2ENS0_13BinaryFunctorIlllNS0_15binary_internal10MulFunctorIlEEEESt5arrayIPcLm3EEEEviT0_T1_ --------------------------
	.section	.nv.info._ZN2at6native29vectorized_elementwise_kernelILi2ENS0_13BinaryFunctorIlllNS0_15binary_internal10MulFunctorIlEEEESt5arrayIPcLm3EEEEviT0_T1_,"",@"SHT_CUDA_INFO"
	.sectionflags	@""
	.align	4


	//----- nvinfo : EIATTR_CUDA_API_VERSION
	.align		4
        /*0000*/ 	.byte	0x04, 0x37
        /*0002*/ 	.short	(.L_3357 - .L_3356)
.L_3356:
        /*0004*/ 	.word	0x00000082


	//----- nvinfo : EIATTR_SW2861232_WAR
	.align		4
.L_3357:
        /*0008*/ 	.byte	0x01, 0x35
	.zero		2


	//----- nvinfo : EIATTR_PARAM_CBANK
	.align		4
        /*000c*/ 	.byte	0x04, 0x0a
        /*000e*/ 	.short	(.L_3359 - .L_3358)
	.align		4
.L_3358:
        /*0010*/ 	.word	index@(.nv.constant0._ZN2at6native29vectorized_elementwise_kernelILi2ENS0_13BinaryFunctorIlllNS0_15binary_internal10MulFunctorIlEEEESt5arrayIPcLm3EEEEviT0_T1_)
        /*0014*/ 	.short	0x0160
        /*0016*/ 	.short	0x0020


	//----- nvinfo : EIATTR_CBANK_PARAM_SIZE
	.align		4
.L_3359:
        /*0018*/ 	.byte	0x03, 0x19
        /*001a*/ 	.short	0x0020


	//----- nvinfo : EIATTR_KPARAM_INFO
	.align		4
        /*001c*/ 	.byte	0x04, 0x17
        /*001e*/ 	.short	(.L_3361 - .L_3360)
.L_3360:
        /*0020*/ 	.word	0x00000000
        /*0024*/ 	.short	0x0002
        /*0026*/ 	.short	0x0008
        /*0028*/ 	.byte	0x00, 0xf0, 0x61, 0x00


	//----- nvinfo : EIATTR_KPARAM_INFO
	.align		4
.L_3361:
        /*002c*/ 	.byte	0x04, 0x17
        /*002e*/ 	.short	(.L_3363 - .L_3362)
.L_3362:
        /*0030*/ 	.word	0x00000000
        /*0034*/ 	.short	0x0001
        /*0036*/ 	.short	0x0004
        /*0038*/ 	.byte	0x00, 0xf0, 0x05, 0x00


	//----- nvinfo : EIATTR_KPARAM_INFO
	.align		4
.L_3363:
        /*003c*/ 	.byte	0x04, 0x17
        /*003e*/ 	.short	(.L_3365 - .L_3364)
.L_3364:
        /*0040*/ 	.word	0x00000000
        /*0044*/ 	.short	0x0000
        /*0046*/ 	.short	0x0000
        /*0048*/ 	.byte	0x00, 0xf0, 0x11, 0x00


	//----- nvinfo : EIATTR_MAXREG_COUNT
	.align		4
.L_3365:
        /*004c*/ 	.byte	0x03, 0x1b
        /*004e*/ 	.short	0x00ff


	//----- nvinfo : EIATTR_MERCURY_ISA_VERSION
	.align		4
        /*0050*/ 	.byte	0x03, 0x5f
        /*0052*/ 	.short	0x0000


	//----- nvinfo : EIATTR_EXIT_INSTR_OFFSETS
	.align		4
        /*0054*/ 	.byte	0x04, 0x1c
        /*0056*/ 	.short	(.L_3367 - .L_3366)


	//   ....[0]....
.L_3366:
        /*0058*/ 	.word	0x00000430


	//   ....[1]....
        /*005c*/ 	.word	0x00000ef0


	//   ....[2]....
        /*0060*/ 	.word	0x00000f50


	//----- nvinfo : EIATTR_MAX_THREADS
	.align		4
.L_3367:
        /*0064*/ 	.byte	0x04, 0x05
        /*0066*/ 	.short	(.L_3369 - .L_3368)
.L_3368:
        /*0068*/ 	.word	0x00000080
        /*006c*/ 	.word	0x00000001
        /*0070*/ 	.word	0x00000001


	//----- nvinfo : EIATTR_CRS_STACK_SIZE
	.align		4
.L_3369:
        /*0074*/ 	.byte	0x04, 0x1e
        /*0076*/ 	.short	(.L_3371 - .L_3370)
.L_3370:
        /*0078*/ 	.word	0x00000000
.L_3371:


//--------------------- .nv.info._ZN2at6native29vectorized_elementwise_kernelILi4ENS0_13BinaryFunctorIlllNS0_15binary_internal10MulFunctorIlEEEESt5arrayIPcLm3EEEEviT0_T1_ --------------------------
	.section	.nv.info._ZN2at6native29vectorized_elementwise_kernelILi4ENS0_13BinaryFunctorIlllNS0_15binary_internal10MulFunctorIlEEEESt5arrayIPcLm3EEEEviT0_T1_,"",@"SHT_CUDA_INFO"
	.sectionflags	@""
	.align	4


	//----- nvinfo : EIATTR_CUDA_API_VERSION
	.align		4
        /*0000*/ 	.byte	0x04, 0x37
        /*0002*/ 	.short	(.L_3373 - .L_3372)
.L_3372:
        /*0004*/ 	.word	0x00000082


	//----- nvinfo : EIATTR_SW2861232_WAR
	.align		4
.L_3373:
        /*0008*/ 	.byte	0x01, 0x35
	.zero		2


	//----- nvinfo : EIATTR_PARAM_CBANK
	.align		4
        /*000c*/ 	.byte	0x04, 0x0a
        /*000e*/ 	.short	(.L_3375 - .L_3374)
	.align		4
.L_3374:
        /*0010*/ 	.word	index@(.nv.constant0._ZN2at6native29vectorized_elementwise_kernelILi4ENS0_13BinaryFunctorIlllNS0_15binary_internal10MulFunctorIlEEEESt5arrayIPcLm3EEEEviT0_T1_)
        /*0014*/ 	.short	0x0160
        /*0016*/ 	.short	0x0020


	//----- nvinfo : EIATTR_CBANK_PARAM_SIZE
	.align		4
.L_3375:
        /*0018*/ 	.byte	0x03, 0x19
        /*001a*/ 	.short	0x0020


	//----- nvinfo : EIATTR_KPARAM_INFO
	.align		4
        /*001c*/ 	.byte	0x04, 0x17
        /*001e*/ 	.short	(.L_3377 - .L_3376)
.L_3376:
        /*0020*/ 	.word	0x00000000
        /*0024*/ 	.short	0x0002
        /*0026*/ 	.short	0x0008
        /*0028*/ 	.byte	0x00, 0xf0, 0x61, 0x00


	//----- nvinfo : EIATTR_KPARAM_INFO
	.align		4
.L_3377:
        /*002c*/ 	.byte	0x04, 0x17
        /*002e*/ 	.short	(.L_3379 - .L_3378)
.L_3378:
        /*0030*/ 	.word	0x00000000
        /*0034*/ 	.short	0x0001
        /*0036*/ 	.short	0x0004
        /*0038*/ 	.byte	0x00, 0xf0, 0x05, 0x00


	//----- nvinfo : EIATTR_KPARAM_INFO
	.align		4
.L_3379:
        /*003c*/ 	.byte	0x04, 0x17
        /*003e*/ 	.short	(.L_3381 - .L_3380)
.L_3380:
        /*0040*/ 	.word	0x00000000
        /*0044*/ 	.short	0x0000
        /*0046*/ 	.short	0x0000
        /*0048*/ 	.byte	0x00, 0xf0, 0x11, 0x00


	//----- nvinfo : EIATTR_MAXREG_COUNT
	.align		4
.L_3381:
        /*004c*/ 	.byte	0x03, 0x1b
        /*004e*/ 	.short	0x00ff


	//----- nvinfo : EIATTR_MERCURY_ISA_VERSION
	.align		4
        /*0050*/ 	.byte	0x03, 0x5f
        /*0052*/ 	.short	0x0000


	//----- nvinfo : EIATTR_EXIT_INSTR_OFFSETS
	.align		4
        /*0054*/ 	.byte	0x04, 0x1c
        /*0056*/ 	.short	(.L_3383 - .L_3382)


	//   ....[0]....
.L_3382:
        /*0058*/ 	.word	0x00000430


	//   ....[1]....
        /*005c*/ 	.word	0x00000ef0


	//   ....[2]....
        /*0060*/ 	.word	0x00000f50


	//----- nvinfo : EIATTR_MAX_THREADS
	.align		4
.L_3383:
        /*0064*/ 	.byte	0x04, 0x05
        /*0066*/ 	.short	(.L_3385 - .L_3384)
.L_3384:
        /*0068*/ 	.word	0x00000080
        /*006c*/ 	.word	0x00000001
        /*0070*/ 	.word	0x00000001


	//----- nvinfo : EIATTR_CRS_STACK_SIZE
	.align		4
.L_3385:
        /*0074*/ 	.byte	0x04, 0x1e
        /*0076*/ 	.short	(.L_3387 - .L_3386)
.L_3386:
        /*0078*/ 	.word	0x00000000
.L_3387:


//--------------------- .nv.info._ZN2at6native29vectorized_elementwise_kernelILi8ENS0_13BinaryFunctorIlllNS0_15binary_internal10MulFunctorIlEEEESt5arrayIPcLm3EEEEviT0_T1_ --------------------------
	.section	.nv.info._ZN2at6native29vectorized_elementwise_kernelILi8ENS0_13BinaryFunctorIlllNS0_15binary_internal10MulFunctorIlEEEESt5arrayIPcLm3EEEEviT0_T1_,"",@"SHT_CUDA_INFO"
	.sectionflags	@""
	.align	4


	//----- nvinfo : EIATTR_CUDA_API_VERSION
	.align		4
        /*0000*/ 	.byte	0x04, 0x37
        /*0002*/ 	.short	(.L_3389 - .L_3388)
.L_3388:
        /*0004*/ 	.word	0x00000082


	//----- nvinfo : EIATTR_SW2861232_WAR
	.align		4
.L_3389:
        /*0008*/ 	.byte	0x01, 0x35
	.zero		2


	//----- nvinfo : EIATTR_PARAM_CBANK
	.align		4
        /*000c*/ 	.byte	0x04, 0x0a
        /*000e*/ 	.short	(.L_3391 - .L_3390)
	.align		4
.L_3390:
        /*0010*/ 	.word	index@(.nv.constant0._ZN2at6native29vectorized_elementwise_kernelILi8ENS0_13BinaryFunctorIlllNS0_15binary_internal10MulFunctorIlEEEESt5arrayIPcLm3EEEEviT0_T1_)
        /*0014*/ 	.short	0x0160
        /*0016*/ 	.short	0x0020


	//----- nvinfo : EIATTR_CBANK_PARAM_SIZE
	.align		4
.L_3391:
        /*0018*/ 	.byte	0x03, 0x19
        /*001a*/ 	.short	0x0020


	//----- nvinfo : EIATTR_KPARAM_INFO
	.align		4
        /*001c*/ 	.byte	0x04, 0x17
        /*001e*/ 	.short	(.L_3393 - .L_3392)
.L_3392:
        /*0020*/ 	.word	0x00000000
        /*0024*/ 	.short	0x0002
        /*0026*/ 	.short	0x0008
        /*0028*/ 	.byte	0x00, 0xf0, 0x61, 0x00


	//----- nvinfo : EIATTR_KPARAM_INFO
	.align		4
.L_3393:
        /*002c*/ 	.byte	0x04, 0x17
        /*002e*/ 	.short	(.L_3395 - .L_3394)
.L_3394:
        /*0030*/ 	.word	0x00000000
        /*0034*/ 	.short	0x0001
        /*0036*/ 	.short	0x0004
        /*0038*/ 	.byte	0x00, 0xf0, 0x05, 0x00


	//----- nvinfo : EIATTR_KPARAM_INFO
	.align		4
.L_3395:
        /*003c*/ 	.byte	0x04, 0x17
        /*003e*/ 	.short	(.L_3397 - .L_3396)
.L_3396:
        /*0040*/ 	.word	0x00000000
        /*0044*/ 	.short	0x0000
        /*0046*/ 	.short	0x0000
        /*0048*/ 	.byte	0x00, 0xf0, 0x11, 0x00


	//----- nvinfo : EIATTR_MAXREG_COUNT
	.align		4
.L_3397:
        /*004c*/ 	.byte	0x03, 0x1b
        /*004e*/ 	.short	0x00ff


	//----- nvinfo : EIATTR_MERCURY_ISA_VERSION
	.align		4
        /*0050*/ 	.byte	0x03, 0x5f
        /*0052*/ 	.short	0x0000


	//----- nvinfo : EIATTR_EXIT_INSTR_OFFSETS
	.align		4
        /*0054*/ 	.byte	0x04, 0x1c
        /*0056*/ 	.short	(.L_3399 - .L_3398)


	//   ....[0]....
.L_3398:
        /*0058*/ 	.word	0x00000010


	//----- nvinfo : EIATTR_MAX_THREADS
	.align		4
.L_3399:
        /*005c*/ 	.byte	0x04, 0x05
        /*005e*/ 	.short	(.L_3401 - .L_3400)
.L_3400:
        /*0060*/ 	.word	0x00000080
        /*0064*/ 	.word	0x00000001
        /*0068*/ 	.word	0x00000001
.L_3401:


//--------------------- .nv.info._ZN2at6native18elementwise_kernelILi128ELi4EZNS0_15gpu_kernel_implINS0_13AUnaryFunctorIiiiNS0_15binary_internal10MulFunctorIiEEEEEEvRNS_18TensorIteratorBaseERKT_EUliE_EEviT1_ --------------------------
	.section	.nv.info._ZN2at6native18elementwise_kernelILi128ELi4EZNS0_15gpu_kernel_implINS0_13AUnaryFunctorIiiiNS0_15binary_internal10MulFunctorIiEEEEEEvRNS_18TensorIteratorBaseERKT_EUliE_EEviT1_,"",@"SHT_CUDA_INFO"
	.sectionflags	@""
	.align	4


	//----- nvinfo : EIATTR_CUDA_API_VERSION
	.align		4
        /*0000*/ 	.byte	0x04, 0x37
        /*0002*/ 	.short	(.L_3403 - .L_3402)
.L_3402:
        /*0004*/ 	.word	0x00000082


	//----- nvinfo : EIATTR_SW2861232_WAR
	.align		4
.L_3403:
        /*0008*/ 	.byte	0x01, 0x35
	.zero		2


	//----- nvinfo : EIATTR_PARAM_CBANK
	.align		4
        /*000c*/ 	.byte	0x04, 0x0a
        /*000e*/ 	.short	(.L_3405 - .L_3404)
	.align		4
.L_3404:
        /*0010*/ 	.word	index@(.nv.constant0._ZN2at6native18elementwise_kernelILi128ELi4EZNS0_15gpu_kernel_implINS0_13AUnaryFunctorIiiiNS0_15binary_internal10MulFunctorIiEEEEEEvRNS_18TensorIteratorBaseERKT_EUliE_EEviT1_)
        /*0014*/ 	.short	0x0160
        /*0016*/ 	.short	0x0228


	//----- nvinfo : EIATTR_CBANK_PARAM_SIZE
	.align		4
.L_3405:
        /*0018*/ 	.byte	0x03, 0x19
        /*001a*/ 	.short	0x0228


	//----- nvinfo : EIATTR_KPARAM_INFO
	.align		4
        /*001c*/ 	.byte	0x04, 0x17
        /*001e*/ 	.short	(.L_3407 - .L_3406)
.L_3406:
        /*0020*/ 	.word	0x00000000
        /*0024*/ 	.short	0x0001
        /*0026*/ 	.short	0x0008
        /*0028*/ 	.byte	0x00, 0xf0, 0x81, 0x08


	//----- nvinfo : EIATTR_KPARAM_INFO
	.align		4
.L_3407:
        /*002c*/ 	.byte	0x04, 0x17
        /*002e*/ 	.short	(.L_3409 - .L_3408)
.L_3408:
        /*0030*/ 	.word	0x00000000
        /*0034*/ 	.short	0x0000
        /*0036*/ 	.short	0x0000
        /*0038*/ 	.byte	0x00, 0xf0, 0x11, 0x00


	//----- nvinfo : EIATTR_MAXREG_COUNT
	.align		4
.L_3409:
        /*003c*/ 	.byte	0x03, 0x1b
        /*003e*/ 	.short	0x0080


	//----- nvinfo : EIATTR_EXTERNS
	.align		4
        /*0040*/ 	.byte	0x04, 0x0f
        /*0042*/ 	.short	(.L_3411 - .L_3410)


	//   ....[0]....
	.align		4
.L_3410:
        /*0044*/ 	.word	index@(__assertfail)


	//----- nvinfo : EIATTR_MERCURY_ISA_VERSION
	.align		4
.L_3411:
        /*0048*/ 	.byte	0x03, 0x5f
        /*004a*/ 	.short	0x0000


	//----- nvinfo : EIATTR_SYSCALL_OFFSETS
	.align		4
        /*004c*/ 	.byte	0x04, 0x46
        /*004e*/ 	.short	(.L_3413 - .L_3412)


	//   ....[0]....
.L_3412:
        /*0050*/ 	.word	0x00001cc0


	//   ....[1]....
        /*0054*/ 	.word	0x00002b30


	//   ....[2]....
        /*0058*/ 	.word	0x00004820


	//   ....[3]....
        /*005c*/ 	.word	0x00005690


	//   ....[4]....
        /*0060*/ 	.word	0x00007350


	//   ....[5]....
        /*0064*/ 	.word	0x000081c0


	//   ....[6]....
        /*0068*/ 	.word	0x00009e90


	//   ....[7]....
        /*006c*/ 	.word	0x0000ad00


	//----- nvinfo : EIATTR_EXIT_INSTR_OFFSETS
	.align		4
.L_3413:
        /*0070*/ 	.byte	0x04, 0x1c
        /*0072*/ 	.short	(.L_3415 - .L_3414)


	//   ....[0]....
.L_3414:
        /*0074*/ 	.word	0x00008250


	//   ....[1]....
        /*0078*/ 	.word	0x00009fc0


	//   ....[2]....
        /*007c*/ 	.word	0x00009fe0


	//   ....[3]....
        /*0080*/ 	.word	0x0000a070


	//   ....[4]....
        /*0084*/ 	.word	0x0000a090


	//   ....[5]....
        /*0088*/ 	.word	0x0000a0b0


	//   ....[6]....
        /*008c*/ 	.word	0x0000a140


	//   ....[7]....
        /*0090*/ 	.word	0x0000a180


	//   ....[8]....
        /*0094*/ 	.word	0x0000a220


	//   ....[9]....
        /*0098*/ 	.word	0x0000a270


	//   ....[10]....
        /*009c*/ 	.word	0x0000a2a0


	//   ....[11]....
        /*00a0*/ 	.word	0x0000a360


	//   ....[12]....
        /*00a4*/ 	.word	0x0000a3a0


	//   ....[13]....
        /*00a8*/ 	.word	0x0000a530


	//   ....[14]....
        /*00ac*/ 	.word	0x0000a690


	//   ....[15]....
        /*00b0*/ 	.word	0x0000a6d0


	//   ....[16]....
        /*00b4*/ 	.word	0x0000a770


	//   ....[17]....
        /*00b8*/ 	.word	0x0000a8f0


	//   ....[18]....
        /*00bc*/ 	.word	0x0000aa70


	//   ....[19]....
        /*00c0*/ 	.word	0x0000abd0


	//   ....[20]....
        /*00c4*/ 	.word	0x0000ad10


	//   ....[21]....
        /*00c8*/ 	.word	0x0000ad40


	//   ....[22]....
        /*00cc*/ 	.word	0x0000ad60


	//----- nvinfo : EIATTR_MAX_THREADS
	.align		4
.L_3415:
        /*00d0*/ 	.byte	0x04, 0x05
        /*00d2*/ 	.short	(.L_3417 - .L_3416)
.L_3416:
        /*00d4*/ 	.word	0x00000080
        /*00d8*/ 	.word	0x00000001
        /*00dc*/ 	.word	0x00000001


	//----- nvinfo : EIATTR_CRS_STACK_SIZE
	.align		4
.L_3417:
        /*00e0*/ 	.byte	0x04, 0x1e
        /*00e2*/ 	.short	(.L_3419 - .L_3418)
.L_3418:
        /*00e4*/ 	.word	0x00000000
.L_3419:


//--------------------- .nv.info._ZN2at6native27unrolled_elementwise_kernelINS0_13AUnaryFunctorIiiiNS0_15binary_internal10MulFunctorIiEEEESt5arrayIPcLm2EELi4E23TrivialOffsetCalculatorILi1EjESB_NS0_6memory12LoadWithCastILi1EEENSC_13StoreWithCastILi1EEEEEviT_T0_T2_T3_T4_T5_ --------------------------
	.section	.nv.info._ZN2at6native27unrolled_elementwise_kernelINS0_13AUnaryFunctorIiiiNS0_15binary_internal10MulFunctorIiEEEESt5arrayIPcLm2EELi4E23TrivialOffsetCalculatorILi1EjESB_NS0_6memory12LoadWithCastILi1EEENSC_13StoreWithCastILi1EEEEEviT_T0_T2_T3_T4_T5_,"",@"SHT_CUDA_INFO"
	.sectionflags	@""
	.align	4


	//----- nvinfo : EIATTR_CUDA_API_VERSION
	.align		4
        /*0000*/ 	.byte	0x04, 0x37
        /*0002*/ 	.short	(.L_3421 - .L_3420)
.L_3420:
        /*0004*/ 	.word	0x00000082


	//----- nvinfo : EIATTR_SW2861232_WAR
	.align		4
.L_3421:
        /*0008*/ 	.byte	0x01, 0x35
	.zero		2


	//----- nvinfo : EIATTR_PARAM_CBANK
	.align		4
        /*000c*/ 	.byte	0x04, 0x0a
        /*000e*/ 	.short	(.L_3423 - .L_3422)
	.align		4
.L_3422:
        /*0010*/ 	.word	index@(.nv.constant0._ZN2at6native27unrolled_elementwise_kernelINS0_13AUnaryFunctorIiiiNS0_15binary_internal10MulFunctorIiEEEESt5arrayIPcLm2EELi4E23TrivialOffsetCalculatorILi1EjESB_NS0_6memory12LoadWithCastILi1EEENSC_13StoreWithCastILi1EEEEEviT_T0_T2_T3_T4_T5_)
        /*0014*/ 	.short	0x0160
        /*0016*/ 	.short	0x0034


	//----- nvinfo : EIATTR_CBANK_PARAM_SIZE
	.align		4
.L_3423:
        /*0018*/ 	.byte	0x03, 0x19
        /*001a*/ 	.short	0x0034


	//----- nvinfo : EIATTR_KPARAM_INFO
	.align		4
        /*001c*/ 	.byte	0x04, 0x17
        /*001e*/ 	.short	(.L_3425 - .L_3424)
.L_3424:
        /*0020*/ 	.word	0x00000000
        /*0024*/ 	.short	0x0006
        /*0026*/ 	.short	0x002c
        /*0028*/ 	.byte	0x00, 0xf0, 0x21, 0x00


	//----- nvinfo : EIATTR_KPARAM_INFO
	.align		4
.L_3425:
        /*002c*/ 	.byte	0x04, 0x17
        /*002e*/ 	.short	(.L_3427 - .L_3426)
.L_3426:
        /*0030*/ 	.word	0x00000000
        /*0034*/ 	.short	0x0005
        /*0036*/ 	.short	0x0024
        /*0038*/ 	.byte	0x00, 0xf0, 0x21, 0x00


	//----- nvinfo : EIATTR_KPARAM_INFO
	.align		4
.L_3427:
        /*003c*/ 	.byte	0x04, 0x17
        /*003e*/ 	.short	(.L_3429 - .L_3428)
.L_3428:
        /*0040*/ 	.word	0x00000000
        /*0044*/ 	.short	0x0004
        /*0046*/ 	.short	0x0021
        /*0048*/ 	.byte	0x00, 0xf0, 0x05, 0x00


	//----- nvinfo : EIATTR_KPARAM_INFO
	.align		4
.L_3429:
        /*004c*/ 	.byte	0x04, 0x17
        /*004e*/ 	.short	(.L_3431 - .L_3430)
.L_3430:
        /*0050*/ 	.word	0x00000000
        /*0054*/ 	.short	0x0003
        /*0056*/ 	.short	0x0020
        /*0058*/ 	.byte	0x00, 0xf0, 0x05, 0x00


	//----- nvinfo : EIATTR_KPARAM_INFO
	.align		4
.L_3431:
        /*005c*/ 	.byte	0x04, 0x17
        /*005e*/ 	.short	(.L_3433 - .L_3432)
.L_3432:
        /*0060*/ 	.word	0x00000000
        /*0064*/ 	.short	0x0002
        /*0066*/ 	.short	0x0010
        /*0068*/ 	.byte	0x00, 0xf0, 0x41, 0x00


	//----- nvinfo : EIATTR_KPARAM_INFO
	.align		4
.L_3433:
        /*006c*/ 	.byte	0x04, 0x17
        /*006e*/ 	.short	(.L_3435 - .L_3434)
.L_3434:
        /*0070*/ 	.word	0x00000000
        /*0074*/ 	.short	0x0001
        /*0076*/ 	.short	0x0004
        /*0078*/ 	.byte	0x00, 0xf0, 0x21, 0x00


	//----- nvinfo : EIATTR_KPARAM_INFO
	.align		4
.L_3435:
        /*007c*/ 	.byte	0x04, 0x17
        /*007e*/ 	.short	(.L_3437 - .L_3436)
.L_3436:
        /*0080*/ 	.word	0x00000000
        /*0084*/ 	.short	0x0000
        /*0086*/ 	.short	0x0000
        /*0088*/ 	.byte	0x00, 0xf0, 0x11, 0x00


	//----- nvinfo : EIATTR_MAXREG_COUNT
	.align		4
.L_3437:
        /*008c*/ 	.byte	0x03, 0x1b
        /*008e*/ 	.short	0x00ff


	//----- nvinfo : EIATTR_EXTERNS
	.align		4
        /*0090*/ 	.byte	0x04, 0x0f
        /*0092*/ 	.short	(.L_3439 - .L_3438)


	//   ....[0]....
	.align		4
.L_3438:
        /*0094*/ 	.word	index@(__assertfail)


	//----- nvinfo : EIATTR_MERCURY_ISA_VERSION
	.align		4
.L_3439:
        /*0098*/ 	.byte	0x03, 0x5f
        /*009a*/ 	.short	0x0000


	//----- nvinfo : EIATTR_SYSCALL_OFFSETS
	.align		4
        /*009c*/ 	.byte	0x04, 0x46
        /*009e*/ 	.short	(.L_3441 - .L_3440)


	//   ....[0]....
.L_3440:
        /*00a0*/ 	.word	0x00000eb0


	//   ....[1]....
        /*00a4*/ 	.word	0x00001d50


	//   ....[2]....
        /*00a8*/ 	.word	0x00002c00


	//   ....[3]....
        /*00ac*/ 	.word	0x00003a70


	//   ....[4]....
        /*00b0*/ 	.word	0x000049e0


	//   ....[5]....
        /*00b4*/ 	.word	0x000058e0


	//   ....[6]....
        /*00b8*/ 	.word	0x000067d0


	//   ....[7]....
        /*00bc*/ 	.word	0x000076c0


	//----- nvinfo : EIATTR_EXIT_INSTR_OFFSETS
	.align		4
.L_3441:
        /*00c0*/ 	.byte	0x04, 0x1c
        /*00c2*/ 	.short	(.L_3443 - .L_3442)


	//   ....[0]....
.L_3442:
        /*00c4*/ 	.word	0x00006870


	//   ....[1]....
        /*00c8*/ 	.word	0x00006980


	//   ....[2]....
        /*00cc*/ 	.word	0x000069a0


	//   ....[3]....
        /*00d0*/ 	.word	0x00006a30


	//   ....[4]....
        /*00d4*/ 	.word	0x00006a50


	//   ....[5]....
        /*00d8*/ 	.word	0x00006a70


	//   ....[6]....
        /*00dc*/ 	.word	0x00006b00


	//   ....[7]....
        /*00e0*/ 	.word	0x00006b40


	//   ....[8]....
        /*00e4*/ 	.word	0x00006be0


	//   ....[9]....
        /*00e8*/ 	.word	0x00006c30


	//   ....[10]....
        /*00ec*/ 	.word	0x00006c60


	//   ....[11]....
        /*00f0*/ 	.word	0x00006d20


	//   ....[12]....
        /*00f4*/ 	.word	0x00006d60


	//   ....[13]....
        /*00f8*/ 	.word	0x00006ef0


	//   ....[14]....
        /*00fc*/ 	.word	0x00007050


	//   ....[15]....
        /*0100*/ 	.word	0x00007090


	//   ....[16]....
        /*0104*/ 	.word	0x00007130


	//   ....[17]....
        /*0108*/ 	.word	0x000072b0


	//   ....[18]....
        /*010c*/ 	.word	0x00007430


	//   ....[19]....
        /*0110*/ 	.word	0x00007590


	//   ....[20]....
        /*0114*/ 	.word	0x000076d0


	//   ....[21]....
        /*0118*/ 	.word	0x00007700


	//   ....[22]....
        /*011c*/ 	.word	0x00007720


	//----- nvinfo : EIATTR_MAX_THREADS
	.align		4
.L_3443:
        /*0120*/ 	.byte	0x04, 0x05
        /*0122*/ 	.short	(.L_3445 - .L_3444)
.L_3444:
        /*0124*/ 	.word	0x00000080
        /*0128*/ 	.word	0x00000001
        /*012c*/ 	.word	0x00000001


	//----- nvinfo : EIATTR_CRS_STACK_SIZE
	.align		4
.L_3445:
        /*0130*/ 	.byte	0x04, 0x1e
        /*0132*/ 	.short	(.L_3447 - .L_3446)
.L_3446:
        /*0134*/ 	.word	0x00000000
.L_3447:


//--------------------- .nv.info._ZN2at6native18elementwise_kernelILi128ELi2EZNS0_22gpu_kernel_impl_nocastINS0_13AUnaryFunctorIiiiNS0_15binary_internal10MulFunctorIiEEEEEEvRNS_18TensorIteratorBaseERKT_EUliE_EEviT1_ --------------------------
	.section	.nv.info._ZN2at6native18elementwise_kernelILi128ELi2EZNS0_22gpu_kernel_impl_nocastINS0_13AUnaryFunctorIiiiNS0_15binary_internal10MulFunctorIiEEEEEEvRNS_18TensorIteratorBaseERKT_EUliE_EEviT1_,"",@"SHT_CUDA_INFO"
	.sectionflags	@""
	.align	4


	//----- nvinfo : EIATTR_CUDA_API_VERSION
	.align		4
        /*0000*/ 	.byte	0x04, 0x37
        /*0002*/ 	.short	(.L_3449 - .L_3448)
.L_3448:
        /*0004*/ 	.word	0x00000082


	//----- nvinfo : EIATTR_SW2861232_WAR
	.align		4
.L_3449:
        /*0008*/ 	.byte	0x01, 0x35
	.zero		2


	//----- nvinfo : EIATTR_PARAM_CBANK
	.align		4
        /*000c*/ 	.byte	0x04, 0x0a
        /*000e*/ 	.short	(.L_3451 - .L_3450)
	.align		4
.L_3450:
        /*0010*/ 	.word	index@(.nv.constant0._ZN2at6native18elementwise_kernelILi128ELi2EZNS0_22gpu_kernel_impl_nocastINS0_13AUnaryFunctorIiiiNS0_15binary_internal10MulFunctorIiEEEEEEvRNS_18TensorIteratorBaseERKT_EUliE_EEviT1_)
        /*0014*/ 	.short	0x0160
        /*0016*/ 	.short	0x0220


	//----- nvinfo : EIATTR_CBANK_PARAM_SIZE
	.align		4
.L_3451:
        /*0018*/ 	.byte	0x03, 0x19
        /*001a*/ 	.short	0x0220


	//----- nvinfo : EIATTR_KPARAM_INFO
	.align		4
        /*001c*/ 	.byte	0x04, 0x17
        /*001e*/ 	.short	(.L_3453 - .L_3452)
.L_3452:
        /*0020*/ 	.word	0x00000000
        /*0024*/ 	.short	0x0001
        /*0026*/ 	.short	0x0008
        /*0028*/ 	.byte	0x00, 0xf0, 0x61, 0x08


	//----- nvinfo : EIATTR_KPARAM_INFO
	.align		4
.L_3453:
        /*002c*/ 	.byte	0x04, 0x17
        /*002e*/ 	.short	(.L_3455 - .L_3454)
.L_3454:
        /*0030*/ 	.word	0x00000000
        /*0034*/ 	.short	0x0000
        /*0036*/ 	.short	0x0000
        /*0038*/ 	.byte	0x00, 0xf0, 0x11, 0x00


	//----- nvinfo : EIATTR_MAXREG_COUNT
	.align		4
.L_3455:
        /*003c*/ 	.byte	0x03, 0x1b
        /*003e*/ 	.short	0x0080


	//----- nvinfo : EIATTR_MERCURY_ISA_VERSION
	.align		4
        /*0040*/ 	.byte	0x03, 0x5f
        /*0042*/ 	.short	0x0000


	//----- nvinfo : EIATTR_EXIT_INSTR_OFFSETS
	.align		4
        /*0044*/ 	.byte	0x04, 0x1c
        /*0046*/ 	.short	(.L_3457 - .L_3456)


	//   ....[0]....
.L_3456:
        /*0048*/ 	.word	0x00000f60


	//   ....[1]....
        /*004c*/ 	.word	0x00001e20


	//----- nvinfo : EIATTR_MAX_THREADS
	.align		4
.L_3457:
        /*0050*/ 	.byte	0x04, 0x05
        /*0052*/ 	.short	(.L_3459 - .L_3458)
.L_3458:
        /*0054*/ 	.word	0x00000080
        /*0058*/ 	.word	0x00000001
        /*005c*/ 	.word	0x00000001


	//----- nvinfo : EIATTR_CRS_STACK_SIZE
	.align		4
.L_3459:
        /*0060*/ 	.byte	0x04, 0x1e
        /*0062*/ 	.short	(.L_3461 - .L_3460)
.L_3460:
        /*0064*/ 	.word	0x00000000
.L_3461:


//--------------------- .nv.info._ZN2at6native27unrolled_elementwise_kernelINS0_13AUnaryFunctorIiiiNS0_15binary_internal10MulFunctorIiEEEESt5arrayIPcLm2EELi4E23TrivialOffsetCalculatorILi1EjESB_NS0_6memory15LoadWithoutCastENSC_16StoreWithoutCastEEEviT_T0_T2_T3_T4_T5_ --------------------------
	.section	.nv.info._ZN2at6native27unrolled_elementwise_kernelINS0_13AUnaryFunctorIiiiNS0_15binary_internal10MulFunctorIiEEEESt5arrayIPcLm2EELi4E23TrivialOffsetCalculatorILi1EjESB_NS0_6memory15LoadWithoutCastENSC_16StoreWithoutCastEEEviT_T0_T2_T3_T4_T5_,"",@"SHT_CUDA_INFO"
	.sectionflags	@""
	.align	4


	//----- nvinfo : EIATTR_CUDA_API_VERSION
	.align		4
        /*0000*/ 	.byte	0x04, 0x37
        /*0002*/ 	.short	(.L_3463 - .L_3462)
.L_3462:
        /*0004*/ 	.word	0x00000082


	//----- nvinfo : EIATTR_SW2861232_WAR
	.align		4
.L_3463:
        /*0008*/ 	.byte	0x01, 0x35
	.zero		2


	//----- nvinfo : EIATTR_PARAM_CBANK
	.align		4
        /*000c*/ 	.byte	0x04, 0x0a
        /*000e*/ 	.short	(.L_3465 - .L_3464)
	.align		4
.L_3464:
        /*0010*/ 	.word	index@(.nv.constant0._ZN2at6native27unrolled_elementwise_kernelINS0_13AUnaryFunctorIiiiNS0_15binary_internal10MulFunctorIiEEEESt5arrayIPcLm2EELi4E23TrivialOffsetCalculatorILi1EjESB_NS0_6memory15LoadWithoutCastENSC_16StoreWithoutCastEEEviT_T0_T2_T3_T4_T5_)
        /*0014*/ 	.short	0x0160
        /*0016*/ 	.short	0x0024


	//----- nvinfo : EIATTR_CBANK_PARAM_SIZE
	.align		4
.L_3465:
        /*0018*/ 	.byte	0x03, 0x19
        /*001a*/ 	.short	0x0024


	//----- nvinfo : EIATTR_KPARAM_INFO
	.align		4
        /*001c*/ 	.byte	0x04, 0x17
        /*001e*/ 	.short	(.L_3467 - .L_3466)
.L_3466:
        /*0020*/ 	.word	0x00000000
        /*0024*/ 	.short	0x0006
        /*0026*/ 	.short	0x0023
        /*0028*/ 	.byte	0x00, 0xf0, 0x05, 0x00


	//----- nvinfo : EIATTR_KPARAM_INFO
	.align		4
.L_3467:
        /*002c*/ 	.byte	0x04, 0x17
        /*002e*/ 	.short	(.L_3469 - .L_3468)
.L_3468:
        /*0030*/ 	.word	0x00000000
        /*0034*/ 	.short	0x0005
        /*0036*/ 	.short	0x0022
        /*0038*/ 	.byte	0x00, 0xf0, 0x05, 0x00


	//----- nvinfo : EIATTR_KPARAM_INFO
	.align		4
.L_3469:
        /*003c*/ 	.byte	0x04, 0x17
        /*003e*/ 	.short	(.L_3471 - .L_3470)
.L_3470:
        /*0040*/ 	.word	0x00000000
        /*0044*/ 	.short	0x0004
        /*0046*/ 	.short	0x0021
        /*0048*/ 	.byte	0x00, 0xf0, 0x05, 0x00


	//----- nvinfo : EIATTR_KPARAM_INFO
	.align		4
.L_3471:
        /*004c*/ 	.byte	0x04, 0x17
        /*004e*/ 	.short	(.L_3473 - .L_3472)
.L_3472:
        /*0050*/ 	.word	0x00000000
        /*0054*/ 	.short	0x0003
        /*0056*/ 	.short	0x0020
        /*0058*/ 	.byte	0x00, 0xf0, 0x05, 0x00


	//----- nvinfo : EIATTR_KPARAM_INFO
	.align		4
.L_3473:
        /*005c*/ 	.byte	0x04, 0x17
        /*005e*/ 	.short	(.L_3475 - .L_3474)
.L_3474:
        /*0060*/ 	.word	0x00000000
        /*0064*/ 	.short	0x0002
        /*0066*/ 	.short	0x0010
        /*0068*/ 	.byte	0x00, 0xf0, 0x41, 0x00


	//----- nvinfo : EIATTR_KPARAM_INFO
	.align		4
.L_3475:
        /*006c*/ 	.byte	0x04, 0x17
        /*006e*/ 	.short	(.L_3477 - .L_3476)
.L_3476:
        /*0070*/ 	.word	0x00000000
        /*0074*/ 	.short	0x0001
        /*0076*/ 	.short	0x0004
        /*0078*/ 	.byte	0x00, 0xf0, 0x21, 0x00


	//----- nvinfo : EIATTR_KPARAM_INFO
	.align		4
.L_3477:
        /*007c*/ 	.byte	0x04, 0x17
        /*007e*/ 	.short	(.L_3479 - .L_3478)
.L_3478:
        /*0080*/ 	.word	0x00000000
        /*0084*/ 	.short	0x0000
        /*0086*/ 	.short	0x0000
        /*0088*/ 	.byte	0x00, 0xf0, 0x11, 0x00


	//----- nvinfo : EIATTR_MAXREG_COUNT
	.align		4
.L_3479:
        /*008c*/ 	.byte	0x03, 0x1b
        /*008e*/ 	.short	0x00ff


	//----- nvinfo : EIATTR_MERCURY_ISA_VERSION
	.align		4
        /*0090*/ 	.byte	0x03, 0x5f
        /*0092*/ 	.short	0x0000


	//----- nvinfo : EIATTR_EXIT_INSTR_OFFSETS
	.align		4
        /*0094*/ 	.byte	0x04, 0x1c
        /*0096*/ 	.short	(.L_3481 - .L_3480)


	//   ....[0]....
.L_3480:
        /*0098*/ 	.word	0x000003a0


	//   ....[1]....
        /*009c*/ 	.word	0x00000400


	//----- nvinfo : EIATTR_MAX_THREADS
	.align		4
.L_3481:
        /*00a0*/ 	.byte	0x04, 0x05
        /*00a2*/ 	.short	(.L_3483 - .L_3482)
.L_3482:
        /*00a4*/ 	.word	0x00000080
        /*00a8*/ 	.word	0x00000001
        /*00ac*/ 	.word	0x00000001


	//----- nvinfo : EIATTR_CRS_STACK_SIZE
	.align		4
.L_3483:
        /*00b0*/ 	.byte	0x04, 0x1e
        /*00b2*/ 	.short	(.L_3485 - .L_3484)
.L_3484:
        /*00b4*/ 	.word	0x00000000
.L_3485:


//--------------------- .nv.info._ZN2at6native29vectorized_elementwise_kernelILi2ENS0_13AUnaryFunctorIiiiNS0_15binary_internal10MulFunctorIiEEEESt5arrayIPcLm2EEEEviT0_T1_ --------------------------
	.section	.nv.info._ZN2at6native29vectorized_elementwise_kernelILi2ENS0_13AUnaryFunctorIiiiNS0_15binary_internal10MulFunctorIiEEEESt5arrayIPcLm2EEEEviT0_T1_,"",@"SHT_CUDA_INFO"
	.sectionflags	@""
	.align	4


	//----- nvinfo : EIATTR_CUDA_API_VERSION
	.align		4
        /*0000*/ 	.byte	0x04, 0x37
        /*0002*/ 	.short	(.L_3487 - .L_3486)
.L_3486:
        /*0004*/ 	.word	0x00000082


	//----- nvinfo : EIATTR_SW2861232_WAR
	.align		4
.L_3487:
        /*0008*/ 	.byte	0x01, 0x35
	.zero		2


	//----- nvinfo : EIATTR_PARAM_CBANK
	.align		4
        /*000c*/ 	.byte	0x04, 0x0a
        /*000e*/ 	.short	(.L_3489 - .L_3488)
	.align		4
.L_3488:
        /*0010*/ 	.word	index@(.nv.constant0._ZN2at6native29vectorized_elementwise_kernelILi2ENS0_13AUnaryFunctorIiiiNS0_15binary_internal10MulFunctorIiEEEESt5arrayIPcLm2EEEEviT0_T1_)
        /*0014*/ 	.short	0x0160
        /*0016*/ 	.short	0x0020


	//----- nvinfo : EIATTR_CBANK_PARAM_SIZE
	.align		4
.L_3489:
        /*0018*/ 	.byte	0x03, 0x19
        /*001a*/ 	.short	0x0020


	//----- nvinfo : EIATTR_KPARAM_INFO
	.align		4
        /*001c*/ 	.byte	0x04, 0x17
        /*001e*/ 	.short	(.L_3491 - .L_3490)
.L_3490:
        /*0020*/ 	.word	0x00000000
        /*0024*/ 	.short	0x0002
        /*0026*/ 	.short	0x0010
        /*0028*/ 	.byte	0x00, 0xf0, 0x41, 0x00


	//----- nvinfo : EIATTR_KPARAM_INFO
	.align		4
.L_3491:
        /*002c*/ 	.byte	0x04, 0x17
        /*002e*/ 	.short	(.L_3493 - .L_3492)
.L_3492:
        /*0030*/ 	.word	0x00000000
        /*0034*/ 	.short	0x0001
        /*0036*/ 	.short	0x0004
        /*0038*/ 	.byte	0x00, 0xf0, 0x21, 0x00


	//----- nvinfo : EIATTR_KPARAM_INFO
	.align		4
.L_3493:
        /*003c*/ 	.byte	0x04, 0x17
        /*003e*/ 	.short	(.L_3495 - .L_3494)
.L_3494:
        /*0040*/ 	.word	0x00000000
        /*0044*/ 	.short	0x0000
        /*0046*/ 	.short	0x0000
        /*0048*/ 	.byte	0x00, 0xf0, 0x11, 0x00


	//----- nvinfo : EIATTR_MAXREG_COUNT
	.align		4
.L_3495:
        /*004c*/ 	.byte	0x03, 0x1b
        /*004e*/ 	.short	0x00ff


	//----- nvinfo : EIATTR_MERCURY_ISA_VERSION
	.align		4
        /*0050*/ 	.byte	0x03, 0x5f
        /*0052*/ 	.short	0x0000


	//----- nvinfo : EIATTR_EXIT_INSTR_OFFSETS
	.align		4
        /*0054*/ 	.byte	0x04, 0x1c
        /*0056*/ 	.short	(.L_3497 - .L_3496)


	//   ....[0]....
.L_3496:
        /*0058*/ 	.word	0x000001d0


	//   ....[1]....
        /*005c*/ 	.word	0x00000940


	//   ....[2]....
        /*0060*/ 	.word	0x00000990


	//----- nvinfo : EIATTR_MAX_THREADS
	.align		4
.L_3497:
        /*0064*/ 	.byte	0x04, 0x05
        /*0066*/ 	.short	(.L_3499 - .L_3498)
.L_3498:
        /*0068*/ 	.word	0x00000080
        /*006c*/ 	.word	0x00000001
        /*0070*/ 	.word	0x00000001


	//----- nvinfo : EIATTR_CRS_STACK_SIZE
	.align		4
.L_3499:
        /*0074*/ 	.byte	0x04, 0x1e
        /*0076*/ 	.short	(.L_3501 - .L_3500)
.L_3500:
        /*0078*/ 	.word	0x00000000
.L_3501:


//--------------------- .nv.info._ZN2at6native29vectorized_elementwise_kernelILi4ENS0_13AUnaryFunctorIiiiNS0_15binary_internal10MulFunctorIiEEEESt5arrayIPcLm2EEEEviT0_T1_ --------------------------
	.section	.nv.info._ZN2at6native29vectorized_elementwise_kernelILi4ENS0_13AUnaryFunctorIiiiNS0_15binary_internal10MulFunctorIiEEEESt5arrayIPcLm2EEEEviT0_T1_,"",@"SHT_CUDA_INFO"
	.sectionflags	@""
	.align	4


	//----- nvinfo : EIATTR_CUDA_API_VERSION
	.align		4
        /*0000*/ 	.byte	0x04, 0x37
        /*0002*/ 	.short	(.L_3503 - .L_3502)
.L_3502:
        /*0004*/ 	.word	0x00000082


	//----- nvinfo : EIATTR_SW2861232_WAR
	.align		4
.L_3503:
        /*0008*/ 	.byte	0x01, 0x35
	.zero		2


	//----- nvinfo : EIATTR_PARAM_CBANK
	.align		4
        /*000c*/ 	.byte	0x04, 0x0a
        /*000e*/ 	.short	(.L_3505 - .L_3504)
	.align		4
.L_3504:
        /*0010*/ 	.word	index@(.nv.constant0._ZN2at6native29vectorized_elementwise_kernelILi4ENS0_13AUnaryFunctorIiiiNS0_15binary_internal10MulFunctorIiEEEESt5arrayIPcLm2EEEEviT0_T1_)
        /*0014*/ 	.short	0x0160
        /*0016*/ 	.short	0x0020


	//----- nvinfo : EIATTR_CBANK_PARAM_SIZE
	.align		4
.L_3505:
        /*0018*/ 	.byte	0x03, 0x19
        /*001a*/ 	.short	0x0020


	//----- nvinfo : EIATTR_KPARAM_INFO
	.align		4
        /*001c*/ 	.byte	0x04, 0x17
        /*001e*/ 	.short	(.L_3507 - .L_3506)
.L_3506:
        /*0020*/ 	.word	0x00000000
        /*0024*/ 	.short	0x0002
        /*0026*/ 	.short	0x0010
        /*0028*/ 	.byte	0x00, 0xf0, 0x41, 0x00


	//----- nvinfo : EIATTR_KPARAM_INFO
	.align		4
.L_3507:
        /*002c*/ 	.byte	0x04, 0x17
        /*002e*/ 	.short	(.L_3509 - .L_3508)
.L_3508:
        /*0030*/ 	.word	0x00000000
        /*0034*/ 	.short	0x0001
        /*0036*/ 	.short	0x0004
        /*0038*/ 	.byte	0x00, 0xf0, 0x21, 0x00


	//----- nvinfo : EIATTR_KPARAM_INFO
	.align		4
.L_3509:
        /*003c*/ 	.byte	0x04, 0x17
        /*003e*/ 	.short	(.L_3511 - .L_3510)
.L_3510:
        /*0040*/ 	.word	0x00000000
        /*0044*/ 	.short	0x0000
        /*0046*/ 	.short	0x0000
        /*0048*/ 	.byte	0x00, 0xf0, 0x11, 0x00


	//----- nvinfo : EIATTR_MAXREG_COUNT
	.align		4
.L_3511:
        /*004c*/ 	.byte	0x03, 0x1b
        /*004e*/ 	.short	0x00ff


	//----- nvinfo : EIATTR_MERCURY_ISA_VERSION
	.align		4
        /*0050*/ 	.byte	0x03, 0x5f
        /*0052*/ 	.short	0x0000


	//----- nvinfo : EIATTR_EXIT_INSTR_OFFSETS
	.align		4
        /*0054*/ 	.byte	0x04, 0x1c
        /*0056*/ 	.short	(.L_3513 - .L_3512)


	//   ....[0]....
.L_3512:
        /*0058*/ 	.word	0x00000190


	//   ....[1]....
        /*005c*/ 	.word	0x00000900


	//   ....[2]....
        /*0060*/ 	.word	0x00000950


	//----- nvinfo : EIATTR_MAX_THREADS
	.align		4
.L_3513:
        /*0064*/ 	.byte	0x04, 0x05
        /*0066*/ 	.short	(.L_3515 - .L_3514)
.L_3514:
        /*0068*/ 	.word	0x00000080
        /*006c*/ 	.word	0x00000001
        /*0070*/ 	.word	0x00000001


	//----- nvinfo : EIATTR_CRS_STACK_SIZE
	.align		4
.L_3515:
        /*0074*/ 	.byte	0x04, 0x1e
        /*0076*/ 	.short	(.L_3517 - .L_3516)
.L_3516:
        /*0078*/ 	.word	0x00000000
.L_3517:


//--------------------- .nv.info._ZN2at6native29vectorized_elementwise_kernelILi8ENS0_13AUnaryFunctorIiiiNS0_15binary_internal10MulFunctorIiEEEESt5arrayIPcLm2EEEEviT0_T1_ --------------------------
	.section	.nv.info._ZN2at6native29vectorized_elementwise_kernelILi8ENS0_13AUnaryFunctorIiiiNS0_15binary_internal10MulFunctorIiEEEESt5arrayIPcLm2EEEEviT0_T1_,"",@"SHT_CUDA_INFO"
	.sectionflags	@""
	.align	4


	//----- nvinfo : EIATTR_CUDA_API_VERSION
	.align		4
        /*0000*/ 	.byte	0x04, 0x37
        /*0002*/ 	.short	(.L_3519 - .L_3518)
.L_3518:
        /*0004*/ 	.word	0x00000082


	//----- nvinfo : EIATTR_SW2861232_WAR
	.align		4
.L_3519:
        /*0008*/ 	.byte	0x01, 0x35
	.zero		2


	//----- nvinfo : EIATTR_PARAM_CBANK
	.align		4
        /*000c*/ 	.byte	0x04, 0x0a
        /*000e*/ 	.short	(.L_3521 - .L_3520)
	.align		4
.L_3520:
        /*0010*/ 	.word	index@(.nv.constant0._ZN2at6native29vectorized_elementwise_kernelILi8ENS0_13AUnaryFunctorIiiiNS0_15binary_internal10MulFunctorIiEEEESt5arrayIPcLm2EEEEviT0_T1_)
        /*0014*/ 	.short	0x0160
        /*0016*/ 	.short	0x0020


	//----- nvinfo : EIATTR_CBANK_PARAM_SIZE
	.align		4
.L_3521:
        /*0018*/ 	.byte	0x03, 0x19
        /*001a*/ 	.short	0x0020


	//----- nvinfo : EIATTR_KPARAM_INFO
	.align		4
        /*001c*/ 	.byte	0x04, 0x17
        /*001e*/ 	.short	(.L_3523 - .L_3522)
.L_3522:
        /*0020*/ 	.word	0x00000000
        /*0024*/ 	.short	0x0002
        /*0026*/ 	.short	0x0010
        /*0028*/ 	.byte	0x00, 0xf0, 0x41, 0x00


	//----- nvinfo : EIATTR_KPARAM_INFO
	.align		4
.L_3523:
        /*002c*/ 	.byte	0x04, 0x17
        /*002e*/ 	.short	(.L_3525 - .L_3524)
.L_3524:
        /*0030*/ 	.word	0x00000000
        /*0034*/ 	.short	0x0001
        /*0036*/ 	.short	0x0004
        /*0038*/ 	.byte	0x00, 0xf0, 0x21, 0x00


	//----- nvinfo : EIATTR_KPARAM_INFO
	.align		4
.L_3525:
        /*003c*/ 	.byte	0x04, 0x17
        /*003e*/ 	.short	(.L_3527 - .L_3526)
.L_3526:
        /*0040*/ 	.word	0x00000000
        /*0044*/ 	.short	0x0000
        /*0046*/ 	.short	0x0000
        /*0048*/ 	.byte	0x00, 0xf0, 0x11, 0x00


	//----- nvinfo : EIATTR_MAXREG_COUNT
	.align		4
.L_3527:
        /*004c*/ 	.byte	0x03, 0x1b
        /*004e*/ 	.short	0x00ff


	//----- nvinfo : EIATTR_MERCURY_ISA_VERSION
	.align		4
        /*0050*/ 	.byte	0x03, 0x5f
        /*0052*/ 	.short	0x0000


	//----- nvinfo : EIATTR_EXIT_INSTR_OFFSETS
	.align		4
        /*0054*/ 	.byte	0x04, 0x1c
        /*0056*/ 	.short	(.L_3529 - .L_3528)


	//   ....[0]....
.L_3528:
        /*0058*/ 	.word	0x00000010


	//----- nvinfo : EIATTR_MAX_THREADS
	.align		4
.L_3529:
        /*005c*/ 	.byte	0x04, 0x05
        /*005e*/ 	.short	(.L_3531 - .L_3530)
.L_3530:
        /*0060*/ 	.word	0x00000080
        /*0064*/ 	.word	0x00000001
        /*0068*/ 	.word	0x00000001
.L_3531:


//--------------------- .nv.info._ZN2at6native18elementwise_kernelILi128ELi4EZNS0_15gpu_kernel_implINS0_13BinaryFunctorIiiiNS0_15binary_internal10MulFunctorIiEEEEEEvRNS_18TensorIteratorBaseERKT_EUliE_EEviT1_ --------------------------
	.section	.nv.info._ZN2at6native18elementwise_kernelILi128ELi4EZNS0_15gpu_kernel_implINS0_13BinaryFunctorIiiiNS0_15binary_internal10MulFunctorIiEEEEEEvRNS_18TensorIteratorBaseERKT_EUliE_EEviT1_,"",@"SHT_CUDA_INFO"
	.sectionflags	@""
	.align	4


	//----- nvinfo : EIATTR_CUDA_API_VERSION
	.align		4
        /*0000*/ 	.byte	0x04, 0x37
        /*0002*/ 	.short	(.L_3533 - .L_3532)
.L_3532:
        /*0004*/ 	.word	0x00000082


	//----- nvinfo : EIATTR_SW2861232_WAR
	.align		4
.L_3533:
        /*0008*/ 	.byte	0x01, 0x35
	.zero		2


	//----- nvinfo : EIATTR_PARAM_CBANK
	.align		4
        /*000c*/ 	.byte	0x04, 0x0a
        /*000e*/ 	.short	(.L_3535 - .L_3534)
	.align		4
.L_3534:
        /*0010*/ 	.word	index@(.nv.constant0._ZN2at6native18elementwise_kernelILi128ELi4EZNS0_15gpu_kernel_implINS0_13BinaryFunctorIiiiNS0_15binary_internal10MulFunctorIiEEEEEEvRNS_18TensorIteratorBaseERKT_EUliE_EEviT1_)
        /*0014*/ 	.short	0x0160
        /*0016*/ 	.short	0x0290


	//----- nvinfo : EIATTR_CBANK_PARAM_SIZE
	.align		4
.L_3535:
        /*0018*/ 	.byte	0x03, 0x19
        /*001a*/ 	.short	0x0290


	//----- nvinfo : EIATTR_KPARAM_INFO
	.align		4
        /*001c*/ 	.byte	0x04, 0x17
        /*001e*/ 	.short	(.L_3537 - .L_3536)
.L_3536:
        /*0020*/ 	.word	0x00000000
        /*0024*/ 	.short	0x0001
        /*0026*/ 	.short	0x0008
        /*0028*/ 	.byte	0x00, 0xf0, 0x21, 0x0a


	//----- nvinfo : EIATTR_KPARAM_INFO
	.align		4
.L_3537:
        /*002c*/ 	.byte	0x04, 0x17
        /*002e*/ 	.short	(.L_3539 - .L_3538)
.L_3538:
        /*0030*/ 	.word	0x00000000
        /*0034*/ 	.short	0x0000
        /*0036*/ 	.short	0x0000
        /*0038*/ 	.byte	0x00, 0xf0, 0x11, 0x00


	//----- nvinfo : EIATTR_MAXREG_COUNT
	.align		4
.L_3539:
        /*003c*/ 	.byte	0x03, 0x1b
        /*003e*/ 	.short	0x0080


	//----- nvinfo : EIATTR_EXTERNS
	.align		4
        /*0040*/ 	.byte	0x04, 0x0f
        /*0042*/ 	.short	(.L_3541 - .L_3540)


	//   ....[0]....
	.align		4
.L_3540:
        /*0044*/ 	.word	index@(__assertfail)


	//----- nvinfo : EIATTR_MERCURY_ISA_VERSION
	.align		4
.L_3541:
        /*0048*/ 	.byte	0x03, 0x5f
        /*004a*/ 	.short	0x0000


	//----- nvinfo : EIATTR_SYSCALL_OFFSETS
	.align		4
        /*004c*/ 	.byte	0x04, 0x46
        /*004e*/ 	.short	(.L_3543 - .L_3542)


	//   ....[0]....
.L_3542:
        /*0050*/ 	.word	0x00001e60


	//   ....[1]....
        /*0054*/ 	.word	0x00002c80


	//   ....[2]....
        /*0058*/ 	.word	0x00003af0


	//   ....[3]....
        /*005c*/ 	.word	0x00005990


	//   ....[4]....
        /*0060*/ 	.word	0x000067b0


	//   ....[5]....
        /*0064*/ 	.word	0x00007620


	//   ....[6]....
        /*0068*/ 	.word	0x00009490


	//   ....[7]....
        /*006c*/ 	.word	0x0000a2b0


	//   ....[8]....
        /*0070*/ 	.word	0x0000b120


	//   ....[9]....
        /*0074*/ 	.word	0x0000cfa0


	//   ....[10]....
        /*0078*/ 	.word	0x0000ddc0


	//   ....[11]....
        /*007c*/ 	.word	0x0000ec30


	//----- nvinfo : EIATTR_EXIT_INSTR_OFFSETS
	.align		4
.L_3543:
        /*0080*/ 	.byte	0x04, 0x1c
        /*0082*/ 	.short	(.L_3545 - .L_3544)


	//   ....[0]....
.L_3544:
        /*0084*/ 	.word	0x0000b1b0


	//   ....[1]....
        /*0088*/ 	.word	0x0000def0


	//   ....[2]....
        /*008c*/ 	.word	0x0000df10


	//   ....[3]....
        /*0090*/ 	.word	0x0000dfa0


	//   ....[4]....
        /*0094*/ 	.word	0x0000dfc0


	//   ....[5]....
        /*0098*/ 	.word	0x0000dfe0


	//   ....[6]....
        /*009c*/ 	.word	0x0000e070


	//   ....[7]....
        /*00a0*/ 	.word	0x0000e0b0


	//   ....[8]....
        /*00a4*/ 	.word	0x0000e150


	//   ....[9]....
        /*00a8*/ 	.word	0x0000e1a0


	//   ....[10]....
        /*00ac*/ 	.word	0x0000e1d0


	//   ....[11]....
        /*00b0*/ 	.word	0x0000e290


	//   ....[12]....
        /*00b4*/ 	.word	0x0000e2d0


	//   ....[13]....
        /*00b8*/ 	.word	0x0000e460


	//   ....[14]....
        /*00bc*/ 	.word	0x0000e5c0


	//   ....[15]....
        /*00c0*/ 	.word	0x0000e600


	//   ....[16]....
        /*00c4*/ 	.word	0x0000e6a0


	//   ....[17]....
        /*00c8*/ 	.word	0x0000e820


	//   ....[18]....
        /*00cc*/ 	.word	0x0000e9a0


	//   ....[19]....
        /*00d0*/ 	.word	0x0000eb00


	//   ....[20]....
        /*00d4*/ 	.word	0x0000ec40


	//   ....[21]....
        /*00d8*/ 	.word	0x0000ec70


	//   ....[22]....
        /*00dc*/ 	.word	0x0000ec90


	//----- nvinfo : EIATTR_MAX_THREADS
	.align		4
.L_3545:
        /*00e0*/ 	.byte	0x04, 0x05
        /*00e2*/ 	.short	(.L_3547 - .L_3546)
.L_3546:
        /*00e4*/ 	.word	0x00000080
        /*00e8*/ 	.word	0x00000001
        /*00ec*/ 	.word	0x00000001


	//----- nvinfo : EIATTR_CRS_STACK_SIZE
	.align		4
.L_3547:
        /*00f0*/ 	.byte	0x04, 0x1e
        /*00f2*/ 	.short	(.L_3549 - .L_3548)
.L_3548:
        /*00f4*/ 	.word	0x00000000
.L_3549:


//--------------------- .nv.info._ZN2at6native27unrolled_elementwise_kernelINS0_13BinaryFunctorIiiiNS0_15binary_internal10MulFunctorIiEEEESt5arrayIPcLm3EELi4E23TrivialOffsetCalculatorILi2EjESA_ILi1EjENS0_6memory12LoadWithCastILi2EEENSD_13StoreWithCastILi1EEEEEviT_T0_T2_T3_T4_T5_ --------------------------
	.section	.nv.info._ZN2at6native27unrolled_elementwise_kernelINS0_13BinaryFunctorIiiiNS0_15binary_internal10MulFunctorIiEEEESt5arrayIPcLm3EELi4E23TrivialOffsetCalculatorILi2EjESA_ILi1EjENS0_6memory12LoadWithCastILi2EEENSD_13StoreWithCastILi1EEEEEviT_T0_T2_T3_T4_T5_,"",@"SHT_CUDA_INFO"
	.sectionflags	@""
	.align	4


	//----- nvinfo : EIATTR_CUDA_API_VERSION
	.align		4
        /*0000*/ 	.byte	0x04, 0x37
        /*0002*/ 	.short	(.L_3551 - .L_3550)
.L_3550:
        /*0004*/ 	.word	0x00000082


	//----- nvinfo : EIATTR_SW2861232_WAR
	.align		4
.L_3551:
        /*0008*/ 	.byte	0x01, 0x35
	.zero		2


	//----- nvinfo : EIATTR_PARAM_CBANK
	.align		4
        /*000c*/ 	.byte	0x04, 0x0a
        /*000e*/ 	.short	(.L_3553 - .L_3552)
	.align		4
.L_3552:
        /*0010*/ 	.word	index@(.nv.constant0._ZN2at6native27unrolled_elementwise_kernelINS0_13BinaryFunctorIiiiNS0_15binary_internal10MulFunctorIiEEEESt5arrayIPcLm3EELi4E23TrivialOffsetCalculatorILi2EjESA_ILi1EjENS0_6memory12LoadWithCastILi2EEENSD_13StoreWithCastILi1EEEEEviT_T0_T2_T3_T4_T5_)
        /*0014*/ 	.short	0x0160
        /*0016*/ 	.short	0x0038


	//----- nvinfo : EIATTR_CBANK_PARAM_SIZE
	.align		4
.L_3553:
        /*0018*/ 	.byte	0x03, 0x19
        /*001a*/ 	.short	0x0038


	//----- nvinfo : EIATTR_KPARAM_INFO
	.align		4
        /*001c*/ 	.byte	0x04, 0x17
        /*001e*/ 	.short	(.L_3555 - .L_3554)
.L_3554:
        /*0020*/ 	.word	0x00000000
        /*0024*/ 	.short	0x0006
        /*0026*/ 	.short	0x0030
        /*0028*/ 	.byte	0x00, 0xf0, 0x21, 0x00


	//----- nvinfo : EIATTR_KPARAM_INFO
	.align		4
.L_3555:
        /*002c*/ 	.byte	0x04, 0x17
        /*002e*/ 	.short	(.L_3557 - .L_3556)
.L_3556:
        /*0030*/ 	.word	0x00000000
        /*0034*/ 	.short	0x0005
        /*0036*/ 	.short	0x0024
        /*0038*/ 	.byte	0x00, 0xf0, 0x31, 0x00


	//----- nvinfo : EIATTR_KPARAM_INFO
	.align		4
.L_3557:
        /*003c*/ 	.byte	0x04, 0x17
        /*003e*/ 	.short	(.L_3559 - .L_3558)
.L_3558:
        /*0040*/ 	.word	0x00000000
        /*0044*/ 	.short	0x0004
        /*0046*/ 	.short	0x0021
        /*0048*/ 	.byte	0x00, 0xf0, 0x05, 0x00


	//----- nvinfo : EIATTR_KPARAM_INFO
	.align		4
.L_3559:
        /*004c*/ 	.byte	0x04, 0x17
        /*004e*/ 	.short	(.L_3561 - .L_3560)
.L_3560:
        /*0050*/ 	.word	0x00000000
        /*0054*/ 	.short	0x0003
        /*0056*/ 	.short	0x0020
        /*0058*/ 	.byte	0x00, 0xf0, 0x05, 0x00


	//----- nvinfo : EIATTR_KPARAM_INFO
	.align		4
.L_3561:
        /*005c*/ 	.byte	0x04, 0x17
        /*005e*/ 	.short	(.L_3563 - .L_3562)
.L_3562:
        /*0060*/ 	.word	0x00000000
        /*0064*/ 	.short	0x0002
        /*0066*/ 	.short	0x0008
        /*0068*/ 	.byte	0x00, 0xf0, 0x61, 0x00


	//----- nvinfo : EIATTR_KPARAM_INFO
	.align		4
.L_3563:
        /*006c*/ 	.byte	0x04, 0x17
        /*006e*/ 	.short	(.L_3565 - .L_3564)
.L_3564:
        /*0070*/ 	.word	0x00000000
        /*0074*/ 	.short	0x0001
        /*0076*/ 	.short	0x0004
        /*0078*/ 	.byte	0x00, 0xf0, 0x05, 0x00


	//----- nvinfo : EIATTR_KPARAM_INFO
	.align		4
.L_3565:
        /*007c*/ 	.byte	0x04, 0x17
        /*007e*/ 	.short	(.L_3567 - .L_3566)
.L_3566:
        /*0080*/ 	.word	0x00000000
        /*0084*/ 	.short	0x0000
        /*0086*/ 	.short	0x0000
        /*0088*/ 	.byte	0x00, 0xf0, 0x11, 0x00


	//----- nvinfo : EIATTR_MAXREG_COUNT
	.align		4
.L_3567:
        /*008c*/ 	.byte	0x03, 0x1b
        /*008e*/ 	.short	0x00ff


	//----- nvinfo : EIATTR_EXTERNS
	.align		4
        /*0090*/ 	.byte	0x04, 0x0f
        /*0092*/ 	.short	(.L_3569 - .L_3568)


	//   ....[0]....
	.align		4
.L_3568:
        /*0094*/ 	.word	index@(__assertfail)


	//----- nvinfo : EIATTR_MERCURY_ISA_VERSION
	.align		4
.L_3569:
        /*0098*/ 	.byte	0x03, 0x5f
        /*009a*/ 	.short	0x0000


	//----- nvinfo : EIATTR_SYSCALL_OFFSETS
	.align		4
        /*009c*/ 	.byte	0x04, 0x46
        /*009e*/ 	.short	(.L_3571 - .L_3570)


	//   ....[0]....
.L_3570:
        /*00a0*/ 	.word	0x00000ec0


	//   ....[1]....
        /*00a4*/ 	.word	0x00001ce0


	//   ....[2]....
        /*00a8*/ 	.word	0x00002b80


	//   ....[3]....
        /*00ac*/ 	.word	0x000039a0


	//   ....[4]....
        /*00b0*/ 	.word	0x00004850


	//   ....[5]....
        /*00b4*/ 	.word	0x00005670


	//   ....[6]....
        /*00b8*/ 	.word	0x00006500


	//   ....[7]....
        /*00bc*/ 	.word	0x00007310


	//   ....[8]....
        /*00c0*/ 	.word	0x00008270


	//   ....[9]....
        /*00c4*/ 	.word	0x00009170


	//   ....[10]....
        /*00c8*/ 	.word	0x0000a050


	//   ....[11]....
        /*00cc*/ 	.word	0x0000af30


	//----- nvinfo : EIATTR_EXIT_INSTR_OFFSETS
	.align		4
.L_3571:
        /*00d0*/ 	.byte	0x04, 0x1c
        /*00d2*/ 	.short	(.L_3573 - .L_3572)


	//   ....[0]....
.L_3572:
        /*00d4*/ 	.word	0x0000a0e0


	//   ....[1]....
        /*00d8*/ 	.word	0x0000a1f0


	//   ....[2]....
        /*00dc*/ 	.word	0x0000a210


	//   ....[3]....
        /*00e0*/ 	.word	0x0000a2a0


	//   ....[4]....
        /*00e4*/ 	.word	0x0000a2c0


	//   ....[5]....
        /*00e8*/ 	.word	0x0000a2e0


	//   ....[6]....
        /*00ec*/ 	.word	0x0000a370


	//   ....[7]....
        /*00f0*/ 	.word	0x0000a3b0


	//   ....[8]....
        /*00f4*/ 	.word	0x0000a450


	//   ....[9]....
        /*00f8*/ 	.word	0x0000a4a0


	//   ....[10]....
        /*00fc*/ 	.word	0x0000a4d0


	//   ....[11]....
        /*0100*/ 	.word	0x0000a590


	//   ....[12]....
        /*0104*/ 	.word	0x0000a5d0


	//   ....[13]....
        /*0108*/ 	.word	0x0000a760


	//   ....[14]....
        /*010c*/ 	.word	0x0000a8c0


	//   ....[15]....
        /*0110*/ 	.word	0x0000a900


	//   ....[16]....
        /*0114*/ 	.word	0x0000a9a0


	//   ....[17]....
        /*0118*/ 	.word	0x0000ab20


	//   ....[18]....
        /*011c*/ 	.word	0x0000aca0


	//   ....[19]....
        /*0120*/ 	.word	0x0000ae00


	//   ....[20]....
        /*0124*/ 	.word	0x0000af40


	//   ....[21]....
        /*0128*/ 	.word	0x0000af70


	//   ....[22]....
        /*012c*/ 	.word	0x0000af90


	//----- nvinfo : EIATTR_MAX_THREADS
	.align		4
.L_3573:
        /*0130*/ 	.byte	0x04, 0x05
        /*0132*/ 	.short	(.L_3575 - .L_3574)
.L_3574:
        /*0134*/ 	.word	0x00000080
        /*0138*/ 	.word	0x00000001
        /*013c*/ 	.word	0x00000001


	//----- nvinfo : EIATTR_CRS_STACK_SIZE
	.align		4
.L_3575:
        /*0140*/ 	.byte	0x04, 0x1e
        /*0142*/ 	.short	(.L_3577 - .L_3576)
.L_3576:
        /*0144*/ 	.word	0x00000000
.L_3577:


//--------------------- .nv.info._ZN2at6native18elementwise_kernelILi128ELi2EZNS0_22gpu_kernel_impl_nocastINS0_13BinaryFunctorIiiiNS0_15binary_internal10MulFunctorIiEEEEEEvRNS_18TensorIteratorBaseERKT_EUliE_EEviT1_ --------------------------
	.section	.nv.info._ZN2at6native18elementwise_kernelILi128ELi2EZNS0_22gpu_kernel_impl_nocastINS0_13BinaryFunctorIiiiNS0_15binary_internal10MulFunctorIiEEEEEEvRNS_18TensorIteratorBaseERKT_EUliE_EEviT1_,"",@"SHT_CUDA_INFO"
	.sectionflags	@""
	.align	4


	//----- nvinfo : EIATTR_CUDA_API_VERSION
	.align		4
        /*0000*/ 	.byte	0x04, 0x37
        /*0002*/ 	.short	(.L_3579 - .L_3578)
.L_3578:
        /*0004*/ 	.word	0x00000082


	//----- nvinfo : EIATTR_SW2861232_WAR
	.align		4
.L_3579:
        /*0008*/ 	.byte	0x01, 0x35
	.zero		2


	//----- nvinfo : EIATTR_PARAM_CBANK
	.align		4
        /*000c*/ 	.byte	0x04, 0x0a
        /*000e*/ 	.short	(.L_3581 - .L_3580)
	.align		4
.L_3580:
        /*0010*/ 	.word	index@(.nv.constant0._ZN2at6native18elementwise_kernelILi128ELi2EZNS0_22gpu_kernel_impl_nocastINS0_13BinaryFunctorIiiiNS0_15binary_internal10MulFunctorIiEEEEEEvRNS_18TensorIteratorBaseERKT_EUliE_EEviT1_)
        /*0014*/ 	.short	0x0160
        /*0016*/ 	.short	0x0290


	//----- nvinfo : EIATTR_CBANK_PARAM_SIZE
	.align		4
.L_3581:
        /*0018*/ 	.byte	0x03, 0x19
        /*001a*/ 	.short	0x0290


	//----- nvinfo : EIATTR_KPARAM_INFO
	.align		4
        /*001c*/ 	.byte	0x04, 0x17
        /*001e*/ 	.short	(.L_3583 - .L_3582)
.L_3582:
        /*0020*/ 	.word	0x00000000
        /*0024*/ 	.short	0x0001
        /*0026*/ 	.short	0x0008
        /*0028*/ 	.byte	0x00, 0xf0, 0x21, 0x0a


	//----- nvinfo : EIATTR_KPARAM_INFO
	.align		4
.L_3583:
        /*002c*/ 	.byte	0x04, 0x17
        /*002e*/ 	.short	(.L_3585 - .L_3584)
.L_3584:
        /*0030*/ 	.word	0x00000000
        /*0034*/ 	.short	0x0000
        /*0036*/ 	.short	0x0000
        /*0038*/ 	.byte	0x00, 0xf0, 0x11, 0x00


	//----- nvinfo : EIATTR_MAXREG_COUNT
	.align		4
.L_3585:
        /*003c*/ 	.byte	0x03, 0x1b
        /*003e*/ 	.short	0x0080


	//----- nvinfo : EIATTR_MERCURY_ISA_VERSION
	.align		4
        /*0040*/ 	.byte	0x03, 0x5f
        /*0042*/ 	.short	0x0000


	//----- nvinfo : EIATTR_EXIT_INSTR_OFFSETS
	.align		4
        /*0044*/ 	.byte	0x04, 0x1c
        /*0046*/ 	.short	(.L_3587 - .L_3586)


	//   ....[0]....
.L_3586:
        /*0048*/ 	.word	0x00001130


	//   ....[1]....
        /*004c*/ 	.word	0x000021b0


	//----- nvinfo : EIATTR_MAX_THREADS
	.align		4
.L_3587:
        /*0050*/ 	.byte	0x04, 0x05
        /*0052*/ 	.short	(.L_3589 - .L_3588)
.L_3588:
        /*0054*/ 	.word	0x00000080
        /*0058*/ 	.word	0x00000001
        /*005c*/ 	.word	0x00000001


	//----- nvinfo : EIATTR_CRS_STACK_SIZE
	.align		4
.L_3589:
        /*0060*/ 	.byte	0x04, 0x1e
        /*0062*/ 	.short	(.L_3591 - .L_3590)
.L_3590:
        /*0064*/ 	.word	0x00000000
.L_3591:


//--------------------- .nv.info._ZN2at6native27unrolled_elementwise_kernelINS0_13BinaryFunctorIiiiNS0_15binary_internal10MulFunctorIiEEEESt5arrayIPcLm3EELi4E23TrivialOffsetCalculatorILi2EjESA_ILi1EjENS0_6memory15LoadWithoutCastENSD_16StoreWithoutCastEEEviT_T0_T2_T3_T4_T5_ --------------------------
	.section	.nv.info._ZN2at6native27unrolled_elementwise_kernelINS0_13BinaryFunctorIiiiNS0_15binary_internal10MulFunctorIiEEEESt5arrayIPcLm3EELi4E23TrivialOffsetCalculatorILi2EjESA_ILi1EjENS0_6memory15LoadWithoutCastENSD_16StoreWithoutCastEEEviT_T0_T2_T3_T4_T5_,"",@"SHT_CUDA_INFO"
	.sectionflags	@""
	.align	4


	//----- nvinfo : EIATTR_CUDA_API_VERSION
	.align		4
        /*0000*/ 	.byte	0x04, 0x37
        /*0002*/ 	.short	(.L_3593 - .L_3592)
.L_3592:
        /*0004*/ 	.word	0x00000082


	//----- nvinfo : EIATTR_SW2861232_WAR
	.align		4
.L_3593:
        /*0008*/ 	.byte	0x01, 0x35
	.zero		2


	//----- nvinfo : EIATTR_PARAM_CBANK
	.align		4
        /*000c*/ 	.byte	0x04, 0x0a
        /*000e*/ 	.short	(.L_3595 - .L_3594)
	.align		4
.L_3594:
        /*0010*/ 	.word	index@(.nv.constant0._ZN2at6native27unrolled_elementwise_kernelINS0_13BinaryFunctorIiiiNS0_15binary_internal10MulFunctorIiEEEESt5arrayIPcLm3EELi4E23TrivialOffsetCalculatorILi2EjESA_ILi1EjENS0_6memory15LoadWithoutCastENSD_16StoreWithoutCastEEEviT_T0_T2_T3_T4_T5_)
        /*0014*/ 	.short	0x0160
        /*0016*/ 	.short	0x0024


	//----- nvinfo : EIATTR_CBANK_PARAM_SIZE
	.align		4
.L_3595:
        /*0018*/ 	.byte	0x03, 0x19
        /*001a*/ 	.short	0x0024


	//----- nvinfo : EIATTR_KPARAM_INFO
	.align		4
        /*001c*/ 	.byte	0x04, 0x17
        /*001e*/ 	.short	(.L_3597 - .L_3596)
.L_3596:
        /*0020*/ 	.word	0x00000000
        /*0024*/ 	.short	0x0006
        /*0026*/ 	.short	0x0023
        /*0028*/ 	.byte	0x00, 0xf0, 0x05, 0x00


	//----- nvinfo : EIATTR_KPARAM_INFO
	.align		4
.L_3597:
        /*002c*/ 	.byte	0x04, 0x17
        /*002e*/ 	.short	(.L_3599 - .L_3598)
.L_3598:
        /*0030*/ 	.word	0x00000000
        /*0034*/ 	.short	0x0005
        /*0036*/ 	.short	0x0022
        /*0038*/ 	.byte	0x00, 0xf0, 0x05, 0x00


	//----- nvinfo : EIATTR_KPARAM_INFO
	.align		4
.L_3599:
        /*003c*/ 	.byte	0x04, 0x17
        /*003e*/ 	.short	(.L_3601 - .L_3600)
.L_3600:
        /*0040*/ 	.word	0x00000000
        /*0044*/ 	.short	0x0004
        /*0046*/ 	.short	0x0021
        /*0048*/ 	.byte	0x00, 0xf0, 0x05, 0x00


	//----- nvinfo : EIATTR_KPARAM_INFO
	.align		4
.L_3601:
        /*004c*/ 	.byte	0x04, 0x17
        /*004e*/ 	.short	(.L_3603 - .L_3602)
.L_3602:
        /*0050*/ 	.word	0x00000000
        /*0054*/ 	.short	0x0003
        /*0056*/ 	.short	0x0020
        /*0058*/ 	.byte	0x00, 0xf0, 0x05, 0x00


	//----- nvinfo : EIATTR_KPARAM_INFO
	.align		4
.L_3603:
        /*005c*/ 	.byte	0x04, 0x17
        /*005e*/ 	.short	(.L_3605 - .L_3604)
.L_3604:
        /*0060*/ 	.word	0x00000000
        /*0064*/ 	.short	0x0002
        /*0066*/ 	.short	0x0008
        /*0068*/ 	.byte	0x00, 0xf0, 0x61, 0x00


	//----- nvinfo : EIATTR_KPARAM_INFO
	.align		4
.L_3605:
        /*006c*/ 	.byte	0x04, 0x17
        /*006e*/ 	.short	(.L_3607 - .L_3606)
.L_3606:
        /*0070*/ 	.word	0x00000000
        /*0074*/ 	.short	0x0001
        /*0076*/ 	.short	0x0004
        /*0078*/ 	.byte	0x00, 0xf0, 0x05, 0x00


	//----- nvinfo : EIATTR_KPARAM_INFO
	.align		4
.L_3607:
        /*007c*/ 	.byte	0x04, 0x17
        /*007e*/ 	.short	(.L_3609 - .L_3608)
.L_3608:
        /*0080*/ 	.word	0x00000000
        /*0084*/ 	.short	0x0000
        /*0086*/ 	.short	0x0000
        /*0088*/ 	.byte	0x00, 0xf0, 0x11, 0x00


	//----- nvinfo : EIATTR_MAXREG_COUNT
	.align		4
.L_3609:
        /*008c*/ 	.byte	0x03, 0x1b
        /*008e*/ 	.short	0x00ff


	//----- nvinfo : EIATTR_MERCURY_ISA_VERSION
	.align		4
        /*0090*/ 	.byte	0x03, 0x5f
        /*0092*/ 	.short	0x0000


	//----- nvinfo : EIATTR_EXIT_INSTR_OFFSETS
	.align		4
        /*0094*/ 	.byte	0x04, 0x1c
        /*0096*/ 	.short	(.L_3611 - .L_3610)


	//   ....[0]....
.L_3610:
        /*0098*/ 	.word	0x00000440


	//   ....[1]....
        /*009c*/ 	.word	0x000004a0


	//----- nvinfo : EIATTR_MAX_THREADS
	.align		4
.L_3611:
        /*00a0*/ 	.byte	0x04, 0x05
        /*00a2*/ 	.short	(.L_3613 - .L_3612)
.L_3612:
        /*00a4*/ 	.word	0x00000080
        /*00a8*/ 	.word	0x00000001
        /*00ac*/ 	.word	0x00000001


	//----- nvinfo : EIATTR_CRS_STACK_SIZE
	.align		4
.L_3613:
        /*00b0*/ 	.byte	0x04, 0x1e
        /*00b2*/ 	.short	(.L_3615 - .L_3614)
.L_3614:
        /*00b4*/ 	.word	0x00000000
.L_3615:


//--------------------- .nv.info._ZN2at6native29vectorized_elementwise_kernelILi2ENS0_13BinaryFunctorIiiiNS0_15binary_internal10MulFunctorIiEEEESt5arrayIPcLm3EEEEviT0_T1_ --------------------------
	.section	.nv.info._ZN2at6native29vectorized_elementwise_kernelILi2ENS0_13BinaryFunctorIiiiNS0_15binary_internal10MulFunctorIiEEEESt5arrayIPcLm3EEEEviT0_T1_,"",@"SHT_CUDA_INFO"
	.sectionflags	@""
	.align	4


	//----- nvinfo : EIATTR_CUDA_API_VERSION
	.align		4
        /*0000*/ 	.byte	0x04, 0x37
        /*0002*/ 	.short	(.L_3617 - .L_3616)
.L_3616:
        /*0004*/ 	.word	0x00000082


	//----- nvinfo : EIATTR_SW2861232_WAR
	.align		4
.L_3617:
        /*0008*/ 	.byte	0x01, 0x35
	.zero		2


	//----- nvinfo : EIATTR_PARAM_CBANK
	.align		4
        /*000c*/ 	.byte	0x04, 0x0a
        /*000e*/ 	.short	(.L_3619 - .L_3618)
	.align		4
.L_3618:
        /*0010*/ 	.word	index@(.nv.constant0._ZN2at6native29vectorized_elementwise_kernelILi2ENS0_13BinaryFunctorIiiiNS0_15binary_internal10MulFunctorIiEEEESt5arrayIPcLm3EEEEviT0_T1_)
        /*0014*/ 	.short	0x0160
        /*0016*/ 	.short	0x0020


	//----- nvinfo : EIATTR_CBANK_PARAM_SIZE
	.align		4
.L_3619:
        /*0018*/ 	.byte	0x03, 0x19
        /*001a*/ 	.short	0x0020


	//----- nvinfo : EIATTR_KPARAM_INFO
	.align		4
        /*001c*/ 	.byte	0x04, 0x17
        /*001e*/ 	.short	(.L_3621 - .L_3620)
.L_3620:
        /*0020*/ 	.word	0x00000000
        /*0024*/ 	.short	0x0002
        /*0026*/ 	.short	0x0008
        /*0028*/ 	.byte	0x00, 0xf0, 0x61, 0x00


	//----- nvinfo : EIATTR_KPARAM_INFO
	.align		4
.L_3621:
        /*002c*/ 	.byte	0x04, 0x17
        /*002e*/ 	.short	(.L_3623 - .L_3622)
.L_3622:
        /*0030*/ 	.word	0x00000000
        /*0034*/ 	.short	0x0001
        /*0036*/ 	.short	0x0004
        /*0038*/ 	.byte	0x00, 0xf0, 0x05, 0x00


	//----- nvinfo : EIATTR_KPARAM_INFO
	.align		4
.L_3623:
        /*003c*/ 	.byte	0x04, 0x17
        /*003e*/ 	.short	(.L_3625 - .L_3624)
.L_3624:
        /*0040*/ 	.word	0x00000000
        /*0044*/ 	.short	0x0000
        /*0046*/ 	.short	0x0000
        /*0048*/ 	.byte	0x00, 0xf0, 0x11, 0x00


	//----- nvinfo : EIATTR_MAXREG_COUNT
	.align		4
.L_3625:
        /*004c*/ 	.byte	0x03, 0x1b
        /*004e*/ 	.short	0x00ff


	//----- nvinfo : EIATTR_MERCURY_ISA_VERSION
	.align		4
        /*0050*/ 	.byte	0x03, 0x5f
        /*0052*/ 	.short	0x0000


	//----- nvinfo : EIATTR_EXIT_INSTR_OFFSETS
	.align		4
        /*0054*/ 	.byte	0x04, 0x1c
        /*0056*/ 	.short	(.L_3627 - .L_3626)


	//   ....[0]....
.L_3626:
        /*0058*/ 	.word	0x00000230


	//   ....[1]....
        /*005c*/ 	.word	0x00000ad0


	//   ....[2]....
        /*0060*/ 	.word	0x00000b20


	//----- nvinfo : EIATTR_MAX_THREADS
	.align		4
.L_3627:
        /*0064*/ 	.byte	0x04, 0x05
        /*0066*/ 	.short	(.L_3629 - .L_3628)
.L_3628:
        /*0068*/ 	.word	0x00000080
        /*006c*/ 	.word	0x00000001
        /*0070*/ 	.word	0x00000001


	//----- nvinfo : EIATTR_CRS_STACK_SIZE
	.align		4
.L_3629:
        /*0074*/ 	.byte	0x04, 0x1e
        /*0076*/ 	.short	(.L_3631 - .L_3630)
.L_3630:
        /*0078*/ 	.word	0x00000000
.L_3631:


//--------------------- .nv.info._ZN2at6native29vectorized_elementwise_kernelILi4ENS0_13BinaryFunctorIiiiNS0_15binary_internal10MulFunctorIiEEEESt5arrayIPcLm3EEEEviT0_T1_ --------------------------
	.section	.nv.info._ZN2at6native29vectorized_elementwise_kernelILi4ENS0_13BinaryFunctorIiiiNS0_15binary_internal10MulFunctorIiEEEESt5arrayIPcLm3EEEEviT0_T1_,"",@"SHT_CUDA_INFO"
	.sectionflags	@""
	.align	4


	//----- nvinfo : EIATTR_CUDA_API_VERSION
	.align		4
        /*0000*/ 	.byte	0x04, 0x37
        /*0002*/ 	.short	(.L_3633 - .L_3632)
.L_3632:
        /*0004*/ 	.word	0x00000082


	//----- nvinfo : EIATTR_SW2861232_WAR
	.align		4
.L_3633:
        /*0008*/ 	.byte	0x01, 0x35
	.zero		2


	//----- nvinfo : EIATTR_PARAM_CBANK
	.align		4
        /*000c*/ 	.byte	0x04, 0x0a
        /*000e*/ 	.short	(.L_3635 - .L_3634)
	.align		4
.L_3634:
        /*0010*/ 	.word	index@(.nv.constant0._ZN2at6native29vectorized_elementwise_kernelILi4ENS0_13BinaryFunctorIiiiNS0_15binary_internal10MulFunctorIiEEEESt5arrayIPcLm3EEEEviT0_T1_)
        /*0014*/ 	.short	0x0160
        /*0016*/ 	.short	0x0020


	//----- nvinfo : EIATTR_CBANK_PARAM_SIZE
	.align		4
.L_3635:
        /*0018*/ 	.byte	0x03, 0x19
        /*001a*/ 	.short	0x0020


	//----- nvinfo : EIATTR_KPARAM_INFO
	.align		4
        /*001c*/ 	.byte	0x04, 0x17
        /*001e*/ 	.short	(.L_3637 - .L_3636)
.L_3636:
        /*0020*/ 	.word	0x00000000
        /*0024*/ 	.short	0x0002
        /*0026*/ 	.short	0x0008
        /*0028*/ 	.byte	0x00, 0xf0, 0x61, 0x00


	//----- nvinfo : EIATTR_KPARAM_INFO
	.align		4
.L_3637:
        /*002c*/ 	.byte	0x04, 0x17
        /*002e*/ 	.short	(.L_3639 - .L_3638)
.L_3638:
        /*0030*/ 	.word	0x00000000
        /*0034*/ 	.short	0x0001
        /*0036*/ 	.short	0x0004
        /*0038*/ 	.byte	0x00, 0xf0, 0x05, 0x00


	//----- nvinfo : EIATTR_KPARAM_INFO
	.align		4
.L_3639:
        /*003c*/ 	.byte	0x04, 0x17
        /*003e*/ 	.short	(.L_3641 - .L_3640)
.L_3640:
        /*0040*/ 	.word	0x00000000
        /*0044*/ 	.short	0x0000
        /*0046*/ 	.short	0x0000
        /*0048*/ 	.byte	0x00, 0xf0, 0x11, 0x00


	//----- nvinfo : EIATTR_MAXREG_COUNT
	.align		4
.L_3641:
        /*004c*/ 	.byte	0x03, 0x1b
        /*004e*/ 	.short	0x00ff


	//----- nvinfo : EIATTR_MERCURY_ISA_VERSION
	.align		4
        /*0050*/ 	.byte	0x03, 0x5f
        /*0052*/ 	.short	0x0000


	//----- nvinfo : EIATTR_EXIT_INSTR_OFFSETS
	.align		4
        /*0054*/ 	.byte	0x04, 0x1c
        /*0056*/ 	.short	(.L_3643 - .L_3642)


	//   ....[0]....
.L_3642:
        /*0058*/ 	.word	0x000001d0


	//   ....[1]....
        /*005c*/ 	.word	0x00000a70


	//   ....[2]....
        /*0060*/ 	.word	0x00000ac0


	//----- nvinfo : EIATTR_MAX_THREADS
	.align		4
.L_3643:
        /*0064*/ 	.byte	0x04, 0x05
        /*0066*/ 	.short	(.L_3645 - .L_3644)
.L_3644:
        /*0068*/ 	.word	0x00000080
        /*006c*/ 	.word	0x00000001
        /*0070*/ 	.word	0x00000001


	//----- nvinfo : EIATTR_CRS_STACK_SIZE
	.align		4
.L_3645:
        /*0074*/ 	.byte	0x04, 0x1e
        /*0076*/ 	.short	(.L_3647 - .L_3646)
.L_3646:
        /*0078*/ 	.word	0x00000000
.L_3647:


//--------------------- .nv.info._ZN2at6native29vectorized_elementwise_kernelILi8ENS0_13BinaryFunctorIiiiNS0_15binary_internal10MulFunctorIiEEEESt5arrayIPcLm3EEEEviT0_T1_ --------------------------
	.section	.nv.info._ZN2at6native29vectorized_elementwise_kernelILi8ENS0_13BinaryFunctorIiiiNS0_15binary_internal10MulFunctorIiEEEESt5arrayIPcLm3EEEEviT0_T1_,"",@"SHT_CUDA_INFO"
	.sectionflags	@""
	.align	4


	//----- nvinfo : EIATTR_CUDA_API_VERSION
	.align		4
        /*0000*/ 	.byte	0x04, 0x37
        /*0002*/ 	.short	(.L_3649 - .L_3648)
.L_3648:
        /*0004*/ 	.word	0x00000082


	//----- nvinfo : EIATTR_SW2861232_WAR
	.align		4
.L_3649:
        /*0008*/ 	.byte	0x01, 0x35
	.zero		2


	//----- nvinfo : EIATTR_PARAM_CBANK
	.align		4
        /*000c*/ 	.byte	0x04, 0x0a
        /*000e*/ 	.short	(.L_3651 - .L_3650)
	.align		4
.L_3650:
        /*0010*/ 	.word	index@(.nv.constant0._ZN2at6native29vectorized_elementwise_kernelILi8ENS0_13BinaryFunctorIiiiNS0_15binary_internal10MulFunctorIiEEEESt5arrayIPcLm3EEEEviT0_T1_)
        /*0014*/ 	.short	0x0160
        /*0016*/ 	.short	0x0020


	//----- nvinfo : EIATTR_CBANK_PARAM_SIZE
	.align		4
.L_3651:
        /*0018*/ 	.byte	0x03, 0x19
        /*001a*/ 	.short	0x0020


	//----- nvinfo : EIATTR_KPARAM_INFO
	.align		4
        /*001c*/ 	.byte	0x04, 0x17
        /*001e*/ 	.short	(.L_3653 - .L_3652)
.L_3652:
        /*0020*/ 	.word	0x00000000
        /*0024*/ 	.short	0x0002
        /*0026*/ 	.short	0x0008
        /*0028*/ 	.byte	0x00, 0xf0, 0x61, 0x00


	//----- nvinfo : EIATTR_KPARAM_INFO
	.align		4
.L_3653:
        /*002c*/ 	.byte	0x04, 0x17
        /*002e*/ 	.short	(.L_3655 - .L_3654)
.L_3654:
        /*0030*/ 	.word	0x00000000
        /*0034*/ 	.short	0x0001
        /*0036*/ 	.short	0x0004
        /*0038*/ 	.byte	0x00, 0xf0, 0x05, 0x00


	//----- nvinfo : EIATTR_KPARAM_INFO
	.align		4
.L_3655:
        /*003c*/ 	.byte	0x04, 0x17
        /*003e*/ 	.short	(.L_3657 - .L_3656)
.L_3656:
        /*0040*/ 	.word	0x00000000
        /*0044*/ 	.short	0x0000
        /*0046*/ 	.short	0x0000
        /*0048*/ 	.byte	0x00, 0xf0, 0x11, 0x00


	//----- nvinfo : EIATTR_MAXREG_COUNT
	.align		4
.L_3657:
        /*004c*/ 	.byte	0x03, 0x1b
        /*004e*/ 	.short	0x00ff


	//----- nvinfo : EIATTR_MERCURY_ISA_VERSION
	.align		4
        /*0050*/ 	.byte	0x03, 0x5f
        /*0052*/ 	.short	0x0000


	//----- nvinfo : EIATTR_EXIT_INSTR_OFFSETS
	.align		4
        /*0054*/ 	.byte	0x04, 0x1c
        /*0056*/ 	.short	(.L_3659 - .L_3658)


	//   ....[0]....
.L_3658:
        /*0058*/ 	.word	0x00000010


	//----- nvinfo : EIATTR_MAX_THREADS
	.align		4
.L_3659:
        /*005c*/ 	.byte	0x04, 0x05
        /*005e*/ 	.short	(.L_3661 - .L_3660)
.L_3660:
        /*0060*/ 	.word	0x00000080
        /*0064*/ 	.word	0x00000001
        /*0068*/ 	.word	0x00000001
.L_3661:


//--------------------- .nv.info._ZN2at6native18elementwise_kernelILi128ELi4EZNS0_15gpu_kernel_implINS0_13AUnaryFunctorIaaaNS0_15binary_internal10MulFunctorIaEEEEEEvRNS_18TensorIteratorBaseERKT_EUliE_EEviT1_ --------------------------
	.section	.nv.info._ZN2at6native18elementwise_kernelILi128ELi4EZNS0_15gpu_kernel_implINS0_13AUnaryFunctorIaaaNS0_15binary_internal10MulFunctorIaEEEEEEvRNS_18TensorIteratorBaseERKT_EUliE_EEviT1_,"",@"SHT_CUDA_INFO"
	.sectionflags	@""
	.align	4


	//----- nvinfo : EIATTR_CUDA_API_VERSION
	.align		4
        /*0000*/ 	.byte	0x04, 0x37
        /*0002*/ 	.short	(.L_3663 - .L_3662)
.L_3662:
        /*0004*/ 	.word	0x00000082


	//----- nvinfo : EIATTR_SW2861232_WAR
	.align		4
.L_3663:
        /*0008*/ 	.byte	0x01, 0x35
	.zero		2


	//----- nvinfo : EIATTR_PARAM_CBANK
	.align		4
        /*000c*/ 	.byte	0x04, 0x0a
        /*000e*/ 	.short	(.L_3665 - .L_3664)
	.align		4
.L_3664:
        /*0010*/ 	.word	index@(.nv.constant0._ZN2at6native18elementwise_kernelILi128ELi4EZNS0_15gpu_kernel_implINS0_13AUnaryFunctorIaaaNS0_15binary_internal10MulFunctorIaEEEEEEvRNS_18TensorIteratorBaseERKT_EUliE_EEviT1_)
        /*0014*/ 	.short	0x0160
        /*0016*/ 	.short	0x0220


	//----- nvinfo : EIATTR_CBANK_PARAM_SIZE
	.align		4
.L_3665:
        /*0018*/ 	.byte	0x03, 0x19
        /*001a*/ 	.short	0x0220


	//----- nvinfo : EIATTR_KPARAM_INFO
	.align		4
        /*001c*/ 	.byte	0x04, 0x17
        /*001e*/ 	.short	(.L_3667 - .L_3666)
.L_3666:
        /*0020*/ 	.word	0x00000000
        /*0024*/ 	.short	0x0001
        /*0026*/ 	.short	0x0008
        /*0028*/ 	.byte	0x00, 0xf0, 0x61, 0x08


	//----- nvinfo : EIATTR_KPARAM_INFO
	.align		4
.L_3667:
        /*002c*/ 	.byte	0x04, 0x17
        /*002e*/ 	.short	(.L_3669 - .L_3668)
.L_3668:
        /*0030*/ 	.word	0x00000000
        /*0034*/ 	.short	0x0000
        /*0036*/ 	.short	0x0000
        /*0038*/ 	.byte	0x00, 0xf0, 0x11, 0x00


	//----- nvinfo : EIATTR_MAXREG_COUNT
	.align		4
.L_3669:
        /*003c*/ 	.byte	0x03, 0x1b
        /*003e*/ 	.short	0x0080


	//----- nvinfo : EIATTR_EXTERNS
	.align		4
        /*0040*/ 	.byte	0x04, 0x0f
        /*0042*/ 	.short	(.L_3671 - .L_3670)


	//   ....[0]....
	.align		4
.L_3670:
        /*0044*/ 	.word	index@(__assertfail)


	//----- nvinfo : EIATTR_MERCURY_ISA_VERSION
	.align		4
.L_3671:
        /*0048*/ 	.byte	0x03, 0x5f
        /*004a*/ 	.short	0x0000


	//----- nvinfo : EIATTR_SYSCALL_OFFSETS
	.align		4
        /*004c*/ 	.byte	0x04, 0x46
        /*004e*/ 	.short	(.L_3673 - .L_3672)


	//   ....[0]....
.L_3672:
        /*0050*/ 	.word	0x00001d20


	//   ....[1]....
        /*0054*/ 	.word	0x00002ca0


	//   ....[2]....
        /*0058*/ 	.word	0x00004a40


	//   ....[3]....
        /*005c*/ 	.word	0x000059c0


	//   ....[4]....
        /*0060*/ 	.word	0x00007730


	//   ....[5]....
        /*0064*/ 	.word	0x000086b0


	//   ....[6]....
        /*0068*/ 	.word	0x0000a430


	//   ....[7]....
        /*006c*/ 	.word	0x0000b3b0


	//----- nvinfo : EIATTR_EXIT_INSTR_OFFSETS
	.align		4
.L_3673:
        /*0070*/ 	.byte	0x04, 0x1c
        /*0072*/ 	.short	(.L_3675 - .L_3674)


	//   ....[0]....
.L_3674:
        /*0074*/ 	.word	0x00008790


	//   ....[1]....
        /*0078*/ 	.word	0x0000a5a0


	//   ....[2]....
        /*007c*/ 	.word	0x0000a5c0


	//   ....[3]....
        /*0080*/ 	.word	0x0000a680


	//   ....[4]....
        /*0084*/ 	.word	0x0000a6c0


	//   ....[5]....
        /*0088*/ 	.word	0x0000a700


	//   ....[6]....
        /*008c*/ 	.word	0x0000a790


	//   ....[7]....
        /*0090*/ 	.word	0x0000a7d0


	//   ....[8]....
        /*0094*/ 	.word	0x0000a870


	//   ....[9]....
        /*0098*/ 	.word	0x0000a8c0


	//   ....[10]....
        /*009c*/ 	.word	0x0000a910


	//   ....[11]....
        /*00a0*/ 	.word	0x0000a9d0


	//   ....[12]....
        /*00a4*/ 	.word	0x0000aa30


	//   ....[13]....
        /*00a8*/ 	.word	0x0000abc0


	//   ....[14]....
        /*00ac*/ 	.word	0x0000ad20


	//   ....[15]....
        /*00b0*/ 	.word	0x0000ad60


	//   ....[16]....
        /*00b4*/ 	.word	0x0000ae20


	//   ....[17]....
        /*00b8*/ 	.word	0x0000afa0


	//   ....[18]....
        /*00bc*/ 	.word	0x0000b120


	//   ....[19]....
        /*00c0*/ 	.word	0x0000b280


	//   ....[20]....
        /*00c4*/ 	.word	0x0000b3c0


	//   ....[21]....
        /*00c8*/ 	.word	0x0000b420


	//   ....[22]....
        /*00cc*/ 	.word	0x0000b460


	//----- nvinfo : EIATTR_MAX_THREADS
	.align		4
.L_3675:
        /*00d0*/ 	.byte	0x04, 0x05
        /*00d2*/ 	.short	(.L_3677 - .L_3676)
.L_3676:
        /*00d4*/ 	.word	0x00000080
        /*00d8*/ 	.word	0x00000001
        /*00dc*/ 	.word	0x00000001


	//----- nvinfo : EIATTR_CRS_STACK_SIZE
	.align		4
.L_3677:
        /*00e0*/ 	.byte	0x04, 0x1e
        /*00e2*/ 	.short	(.L_3679 - .L_3678)
.L_3678:
        /*00e4*/ 	.word	0x00000000
.L_3679:


//--------------------- .nv.info._ZN2at6native27unrolled_elementwise_kernelINS0_13AUnaryFunctorIaaaNS0_15binary_internal10MulFunctorIaEEEESt5arrayIPcLm2EELi4E23TrivialOffsetCalculatorILi1EjESB_NS0_6memory12LoadWithCastILi1EEENSC_13StoreWithCastILi1EEEEEviT_T0_T2_T3_T4_T5_ --------------------------
	.section	.nv.info._ZN2at6native27unrolled_elementwise_kernelINS0_13AUnaryFunctorIaaaNS0_15binary_internal10MulFunctorIaEEEESt5arrayIPcLm2EELi4E23TrivialOffsetCalculatorILi1EjESB_NS0_6memory12LoadWithCastILi1EEENSC_13StoreWithCastILi1EEEEEviT_T0_T2_T3_T4_T5_,"",@"SHT_CUDA_INFO"
	.sectionflags	@""
	.align	4


	//----- nvinfo : EIATTR_CUDA_API_VERSION
	.align		4
        /*0000*/ 	.byte	0x04, 0x37
        /*0002*/ 	.short	(.L_3681 - .L_3680)
.L_3680:
        /*0004*/ 	.word	0x00000082


	//----- nvinfo : EIATTR_SW2861232_WAR
	.align		4
.L_3681:
        /*0008*/ 	.byte	0x01, 0x35
	.zero		2


	//----- nvinfo : EIATTR_PARAM_CBANK
	.align		4
        /*000c*/ 	.byte	0x04, 0x0a
        /*000e*/ 	.short	(.L_3683 - .L_3682)
	.align		4
.L_3682:
        /*0010*/ 	.word	index@(.nv.constant0._ZN2at6native27unrolled_elementwise_kernelINS0_13AUnaryFunctorIaaaNS0_15binary_internal10MulFunctorIaEEEESt5arrayIPcLm2EELi4E23TrivialOffsetCalculatorILi1EjESB_NS0_6memory12LoadWithCastILi1EEENSC_13StoreWithCastILi1EEEEEviT_T0_T2_T3_T4_T5_)
        /*0014*/ 	.short	0x0160
        /*0016*/ 	.short	0x002c


	//----- nvinfo : EIATTR_CBANK_PARAM_SIZE
	.align		4
.L_3683:
        /*0018*/ 	.byte	0x03, 0x19
        /*001a*/ 	.short	0x002c


	//----- nvinfo : EIATTR_KPARAM_INFO
	.align		4
        /*001c*/ 	.byte	0x04, 0x17
        /*001e*/ 	.short	(.L_3685 - .L_3684)
.L_3684:
        /*0020*/ 	.word	0x00000000
        /*0024*/ 	.short	0x0006
        /*0026*/ 	.short	0x0024
        /*0028*/ 	.byte	0x00, 0xf0, 0x21, 0x00


	//----- nvinfo : EIATTR_KPARAM_INFO
	.align		4
.L_3685:
        /*002c*/ 	.byte	0x04, 0x17
        /*002e*/ 	.short	(.L_3687 - .L_3686)
.L_3686:
        /*0030*/ 	.word	0x00000000
        /*0034*/ 	.short	0x0005
        /*0036*/ 	.short	0x001c
        /*0038*/ 	.byte	0x00, 0xf0, 0x21, 0x00


	//----- nvinfo : EIATTR_KPARAM_INFO
	.align		4
.L_3687:
        /*003c*/ 	.byte	0x04, 0x17
        /*003e*/ 	.short	(.L_3689 - .L_3688)
.L_3688:
        /*0040*/ 	.word	0x00000000
        /*0044*/ 	.short	0x0004
        /*0046*/ 	.short	0x0019
        /*0048*/ 	.byte	0x00, 0xf0, 0x05, 0x00


	//----- nvinfo : EIATTR_KPARAM_INFO
	.align		4
.L_3689:
        /*004c*/ 	.byte	0x04, 0x17
        /*004e*/ 	.short	(.L_3691 - .L_3690)
.L_3690:
        /*0050*/ 	.word	0x00000000
        /*0054*/ 	.short	0x0003
        /*0056*/ 	.short	0x0018
        /*0058*/ 	.byte	0x00, 0xf0, 0x05, 0x00


	//----- nvinfo : EIATTR_KPARAM_INFO
	.align		4
.L_3691:
        /*005c*/ 	.byte	0x04, 0x17
        /*005e*/ 	.short	(.L_3693 - .L_3692)
.L_3692:
        /*0060*/ 	.word	0x00000000
        /*0064*/ 	.short	0x0002
        /*0066*/ 	.short	0x0008
        /*0068*/ 	.byte	0x00, 0xf0, 0x41, 0x00


	//----- nvinfo : EIATTR_KPARAM_INFO
	.align		4
.L_3693:
        /*006c*/ 	.byte	0x04, 0x17
        /*006e*/ 	.short	(.L_3695 - .L_3694)
.L_3694:
        /*0070*/ 	.word	0x00000000
        /*0074*/ 	.short	0x0001
        /*0076*/ 	.short	0x0004
        /*0078*/ 	.byte	0x00, 0xf0, 0x09, 0x00


	//----- nvinfo : EIATTR_KPARAM_INFO
	.align		4
.L_3695:
        /*007c*/ 	.byte	0x04, 0x17
        /*007e*/ 	.short	(.L_3697 - .L_3696)
.L_3696:
        /*0080*/ 	.word	0x00000000
        /*0084*/ 	.short	0x0000
        /*0086*/ 	.short	0x0000
        /*0088*/ 	.byte	0x00, 0xf0, 0x11, 0x00


	//----- nvinfo : EIATTR_MAXREG_COUNT
	.align		4
.L_3697:
        /*008c*/ 	.byte	0x03, 0x1b
        /*008e*/ 	.short	0x00ff


	//----- nvinfo : EIATTR_EXTERNS
	.align		4
        /*0090*/ 	.byte	0x04, 0x0f
        /*0092*/ 	.short	(.L_3699 - .L_3698)


	//   ....[0]....
	.align		4
.L_3698:
        /*0094*/ 	.word	index@(__assertfail)


	//----- nvinfo : EIATTR_MERCURY_ISA_VERSION
	.align		4
.L_3699:
        /*0098*/ 	.byte	0x03, 0x5f
        /*009a*/ 	.short	0x0000


	//----- nvinfo : EIATTR_SYSCALL_OFFSETS
	.align		4
        /*009c*/ 	.byte	0x04, 0x46
        /*009e*/ 	.short	(.L_3701 - .L_3700)


	//   ....[0]....
.L_3700:
        /*00a0*/ 	.word	0x00000f20


	//   ....[1]....
        /*00a4*/ 	.word	0x00001e40


	//   ....[2]....
        /*00a8*/ 	.word	0x00002d70


	//   ....[3]....
        /*00ac*/ 	.word	0x00003c80


	//   ....[4]....
        /*00b0*/ 	.word	0x00004d00


	//   ....[5]....
        /*00b4*/ 	.word	0x00005d10


	//   ....[6]....
        /*00b8*/ 	.word	0x00006d10


	//   ....[7]....
        /*00bc*/ 	.word	0x00007d10


	//----- nvinfo : EIATTR_EXIT_INSTR_OFFSETS
	.align		4
.L_3701:
        /*00c0*/ 	.byte	0x04, 0x1c
        /*00c2*/ 	.short	(.L_3703 - .L_3702)


	//   ....[0]....
.L_3702:
        /*00c4*/ 	.word	0x00006df0


	//   ....[1]....
        /*00c8*/ 	.word	0x00006f00


	//   ....[2]....
        /*00cc*/ 	.word	0x00006f20


	//   ....[3]....
        /*00d0*/ 	.word	0x00006fe0


	//   ....[4]....
        /*00d4*/ 	.word	0x00007020


	//   ....[5]....
        /*00d8*/ 	.word	0x00007060


	//   ....[6]....
        /*00dc*/ 	.word	0x000070f0


	//   ....[7]....
        /*00e0*/ 	.word	0x00007130


	//   ....[8]....
        /*00e4*/ 	.word	0x000071d0


	//   ....[9]....
        /*00e8*/ 	.word	0x00007220


	//   ....[10]....
        /*00ec*/ 	.word	0x00007270


	//   ....[11]....
        /*00f0*/ 	.word	0x00007330


	//   ....[12]....
        /*00f4*/ 	.word	0x00007390


	//   ....[13]....
        /*00f8*/ 	.word	0x00007520


	//   ....[14]....
        /*00fc*/ 	.word	0x00007680


	//   ....[15]....
        /*0100*/ 	.word	0x000076c0


	//   ....[16]....
        /*0104*/ 	.word	0x00007780


	//   ....[17]....
        /*0108*/ 	.word	0x00007900


	//   ....[18]....
        /*010c*/ 	.word	0x00007a80


	//   ....[19]....
        /*0110*/ 	.word	0x00007be0


	//   ....[20]....
        /*0114*/ 	.word	0x00007d20


	//   ....[21]....
        /*0118*/ 	.word	0x00007d80


	//   ....[22]....
        /*011c*/ 	.word	0x00007dc0


	//----- nvinfo : EIATTR_MAX_THREADS
	.align		4
.L_3703:
        /*0120*/ 	.byte	0x04, 0x05
        /*0122*/ 	.short	(.L_3705 - .L_3704)
.L_3704:
        /*0124*/ 	.word	0x00000080
        /*0128*/ 	.word	0x00000001
        /*012c*/ 	.word	0x00000001


	//----- nvinfo : EIATTR_CRS_STACK_SIZE
	.align		4
.L_3705:
        /*0130*/ 	.byte	0x04, 0x1e
        /*0132*/ 	.short	(.L_3707 - .L_3706)
.L_3706:
        /*0134*/ 	.word	0x00000000
.L_3707:


//--------------------- .nv.info._ZN2at6native18elementwise_kernelILi128ELi4EZNS0_22gpu_kernel_impl_nocastINS0_13AUnaryFunctorIaaaNS0_15binary_internal10MulFunctorIaEEEEEEvRNS_18TensorIteratorBaseERKT_EUliE_EEviT1_ --------------------------
	.section	.nv.info._ZN2at6native18elementwise_kernelILi128ELi4EZNS0_22gpu_kernel_impl_nocastINS0_13AUnaryFunctorIaaaNS0_15binary_internal10MulFunctorIaEEEEEEvRNS_18TensorIteratorBaseERKT_EUliE_EEviT1_,"",@"SHT_CUDA_INFO"
	.sectionflags	@""
	.align	4


	//----- nvinfo : EIATTR_CUDA_API_VERSION
	.align		4
        /*0000*/ 	.byte	0x04, 0x37
        /*0002*/ 	.short	(.L_3709 - .L_3708)
.L_3708:
        /*0004*/ 	.word	0x00000082


	//----- nvinfo : EIATTR_SW2861232_WAR
	.align		4
.L_3709:
        /*0008*/ 	.byte	0x01, 0x35
	.zero		2


	//----- nvinfo : EIATTR_PARAM_CBANK
	.align		4
        /*000c*/ 	.byte	0x04, 0x0a
        /*000e*/ 	.short	(.L_3711 - .L_3710)
	.align		4
.L_3710:
        /*0010*/ 	.word	index@(.nv.constant0._ZN2at6native18elementwise_kernelILi128ELi4EZNS0_22gpu_kernel_impl_nocastINS0_13AUnaryFunctorIaaaNS0_15binary_internal10MulFunctorIaEEEEEEvRNS_18TensorIteratorBaseERKT_EUliE_EEviT1_)
        /*0014*/ 	.short	0x0160
        /*0016*/ 	.short	0x0220


	//----- nvinfo : EIATTR_CBANK_PARAM_SIZE
	.align		4
.L_3711:
        /*0018*/ 	.byte	0x03, 0x19
        /*001a*/ 	.short	0x0220


	//----- nvinfo : EIATTR_KPARAM_INFO
	.align		4
        /*001c*/ 	.byte	0x04, 0x17
        /*001e*/ 	.short	(.L_3713 - .L_3712)
.L_3712:
        /*0020*/ 	.word	0x00000000
        /*0024*/ 	.short	0x0001
        /*0026*/ 	.short	0x0008
        /*0028*/ 	.byte	0x00, 0xf0, 0x61, 0x08


	//----- nvinfo : EIATTR_KPARAM_INFO
	.align		4
.L_3713:
        /*002c*/ 	.byte	0x04, 0x17
        /*002e*/ 	.short	(.L_3715 - .L_3714)
.L_3714:
        /*0030*/ 	.word	0x00000000
        /*0034*/ 	.short	0x0000
        /*0036*/ 	.short	0x0000
        /*0038*/ 	.byte	0x00, 0xf0, 0x11, 0x00


	//----- nvinfo : EIATTR_MAXREG_COUNT
	.align		4
.L_3715:
        /*003c*/ 	.byte	0x03, 0x1b
        /*003e*/ 	.short	0x0080


	//----- nvinfo : EIATTR_MERCURY_ISA_VERSION
	.align		4
        /*0040*/ 	.byte	0x03, 0x5f
        /*0042*/ 	.short	0x0000


	//----- nvinfo : EIATTR_EXIT_INSTR_OFFSETS
	.align		4
        /*0044*/ 	.byte	0x04, 0x1c
        /*0046*/ 	.short	(.L_3717 - .L_3716)


	//   ....[0]....
.L_3716:
        /*0048*/ 	.word	0x00002d50


	//   ....[1]....
        /*004c*/ 	.word	0x00003c10


	//----- nvinfo : EIATTR_MAX_THREADS
	.align		4
.L_3717:
        /*0050*/ 	.byte	0x04, 0x05
        /*0052*/ 	.short	(.L_3719 - .L_3718)
.L_3718:
        /*0054*/ 	.word	0x00000080
        /*0058*/ 	.word	0x00000001
        /*005c*/ 	.word	0x00000001


	//----- nvinfo : EIATTR_CRS_STACK_SIZE
	.align		4
.L_3719:
        /*0060*/ 	.byte	0x04, 0x1e
        /*0062*/ 	.short	(.L_3721 - .L_3720)
.L_3720:
        /*0064*/ 	.word	0x00000000
.L_3721:


//--------------------- .nv.info._ZN2at6native27unrolled_elementwise_kernelINS0_13AUnaryFunctorIaaaNS0_15binary_internal10MulFunctorIaEEEESt5arrayIPcLm2EELi4E23TrivialOffsetCalculatorILi1EjESB_NS0_6memory15LoadWithoutCastENSC_16StoreWithoutCastEEEviT_T0_T2_T3_T4_T5_ --------------------------
	.section	.nv.info._ZN2at6native27unrolled_elementwise_kernelINS0_13AUnaryFunctorIaaaNS0_15binary_internal10MulFunctorIaEEEESt5arrayIPcLm2EELi4E23TrivialOffsetCalculatorILi1EjESB_NS0_6memory15LoadWithoutCastENSC_16StoreWithoutCastEEEviT_T0_T2_T3_T4_T5_,"",@"SHT_CUDA_INFO"
	.sectionflags	@""
	.align	4


	//----- nvinfo : EIATTR_CUDA_API_VERSION
	.align		4
        /*0000*/ 	.byte	0x04, 0x37
        /*0002*/ 	.short	(.L_3723 - .L_3722)
.L_3722:
        /*0004*/ 	.word	0x00000082


	//----- nvinfo : EIATTR_SW2861232_WAR
	.align		4
.L_3723:
        /*0008*/ 	.byte	0x01, 0x35
	.zero		2


	//----- nvinfo : EIATTR_PARAM_CBANK
	.align		4
        /*000c*/ 	.byte	0x04, 0x0a
        /*000e*/ 	.short	(.L_3725 - .L_3724)
	.align		4
.L_3724:
        /*0010*/ 	.word	index@(.nv.constant0._ZN2at6native27unrolled_elementwise_kernelINS0_13AUnaryFunctorIaaaNS0_15binary_internal10MulFunctorIaEEEESt5arrayIPcLm2EELi4E23TrivialOffsetCalculatorILi1EjESB_NS0_6memory15LoadWithoutCastENSC_16StoreWithoutCastEEEviT_T0_T2_T3_T4_T5_)
        /*0014*/ 	.short	0x0160
        /*0016*/ 	.short	0x001c


	//----- nvinfo : EIATTR_CBANK_PARAM_SIZE
	.align		4
.L_3725:
        /*0018*/ 	.byte	0x03, 0x19
        /*001a*/ 	.short	0x001c


	//----- nvinfo : EIATTR_KPARAM_INFO
	.align		4
        /*001c*/ 	.byte	0x04, 0x17
        /*001e*/ 	.short	(.L_3727 - .L_3726)
.L_3726:
        /*0020*/ 	.word	0x00000000
        /*0024*/ 	.short	0x0006
        /*0026*/ 	.short	0x001b
        /*0028*/ 	.byte	0x00, 0xf0, 0x05, 0x00


	//----- nvinfo : EIATTR_KPARAM_INFO
	.align		4
.L_3727:
        /*002c*/ 	.byte	0x04, 0x17
        /*002e*/ 	.short	(.L_3729 - .L_3728)
.L_3728:
        /*0030*/ 	.word	0x00000000
        /*0034*/ 	.short	0x0005
        /*0036*/ 	.short	0x001a
        /*0038*/ 	.byte	0x00, 0xf0, 0x05, 0x00


	//----- nvinfo : EIATTR_KPARAM_INFO
	.align		4
.L_3729:
        /*003c*/ 	.byte	0x04, 0x17
        /*003e*/ 	.short	(.L_3731 - .L_3730)
.L_3730:
        /*0040*/ 	.word	0x00000000
        /*0044*/ 	.short	0x0004
        /*0046*/ 	.short	0x0019
        /*0048*/ 	.byte	0x00, 0xf0, 0x05, 0x00


	//----- nvinfo : EIATTR_KPARAM_INFO
	.align		4
.L_3731:
        /*004c*/ 	.byte	0x04, 0x17
        /*004e*/ 	.short	(.L_3733 - .L_3732)
.L_3732:
        /*0050*/ 	.word	0x00000000
        /*0054*/ 	.short	0x0003
        /*0056*/ 	.short	0x0018
        /*0058*/ 	.byte	0x00, 0xf0, 0x05, 0x00


	//----- nvinfo : EIATTR_KPARAM_INFO
	.align		4
.L_3733:
        /*005c*/ 	.byte	0x04, 0x17
        /*005e*/ 	.short	(.L_3735 - .L_3734)
.L_3734:
        /*0060*/ 	.word	0x00000000
        /*0064*/ 	.short	0x0002
        /*0066*/ 	.short	0x0008
        /*0068*/ 	.byte	0x00, 0xf0, 0x41, 0x00


	//----- nvinfo : EIATTR_KPARAM_INFO
	.align		4
.L_3735:
        /*006c*/ 	.byte	0x04, 0x17
        /*006e*/ 	.short	(.L_3737 - .L_3736)
.L_3736:
        /*0070*/ 	.word	0x00000000
        /*0074*/ 	.short	0x0001
        /*0076*/ 	.short	0x0004
        /*0078*/ 	.byte	0x00, 0xf0, 0x09, 0x00


	//----- nvinfo : EIATTR_KPARAM_INFO
	.align		4
.L_3737:
        /*007c*/ 	.byte	0x04, 0x17
        /*007e*/ 	.short	(.L_3739 - .L_3738)
.L_3738:
        /*0080*/ 	.word	0x00000000
        /*0084*/ 	.short	0x0000
        /*0086*/ 	.short	0x0000
        /*0088*/ 	.byte	0x00, 0xf0, 0x11, 0x00


	//----- nvinfo : EIATTR_MAXREG_COUNT
	.align		4
.L_3739:
        /*008c*/ 	.byte	0x03, 0x1b
        /*008e*/ 	.short	0x00ff


	//----- nvinfo : EIATTR_MERCURY_ISA_VERSION
	.align		4
        /*0090*/ 	.byte	0x03, 0x5f
        /*0092*/ 	.short	0x0000


	//----- nvinfo : EIATTR_EXIT_INSTR_OFFSETS
	.align		4
        /*0094*/ 	.byte	0x04, 0x1c
        /*0096*/ 	.short	(.L_3741 - .L_3740)


	//   ....[0]....
.L_3740:
        /*0098*/ 	.word	0x00000430


	//   ....[1]....
        /*009c*/ 	.word	0x00000480


	//----- nvinfo : EIATTR_MAX_THREADS
	.align		4
.L_3741:
        /*00a0*/ 	.byte	0x04, 0x05
        /*00a2*/ 	.short	(.L_3743 - .L_3742)
.L_3742:
        /*00a4*/ 	.word	0x00000080
        /*00a8*/ 	.word	0x00000001
        /*00ac*/ 	.word	0x00000001


	//----- nvinfo : EIATTR_CRS_STACK_SIZE
	.align		4
.L_3743:
        /*00b0*/ 	.byte	0x04, 0x1e
        /*00b2*/ 	.short	(.L_3745 - .L_3744)
.L_3744:
        /*00b4*/ 	.word	0x00000000
.L_3745:


//--------------------- .nv.info._ZN2at6native29vectorized_elementwise_kernelILi2ENS0_13AUnaryFunctorIaaaNS0_15binary_internal10MulFunctorIaEEEESt5arrayIPcLm2EEEEviT0_T1_ --------------------------
	.section	.nv.info._ZN2at6native29vectorized_elementwise_kernelILi2ENS0_13AUnaryFunctorIaaaNS0_15binary_internal10MulFunctorIaEEEESt5arrayIPcLm2EEEEviT0_T1_,"",@"SHT_CUDA_INFO"
	.sectionflags	@""
	.align	4


	//----- nvinfo : EIATTR_CUDA_API_VERSION
	.align		4
        /*0000*/ 	.byte	0x04, 0x37
        /*0002*/ 	.short	(.L_3747 - .L_3746)
.L_3746:
        /*0004*/ 	.word	0x00000082


	//----- nvinfo : EIATTR_SW2861232_WAR
	.align		4
.L_3747:
        /*0008*/ 	.byte	0x01, 0x35
	.zero		2


	//----- nvinfo : EIATTR_PARAM_CBANK
	.align		4
        /*000c*/ 	.byte	0x04, 0x0a
        /*000e*/ 	.short	(.L_3749 - .L_3748)
	.align		4
.L_3748:
        /*0010*/ 	.word	index@(.nv.constant0._ZN2at6native29vectorized_elementwise_kernelILi2ENS0_13AUnaryFunctorIaaaNS0_15binary_internal10MulFunctorIaEEEESt5arrayIPcLm2EEEEviT0_T1_)
        /*0014*/ 	.short	0x0160
        /*0016*/ 	.short	0x0018


	//----- nvinfo : EIATTR_CBANK_PARAM_SIZE
	.align		4
.L_3749:
        /*0018*/ 	.byte	0x03, 0x19
        /*001a*/ 	.short	0x0018


	//----- nvinfo : EIATTR_KPARAM_INFO
	.align		4
        /*001c*/ 	.byte	0x04, 0x17
        /*001e*/ 	.short	(.L_3751 - .L_3750)
.L_3750:
        /*0020*/ 	.word	0x00000000
        /*0024*/ 	.short	0x0002
        /*0026*/ 	.short	0x0008
        /*0028*/ 	.byte	0x00, 0xf0, 0x41, 0x00


	//----- nvinfo : EIATTR_KPARAM_INFO
	.align		4
.L_3751:
        /*002c*/ 	.byte	0x04, 0x17
        /*002e*/ 	.short	(.L_3753 - .L_3752)
.L_3752:
        /*0030*/ 	.word	0x00000000
        /*0034*/ 	.short	0x0001
        /*0036*/ 	.short	0x0004
        /*0038*/ 	.byte	0x00, 0xf0, 0x09, 0x00


	//----- nvinfo : EIATTR_KPARAM_INFO
	.align		4
.L_3753:
        /*003c*/ 	.byte	0x04, 0x17
        /*003e*/ 	.short	(.L_3755 - .L_3754)
.L_3754:
        /*0040*/ 	.word	0x00000000
        /*0044*/ 	.short	0x0000
        /*0046*/ 	.short	0x0000
        /*0048*/ 	.byte	0x00, 0xf0, 0x11, 0x00


	//----- nvinfo : EIATTR_MAXREG_COUNT
	.align		4
.L_3755:
        /*004c*/ 	.byte	0x03, 0x1b
        /*004e*/ 	.short	0x00ff


	//----- nvinfo : EIATTR_MERCURY_ISA_VERSION
	.align		4
        /*0050*/ 	.byte	0x03, 0x5f
        /*0052*/ 	.short	0x0000


	//----- nvinfo : EIATTR_EXIT_INSTR_OFFSETS
	.align		4
        /*0054*/ 	.byte	0x04, 0x1c
        /*0056*/ 	.short	(.L_3757 - .L_3756)


	//   ....[0]....
.L_3756:
        /*0058*/ 	.word	0x000002f0


	//   ....[1]....
        /*005c*/ 	.word	0x00000b20


	//   ....[2]....
        /*0060*/ 	.word	0x00000b70


	//----- nvinfo : EIATTR_MAX_THREADS
	.align		4
.L_3757:
        /*0064*/ 	.byte	0x04, 0x05
        /*0066*/ 	.short	(.L_3759 - .L_3758)
.L_3758:
        /*0068*/ 	.word	0x00000080
        /*006c*/ 	.word	0x00000001
        /*0070*/ 	.word	0x00000001


	//----- nvinfo : EIATTR_CRS_STACK_SIZE
	.align		4
.L_3759:
        /*0074*/ 	.byte	0x04, 0x1e
        /*0076*/ 	.short	(.L_3761 - .L_3760)
.L_3760:
        /*0078*/ 	.word	0x00000000
.L_3761:


//--------------------- .nv.info._ZN2at6native29vectorized_elementwise_kernelILi4ENS0_13AUnaryFunctorIaaaNS0_15binary_internal10MulFunctorIaEEEESt5arrayIPcLm2EEEEviT0_T1_ --------------------------
	.section	.nv.info._ZN2at6native29vectorized_elementwise_kernelILi4ENS0_13AUnaryFunctorIaaaNS0_15binary_internal10MulFunctorIaEEEESt5arrayIPcLm2EEEEviT0_T1_,"",@"SHT_CUDA_INFO"
	.sectionflags	@""
	.align	4


	//----- nvinfo : EIATTR_CUDA_API_VERSION
	.align		4
        /*0000*/ 	.byte	0x04, 0x37
        /*0002*/ 	.short	(.L_3763 - .L_3762)
.L_3762:
        /*0004*/ 	.word	0x00000082


	//----- nvinfo : EIATTR_SW2861232_WAR
	.align		4
.L_3763:
        /*0008*/ 	.byte	0x01, 0x35
	.zero		2


	//----- nvinfo : EIATTR_PARAM_CBANK
	.align		4
        /*000c*/ 	.byte	0x04, 0x0a
        /*000e*/ 	.short	(.L_3765 - .L_3764)
	.align		4
.L_3764:
        /*0010*/ 	.word	index@(.nv.constant0._ZN2at6native29vectorized_elementwise_kernelILi4ENS0_13AUnaryFunctorIaaaNS0_15binary_internal10MulFunctorIaEEEESt5arrayIPcLm2EEEEviT0_T1_)
        /*0014*/ 	.short	0x0160
        /*0016*/ 	.short	0x0018


	//----- nvinfo : EIATTR_CBANK_PARAM_SIZE
	.align		4
.L_3765:
        /*0018*/ 	.byte	0x03, 0x19
        /*001a*/ 	.short	0x0018


	//----- nvinfo : EIATTR_KPARAM_INFO
	.align		4
        /*001c*/ 	.byte	0x04, 0x17
        /*001e*/ 	.short	(.L_3767 - .L_3766)
.L_3766:
        /*0020*/ 	.word	0x00000000
        /*0024*/ 	.short	0x0002
        /*0026*/ 	.short	0x0008
        /*0028*/ 	.byte	0x00, 0xf0, 0x41, 0x00


	//----- nvinfo : EIATTR_KPARAM_INFO
	.align		4
.L_3767:
        /*002c*/ 	.byte	0x04, 0x17
        /*002e*/ 	.short	(.L_3769 - .L_3768)
.L_3768:
        /*0030*/ 	.word	0x00000000
        /*0034*/ 	.short	0x0001
        /*0036*/ 	.short	0x0004
        /*0038*/ 	.byte	0x00, 0xf0, 0x09, 0x00


	//----- nvinfo : EIATTR_KPARAM_INFO
	.align		4
.L_3769:
        /*003c*/ 	.byte	0x04, 0x17
        /*003e*/ 	.short	(.L_3771 - .L_3770)
.L_3770:
        /*0040*/ 	.word	0x00000000
        /*0044*/ 	.short	0x0000
        /*0046*/ 	.short	0x0000
        /*0048*/ 	.byte	0x00, 0xf0, 0x11, 0x00


	//----- nvinfo : EIATTR_MAXREG_COUNT
	.align		4
.L_3771:
        /*004c*/ 	.byte	0x03, 0x1b
        /*004e*/ 	.short	0x00ff


	//----- nvinfo : EIATTR_MERCURY_ISA_VERSION
	.align		4
        /*0050*/ 	.byte	0x03, 0x5f
        /*0052*/ 	.short	0x0000


	//----- nvinfo : EIATTR_EXIT_INSTR_OFFSETS
	.align		4
        /*0054*/ 	.byte	0x04, 0x1c
        /*0056*/ 	.short	(.L_3773 - .L_3772)


	//   ....[0]....
.L_3772:
        /*0058*/ 	.word	0x000002c0


	//   ....[1]....
        /*005c*/ 	.word	0x00000af0


	//   ....[2]....
        /*0060*/ 	.word	0x00000b40


	//----- nvinfo : EIATTR_MAX_THREADS
	.align		4
.L_3773:
        /*0064*/ 	.byte	0x04, 0x05
        /*0066*/ 	.short	(.L_3775 - .L_3774)
.L_3774:
        /*0068*/ 	.word	0x00000080
        /*006c*/ 	.word	0x00000001
        /*0070*/ 	.word	0x00000001


	//----- nvinfo : EIATTR_CRS_STACK_SIZE
	.align		4
.L_3775:
        /*0074*/ 	.byte	0x04, 0x1e
        /*0076*/ 	.short	(.L_3777 - .L_3776)
.L_3776:
        /*0078*/ 	.word	0x00000000
.L_3777:


//--------------------- .nv.info._ZN2at6native29vectorized_elementwise_kernelILi8ENS0_13AUnaryFunctorIaaaNS0_15binary_internal10MulFunctorIaEEEESt5arrayIPcLm2EEEEviT0_T1_ --------------------------
	.section	.nv.info._ZN2at6native29vectorized_elementwise_kernelILi8ENS0_13AUnaryFunctorIaaaNS0_15binary_internal10MulFunctorIaEEEESt5arrayIPcLm2EEEEviT0_T1_,"",@"SHT_CUDA_INFO"
	.sectionflags	@""
	.align	4


	//----- nvinfo : EIATTR_CUDA_API_VERSION
	.align		4
        /*0000*/ 	.byte	0x04, 0x37
        /*0002*/ 	.short	(.L_3779 - .L_3778)
.L_3778:
        /*0004*/ 	.word	0x00000082


	//----- nvinfo : EIATTR_SW2861232_WAR
	.align		4
.L_3779:
        /*0008*/ 	.byte	0x01, 0x35
	.zero		2


	//----- nvinfo : EIATTR_PARAM_CBANK
	.align		4
        /*000c*/ 	.byte	0x04, 0x0a
        /*000e*/ 	.short	(.L_3781 - .L_3780)
	.align		4
.L_3780:
        /*0010*/ 	.word	index@(.nv.constant0._ZN2at6native29vectorized_elementwise_kernelILi8ENS0_13AUnaryFunctorIaaaNS0_15binary_internal10MulFunctorIaEEEESt5arrayIPcLm2EEEEviT0_T1_)
        /*0014*/ 	.short	0x0160
        /*0016*/ 	.short	0x0018


	//----- nvinfo : EIATTR_CBANK_PARAM_SIZE
	.align		4
.L_3781:
        /*0018*/ 	.byte	0x03, 0x19
        /*001a*/ 	.short	0x0018


	//----- nvinfo : EIATTR_KPARAM_INFO
	.align		4
        /*001c*/ 	.byte	0x04, 0x17
        /*001e*/ 	.short	(.L_3783 - .L_3782)
.L_3782:
        /*0020*/ 	.word	0x00000000
        /*0024*/ 	.short	0x0002
        /*0026*/ 	.short	0x0008
        /*0028*/ 	.byte	0x00, 0xf0, 0x41, 0x00


	//----- nvinfo : EIATTR_KPARAM_INFO
	.align		4
.L_3783:
        /*002c*/ 	.byte	0x04, 0x17
        /*002e*/ 	.short	(.L_3785 - .L_3784)
.L_3784:
        /*0030*/ 	.word	0x00000000
        /*0034*/ 	.short	0x0001
        /*0036*/ 	.short	0x0004
        /*0038*/ 	.byte	0x00, 0xf0, 0x09, 0x00


	//----- nvinfo : EIATTR_KPARAM_INFO
	.align		4
.L_3785:
        /*003c*/ 	.byte	0x04, 0x17
        /*003e*/ 	.short	(.L_3787 - .L_3786)
.L_3786:
        /*0040*/ 	.word	0x00000000
        /*0044*/ 	.short	0x0000
        /*0046*/ 	.short	0x0000
        /*0048*/ 	.byte	0x00, 0xf0, 0x11, 0x00


	//----- nvinfo : EIATTR_MAXREG_COUNT
	.align		4
.L_3787:
        /*004c*/ 	.byte	0x03, 0x1b
        /*004e*/ 	.short	0x00ff


	//----- nvinfo : EIATTR_MERCURY_ISA_VERSION
	.align		4
        /*0050*/ 	.byte	0x03, 0x5f
        /*0052*/ 	.short	0x0000


	//----- nvinfo : EIATTR_EXIT_INSTR_OFFSETS
	.align		4
        /*0054*/ 	.byte	0x04, 0x1c
        /*0056*/ 	.short	(.L_3789 - .L_3788)


	//   ....[0]....
.L_3788:
        /*0058*/ 	.word	0x00000010


	//----- nvinfo : EIATTR_MAX_THREADS
	.align		4
.L_3789:
        /*005c*/ 	.byte	0x04, 0x05
        /*005e*/ 	.short	(.L_3791 - .L_3790)
.L_3790:
        /*0060*/ 	.word	0x00000080
        /*0064*/ 	.word	0x00000001
        /*0068*/ 	.word	0x00000001
.L_3791:


//--------------------- .nv.info._ZN2at6native18elementwise_kernelILi128ELi4EZNS0_15gpu_kernel_implINS0_13BinaryFunctorIaaaNS0_15binary_internal10MulFunctorIaEEEEEEvRNS_18TensorIteratorBaseERKT_EUliE_EEviT1_ --------------------------
	.section	.nv.info._ZN2at6native18elementwise_kernelILi128ELi4EZNS0_15gpu_kernel_implINS0_13BinaryFunctorIaaaNS0_15binary_internal10MulFunctorIaEEEEEEvRNS_18TensorIteratorBaseERKT_EUliE_EEviT1_,"",@"SHT_CUDA_INFO"
	.sectionflags	@""
	.align	4


	//----- nvinfo : EIATTR_CUDA_API_VERSION
	.align		4
        /*0000*/ 	.byte	0x04, 0x37
        /*0002*/ 	.short	(.L_3793 - .L_3792)
.L_3792:
        /*0004*/ 	.word	0x00000082


	//----- nvinfo : EIATTR_SW2861232_WAR
	.align		4
.L_3793:
        /*0008*/ 	.byte	0x01, 0x35
	.zero		2


	//----- nvinfo : EIATTR_PARAM_CBANK
	.align		4
        /*000c*/ 	.byte	0x04, 0x0a
        /*000e*/ 	.short	(.L_3795 - .L_3794)
	.align		4
.L_3794:
        /*0010*/ 	.word	index@(.nv.constant0._ZN2at6native18elementwise_kernelILi128ELi4EZNS0_15gpu_kernel_implINS0_13BinaryFunctorIaaaNS0_15binary_internal10MulFunctorIaEEEEEEvRNS_18TensorIteratorBaseERKT_EUliE_EEviT1_)
        /*0014*/ 	.short	0x0160
        /*0016*/ 	.short	0x0290


	//----- nvinfo : EIATTR_CBANK_PARAM_SIZE
	.align		4
.L_3795:
        /*0018*/ 	.byte	0x03, 0x19
        /*001a*/ 	.short	0x0290


	//----- nvinfo : EIATTR_KPARAM_INFO
	.align		4
        /*001c*/ 	.byte	0x04, 0x17
        /*001e*/ 	.short	(.L_3797 - .L_3796)
.L_3796:
        /*0020*/ 	.word	0x00000000
        /*0024*/ 	.short	0x0001
        /*0026*/ 	.short	0x0008
        /*0028*/ 	.byte	0x00, 0xf0, 0x21, 0x0a


	//----- nvinfo : EIATTR_KPARAM_INFO
	.align		4
.L_3797:
        /*002c*/ 	.byte	0x04, 0x17
        /*002e*/ 	.short	(.L_3799 - .L_3798)
.L_3798:
        /*0030*/ 	.word	0x00000000
        /*0034*/ 	.short	0x0000
        /*0036*/ 	.short	0x0000
        /*0038*/ 	.byte	0x00, 0xf0, 0x11, 0x00


	//----- nvinfo : EIATTR_MAXREG_COUNT
	.align		4
.L_3799:
        /*003c*/ 	.byte	0x03, 0x1b
        /*003e*/ 	.short	0x0080


	//----- nvinfo : EIATTR_EXTERNS
	.align		4
        /*0040*/ 	.byte	0x04, 0x0f
        /*0042*/ 	.short	(.L_3801 - .L_3800)


	//   ....[0]....
	.align		4
.L_3800:
        /*0044*/ 	.word	index@(__assertfail)


	//----- nvinfo : EIATTR_MERCURY_ISA_VERSION
	.align		4
.L_3801:
        /*0048*/ 	.byte	0x03, 0x5f
        /*004a*/ 	.short	0x0000


	//----- nvinfo : EIATTR_SYSCALL_OFFSETS
	.align		4
        /*004c*/ 	.byte	0x04, 0x46
        /*004e*/ 	.short	(.L_3803 - .L_3802)


	//   ....[0]....
.L_3802:
        /*0050*/ 	.word	0x00001ed0


	//   ....[1]....
        /*0054*/ 	.word	0x00002d60


	//   ....[2]....
        /*0058*/ 	.word	0x00003ce0


	//   ....[3]....
        /*005c*/ 	.word	0x00005c40


	//   ....[4]....
        /*0060*/ 	.word	0x00006ad0


	//   ....[5]....
        /*0064*/ 	.word	0x00007a50


	//   ....[6]....
        /*0068*/ 	.word	0x00009980


	//   ....[7]....
        /*006c*/ 	.word	0x0000a810


	//   ....[8]....
        /*0070*/ 	.word	0x0000b790


	//   ....[9]....
        /*0074*/ 	.word	0x0000d6d0


	//   ....[10]....
        /*0078*/ 	.word	0x0000e560


	//   ....[11]....
        /*007c*/ 	.word	0x0000f4e0


	//----- nvinfo : EIATTR_EXIT_INSTR_OFFSETS
	.align		4
.L_3803:
        /*0080*/ 	.byte	0x04, 0x1c
        /*0082*/ 	.short	(.L_3805 - .L_3804)


	//   ....[0]....
.L_3804:
        /*0084*/ 	.word	0x0000b870


	//   ....[1]....
        /*0088*/ 	.word	0x0000e6d0


	//   ....[2]....
        /*008c*/ 	.word	0x0000e6f0


	//   ....[3]....
        /*0090*/ 	.word	0x0000e7b0


	//   ....[4]....
        /*0094*/ 	.word	0x0000e7f0


	//   ....[5]....
        /*0098*/ 	.word	0x0000e830


	//   ....[6]....
        /*009c*/ 	.word	0x0000e8c0


	//   ....[7]....
        /*00a0*/ 	.word	0x0000e900


	//   ....[8]....
        /*00a4*/ 	.word	0x0000e9a0


	//   ....[9]....
        /*00a8*/ 	.word	0x0000e9f0


	//   ....[10]....
        /*00ac*/ 	.word	0x0000ea40


	//   ....[11]....
        /*00b0*/ 	.word	0x0000eb00


	//   ....[12]....
        /*00b4*/ 	.word	0x0000eb60


	//   ....[13]....
        /*00b8*/ 	.word	0x0000ecf0


	//   ....[14]....
        /*00bc*/ 	.word	0x0000ee50


	//   ....[15]....
        /*00c0*/ 	.word	0x0000ee90


	//   ....[16]....
        /*00c4*/ 	.word	0x0000ef50


	//   ....[17]....
        /*00c8*/ 	.word	0x0000f0d0


	//   ....[18]....
        /*00cc*/ 	.word	0x0000f250


	//   ....[19]....
        /*00d0*/ 	.word	0x0000f3b0


	//   ....[20]....
        /*00d4*/ 	.word	0x0000f4f0


	//   ....[21]....
        /*00d8*/ 	.word	0x0000f550


	//   ....[22]....
        /*00dc*/ 	.word	0x0000f590


	//----- nvinfo : EIATTR_MAX_THREADS
	.align		4
.L_3805:
        /*00e0*/ 	.byte	0x04, 0x05
        /*00e2*/ 	.short	(.L_3807 - .L_3806)
.L_3806:
        /*00e4*/ 	.word	0x00000080
        /*00e8*/ 	.word	0x00000001
        /*00ec*/ 	.word	0x00000001


	//----- nvinfo : EIATTR_CRS_STACK_SIZE
	.align		4
.L_3807:
        /*00f0*/ 	.byte	0x04, 0x1e
        /*00f2*/ 	.short	(.L_3809 - .L_3808)
.L_3808:
        /*00f4*/ 	.word	0x00000000
.L_3809:


//--------------------- .nv.info._ZN2at6native27unrolled_elementwise_kernelINS0_13BinaryFunctorIaaaNS0_15binary_internal10MulFunctorIaEEEESt5arrayIPcLm3EELi4E23TrivialOffsetCalculatorILi2EjESA_ILi1EjENS0_6memory12LoadWithCastILi2EEENSD_13StoreWithCastILi1EEEEEviT_T0_T2_T3_T4_T5_ --------------------------
	.section	.nv.info._ZN2at6native27unrolled_elementwise_kernelINS0_13BinaryFunctorIaaaNS0_15binary_internal10MulFunctorIaEEEESt5arrayIPcLm3EELi4E23TrivialOffsetCalculatorILi2EjESA_ILi1EjENS0_6memory12LoadWithCastILi2EEENSD_13StoreWithCastILi1EEEEEviT_T0_T2_T3_T4_T5_,"",@"SHT_CUDA_INFO"
	.sectionflags	@""
	.align	4


	//----- nvinfo : EIATTR_CUDA_API_VERSION
	.align		4
        /*0000*/ 	.byte	0x04, 0x37
        /*0002*/ 	.short	(.L_3811 - .L_3810)
.L_3810:
        /*0004*/ 	.word	0x00000082


	//----- nvinfo : EIATTR_SW2861232_WAR
	.align		4
.L_3811:
        /*0008*/ 	.byte	0x01, 0x35
	.zero		2


	//----- nvinfo : EIATTR_PARAM_CBANK
	.align		4
        /*000c*/ 	.byte	0x04, 0x0a
        /*000e*/ 	.short	(.L_3813 - .L_3812)
	.align		4
.L_3812:
        /*0010*/ 	.word	index@(.nv.constant0._ZN2at6native27unrolled_elementwise_kernelINS0_13BinaryFunctorIaaaNS0_15binary_internal10MulFunctorIaEEEESt5arrayIPcLm3EELi4E23TrivialOffsetCalculatorILi2EjESA_ILi1EjENS0_6memory12LoadWithCastILi2EEENSD_13StoreWithCastILi1EEEEEviT_T0_T2_T3_T4_T5_)
        /*0014*/ 	.short	0x0160
        /*0016*/ 	.short	0x0038


	//----- nvinfo : EIATTR_CBANK_PARAM_SIZE
	.align		4
.L_3813:
        /*0018*/ 	.byte	0x03, 0x19
        /*001a*/ 	.short	0x0038


	//----- nvinfo : EIATTR_KPARAM_INFO
	.align		4
        /*001c*/ 	.byte	0x04, 0x17
        /*001e*/ 	.short	(.L_3815 - .L_3814)
.L_3814:
        /*0020*/ 	.word	0x00000000
        /*0024*/ 	.short	0x0006
        /*0026*/ 	.short	0x0030
        /*0028*/ 	.byte	0x00, 0xf0, 0x21, 0x00


	//----- nvinfo : EIATTR_KPARAM_INFO
	.align		4
.L_3815:
        /*002c*/ 	.byte	0x04, 0x17
        /*002e*/ 	.short	(.L_3817 - .L_3816)
.L_3816:
        /*0030*/ 	.word	0x00000000
        /*0034*/ 	.short	0x0005
        /*0036*/ 	.short	0x0024
        /*0038*/ 	.byte	0x00, 0xf0, 0x31, 0x00


	//----- nvinfo : EIATTR_KPARAM_INFO
	.align		4
.L_3817:
        /*003c*/ 	.byte	0x04, 0x17
        /*003e*/ 	.short	(.L_3819 - .L_3818)
.L_3818:
        /*0040*/ 	.word	0x00000000
        /*0044*/ 	.short	0x0004
        /*0046*/ 	.short	0x0021
        /*0048*/ 	.byte	0x00, 0xf0, 0x05, 0x00


	//----- nvinfo : EIATTR_KPARAM_INFO
	.align		4
.L_3819:
        /*004c*/ 	.byte	0x04, 0x17
        /*004e*/ 	.short	(.L_3821 - .L_3820)
.L_3820:
        /*0050*/ 	.word	0x00000000
        /*0054*/ 	.short	0x0003
        /*0056*/ 	.short	0x0020
        /*0058*/ 	.byte	0x00, 0xf0, 0x05, 0x00


	//----- nvinfo : EIATTR_KPARAM_INFO
	.align		4
.L_3821:
        /*005c*/ 	.byte	0x04, 0x17
        /*005e*/ 	.short	(.L_3823 - .L_3822)
.L_3822:
        /*0060*/ 	.word	0x00000000
        /*0064*/ 	.short	0x0002
        /*0066*/ 	.short	0x0008
        /*0068*/ 	.byte	0x00, 0xf0, 0x61, 0x00


	//----- nvinfo : EIATTR_KPARAM_INFO
	.align		4
.L_3823:
        /*006c*/ 	.byte	0x04, 0x17
        /*006e*/ 	.short	(.L_3825 - .L_3824)
.L_3824:
        /*0070*/ 	.word	0x00000000
        /*0074*/ 	.short	0x0001
        /*0076*/ 	.short	0x0004
        /*0078*/ 	.byte	0x00, 0xf0, 0x05, 0x00


	//----- nvinfo : EIATTR_KPARAM_INFO
	.align		4
.L_3825:
        /*007c*/ 	.byte	0x04, 0x17
        /*007e*/ 	.short	(.L_3827 - .L_3826)
.L_3826:
        /*0080*/ 	.word	0x00000000
        /*0084*/ 	.short	0x0000
        /*0086*/ 	.short	0x0000
        /*0088*/ 	.byte	0x00, 0xf0, 0x11, 0x00


	//----- nvinfo : EIATTR_MAXREG_COUNT
	.align		4
.L_3827:
        /*008c*/ 	.byte	0x03, 0x1b
        /*008e*/ 	.short	0x00ff


	//----- nvinfo : EIATTR_EXTERNS
	.align		4
        /*0090*/ 	.byte	0x04, 0x0f
        /*0092*/ 	.short	(.L_3829 - .L_3828)


	//   ....[0]....
	.align		4
.L_3828:
        /*0094*/ 	.word	index@(__assertfail)


	//----- nvinfo : EIATTR_MERCURY_ISA_VERSION
	.align		4
.L_3829:
        /*0098*/ 	.byte	0x03, 0x5f
        /*009a*/ 	.short	0x0000


	//----- nvinfo : EIATTR_SYSCALL_OFFSETS
	.align		4
        /*009c*/ 	.byte	0x04, 0x46
        /*009e*/ 	.short	(.L_3831 - .L_3830)


	//   ....[0]....
.L_3830:
        /*00a0*/ 	.word	0x00000f40


	//   ....[1]....
        /*00a4*/ 	.word	0x00001de0


	//   ....[2]....
        /*00a8*/ 	.word	0x00002d00


	//   ....[3]....
        /*00ac*/ 	.word	0x00003ba0


	//   ....[4]....
        /*00b0*/ 	.word	0x00004ad0


	//   ....[5]....
        /*00b4*/ 	.word	0x00005970


	//   ....[6]....
        /*00b8*/ 	.word	0x00006890


	//   ....[7]....
        /*00bc*/ 	.word	0x00007730


	//   ....[8]....
        /*00c0*/ 	.word	0x000087f0


	//   ....[9]....
        /*00c4*/ 	.word	0x00009800


	//   ....[10]....
        /*00c8*/ 	.word	0x0000a800


	//   ....[11]....
        /*00cc*/ 	.word	0x0000b800


	//----- nvinfo : EIATTR_EXIT_INSTR_OFFSETS
	.align		4
.L_3831:
        /*00d0*/ 	.byte	0x04, 0x1c
        /*00d2*/ 	.short	(.L_3833 - .L_3832)


	//   ....[0]....
.L_3832:
        /*00d4*/ 	.word	0x0000a8e0


	//   ....[1]....
        /*00d8*/ 	.word	0x0000a9f0


	//   ....[2]....
        /*00dc*/ 	.word	0x0000aa10


	//   ....[3]....
        /*00e0*/ 	.word	0x0000aad0


	//   ....[4]....
        /*00e4*/ 	.word	0x0000ab10


	//   ....[5]....
        /*00e8*/ 	.word	0x0000ab50


	//   ....[6]....
        /*00ec*/ 	.word	0x0000abe0


	//   ....[7]....
        /*00f0*/ 	.word	0x0000ac20


	//   ....[8]....
        /*00f4*/ 	.word	0x0000acc0


	//   ....[9]....
        /*00f8*/ 	.word	0x0000ad10


	//   ....[10]....
        /*00fc*/ 	.word	0x0000ad60


	//   ....[11]....
        /*0100*/ 	.word	0x0000ae20


	//   ....[12]....
        /*0104*/ 	.word	0x0000ae80


	//   ....[13]....
        /*0108*/ 	.word	0x0000b010


	//   ....[14]....
        /*010c*/ 	.word	0x0000b170


	//   ....[15]....
        /*0110*/ 	.word	0x0000b1b0


	//   ....[16]....
        /*0114*/ 	.word	0x0000b270


	//   ....[17]....
        /*0118*/ 	.word	0x0000b3f0


	//   ....[18]....
        /*011c*/ 	.word	0x0000b570


	//   ....[19]....
        /*0120*/ 	.word	0x0000b6d0


	//   ....[20]....
        /*0124*/ 	.word	0x0000b810


	//   ....[21]....
        /*0128*/ 	.word	0x0000b870


	//   ....[22]....
        /*012c*/ 	.word	0x0000b8b0


	//----- nvinfo : EIATTR_MAX_THREADS
	.align		4
.L_3833:
        /*0130*/ 	.byte	0x04, 0x05
        /*0132*/ 	.short	(.L_3835 - .L_3834)
.L_3834:
        /*0134*/ 	.word	0x00000080
        /*0138*/ 	.word	0x00000001
        /*013c*/ 	.word	0x00000001


	//----- nvinfo : EIATTR_CRS_STACK_SIZE
	.align		4
.L_3835:
        /*0140*/ 	.byte	0x04, 0x1e
        /*0142*/ 	.short	(.L_3837 - .L_3836)
.L_3836:
        /*0144*/ 	.word	0x00000000
.L_3837:


//--------------------- .nv.info._ZN2at6native18elementwise_kernelILi128ELi4EZNS0_22gpu_kernel_impl_nocastINS0_13BinaryFunctorIaaaNS0_15binary_internal10MulFunctorIaEEEEEEvRNS_18TensorIteratorBaseERKT_EUliE_EEviT1_ --------------------------
	.section	.nv.info._ZN2at6native18elementwise_kernelILi128ELi4EZNS0_22gpu_kernel_impl_nocastINS0_13BinaryFunctorIaaaNS0_15binary_internal10MulFunctorIaEEEEEEvRNS_18TensorIteratorBaseERKT_EUliE_EEviT1_,"",@"SHT_CUDA_INFO"
	.sectionflags	@""
	.align	4


	//----- nvinfo : EIATTR_CUDA_API_VERSION
	.align		4
        /*0000*/ 	.byte	0x04, 0x37
        /*0002*/ 	.short	(.L_3839 - .L_3838)
.L_3838:
        /*0004*/ 	.word	0x00000082


	//----- nvinfo : EIATTR_SW2861232_WAR
	.align		4
.L_3839:
        /*0008*/ 	.byte	0x01, 0x35
	.zero		2


	//----- nvinfo : EIATTR_PARAM_CBANK
	.align		4
        /*000c*/ 	.byte	0x04, 0x0a
        /*000e*/ 	.short	(.L_3841 - .L_3840)
	.align		4
.L_3840:
        /*0010*/ 	.word	index@(.nv.constant0._ZN2at6native18elementwise_kernelILi128ELi4EZNS0_22gpu_kernel_impl_nocastINS0_13BinaryFunctorIaaaNS0_15binary_internal10MulFunctorIaEEEEEEvRNS_18TensorIteratorBaseERKT_EUliE_EEviT1_)
        /*0014*/ 	.short	0x0160
        /*0016*/ 	.short	0x0290


	//----- nvinfo : EIATTR_CBANK_PARAM_SIZE
	.align		4
.L_3841:
        /*0018*/ 	.byte	0x03, 0x19
        /*001a*/ 	.short	0x0290


	//----- nvinfo : EIATTR_KPARAM_INFO
	.align		4
        /*001c*/ 	.byte	0x04, 0x17
        /*001e*/ 	.short	(.L_3843 - .L_3842)
.L_3842:
        /*0020*/ 	.word	0x00000000
        /*0024*/ 	.short	0x0001
        /*0026*/ 	.short	0x0008
        /*0028*/ 	.byte	0x00, 0xf0, 0x21, 0x0a


	//----- nvinfo : EIATTR_KPARAM_INFO
	.align		4
.L_3843:
        /*002c*/ 	.byte	0x04, 0x17
        /*002e*/ 	.short	(.L_3845 - .L_3844)
.L_3844:
        /*0030*/ 	.word	0x00000000
        /*0034*/ 	.short	0x0000
        /*0036*/ 	.short	0x0000
        /*0038*/ 	.byte	0x00, 0xf0, 0x11, 0x00


	//----- nvinfo : EIATTR_MAXREG_COUNT
	.align		4
.L_3845:
        /*003c*/ 	.byte	0x03, 0x1b
        /*003e*/ 	.short	0x0080


	//----- nvinfo : EIATTR_MERCURY_ISA_VERSION
	.align		4
        /*0040*/ 	.byte	0x03, 0x5f
        /*0042*/ 	.short	0x0000


	//----- nvinfo : EIATTR_EXIT_INSTR_OFFSETS
	.align		4
        /*0044*/ 	.byte	0x04, 0x1c
        /*0046*/ 	.short	(.L_3847 - .L_3846)


	//   ....[0]....
.L_3846:
        /*0048*/ 	.word	0x00003280


	//   ....[1]....
        /*004c*/ 	.word	0x00004300


	//----- nvinfo : EIATTR_MAX_THREADS
	.align		4
.L_3847:
        /*0050*/ 	.byte	0x04, 0x05
        /*0052*/ 	.short	(.L_3849 - .L_3848)
.L_3848:
        /*0054*/ 	.word	0x00000080
        /*0058*/ 	.word	0x00000001
        /*005c*/ 	.word	0x00000001


	//----- nvinfo : EIATTR_CRS_STACK_SIZE
	.align		4
.L_3849:
        /*0060*/ 	.byte	0x04, 0x1e
        /*0062*/ 	.short	(.L_3851 - .L_3850)
.L_3850:
        /*0064*/ 	.word	0x00000000
.L_3851:


//--------------------- .nv.info._ZN2at6native27unrolled_elementwise_kernelINS0_13BinaryFunctorIaaaNS0_15binary_internal10MulFunctorIaEEEESt5arrayIPcLm3EELi4E23TrivialOffsetCalculatorILi2EjESA_ILi1EjENS0_6memory15LoadWithoutCastENSD_16StoreWithoutCastEEEviT_T0_T2_T3_T4_T5_ --------------------------
	.section	.nv.info._ZN2at6native27unrolled_elementwise_kernelINS0_13BinaryFunctorIaaaNS0_15binary_internal10MulFunctorIaEEEESt5arrayIPcLm3EELi4E23TrivialOffsetCalculatorILi2EjESA_ILi1EjENS0_6memory15LoadWithoutCastENSD_16StoreWithoutCastEEEviT_T0_T2_T3_T4_T5_,"",@"SHT_CUDA_INFO"
	.sectionflags	@""
	.align	4


	//----- nvinfo : EIATTR_CUDA_API_VERSION
	.align		4
        /*0000*/ 	.byte	0x04, 0x37
        /*0002*/ 	.short	(.L_3853 - .L_3852)
.L_3852:
        /*0004*/ 	.word	0x00000082


	//----- nvinfo : EIATTR_SW2861232_WAR
	.align		4
.L_3853:
        /*0008*/ 	.byte	0x01, 0x35
	.zero		2


	//----- nvinfo : EIATTR_PARAM_CBANK
	.align		4
        /*000c*/ 	.byte	0x04, 0x0a
        /*000e*/ 	.short	(.L_3855 - .L_3854)
	.align		4
.L_3854:
        /*0010*/ 	.word	index@(.nv.constant0._ZN2at6native27unrolled_elementwise_kernelINS0_13BinaryFunctorIaaaNS0_15binary_internal10MulFunctorIaEEEESt5arrayIPcLm3EELi4E23TrivialOffsetCalculatorILi2EjESA_ILi1EjENS0_6memory15LoadWithoutCastENSD_16StoreWithoutCastEEEviT_T0_T2_T3_T4_T5_)
        /*0014*/ 	.short	0x0160
        /*0016*/ 	.short	0x0024


	//----- nvinfo : EIATTR_CBANK_PARAM_SIZE
	.align		4
.L_3855:
        /*0018*/ 	.byte	0x03, 0x19
        /*001a*/ 	.short	0x0024


	//----- nvinfo : EIATTR_KPARAM_INFO
	.align		4
        /*001c*/ 	.byte	0x04, 0x17
        /*001e*/ 	.short	(.L_3857 - .L_3856)
.L_3856:
        /*0020*/ 	.word	0x00000000
        /*0024*/ 	.short	0x0006
        /*0026*/ 	.short	0x0023
        /*0028*/ 	.byte	0x00, 0xf0, 0x05, 0x00


	//----- nvinfo : EIATTR_KPARAM_INFO
	.align		4
.L_3857:
        /*002c*/ 	.byte	0x04, 0x17
        /*002e*/ 	.short	(.L_3859 - .L_3858)
.L_3858:
        /*0030*/ 	.word	0x00000000
        /*0034*/ 	.short	0x0005
        /*0036*/ 	.short	0x0022
        /*0038*/ 	.byte	0x00, 0xf0, 0x05, 0x00


	//----- nvinfo : EIATTR_KPARAM_INFO
	.align		4
.L_3859:
        /*003c*/ 	.byte	0x04, 0x17
        /*003e*/ 	.short	(.L_3861 - .L_3860)
.L_3860:
        /*0040*/ 	.word	0x00000000
        /*0044*/ 	.short	0x0004
        /*0046*/ 	.short	0x0021
        /*0048*/ 	.byte	0x00, 0xf0, 0x05, 0x00


	//----- nvinfo : EIATTR_KPARAM_INFO
	.align		4
.L_3861:
        /*004c*/ 	.byte	0x04, 0x17
        /*004e*/ 	.short	(.L_3863 - .L_3862)
.L_3862:
        /*0050*/ 	.word	0x00000000
        /*0054*/ 	.short	0x0003
        /*0056*/ 	.short	0x0020
        /*0058*/ 	.byte	0x00, 0xf0, 0x05, 0x00


	//----- nvinfo : EIATTR_KPARAM_INFO
	.align		4
.L_3863:
        /*005c*/ 	.byte	0x04, 0x17
        /*005e*/ 	.short	(.L_3865 - .L_3864)
.L_3864:
        /*0060*/ 	.word	0x00000000
        /*0064*/ 	.short	0x0002
        /*0066*/ 	.short	0x0008
        /*0068*/ 	.byte	0x00, 0xf0, 0x61, 0x00


	//----- nvinfo : EIATTR_KPARAM_INFO
	.align		4
.L_3865:
        /*006c*/ 	.byte	0x04, 0x17
        /*006e*/ 	.short	(.L_3867 - .L_3866)
.L_3866:
        /*0070*/ 	.word	0x00000000
        /*0074*/ 	.short	0x0001
        /*0076*/ 	.short	0x0004
        /*0078*/ 	.byte	0x00, 0xf0, 0x05, 0x00


	//----- nvinfo : EIATTR_KPARAM_INFO
	.align		4
.L_3867:
        /*007c*/ 	.byte	0x04, 0x17
        /*007e*/ 	.short	(.L_3869 - .L_3868)
.L_3868:
        /*0080*/ 	.word	0x00000000
        /*0084*/ 	.short	0x0000
        /*0086*/ 	.short	0x0000
        /*0088*/ 	.byte	0x00, 0xf0, 0x11, 0x00


	//----- nvinfo : EIATTR_MAXREG_COUNT
	.align		4
.L_3869:
        /*008c*/ 	.byte	0x03, 0x1b
        /*008e*/ 	.short	0x00ff


	//----- nvinfo : EIATTR_MERCURY_ISA_VERSION
	.align		4
        /*0090*/ 	.byte	0x03, 0x5f
        /*0092*/ 	.short	0x0000


	//----- nvinfo : EIATTR_EXIT_INSTR_OFFSETS
	.align		4
        /*0094*/ 	.byte	0x04, 0x1c
        /*0096*/ 	.short	(.L_3871 - .L_3870)


	//   ....[0]....
.L_3870:
        /*0098*/ 	.word	0x00000550


	//   ....[1]....
        /*009c*/ 	.word	0x000005b0


	//----- nvinfo : EIATTR_MAX_THREADS
	.align		4
.L_3871:
        /*00a0*/ 	.byte	0x04, 0x05
        /*00a2*/ 	.short	(.L_3873 - .L_3872)
.L_3872:
        /*00a4*/ 	.word	0x00000080
        /*00a8*/ 	.word	0x00000001
        /*00ac*/ 	.word	0x00000001


	//----- nvinfo : EIATTR_CRS_STACK_SIZE
	.align		4
.L_3873:
        /*00b0*/ 	.byte	0x04, 0x1e
        /*00b2*/ 	.short	(.L_3875 - .L_3874)
.L_3874:
        /*00b4*/ 	.word	0x00000000
.L_3875:


//--------------------- .nv.info._ZN2at6native29vectorized_elementwise_kernelILi2ENS0_13BinaryFunctorIaaaNS0_15binary_internal10MulFunctorIaEEEESt5arrayIPcLm3EEEEviT0_T1_ --------------------------
	.section	.nv.info._ZN2at6native29vectorized_elementwise_kernelILi2ENS0_13BinaryFunctorIaaaNS0_15binary_internal10MulFunctorIaEEEESt5arrayIPcLm3EEEEviT0_T1_,"",@"SHT_CUDA_INFO"
	.sectionflags	@""
	.align	4


	//----- nvinfo : EIATTR_CUDA_API_VERSION
	.align		4
        /*0000*/ 	.byte	0x04, 0x37
        /*0002*/ 	.short	(.L_3877 - .L_3876)
.L_3876:
        /*0004*/ 	.word	0x00000082


	//----- nvinfo : EIATTR_SW2861232_WAR
	.align		4
.L_3877:
        /*0008*/ 	.byte	0x01, 0x35
	.zero		2


	//----- nvinfo : EIATTR_PARAM_CBANK
	.align		4
        /*000c*/ 	.byte	0x04, 0x0a
        /*000e*/ 	.short	(.L_3879 - .L_3878)
	.align		4
.L_3878:
        /*0010*/ 	.word	index@(.nv.constant0._ZN2at6native29vectorized_elementwise_kernelILi2ENS0_13BinaryFunctorIaaaNS0_15binary_internal10MulFunctorIaEEEESt5arrayIPcLm3EEEEviT0_T1_)
        /*0014*/ 	.short	0x0160
        /*0016*/ 	.short	0x0020


	//----- nvinfo : EIATTR_CBANK_PARAM_SIZE
	.align		4
.L_3879:
        /*0018*/ 	.byte	0x03, 0x19
        /*001a*/ 	.short	0x0020


	//----- nvinfo : EIATTR_KPARAM_INFO
	.align		4
        /*001c*/ 	.byte	0x04, 0x17
        /*001e*/ 	.short	(.L_3881 - .L_3880)
.L_3880:
        /*0020*/ 	.word	0x00000000
        /*0024*/ 	.short	0x0002
        /*0026*/ 	.short	0x0008
        /*0028*/ 	.byte	0x00, 0xf0, 0x61, 0x00


	//----- nvinfo : EIATTR_KPARAM_INFO
	.align		4
.L_3881:
        /*002c*/ 	.byte	0x04, 0x17
        /*002e*/ 	.short	(.L_3883 - .L_3882)
.L_3882:
        /*0030*/ 	.word	0x00000000
        /*0034*/ 	.short	0x0001
        /*0036*/ 	.short	0x0004
        /*0038*/ 	.byte	0x00, 0xf0, 0x05, 0x00


	//----- nvinfo : EIATTR_KPARAM_INFO
	.align		4
.L_3883:
        /*003c*/ 	.byte	0x04, 0x17
        /*003e*/ 	.short	(.L_3885 - .L_3884)
.L_3884:
        /*0040*/ 	.word	0x00000000
        /*0044*/ 	.short	0x0000
        /*0046*/ 	.short	0x0000
        /*0048*/ 	.byte	0x00, 0xf0, 0x11, 0x00


	//----- nvinfo : EIATTR_MAXREG_COUNT
	.align		4
.L_3885:
        /*004c*/ 	.byte	0x03, 0x1b
        /*004e*/ 	.short	0x00ff


	//----- nvinfo : EIATTR_MERCURY_ISA_VERSION
	.align		4
        /*0050*/ 	.byte	0x03, 0x5f
        /*0052*/ 	.short	0x0000


	//----- nvinfo : EIATTR_EXIT_INSTR_OFFSETS
	.align		4
        /*0054*/ 	.byte	0x04, 0x1c
        /*0056*/ 	.short	(.L_3887 - .L_3886)


	//   ....[0]....
.L_3886:
        /*0058*/ 	.word	0x00000410


	//   ....[1]....
        /*005c*/ 	.word	0x00000ea0


	//   ....[2]....
        /*0060*/ 	.word	0x00000ef0


	//----- nvinfo : EIATTR_MAX_THREADS
	.align		4
.L_3887:
        /*0064*/ 	.byte	0x04, 0x05
        /*0066*/ 	.short	(.L_3889 - .L_3888)
.L_3888:
        /*0068*/ 	.word	0x00000080
        /*006c*/ 	.word	0x00000001
        /*0070*/ 	.word	0x00000001


	//----- nvinfo : EIATTR_CRS_STACK_SIZE
	.align		4
.L_3889:
        /*0074*/ 	.byte	0x04, 0x1e
        /*0076*/ 	.short	(.L_3891 - .L_3890)
.L_3890:
        /*0078*/ 	.word	0x00000000
.L_3891:


//--------------------- .nv.info._ZN2at6native29vectorized_elementwise_kernelILi4ENS0_13BinaryFunctorIaaaNS0_15binary_internal10MulFunctorIaEEEESt5arrayIPcLm3EEEEviT0_T1_ --------------------------
	.section	.nv.info._ZN2at6native29vectorized_elementwise_kernelILi4ENS0_13BinaryFunctorIaaaNS0_15binary_internal10MulFunctorIaEEEESt5arrayIPcLm3EEEEviT0_T1_,"",@"SHT_CUDA_INFO"
	.sectionflags	@""
	.align	4


	//----- nvinfo : EIATTR_CUDA_API_VERSION
	.align		4
        /*0000*/ 	.byte	0x04, 0x37
        /*0002*/ 	.short	(.L_3893 - .L_3892)
.L_3892:
        /*0004*/ 	.word	0x00000082


	//----- nvinfo : EIATTR_SW2861232_WAR
	.align		4
.L_3893:
        /*0008*/ 	.byte	0x01, 0x35
	.zero		2


	//----- nvinfo : EIATTR_PARAM_CBANK
	.align		4
        /*000c*/ 	.byte	0x04, 0x0a
        /*000e*/ 	.short	(.L_3895 - .L_3894)
	.align		4
.L_3894:
        /*0010*/ 	.word	index@(.nv.constant0._ZN2at6native29vectorized_elementwise_kernelILi4ENS0_13BinaryFunctorIaaaNS0_15binary_internal10MulFunctorIaEEEESt5arrayIPcLm3EEEEviT0_T1_)
        /*0014*/ 	.short	0x0160
        /*0016*/ 	.short	0x0020


	//----- nvinfo : EIATTR_CBANK_PARAM_SIZE
	.align		4
.L_3895:
        /*0018*/ 	.byte	0x03, 0x19
        /*001a*/ 	.short	0x0020


	//----- nvinfo : EIATTR_KPARAM_INFO
	.align		4
        /*001c*/ 	.byte	0x04, 0x17
        /*001e*/ 	.short	(.L_3897 - .L_3896)
.L_3896:
        /*0020*/ 	.word	0x00000000
        /*0024*/ 	.short	0x0002
        /*0026*/ 	.short	0x0008
        /*0028*/ 	.byte	0x00, 0xf0, 0x61, 0x00


	//----- nvinfo : EIATTR_KPARAM_INFO
	.align		4
.L_3897:
        /*002c*/ 	.byte	0x04, 0x17
        /*002e*/ 	.short	(.L_3899 - .L_3898)
.L_3898:
        /*0030*/ 	.word	0x00000000
        /*0034*/ 	.short	0x0001
        /*0036*/ 	.short	0x0004
        /*0038*/ 	.byte	0x00, 0xf0, 0x05, 0x00


	//----- nvinfo : EIATTR_KPARAM_INFO
	.align		4
.L_3899:
        /*003c*/ 	.byte	0x04, 0x17
        /*003e*/ 	.short	(.L_3901 - .L_3900)
.L_3900:
        /*0040*/ 	.word	0x00000000
        /*0044*/ 	.short	0x0000
        /*0046*/ 	.short	0x0000
        /*0048*/ 	.byte	0x00, 0xf0, 0x11, 0x00


	//----- nvinfo : EIATTR_MAXREG_COUNT
	.align		4
.L_3901:
        /*004c*/ 	.byte	0x03, 0x1b
        /*004e*/ 	.short	0x00ff


	//----- nvinfo : EIATTR_MERCURY_ISA_VERSION
	.align		4
        /*0050*/ 	.byte	0x03, 0x5f
        /*0052*/ 	.short	0x0000


	//----- nvinfo : EIATTR_EXIT_INSTR_OFFSETS
	.align		4
        /*0054*/ 	.byte	0x04, 0x1c
        /*0056*/ 	.short	(.L_3903 - .L_3902)


	//   ....[0]....
.L_3902:
        /*0058*/ 	.word	0x00000360


	//   ....[1]....
        /*005c*/ 	.word	0x00000df0


	//   ....[2]....
        /*0060*/ 	.word	0x00000e40


	//----- nvinfo : EIATTR_MAX_THREADS
	.align		4
.L_3903:
        /*0064*/ 	.byte	0x04, 0x05
        /*0066*/ 	.short	(.L_3905 - .L_3904)
.L_3904:
        /*0068*/ 	.word	0x00000080
        /*006c*/ 	.word	0x00000001
        /*0070*/ 	.word	0x00000001


	//----- nvinfo : EIATTR_CRS_STACK_SIZE
	.align		4
.L_3905:
        /*0074*/ 	.byte	0x04, 0x1e
        /*0076*/ 	.short	(.L_3907 - .L_3906)
.L_3906:
        /*0078*/ 	.word	0x00000000
.L_3907:


//--------------------- .nv.info._ZN2at6native29vectorized_elementwise_kernelILi8ENS0_13BinaryFunctorIaaaNS0_15binary_internal10MulFunctorIaEEEESt5arrayIPcLm3EEEEviT0_T1_ --------------------------
	.section	.nv.info._ZN2at6native29vectorized_elementwise_kernelILi8ENS0_13BinaryFunctorIaaaNS0_15binary_internal10MulFunctorIaEEEESt5arrayIPcLm3EEEEviT0_T1_,"",@"SHT_CUDA_INFO"
	.sectionflags	@""
	.align	4


	//----- nvinfo : EIATTR_CUDA_API_VERSION
	.align		4
        /*0000*/ 	.byte	0x04, 0x37
        /*0002*/ 	.short	(.L_3909 - .L_3908)
.L_3908:
        /*0004*/ 	.word	0x00000082


	//----- nvinfo : EIATTR_SW2861232_WAR
	.align		4
.L_3909:
        /*0008*/ 	.byte	0x01, 0x35
	.zero		2


	//----- nvinfo : EIATTR_PARAM_CBANK
	.align		4
        /*000c*/ 	.byte	0x04, 0x0a
        /*000e*/ 	.short	(.L_3911 - .L_3910)
	.align		4
.L_3910:
        /*0010*/ 	.word	index@(.nv.constant0._ZN2at6native29vectorized_elementwise_kernelILi8ENS0_13BinaryFunctorIaaaNS0_15binary_internal10MulFunctorIaEEEESt5arrayIPcLm3EEEEviT0_T1_)
        /*0014*/ 	.short	0x0160
        /*0016*/ 	.short	0x0020


	//----- nvinfo : EIATTR_CBANK_PARAM_SIZE
	.align		4
.L_3911:
        /*0018*/ 	.byte	0x03, 0x19
        /*001a*/ 	.short	0x0020


	//----- nvinfo : EIATTR_KPARAM_INFO
	.align		4
        /*001c*/ 	.byte	0x04, 0x17
        /*001e*/ 	.short	(.L_3913 - .L_3912)
.L_3912:
        /*0020*/ 	.word	0x00000000
        /*0024*/ 	.short	0x0002
        /*0026*/ 	.short	0x0008
        /*0028*/ 	.byte	0x00, 0xf0, 0x61, 0x00


	//----- nvinfo : EIATTR_KPARAM_INFO
	.align		4
.L_3913:
        /*002c*/ 	.byte	0x04, 0x17
        /*002e*/ 	.short	(.L_3915 - .L_3914)
.L_3914:
        /*0030*/ 	.word	0x00000000
        /*0034*/ 	.short	0x0001
        /*0036*/ 	.short	0x0004
        /*0038*/ 	.byte	0x00, 0xf0, 0x05, 0x00


	//----- nvinfo : EIATTR_KPARAM_INFO
	.align		4
.L_3915:
        /*003c*/ 	.byte	0x04, 0x17
        /*003e*/ 	.short	(.L_3917 - .L_3916)
.L_3916:
        /*0040*/ 	.word	0x00000000
        /*0044*/ 	.short	0x0000
        /*0046*/ 	.short	0x0000
        /*0048*/ 	.byte	0x00, 0xf0, 0x11, 0x00


	//----- nvinfo : EIATTR_MAXREG_COUNT
	.align		4
.L_3917:
        /*004c*/ 	.byte	0x03, 0x1b
        /*004e*/ 	.short	0x00ff


	//----- nvinfo : EIATTR_MERCURY_ISA_VERSION
	.align		4
        /*0050*/ 	.byte	0x03, 0x5f
        /*0052*/ 	.short	0x0000


	//----- nvinfo : EIATTR_EXIT_INSTR_OFFSETS
	.align		4
        /*0054*/ 	.byte	0x04, 0x1c
        /*0056*/ 	.short	(.L_3919 - .L_3918)


	//   ....[0]....
.L_3918:
        /*0058*/ 	.word	0x00000010


	//----- nvinfo : EIATTR_MAX_THREADS
	.align		4
.L_3919:
        /*005c*/ 	.byte	0x04, 0x05
        /*005e*/ 	.short	(.L_3921 - .L_3920)
.L_3920:
        /*0060*/ 	.word	0x00000080
        /*0064*/ 	.word	0x00000001
        /*0068*/ 	.word	0x00000001
.L_3921:


//--------------------- .nv.info._ZN2at6native18elementwise_kernelILi128ELi4EZNS0_15gpu_kernel_implINS0_13AUnaryFunctorIhhhNS0_15binary_internal10MulFunctorIhEEEEEEvRNS_18TensorIteratorBaseERKT_EUliE_EEviT1_ --------------------------
	.section	.nv.info._ZN2at6native18elementwise_kernelILi128ELi4EZNS0_15gpu_kernel_implINS0_13AUnaryFunctorIhhhNS0_15binary_internal10MulFunctorIhEEEEEEvRNS_18TensorIteratorBaseERKT_EUliE_EEviT1_,"",@"SHT_CUDA_INFO"
	.sectionflags	@""
	.align	4


	//----- nvinfo : EIATTR_CUDA_API_VERSION
	.align		4
        /*0000*/ 	.byte	0x04, 0x37
        /*0002*/ 	.short	(.L_3923 - .L_3922)
.L_3922:
        /*0004*/ 	.word	0x00000082


	//----- nvinfo : EIATTR_SW2861232_WAR
	.align		4
.L_3923:
        /*0008*/ 	.byte	0x01, 0x35
	.zero		2


	//----- nvinfo : EIATTR_PARAM_CBANK
	.align		4
        /*000c*/ 	.byte	0x04, 0x0a
        /*000e*/ 	.short	(.L_3925 - .L_3924)
	.align		4
.L_3924:
        /*0010*/ 	.word	index@(.nv.constant0._ZN2at6native18elementwise_kernelILi128ELi4EZNS0_15gpu_kernel_implINS0_13AUnaryFunctorIhhhNS0_15binary_internal10MulFunctorIhEEEEEEvRNS_18TensorIteratorBaseERKT_EUliE_EEviT1_)
        /*0014*/ 	.short	0x0160
        /*0016*/ 	.short	0x0220


	//----- nvinfo : EIATTR_CBANK_PARAM_SIZE
	.align		4
.L_3925:
        /*0018*/ 	.byte	0x03, 0x19
        /*001a*/ 	.short	0x0220


	//----- nvinfo : EIATTR_KPARAM_INFO
	.align		4
        /*001c*/ 	.byte	0x04, 0x17
        /*001e*/ 	.short	(.L_3927 - .L_3926)
.L_3926:
        /*0020*/ 	.word	0x00000000
        /*0024*/ 	.short	0x0001
        /*0026*/ 	.short	0x0008
        /*0028*/ 	.byte	0x00, 0xf0, 0x61, 0x08


	//----- nvinfo : EIATTR_KPARAM_INFO
	.align		4
.L_3927:
        /*002c*/ 	.byte	0x04, 0x17
        /*002e*/ 	.short	(.L_3929 - .L_3928)
.L_3928:
        /*0030*/ 	.word	0x00000000
        /*0034*/ 	.short	0x0000
        /*0036*/ 	.short	0x0000
        /*0038*/ 	.byte	0x00, 0xf0, 0x11, 0x00


	//----- nvinfo : EIATTR_MAXREG_COUNT
	.align		4
.L_3929:
        /*003c*/ 	.byte	0x03, 0x1b
        /*003e*/ 	.short	0x0080


	//----- nvinfo : EIATTR_EXTERNS
	.align		4
        /*0040*/ 	.byte	0x04, 0x0f
        /*0042*/ 	.short	(.L_3931 - .L_3930)


	//   ....[0]....
	.align		4
.L_3930:
        /*0044*/ 	.word	index@(__assertfail)


	//----- nvinfo : EIATTR_MERCURY_ISA_VERSION
	.align		4
.L_3931:
        /*0048*/ 	.byte	0x03, 0x5f
        /*004a*/ 	.short	0x0000


	//----- nvinfo : EIATTR_SYSCALL_OFFSETS
	.align		4
        /*004c*/ 	.byte	0x04, 0x46
        /*004e*/ 	.short	(.L_3933 - .L_3932)


	//   ....[0]....
.L_3932:
        /*0050*/ 	.word	0x00001d70


	//   ....[1]....
        /*0054*/ 	.word	0x00002d20


	//   ....[2]....
        /*0058*/ 	.word	0x00004ae0


	//   ....[3]....
        /*005c*/ 	.word	0x00005a90


	//   ....[4]....
        /*0060*/ 	.word	0x00007820


	//   ....[5]....
        /*0064*/ 	.word	0x000087d0


	//   ....[6]....
        /*0068*/ 	.word	0x0000a570


	//   ....[7]....
        /*006c*/ 	.word	0x0000b520


	//----- nvinfo : EIATTR_EXIT_INSTR_OFFSETS
	.align		4
.L_3933:
        /*0070*/ 	.byte	0x04, 0x1c
        /*0072*/ 	.short	(.L_3935 - .L_3934)


	//   ....[0]....
.L_3934:
        /*0074*/ 	.word	0x00008880


	//   ....[1]....
        /*0078*/ 	.word	0x0000a6e0


	//   ....[2]....
        /*007c*/ 	.word	0x0000a700


	//   ....[3]....
        /*0080*/ 	.word	0x0000a7a0


	//   ....[4]....
        /*0084*/ 	.word	0x0000a7d0


	//   ....[5]....
        /*0088*/ 	.word	0x0000a800


	//   ....[6]....
        /*008c*/ 	.word	0x0000a8a0


	//   ....[7]....
        /*0090*/ 	.word	0x0000a8f0


	//   ....[8]....
        /*0094*/ 	.word	0x0000a9a0


	//   ....[9]....
        /*0098*/ 	.word	0x0000aa00


	//   ....[10]....
        /*009c*/ 	.word	0x0000aa40


	//   ....[11]....
        /*00a0*/ 	.word	0x0000ab00


	//   ....[12]....
        /*00a4*/ 	.word	0x0000ab50


	//   ....[13]....
        /*00a8*/ 	.word	0x0000acf0


	//   ....[14]....
        /*00ac*/ 	.word	0x0000ae60


	//   ....[15]....
        /*00b0*/ 	.word	0x0000aeb0


	//   ....[16]....
        /*00b4*/ 	.word	0x0000af60


	//   ....[17]....
        /*00b8*/ 	.word	0x0000b0f0


	//   ....[18]....
        /*00bc*/ 	.word	0x0000b280


	//   ....[19]....
        /*00c0*/ 	.word	0x0000b3f0


	//   ....[20]....
        /*00c4*/ 	.word	0x0000b530


	//   ....[21]....
        /*00c8*/ 	.word	0x0000b570


	//   ....[22]....
        /*00cc*/ 	.word	0x0000b5a0


	//----- nvinfo : EIATTR_MAX_THREADS
	.align		4
.L_3935:
        /*00d0*/ 	.byte	0x04, 0x05
        /*00d2*/ 	.short	(.L_3937 - .L_3936)
.L_3936:
        /*00d4*/ 	.word	0x00000080
        /*00d8*/ 	.word	0x00000001
        /*00dc*/ 	.word	0x00000001


	//----- nvinfo : EIATTR_CRS_STACK_SIZE
	.align		4
.L_3937:
        /*00e0*/ 	.byte	0x04, 0x1e
        /*00e2*/ 	.short	(.L_3939 - .L_3938)
.L_3938:
        /*00e4*/ 	.word	0x00000000
.L_3939:


//--------------------- .nv.info._ZN2at6native27unrolled_elementwise_kernelINS0_13AUnaryFunctorIhhhNS0_15binary_internal10MulFunctorIhEEEESt5arrayIPcLm2EELi4E23TrivialOffsetCalculatorILi1EjESB_NS0_6memory12LoadWithCastILi1EEENSC_13StoreWithCastILi1EEEEEviT_T0_T2_T3_T4_T5_ --------------------------
	.section	.nv.info._ZN2at6native27unrolled_elementwise_kernelINS0_13AUnaryFunctorIhhhNS0_15binary_internal10MulFunctorIhEEEESt5arrayIPcLm2EELi4E23TrivialOffsetCalculatorILi1EjESB_NS0_6memory12LoadWithCastILi1EEENSC_13StoreWithCastILi1EEEEEviT_T0_T2_T3_T4_T5_,"",@"SHT_CUDA_INFO"
	.sectionflags	@""
	.align	4


	//----- nvinfo : EIATTR_CUDA_API_VERSION
	.align		4
        /*0000*/ 	.byte	0x04, 0x37
        /*0002*/ 	.short	(.L_3941 - .L_3940)
.L_3940:
        /*0004*/ 	.word	0x00000082


	//----- nvinfo : EIATTR_SW2861232_WAR
	.align		4
.L_3941:
        /*0008*/ 	.byte	0x01, 0x35
	.zero		2


	//----- nvinfo : EIATTR_PARAM_CBANK
	.align		4
        /*000c*/ 	.byte	0x04, 0x0a
        /*000e*/ 	.short	(.L_3943 - .L_3942)
	.align		4
.L_3942:
        /*0010*/ 	.word	index@(.nv.constant0._ZN2at6native27unrolled_elementwise_kernelINS0_13AUnaryFunctorIhhhNS0_15binary_internal10MulFunctorIhEEEESt5arrayIPcLm2EELi4E23TrivialOffsetCalculatorILi1EjESB_NS0_6memory12LoadWithCastILi1EEENSC_13StoreWithCastILi1EEEEEviT_T0_T2_T3_T4_T5_)
        /*0014*/ 	.short	0x0160
        /*0016*/ 	.short	0x002c


	//----- nvinfo : EIATTR_CBANK_PARAM_SIZE
	.align		4
.L_3943:
        /*0018*/ 	.byte	0x03, 0x19
        /*001a*/ 	.short	0x002c


	//----- nvinfo : EIATTR_KPARAM_INFO
	.align		4
        /*001c*/ 	.byte	0x04, 0x17
        /*001e*/ 	.short	(.L_3945 - .L_3944)
.L_3944:
        /*0020*/ 	.word	0x00000000
        /*0024*/ 	.short	0x0006
        /*0026*/ 	.short	0x0024
        /*0028*/ 	.byte	0x00, 0xf0, 0x21, 0x00


	//----- nvinfo : EIATTR_KPARAM_INFO
	.align		4
.L_3945:
        /*002c*/ 	.byte	0x04, 0x17
        /*002e*/ 	.short	(.L_3947 - .L_3946)
.L_3946:
        /*0030*/ 	.word	0x00000000
        /*0034*/ 	.short	0x0005
        /*0036*/ 	.short	0x001c
        /*0038*/ 	.byte	0x00, 0xf0, 0x21, 0x00


	//----- nvinfo : EIATTR_KPARAM_INFO
	.align		4
.L_3947:
        /*003c*/ 	.byte	0x04, 0x17
        /*003e*/ 	.short	(.L_3949 - .L_3948)
.L_3948:
        /*0040*/ 	.word	0x00000000
        /*0044*/ 	.short	0x0004
        /*0046*/ 	.short	0x0019
        /*0048*/ 	.byte	0x00, 0xf0, 0x05, 0x00


	//----- nvinfo : EIATTR_KPARAM_INFO
	.align		4
.L_3949:
        /*004c*/ 	.byte	0x04, 0x17
        /*004e*/ 	.short	(.L_3951 - .L_3950)
.L_3950:
        /*0050*/ 	.word	0x00000000
        /*0054*/ 	.short	0x0003
        /*0056*/ 	.short	0x0018
        /*0058*/ 	.byte	0x00, 0xf0, 0x05, 0x00


	//----- nvinfo : EIATTR_KPARAM_INFO
	.align		4
.L_3951:
        /*005c*/ 	.byte	0x04, 0x17
        /*005e*/ 	.short	(.L_3953 - .L_3952)
.L_3952:
        /*0060*/ 	.word	0x00000000
        /*0064*/ 	.short	0x0002
        /*0066*/ 	.short	0x0008
        /*0068*/ 	.byte	0x00, 0xf0, 0x41, 0x00


	//----- nvinfo : EIATTR_KPARAM_INFO
	.align		4
.L_3953:
        /*006c*/ 	.byte	0x04, 0x17
        /*006e*/ 	.short	(.L_3955 - .L_3954)
.L_3954:
        /*0070*/ 	.word	0x00000000
        /*0074*/ 	.short	0x0001
        /*0076*/ 	.short	0x0004
        /*0078*/ 	.byte	0x00, 0xf0, 0x09, 0x00


	//----- nvinfo : EIATTR_KPARAM_INFO
	.align		4
.L_3955:
        /*007c*/ 	.byte	0x04, 0x17
        /*007e*/ 	.short	(.L_3957 - .L_3956)
.L_3956:
        /*0080*/ 	.word	0x00000000
        /*0084*/ 	.short	0x0000
        /*0086*/ 	.short	0x0000
        /*0088*/ 	.byte	0x00, 0xf0, 0x11, 0x00


	//----- nvinfo : EIATTR_MAXREG_COUNT
	.align		4
.L_3957:
        /*008c*/ 	.byte	0x03, 0x1b
        /*008e*/ 	.short	0x00ff


	//----- nvinfo : EIATTR_EXTERNS
	.align		4
        /*0090*/ 	.byte	0x04, 0x0f
        /*0092*/ 	.short	(.L_3959 - .L_3958)


	//   ....[0]....
	.align		4
.L_3958:
        /*0094*/ 	.word	index@(__assertfail)


	//----- nvinfo : EIATTR_MERCURY_ISA_VERSION
	.align		4
.L_3959:
        /*0098*/ 	.byte	0x03, 0x5f
        /*009a*/ 	.short	0x0000


	//----- nvinfo : EIATTR_SYSCALL_OFFSETS
	.align		4
        /*009c*/ 	.byte	0x04, 0x46
        /*009e*/ 	.short	(.L_3961 - .L_3960)


	//   ....[0]....
.L_3960:
        /*00a0*/ 	.word	0x00000f60


	//   ....[1]....
        /*00a4*/ 	.word	0x00001ec0


	//   ....[2]....
        /*00a8*/ 	.word	0x00002e30


	//   ....[3]....
        /*00ac*/ 	.word	0x00003d80


	//   ....[4]....
        /*00b0*/ 	.word	0x00004e30


	//   ....[5]....
        /*00b4*/ 	.word	0x00005e40


	//   ....[6]....
        /*00b8*/ 	.word	0x00006e40


	//   ....[7]....
        /*00bc*/ 	.word	0x00007e40


	//----- nvinfo : EIATTR_EXIT_INSTR_OFFSETS
	.align		4
.L_3961:
        /*00c0*/ 	.byte	0x04, 0x1c
        /*00c2*/ 	.short	(.L_3963 - .L_3962)


	//   ....[0]....
.L_3962:
        /*00c4*/ 	.word	0x00006ef0


	//   ....[1]....
        /*00c8*/ 	.word	0x00007000


	//   ....[2]....
        /*00cc*/ 	.word	0x00007020


	//   ....[3]....
        /*00d0*/ 	.word	0x000070c0


	//   ....[4]....
        /*00d4*/ 	.word	0x000070f0


	//   ....[5]....
        /*00d8*/ 	.word	0x00007120


	//   ....[6]....
        /*00dc*/ 	.word	0x000071c0


	//   ....[7]....
        /*00e0*/ 	.word	0x00007210


	//   ....[8]....
        /*00e4*/ 	.word	0x000072c0


	//   ....[9]....
        /*00e8*/ 	.word	0x00007320


	//   ....[10]....
        /*00ec*/ 	.word	0x00007360


	//   ....[11]....
        /*00f0*/ 	.word	0x00007420


	//   ....[12]....
        /*00f4*/ 	.word	0x00007470


	//   ....[13]....
        /*00f8*/ 	.word	0x00007610


	//   ....[14]....
        /*00fc*/ 	.word	0x00007780


	//   ....[15]....
        /*0100*/ 	.word	0x000077d0


	//   ....[16]....
        /*0104*/ 	.word	0x00007880


	//   ....[17]....
        /*0108*/ 	.word	0x00007a10


	//   ....[18]....
        /*010c*/ 	.word	0x00007ba0


	//   ....[19]....
        /*0110*/ 	.word	0x00007d10


	//   ....[20]....
        /*0114*/ 	.word	0x00007e50


	//   ....[21]....
        /*0118*/ 	.word	0x00007e90


	//   ....[22]....
        /*011c*/ 	.word	0x00007ec0


	//----- nvinfo : EIATTR_MAX_THREADS
	.align		4
.L_3963:
        /*0120*/ 	.byte	0x04, 0x05
        /*0122*/ 	.short	(.L_3965 - .L_3964)
.L_3964:
        /*0124*/ 	.word	0x00000080
        /*0128*/ 	.word	0x00000001
        /*012c*/ 	.word	0x00000001


	//----- nvinfo : EIATTR_CRS_STACK_SIZE
	.align		4
.L_3965:
        /*0130*/ 	.byte	0x04, 0x1e
        /*0132*/ 	.short	(.L_3967 - .L_3966)
.L_3966:
        /*0134*/ 	.word	0x00000000
.L_3967:


//--------------------- .nv.info._ZN2at6native18elementwise_kernelILi128ELi4EZNS0_22gpu_kernel_impl_nocastINS0_13AUnaryFunctorIhhhNS0_15binary_internal10MulFunctorIhEEEEEEvRNS_18TensorIteratorBaseERKT_EUliE_EEviT1_ --------------------------
	.section	.nv.info._ZN2at6native18elementwise_kernelILi128ELi4EZNS0_22gpu_kernel_impl_nocastINS0_13AUnaryFunctorIhhhNS0_15binary_internal10MulFunctorIhEEEEEEvRNS_18TensorIteratorBaseERKT_EUliE_EEviT1_,"",@"SHT_CUDA_INFO"
	.sectionflags	@""
	.align	4


	//----- nvinfo : EIATTR_CUDA_API_VERSION
	.align		4
        /*0000*/ 	.byte	0x04, 0x37
        /*0002*/ 	.short	(.L_3969 - .L_3968)
.L_3968:
        /*0004*/ 	.word	0x00000082


	//----- nvinfo : EIATTR_SW2861232_WAR
	.align		4
.L_3969:
        /*0008*/ 	.byte	0x01, 0x35
	.zero		2


	//----- nvinfo : EIATTR_PARAM_CBANK
	.align		4
        /*000c*/ 	.byte	0x04, 0x0a
        /*000e*/ 	.short	(.L_3971 - .L_3970)
	.align		4
.L_3970:
        /*0010*/ 	.word	index@(.nv.constant0._ZN2at6native18elementwise_kernelILi128ELi4EZNS0_22gpu_kernel_impl_nocastINS0_13AUnaryFunctorIhhhNS0_15binary_internal10MulFunctorIhEEEEEEvRNS_18TensorIteratorBaseERKT_EUliE_EEviT1_)
        /*0014*/ 	.short	0x0160
        /*0016*/ 	.short	0x0220


	//----- nvinfo : EIATTR_CBANK_PARAM_SIZE
	.align		4
.L_3971:
        /*0018*/ 	.byte	0x03, 0x19
        /*001a*/ 	.short	0x0220


	//----- nvinfo : EIATTR_KPARAM_INFO
	.align		4
        /*001c*/ 	.byte	0x04, 0x17
        /*001e*/ 	.short	(.L_3973 - .L_3972)
.L_3972:
        /*0020*/ 	.word	0x00000000
        /*0024*/ 	.short	0x0001
        /*0026*/ 	.short	0x0008
        /*0028*/ 	.byte	0x00, 0xf0, 0x61, 0x08


	//----- nvinfo : EIATTR_KPARAM_INFO
	.align		4
.L_3973:
        /*002c*/ 	.byte	0x04, 0x17
        /*002e*/ 	.short	(.L_3975 - .L_3974)
.L_3974:
        /*0030*/ 	.word	0x00000000
        /*0034*/ 	.short	0x0000
        /*0036*/ 	.short	0x0000
        /*0038*/ 	.byte	0x00, 0xf0, 0x11, 0x00


	//----- nvinfo : EIATTR_MAXREG_COUNT
	.align		4
.L_3975:
        /*003c*/ 	.byte	0x03, 0x1b
        /*003e*/ 	.short	0x0080


	//----- nvinfo : EIATTR_MERCURY_ISA_VERSION
	.align		4
        /*0040*/ 	.byte	0x03, 0x5f
        /*0042*/ 	.short	0x0000


	//----- nvinfo : EIATTR_EXIT_INSTR_OFFSETS
	.align		4
        /*0044*/ 	.byte	0x04, 0x1c
        /*0046*/ 	.short	(.L_3977 - .L_3976)


	//   ....[0]....
.L_3976:
        /*0048*/ 	.word	0x00002d50


	//   ....[1]....
        /*004c*/ 	.word	0x00003c10


	//----- nvinfo : EIATTR_MAX_THREADS
	.align		4
.L_3977:
        /*0050*/ 	.byte	0x04, 0x05
        /*0052*/ 	.short	(.L_3979 - .L_3978)
.L_3978:
        /*0054*/ 	.word	0x00000080
        /*0058*/ 	.word	0x00000001
        /*005c*/ 	.word	0x00000001


	//----- nvinfo : EIATTR_CRS_STACK_SIZE
	.align		4
.L_3979:
        /*0060*/ 	.byte	0x04, 0x1e
        /*0062*/ 	.short	(.L_3981 - .L_3980)
.L_3980:
        /*0064*/ 	.word	0x00000000
.L_3981:


//--------------------- .nv.info._ZN2at6native27unrolled_elementwise_kernelINS0_13AUnaryFunctorIhhhNS0_15binary_internal10MulFunctorIhEEEESt5arrayIPcLm2EELi4E23TrivialOffsetCalculatorILi1EjESB_NS0_6memory15LoadWithoutCastENSC_16StoreWithoutCastEEEviT_T0_T2_T3_T4_T5_ --------------------------
	.section	.nv.info._ZN2at6native27unrolled_elementwise_kernelINS0_13AUnaryFunctorIhhhNS0_15binary_internal10MulFunctorIhEEEESt5arrayIPcLm2EELi4E23TrivialOffsetCalculatorILi1EjESB_NS0_6memory15LoadWithoutCastENSC_16StoreWithoutCastEEEviT_T0_T2_T3_T4_T5_,"",@"SHT_CUDA_INFO"
	.sectionflags	@""
	.align	4


	//----- nvinfo : EIATTR_CUDA_API_VERSION
	.align		4
        /*0000*/ 	.byte	0x04, 0x37
        /*0002*/ 	.short	(.L_3983 - .L_3982)
.L_3982:
        /*0004*/ 	.word	0x00000082


	//----- nvinfo : EIATTR_SW2861232_WAR
	.align		4
.L_3983:
        /*0008*/ 	.byte	0x01, 0x35
	.zero		2


	//----- nvinfo : EIATTR_PARAM_CBANK
	.align		4
        /*000c*/ 	.byte	0x04, 0x0a
        /*000e*/ 	.short	(.L_3985 - .L_3984)
	.align		4
.L_3984:
        /*0010*/ 	.word	index@(.nv.constant0._ZN2at6native27unrolled_elementwise_kernelINS0_13AUnaryFunctorIhhhNS0_15binary_internal10MulFunctorIhEEEESt5arrayIPcLm2EELi4E23TrivialOffsetCalculatorILi1EjESB_NS0_6memory15LoadWithoutCastENSC_16StoreWithoutCastEEEviT_T0_T2_T3_T4_T5_)
        /*0014*/ 	.short	0x0160
        /*0016*/ 	.short	0x001c


	//----- nvinfo : EIATTR_CBANK_PARAM_SIZE
	.align		4
.L_3985:
        /*0018*/ 	.byte	0x03, 0x19
        /*001a*/ 	.short	0x001c


	//----- nvinfo : EIATTR_KPARAM_INFO
	.align		4
        /*001c*/ 	.byte	0x04, 0x17
        /*001e*/ 	.short	(.L_3987 - .L_3986)
.L_3986:
        /*0020*/ 	.word	0x00000000
        /*0024*/ 	.short	0x0006
        /*0026*/ 	.short	0x001b
        /*0028*/ 	.byte	0x00, 0xf0, 0x05, 0x00


	//----- nvinfo : EIATTR_KPARAM_INFO
	.align		4
.L_3987:
        /*002c*/ 	.byte	0x04, 0x17
        /*002e*/ 	.short	(.L_3989 - .L_3988)
.L_3988:
        /*0030*/ 	.word	0x00000000
        /*0034*/ 	.short	0x0005
        /*0036*/ 	.short	0x001a
        /*0038*/ 	.byte	0x00, 0xf0, 0x05, 0x00


	//----- nvinfo : EIATTR_KPARAM_INFO
	.align		4
.L_3989:
        /*003c*/ 	.byte	0x04, 0x17
        /*003e*/ 	.short	(.L_3991 - .L_3990)
.L_3990:
        /*0040*/ 	.word	0x00000000
        /*0044*/ 	.short	0x0004
        /*0046*/ 	.short	0x0019
        /*0048*/ 	.byte	0x00, 0xf0, 0x05, 0x00


	//----- nvinfo : EIATTR_KPARAM_INFO
	.align		4
.L_3991:
        /*004c*/ 	.byte	0x04, 0x17
        /*004e*/ 	.short	(.L_3993 - .L_3992)
.L_3992:
        /*0050*/ 	.word	0x00000000
        /*0054*/ 	.short	0x0003
        /*0056*/ 	.short	0x0018
        /*0058*/ 	.byte	0x00, 0xf0, 0x05, 0x00


	//----- nvinfo : EIATTR_KPARAM_INFO
	.align		4
.L_3993:
        /*005c*/ 	.byte	0x04, 0x17
        /*005e*/ 	.short	(.L_3995 - .L_3994)
.L_3994:
        /*0060*/ 	.word	0x00000000
        /*0064*/ 	.short	0x0002
        /*0066*/ 	.short	0x0008
        /*0068*/ 	.byte	0x00, 0xf0, 0x41, 0x00


	//----- nvinfo : EIATTR_KPARAM_INFO
	.align		4
.L_3995:
        /*006c*/ 	.byte	0x04, 0x17
        /*006e*/ 	.short	(.L_3997 - .L_3996)
.L_3996:
        /*0070*/ 	.word	0x00000000
        /*0074*/ 	.short	0x0001
        /*0076*/ 	.short	0x0004
        /*0078*/ 	.byte	0x00, 0xf0, 0x09, 0x00


	//----- nvinfo : EIATTR_KPARAM_INFO
	.align		4
.L_3997:
        /*007c*/ 	.byte	0x04, 0x17
        /*007e*/ 	.short	(.L_3999 - .L_3998)
.L_3998:
        /*0080*/ 	.word	0x00000000
        /*0084*/ 	.short	0x0000
        /*0086*/ 	.short	0x0000
        /*0088*/ 	.byte	0x00, 0xf0, 0x11, 0x00


	//----- nvinfo : EIATTR_MAXREG_COUNT
	.align		4
.L_3999:
        /*008c*/ 	.byte	0x03, 0x1b
        /*008e*/ 	.short	0x00ff


	//----- nvinfo : EIATTR_MERCURY_ISA_VERSION
	.align		4
        /*0090*/ 	.byte	0x03, 0x5f
        /*0092*/ 	.short	0x0000


	//----- nvinfo : EIATTR_EXIT_INSTR_OFFSETS
	.align		4
        /*0094*/ 	.byte	0x04, 0x1c
        /*0096*/ 	.short	(.L_4001 - .L_4000)


	//   ....[0]....
.L_4000:
        /*0098*/ 	.word	0x00000430


	//   ....[1]....
        /*009c*/ 	.word	0x00000480


	//----- nvinfo : EIATTR_MAX_THREADS
	.align		4
.L_4001:
        /*00a0*/ 	.byte	0x04, 0x05
        /*00a2*/ 	.short	(.L_4003 - .L_4002)
.L_4002:
        /*00a4*/ 	.word	0x00000080
        /*00a8*/ 	.word	0x00000001
        /*00ac*/ 	.word	0x00000001


	//----- nvinfo : EIATTR_CRS_STACK_SIZE
	.align		4
.L_4003:
        /*00b0*/ 	.byte	0x04, 0x1e
        /*00b2*/ 	.short	(.L_4005 - .L_4004)
.L_4004:
        /*00b4*/ 	.word	0x00000000
.L_4005:


//--------------------- .nv.info._ZN2at6native29vectorized_elementwise_kernelILi2ENS0_13AUnaryFunctorIhhhNS0_15binary_internal10MulFunctorIhEEEESt5arrayIPcLm2EEEEviT0_T1_ --------------------------
	.section	.nv.info._ZN2at6native29vectorized_elementwise_kernelILi2ENS0_13AUnaryFunctorIhhhNS0_15binary_internal10MulFunctorIhEEEESt5arrayIPcLm2EEEEviT0_T1_,"",@"SHT_CUDA_INFO"
	.sectionflags	@""
	.align	4


	//----- nvinfo : EIATTR_CUDA_API_VERSION
	.align		4
        /*0000*/ 	.byte	0x04, 0x37
        /*0002*/ 	.short	(.L_4007 - .L_4006)
.L_4006:
        /*0004*/ 	.word	0x00000082


	//----- nvinfo : EIATTR_SW2861232_WAR
	.align		4
.L_4007:
        /*0008*/ 	.byte	0x01, 0x35
	.zero		2


	//----- nvinfo : EIATTR_PARAM_CBANK
	.align		4
        /*000c*/ 	.byte	0x04, 0x0a
        /*000e*/ 	.short	(.L_4009 - .L_4008)
	.align		4
.L_4008:
        /*0010*/ 	.word	index@(.nv.constant0._ZN2at6native29vectorized_elementwise_kernelILi2ENS0_13AUnaryFunctorIhhhNS0_15binary_internal10MulFunctorIhEEEESt5arrayIPcLm2EEEEviT0_T1_)
        /*0014*/ 	.short	0x0160
        /*0016*/ 	.short	0x0018


	//----- nvinfo : EIATTR_CBANK_PARAM_SIZE
	.align		4
.L_4009:
        /*0018*/ 	.byte	0x03, 0x19
        /*001a*/ 	.short	0x0018


	//----- nvinfo : EIATTR_KPARAM_INFO
	.align		4
        /*001c*/ 	.byte	0x04, 0x17
        /*001e*/ 	.short	(.L_4011 - .L_4010)
.L_4010:
        /*0020*/ 	.word	0x00000000
        /*0024*/ 	.short	0x0002
        /*0026*/ 	.short	0x0008
        /*0028*/ 	.byte	0x00, 0xf0, 0x41, 0x00


	//----- nvinfo : EIATTR_KPARAM_INFO
	.align		4
.L_4011:
        /*002c*/ 	.byte	0x04, 0x17
        /*002e*/ 	.short	(.L_4013 - .L_4012)
.L_4012:
        /*0030*/ 	.word	0x00000000
        /*0034*/ 	.short	0x0001
        /*0036*/ 	.short	0x0004
        /*0038*/ 	.byte	0x00, 0xf0, 0x09, 0x00


	//----- nvinfo : EIATTR_KPARAM_INFO
	.align		4
.L_4013:
        /*003c*/ 	.byte	0x04, 0x17
        /*003e*/ 	.short	(.L_4015 - .L_4014)
.L_4014:
        /*0040*/ 	.word	0x00000000
        /*0044*/ 	.short	0x0000
        /*0046*/ 	.short	0x0000
        /*0048*/ 	.byte	0x00, 0xf0, 0x11, 0x00


	//----- nvinfo : EIATTR_MAXREG_COUNT
	.align		4
.L_4015:
        /*004c*/ 	.byte	0x03, 0x1b
        /*004e*/ 	.short	0x00ff


	//----- nvinfo : EIATTR_MERCURY_ISA_VERSION
	.align		4
        /*0050*/ 	.byte	0x03, 0x5f
        /*0052*/ 	.short	0x0000


	//----- nvinfo : EIATTR_EXIT_INSTR_OFFSETS
	.align		4
        /*0054*/ 	.byte	0x04, 0x1c
        /*0056*/ 	.short	(.L_4017 - .L_4016)


	//   ....[0]....
.L_4016:
        /*0058*/ 	.word	0x000002f0


	//   ....[1]....
        /*005c*/ 	.word	0x00000b20


	//   ....[2]....
        /*0060*/ 	.word	0x00000b70


	//----- nvinfo : EIATTR_MAX_THREADS
	.align		4
.L_4017:
        /*0064*/ 	.byte	0x04, 0x05
        /*0066*/ 	.short	(.L_4019 - .L_4018)
.L_4018:
        /*0068*/ 	.word	0x00000080
        /*006c*/ 	.word	0x00000001
        /*0070*/ 	.word	0x00000001


	//----- nvinfo : EIATTR_CRS_STACK_SIZE
	.align		4
.L_4019:
        /*0074*/ 	.byte	0x04, 0x1e
        /*0076*/ 	.short	(.L_4021 - .L_4020)
.L_4020:
        /*0078*/ 	.word	0x00000000
.L_4021:


//--------------------- .nv.info._ZN2at6native29vectorized_elementwise_kernelILi4ENS0_13AUnaryFunctorIhhhNS0_15binary_internal10MulFunctorIhEEEESt5arrayIPcLm2EEEEviT0_T1_ --------------------------
	.section	.nv.info._ZN2at6native29vectorized_elementwise_kernelILi4ENS0_13AUnaryFunctorIhhhNS0_15binary_internal10MulFunctorIhEEEESt5arrayIPcLm2EEEEviT0_T1_,"",@"SHT_CUDA_INFO"
	.sectionflags	@""
	.align	4


	//----- nvinfo : EIATTR_CUDA_API_VERSION
	.align		4
        /*0000*/ 	.byte	0x04, 0x37
        /*0002*/ 	.short	(.L_4023 - .L_4022)
.L_4022:
        /*0004*/ 	.word	0x00000082


	//----- nvinfo : EIATTR_SW2861232_WAR
	.align		4
.L_4023:
        /*0008*/ 	.byte	0x01, 0x35
	.zero		2


	//----- nvinfo : EIATTR_PARAM_CBANK
	.align		4
        /*000c*/ 	.byte	0x04, 0x0a
        /*000e*/ 	.short	(.L_4025 - .L_4024)
	.align		4
.L_4024:
        /*0010*/ 	.word	index@(.nv.constant0._ZN2at6native29vectorized_elementwise_kernelILi4ENS0_13AUnaryFunctorIhhhNS0_15binary_internal10MulFunctorIhEEEESt5arrayIPcLm2EEEEviT0_T1_)
        /*0014*/ 	.short	0x0160
        /*0016*/ 	.short	0x0018


	//----- nvinfo : EIATTR_CBANK_PARAM_SIZE
	.align		4
.L_4025:
        /*0018*/ 	.byte	0x03, 0x19
        /*001a*/ 	.short	0x0018


	//----- nvinfo : EIATTR_KPARAM_INFO
	.align		4
        /*001c*/ 	.byte	0x04, 0x17
        /*001e*/ 	.short	(.L_4027 - .L_4026)
.L_4026:
        /*0020*/ 	.word	0x00000000
        /*0024*/ 	.short	0x0002
        /*0026*/ 	.short	0x0008
        /*0028*/ 	.byte	0x00, 0xf0, 0x41, 0x00


	//----- nvinfo : EIATTR_KPARAM_INFO
	.align		4
.L_4027:
        /*002c*/ 	.byte	0x04, 0x17
        /*002e*/ 	.short	(.L_4029 - .L_4028)
.L_4028:
        /*0030*/ 	.word	0x00000000
        /*0034*/ 	.short	0x0001
        /*0036*/ 	.short	0x0004
        /*0038*/ 	.byte	0x00, 0xf0, 0x09, 0x00


	//----- nvinfo : EIATTR_KPARAM_INFO
	.align		4
.L_4029:
        /*003c*/ 	.byte	0x04, 0x17
        /*003e*/ 	.short	(.L_4031 - .L_4030)
.L_4030:
        /*0040*/ 	.word	0x00000000
        /*0044*/ 	.short	0x0000
        /*0046*/ 	.short	0x0000
        /*0048*/ 	.byte	0x00, 0xf0, 0x11, 0x00


	//----- nvinfo : EIATTR_MAXREG_COUNT
	.align		4
.L_4031:
        /*004c*/ 	.byte	0x03, 0x1b
        /*004e*/ 	.short	0x00ff


	//----- nvinfo : EIATTR_MERCURY_ISA_VERSION
	.align		4
        /*0050*/ 	.byte	0x03, 0x5f
        /*0052*/ 	.short	0x0000


	//----- nvinfo : EIATTR_EXIT_INSTR_OFFSETS
	.align		4
        /*0054*/ 	.byte	0x04, 0x1c
        /*0056*/ 	.short	(.L_4033 - .L_4032)


	//   ....[0]....
.L_4032:
        /*0058*/ 	.word	0x000002c0


	//   ....[1]....
        /*005c*/ 	.word	0x00000af0


	//   ....[2]....
        /*0060*/ 	.word	0x00000b40


	//----- nvinfo : EIATTR_MAX_THREADS
	.align		4
.L_4033:
        /*0064*/ 	.byte	0x04, 0x05
        /*0066*/ 	.short	(.L_4035 - .L_4034)
.L_4034:
        /*0068*/ 	.word	0x00000080
        /*006c*/ 	.word	0x00000001
        /*0070*/ 	.word	0x00000001


	//----- nvinfo : EIATTR_CRS_STACK_SIZE
	.align		4
.L_4035:
        /*0074*/ 	.byte	0x04, 0x1e
        /*0076*/ 	.short	(.L_4037 - .L_4036)
.L_4036:
        /*0078*/ 	.word	0x00000000
.L_4037:


//--------------------- .nv.info._ZN2at6native29vectorized_elementwise_kernelILi8ENS0_13AUnaryFunctorIhhhNS0_15binary_internal10MulFunctorIhEEEESt5arrayIPcLm2EEEEviT0_T1_ --------------------------
	.section	.nv.info._ZN2at6native29vectorized_elementwise_kernelILi8ENS0_13AUnaryFunctorIhhhNS0_15binary_internal10MulFunctorIhEEEESt5arrayIPcLm2EEEEviT0_T1_,"",@"SHT_CUDA_INFO"
	.sectionflags	@""
	.align	4


	//----- nvinfo : EIATTR_CUDA_API_VERSION
	.align		4
        /*0000*/ 	.byte	0x04, 0x37
        /*0002*/ 	.short	(.L_4039 - .L_4038)
.L_4038:
        /*0004*/ 	.word	0x00000082


	//----- nvinfo : EIATTR_SW2861232_WAR
	.align		4
.L_4039:
        /*0008*/ 	.byte	0x01, 0x35
	.zero		2


	//----- nvinfo : EIATTR_PARAM_CBANK
	.align		4
        /*000c*/ 	.byte	0x04, 0x0a
        /*000e*/ 	.short	(.L_4041 - .L_4040)
	.align		4
.L_4040:
        /*0010*/ 	.word	index@(.nv.constant0._ZN2at6native29vectorized_elementwise_kernelILi8ENS0_13AUnaryFunctorIhhhNS0_15binary_internal10MulFunctorIhEEEESt5arrayIPcLm2EEEEviT0_T1_)
        /*0014*/ 	.short	0x0160
        /*0016*/ 	.short	0x0018


	//----- nvinfo : EIATTR_CBANK_PARAM_SIZE
	.align		4
.L_4041:
        /*0018*/ 	.byte	0x03, 0x19
        /*001a*/ 	.short	0x0018


	//----- nvinfo : EIATTR_KPARAM_INFO
	.align		4
        /*001c*/ 	.byte	0x04, 0x17
        /*001e*/ 	.short	(.L_4043 - .L_4042)
.L_4042:
        /*0020*/ 	.word	0x00000000
        /*0024*/ 	.short	0x0002
        /*0026*/ 	.short	0x0008
        /*0028*/ 	.byte	0x00, 0xf0, 0x41, 0x00


	//----- nvinfo : EIATTR_KPARAM_INFO
	.align		4
.L_4043:
        /*002c*/ 	.byte	0x04, 0x17
        /*002e*/ 	.short	(.L_4045 - .L_4044)
.L_4044:
        /*0030*/ 	.word	0x00000000
        /*0034*/ 	.short	0x0001
        /*0036*/ 	.short	0x0004
        /*0038*/ 	.byte	0x00, 0xf0, 0x09, 0x00


	//----- nvinfo : EIATTR_KPARAM_INFO
	.align		4
.L_4045:
        /*003c*/ 	.byte	0x04, 0x17
        /*003e*/ 	.short	(.L_4047 - .L_4046)
.L_4046:
        /*0040*/ 	.word	0x00000000
        /*0044*/ 	.short	0x0000
        /*0046*/ 	.short	0x0000
        /*0048*/ 	.byte	0x00, 0xf0, 0x11, 0x00


	//----- nvinfo : EIATTR_MAXREG_COUNT
	.align		4
.L_4047:
        /*004c*/ 	.byte	0x03, 0x1b
        /*004e*/ 	.short	0x00ff


	//----- nvinfo : EIATTR_MERCURY_ISA_VERSION
	.align		4
        /*0050*/ 	.byte	0x03, 0x5f
        /*0052*/ 	.short	0x0000


	//----- nvinfo : EIATTR_EXIT_INSTR_OFFSETS
	.align		4
        /*0054*/ 	.byte	0x04, 0x1c
        /*0056*/ 	.short	(.L_4049 - .L_4048)


	//   ....[0]....
.L_4048:
        /*0058*/ 	.word	0x00000010


	//----- nvinfo : EIATTR_MAX_THREADS
	.align		4
.L_4049:
        /*005c*/ 	.byte	0x04, 0x05
        /*005e*/ 	.short	(.L_4051 - .L_4050)
.L_4050:
        /*0060*/ 	.word	0x00000080
        /*0064*/ 	.word	0x00000001
        /*0068*/ 	.word	0x00000001
.L_4051:


//--------------------- .nv.info._ZN2at6native18elementwise_kernelILi128ELi4EZNS0_15gpu_kernel_implINS0_13BinaryFunctorIhhhNS0_15binary_internal10MulFunctorIhEEEEEEvRNS_18TensorIteratorBaseERKT_EUliE_EEviT1_ --------------------------
	.section	.nv.info._ZN2at6native18elementwise_kernelILi128ELi4EZNS0_15gpu_kernel_implINS0_13BinaryFunctorIhhhNS0_15binary_internal10MulFunctorIhEEEEEEvRNS_18TensorIteratorBaseERKT_EUliE_EEviT1_,"",@"SHT_CUDA_INFO"
	.sectionflags	@""
	.align	4


	//----- nvinfo : EIATTR_CUDA_API_VERSION
	.align		4
        /*0000*/ 	.byte	0x04, 0x37
        /*0002*/ 	.short	(.L_4053 - .L_4052)
.L_4052:
        /*0004*/ 	.word	0x00000082


	//----- nvinfo : EIATTR_SW2861232_WAR
	.align		4
.L_4053:
        /*0008*/ 	.byte	0x01, 0x35
	.zero		2


	//----- nvinfo : EIATTR_PARAM_CBANK
	.align		4
        /*000c*/ 	.byte	0x04, 0x0a
        /*000e*/ 	.short	(.L_4055 - .L_4054)
	.align		4
.L_4054:
        /*0010*/ 	.word	index@(.nv.constant0._ZN2at6native18elementwise_kernelILi128ELi4EZNS0_15gpu_kernel_implINS0_13BinaryFunctorIhhhNS0_15binary_internal10MulFunctorIhEEEEEEvRNS_18TensorIteratorBaseERKT_EUliE_EEviT1_)
        /*0014*/ 	.short	0x0160
        /*0016*/ 	.short	0x0290


	//----- nvinfo : EIATTR_CBANK_PARAM_SIZE
	.align		4
.L_4055:
        /*0018*/ 	.byte	0x03, 0x19
        /*001a*/ 	.short	0x0290


	//----- nvinfo : EIATTR_KPARAM_INFO
	.align		4
        /*001c*/ 	.byte	0x04, 0x17
        /*001e*/ 	.short	(.L_4057 - .L_4056)
.L_4056:
        /*0020*/ 	.word	0x00000000
        /*0024*/ 	.short	0x0001
        /*0026*/ 	.short	0x0008
        /*0028*/ 	.byte	0x00, 0xf0, 0x21, 0x0a


	//----- nvinfo : EIATTR_KPARAM_INFO
	.align		4
.L_4057:
        /*002c*/ 	.byte	0x04, 0x17
        /*002e*/ 	.short	(.L_4059 - .L_4058)
.L_4058:
        /*0030*/ 	.word	0x00000000
        /*0034*/ 	.short	0x0000
        /*0036*/ 	.short	0x0000
        /*0038*/ 	.byte	0x00, 0xf0, 0x11, 0x00


	//----- nvinfo : EIATTR_MAXREG_COUNT
	.align		4
.L_4059:
        /*003c*/ 	.byte	0x03, 0x1b
        /*003e*/ 	.short	0x0080


	//----- nvinfo : EIATTR_EXTERNS
	.align		4
        /*0040*/ 	.byte	0x04, 0x0f
        /*0042*/ 	.short	(.L_4061 - .L_4060)


	//   ....[0]....
	.align		4
.L_4060:
        /*0044*/ 	.word	index@(__assertfail)


	//----- nvinfo : EIATTR_MERCURY_ISA_VERSION
	.align		4
.L_4061:
        /*0048*/ 	.byte	0x03, 0x5f
        /*004a*/ 	.short	0x0000


	//----- nvinfo : EIATTR_SYSCALL_OFFSETS
	.align		4
        /*004c*/ 	.byte	0x04, 0x46
        /*004e*/ 	.short	(.L_4063 - .L_4062)


	//   ....[0]....
.L_4062:
        /*0050*/ 	.word	0x00001f10


	//   ....[1]....
        /*0054*/ 	.word	0x00002df0


	//   ....[2]....
        /*0058*/ 	.word	0x00003da0


	//   ....[3]....
        /*005c*/ 	.word	0x00005d10


	//   ....[4]....
        /*0060*/ 	.word	0x00006bf0


	//   ....[5]....
        /*0064*/ 	.word	0x00007ba0


	//   ....[6]....
        /*0068*/ 	.word	0x00009ae0


	//   ....[7]....
        /*006c*/ 	.word	0x0000a9c0


	//   ....[8]....
        /*0070*/ 	.word	0x0000b970


	//   ....[9]....
        /*0074*/ 	.word	0x0000d8c0


	//   ....[10]....
        /*0078*/ 	.word	0x0000e7a0


	//   ....[11]....
        /*007c*/ 	.word	0x0000f750


	//----- nvinfo : EIATTR_EXIT_INSTR_OFFSETS
	.align		4
.L_4063:
        /*0080*/ 	.byte	0x04, 0x1c
        /*0082*/ 	.short	(.L_4065 - .L_4064)


	//   ....[0]....
.L_4064:
        /*0084*/ 	.word	0x0000ba20


	//   ....[1]....
        /*0088*/ 	.word	0x0000e910


	//   ....[2]....
        /*008c*/ 	.word	0x0000e930


	//   ....[3]....
        /*0090*/ 	.word	0x0000e9d0


	//   ....[4]....
        /*0094*/ 	.word	0x0000ea00


	//   ....[5]....
        /*0098*/ 	.word	0x0000ea30


	//   ....[6]....
        /*009c*/ 	.word	0x0000ead0


	//   ....[7]....
        /*00a0*/ 	.word	0x0000eb20


	//   ....[8]....
        /*00a4*/ 	.word	0x0000ebd0


	//   ....[9]....
        /*00a8*/ 	.word	0x0000ec30


	//   ....[10]....
        /*00ac*/ 	.word	0x0000ec70


	//   ....[11]....
        /*00b0*/ 	.word	0x0000ed30


	//   ....[12]....
        /*00b4*/ 	.word	0x0000ed80


	//   ....[13]....
        /*00b8*/ 	.word	0x0000ef20


	//   ....[14]....
        /*00bc*/ 	.word	0x0000f090


	//   ....[15]....
        /*00c0*/ 	.word	0x0000f0e0


	//   ....[16]....
        /*00c4*/ 	.word	0x0000f190


	//   ....[17]....
        /*00c8*/ 	.word	0x0000f320


	//   ....[18]....
        /*00cc*/ 	.word	0x0000f4b0


	//   ....[19]....
        /*00d0*/ 	.word	0x0000f620


	//   ....[20]....
        /*00d4*/ 	.word	0x0000f760


	//   ....[21]....
        /*00d8*/ 	.word	0x0000f7a0


	//   ....[22]....
        /*00dc*/ 	.word	0x0000f7d0


	//----- nvinfo : EIATTR_MAX_THREADS
	.align		4
.L_4065:
        /*00e0*/ 	.byte	0x04, 0x05
        /*00e2*/ 	.short	(.L_4067 - .L_4066)
.L_4066:
        /*00e4*/ 	.word	0x00000080
        /*00e8*/ 	.word	0x00000001
        /*00ec*/ 	.word	0x00000001


	//----- nvinfo : EIATTR_CRS_STACK_SIZE
	.align		4
.L_4067:
        /*00f0*/ 	.byte	0x04, 0x1e
        /*00f2*/ 	.short	(.L_4069 - .L_4068)
.L_4068:
        /*00f4*/ 	.word	0x00000000
.L_4069:


//--------------------- .nv.info._ZN2at6native27unrolled_elementwise_kernelINS0_13BinaryFunctorIhhhNS0_15binary_internal10MulFunctorIhEEEESt5arrayIPcLm3EELi4E23TrivialOffsetCalculatorILi2EjESA_ILi1EjENS0_6memory12LoadWithCastILi2EEENSD_13StoreWithCastILi1EEEEEviT_T0_T2_T3_T4_T5_ --------------------------
	.section	.nv.info._ZN2at6native27unrolled_elementwise_kernelINS0_13BinaryFunctorIhhhNS0_15binary_internal10MulFunctorIhEEEESt5arrayIPcLm3EELi4E23TrivialOffsetCalculatorILi2EjESA_ILi1EjENS0_6memory12LoadWithCastILi2EEENSD_13StoreWithCastILi1EEEEEviT_T0_T2_T3_T4_T5_,"",@"SHT_CUDA_INFO"
	.sectionflags	@""
	.align	4


	//----- nvinfo : EIATTR_CUDA_API_VERSION
	.align		4
        /*0000*/ 	.byte	0x04, 0x37
        /*0002*/ 	.short	(.L_4071 - .L_4070)
.L_4070:
        /*0004*/ 	.word	0x00000082


	//----- nvinfo : EIATTR_SW2861232_WAR
	.align		4
.L_4071:
        /*0008*/ 	.byte	0x01, 0x35
	.zero		2


	//----- nvinfo : EIATTR_PARAM_CBANK
	.align		4
        /*000c*/ 	.byte	0x04, 0x0a
        /*000e*/ 	.short	(.L_4073 - .L_4072)
	.align		4
.L_4072:
        /*0010*/ 	.word	index@(.nv.constant0._ZN2at6native27unrolled_elementwise_kernelINS0_13BinaryFunctorIhhhNS0_15binary_internal10MulFunctorIhEEEESt5arrayIPcLm3EELi4E23TrivialOffsetCalculatorILi2EjESA_ILi1EjENS0_6memory12LoadWithCastILi2EEENSD_13StoreWithCastILi1EEEEEviT_T0_T2_T3_T4_T5_)
        /*0014*/ 	.short	0x0160
        /*0016*/ 	.short	0x0038


	//----- nvinfo : EIATTR_CBANK_PARAM_SIZE
	.align		4
.L_4073:
        /*0018*/ 	.byte	0x03, 0x19
        /*001a*/ 	.short	0x0038


	//----- nvinfo : EIATTR_KPARAM_INFO
	.align		4
        /*001c*/ 	.byte	0x04, 0x17
        /*001e*/ 	.short	(.L_4075 - .L_4074)
.L_4074:
        /*0020*/ 	.word	0x00000000
        /*0024*/ 	.short	0x0006
        /*0026*/ 	.short	0x0030
        /*0028*/ 	.byte	0x00, 0xf0, 0x21, 0x00


	//----- nvinfo : EIATTR_KPARAM_INFO
	.align		4
.L_4075:
        /*002c*/ 	.byte	0x04, 0x17
        /*002e*/ 	.short	(.L_4077 - .L_4076)
.L_4076:
        /*0030*/ 	.word	0x00000000
        /*0034*/ 	.short	0x0005
        /*0036*/ 	.short	0x0024
        /*0038*/ 	.byte	0x00, 0xf0, 0x31, 0x00


	//----- nvinfo : EIATTR_KPARAM_INFO
	.align		4
.L_4077:
        /*003c*/ 	.byte	0x04, 0x17
        /*003e*/ 	.short	(.L_4079 - .L_4078)
.L_4078:
        /*0040*/ 	.word	0x00000000
        /*0044*/ 	.short	0x0004
        /*0046*/ 	.short	0x0021
        /*0048*/ 	.byte	0x00, 0xf0, 0x05, 0x00


	//----- nvinfo : EIATTR_KPARAM_INFO
	.align		4
.L_4079:
        /*004c*/ 	.byte	0x04, 0x17
        /*004e*/ 	.short	(.L_4081 - .L_4080)
.L_4080:
        /*0050*/ 	.word	0x00000000
        /*0054*/ 	.short	0x0003
        /*0056*/ 	.short	0x0020
        /*0058*/ 	.byte	0x00, 0xf0, 0x05, 0x00


	//----- nvinfo : EIATTR_KPARAM_INFO
	.align		4
.L_4081:
        /*005c*/ 	.byte	0x04, 0x17
        /*005e*/ 	.short	(.L_4083 - .L_4082)
.L_4082:
        /*0060*/ 	.word	0x00000000
        /*0064*/ 	.short	0x0002
        /*0066*/ 	.short	0x0008
        /*0068*/ 	.byte	0x00, 0xf0, 0x61, 0x00


	//----- nvinfo : EIATTR_KPARAM_INFO
	.align		4
.L_4083:
        /*006c*/ 	.byte	0x04, 0x17
        /*006e*/ 	.short	(.L_4085 - .L_4084)
.L_4084:
        /*0070*/ 	.word	0x00000000
        /*0074*/ 	.short	0x0001
        /*0076*/ 	.short	0x0004
        /*0078*/ 	.byte	0x00, 0xf0, 0x05, 0x00


	//----- nvinfo : EIATTR_KPARAM_INFO
	.align		4
.L_4085:
        /*007c*/ 	.byte	0x04, 0x17
        /*007e*/ 	.short	(.L_4087 - .L_4086)
.L_4086:
        /*0080*/ 	.word	0x00000000
        /*0084*/ 	.short	0x0000
        /*0086*/ 	.short	0x0000
        /*0088*/ 	.byte	0x00, 0xf0, 0x11, 0x00


	//----- nvinfo : EIATTR_MAXREG_COUNT
	.align		4
.L_4087:
        /*008c*/ 	.byte	0x03, 0x1b
        /*008e*/ 	.short	0x00ff


	//----- nvinfo : EIATTR_EXTERNS
	.align		4
        /*0090*/ 	.byte	0x04, 0x0f
        /*0092*/ 	.short	(.L_4089 - .L_4088)


	//   ....[0]....
	.align		4
.L_4088:
        /*0094*/ 	.word	index@(__assertfail)


	//----- nvinfo : EIATTR_MERCURY_ISA_VERSION
	.align		4
.L_4089:
        /*0098*/ 	.byte	0x03, 0x5f
        /*009a*/ 	.short	0x0000


	//----- nvinfo : EIATTR_SYSCALL_OFFSETS
	.align		4
        /*009c*/ 	.byte	0x04, 0x46
        /*009e*/ 	.short	(.L_4091 - .L_4090)


	//   ....[0]....
.L_4090:
        /*00a0*/ 	.word	0x00000f80


	//   ....[1]....
        /*00a4*/ 	.word	0x00001e60


	//   ....[2]....
        /*00a8*/ 	.word	0x00002dc0


	//   ....[3]....
        /*00ac*/ 	.word	0x00003ca0


	//   ....[4]....
        /*00b0*/ 	.word	0x00004c10


	//   ....[5]....
        /*00b4*/ 	.word	0x00005af0


	//   ....[6]....
        /*00b8*/ 	.word	0x00006a40


	//   ....[7]....
        /*00bc*/ 	.word	0x00007920


	//   ....[8]....
        /*00c0*/ 	.word	0x00008a10


	//   ....[9]....
        /*00c4*/ 	.word	0x00009a20


	//   ....[10]....
        /*00c8*/ 	.word	0x0000aa20


	//   ....[11]....
        /*00cc*/ 	.word	0x0000ba20


	//----- nvinfo : EIATTR_EXIT_INSTR_OFFSETS
	.align		4
.L_4091:
        /*00d0*/ 	.byte	0x04, 0x1c
        /*00d2*/ 	.short	(.L_4093 - .L_4092)


	//   ....[0]....
.L_4092:
        /*00d4*/ 	.word	0x0000aad0


	//   ....[1]....
        /*00d8*/ 	.word	0x0000abe0


	//   ....[2]....
        /*00dc*/ 	.word	0x0000ac00


	//   ....[3]....
        /*00e0*/ 	.word	0x0000aca0


	//   ....[4]....
        /*00e4*/ 	.word	0x0000acd0


	//   ....[5]....
        /*00e8*/ 	.word	0x0000ad00


	//   ....[6]....
        /*00ec*/ 	.word	0x0000ada0


	//   ....[7]....
        /*00f0*/ 	.word	0x0000adf0


	//   ....[8]....
        /*00f4*/ 	.word	0x0000aea0


	//   ....[9]....
        /*00f8*/ 	.word	0x0000af00


	//   ....[10]....
        /*00fc*/ 	.word	0x0000af40


	//   ....[11]....
        /*0100*/ 	.word	0x0000b000


	//   ....[12]....
        /*0104*/ 	.word	0x0000b050


	//   ....[13]....
        /*0108*/ 	.word	0x0000b1f0


	//   ....[14]....
        /*010c*/ 	.word	0x0000b360


	//   ....[15]....
        /*0110*/ 	.word	0x0000b3b0


	//   ....[16]....
        /*0114*/ 	.word	0x0000b460


	//   ....[17]....
        /*0118*/ 	.word	0x0000b5f0


	//   ....[18]....
        /*011c*/ 	.word	0x0000b780


	//   ....[19]....
        /*0120*/ 	.word	0x0000b8f0


	//   ....[20]....
        /*0124*/ 	.word	0x0000ba30


	//   ....[21]....
        /*0128*/ 	.word	0x0000ba70


	//   ....[22]....
        /*012c*/ 	.word	0x0000baa0


	//----- nvinfo : EIATTR_MAX_THREADS
	.align		4
.L_4093:
        /*0130*/ 	.byte	0x04, 0x05
        /*0132*/ 	.short	(.L_4095 - .L_4094)
.L_4094:
        /*0134*/ 	.word	0x00000080
        /*0138*/ 	.word	0x00000001
        /*013c*/ 	.word	0x00000001


	//----- nvinfo : EIATTR_CRS_STACK_SIZE
	.align		4
.L_4095:
        /*0140*/ 	.byte	0x04, 0x1e
        /*0142*/ 	.short	(.L_4097 - .L_4096)
.L_4096:
        /*0144*/ 	.word	0x00000000
.L_4097:


//--------------------- .nv.info._ZN2at6native18elementwise_kernelILi128ELi4EZNS0_22gpu_kernel_impl_nocastINS0_13BinaryFunctorIhhhNS0_15binary_internal10MulFunctorIhEEEEEEvRNS_18TensorIteratorBaseERKT_EUliE_EEviT1_ --------------------------
	.section	.nv.info._ZN2at6native18elementwise_kernelILi128ELi4EZNS0_22gpu_kernel_impl_nocastINS0_13BinaryFunctorIhhhNS0_15binary_internal10MulFunctorIhEEEEEEvRNS_18TensorIteratorBaseERKT_EUliE_EEviT1_,"",@"SHT_CUDA_INFO"
	.sectionflags	@""
	.align	4


	//----- nvinfo : EIATTR_CUDA_API_VERSION
	.align		4
        /*0000*/ 	.byte	0x04, 0x37
        /*0002*/ 	.short	(.L_4099 - .L_4098)
.L_4098:
        /*0004*/ 	.word	0x00000082


	//----- nvinfo : EIATTR_SW2861232_WAR
	.align		4
.L_4099:
        /*0008*/ 	.byte	0x01, 0x35
	.zero		2


	//----- nvinfo : EIATTR_PARAM_CBANK
	.align		4
        /*000c*/ 	.byte	0x04, 0x0a
        /*000e*/ 	.short	(.L_4101 - .L_4100)
	.align		4
.L_4100:
        /*0010*/ 	.word	index@(.nv.constant0._ZN2at6native18elementwise_kernelILi128ELi4EZNS0_22gpu_kernel_impl_nocastINS0_13BinaryFunctorIhhhNS0_15binary_internal10MulFunctorIhEEEEEEvRNS_18TensorIteratorBaseERKT_EUliE_EEviT1_)
        /*0014*/ 	.short	0x0160
        /*0016*/ 	.short	0x0290


	//----- nvinfo : EIATTR_CBANK_PARAM_SIZE
	.align		4
.L_4101:
        /*0018*/ 	.byte	0x03, 0x19
        /*001a*/ 	.short	0x0290


	//----- nvinfo : EIATTR_KPARAM_INFO
	.align		4
        /*001c*/ 	.byte	0x04, 0x17
        /*001e*/ 	.short	(.L_4103 - .L_4102)
.L_4102:
        /*0020*/ 	.word	0x00000000
        /*0024*/ 	.short	0x0001
        /*0026*/ 	.short	0x0008
        /*0028*/ 	.byte	0x00, 0xf0, 0x21, 0x0a


	//----- nvinfo : EIATTR_KPARAM_INFO
	.align		4
.L_4103:
        /*002c*/ 	.byte	0x04, 0x17
        /*002e*/ 	.short	(.L_4105 - .L_4104)
.L_4104:
        /*0030*/ 	.word	0x00000000
        /*0034*/ 	.short	0x0000
        /*0036*/ 	.short	0x0000
        /*0038*/ 	.byte	0x00, 0xf0, 0x11, 0x00


	//----- nvinfo : EIATTR_MAXREG_COUNT
	.align		4
.L_4105:
        /*003c*/ 	.byte	0x03, 0x1b
        /*003e*/ 	.short	0x0080


	//----- nvinfo : EIATTR_MERCURY_ISA_VERSION
	.align		4
        /*0040*/ 	.byte	0x03, 0x5f
        /*0042*/ 	.short	0x0000


	//----- nvinfo : EIATTR_EXIT_INSTR_OFFSETS
	.align		4
        /*0044*/ 	.byte	0x04, 0x1c
        /*0046*/ 	.short	(.L_4107 - .L_4106)


	//   ....[0]....
.L_4106:
        /*0048*/ 	.word	0x00003280


	//   ....[1]....
        /*004c*/ 	.word	0x00004300


	//----- nvinfo : EIATTR_MAX_THREADS
	.align		4
.L_4107:
        /*0050*/ 	.byte	0x04, 0x05
        /*0052*/ 	.short	(.L_4109 - .L_4108)
.L_4108:
        /*0054*/ 	.word	0x00000080
        /*0058*/ 	.word	0x00000001
        /*005c*/ 	.word	0x00000001


	//----- nvinfo : EIATTR_CRS_STACK_SIZE
	.align		4
.L_4109:
        /*0060*/ 	.byte	0x04, 0x1e
        /*0062*/ 	.short	(.L_4111 - .L_4110)
.L_4110:
        /*0064*/ 	.word	0x00000000
.L_4111:


//--------------------- .nv.info._ZN2at6native27unrolled_elementwise_kernelINS0_13BinaryFunctorIhhhNS0_15binary_internal10MulFunctorIhEEEESt5arrayIPcLm3EELi4E23TrivialOffsetCalculatorILi2EjESA_ILi1EjENS0_6memory15LoadWithoutCastENSD_16StoreWithoutCastEEEviT_T0_T2_T3_T4_T5_ --------------------------
	.section	.nv.info._ZN2at6native27unrolled_elementwise_kernelINS0_13BinaryFunctorIhhhNS0_15binary_internal10MulFunctorIhEEEESt5arrayIPcLm3EELi4E23TrivialOffsetCalculatorILi2EjESA_ILi1EjENS0_6memory15LoadWithoutCastENSD_16StoreWithoutCastEEEviT_T0_T2_T3_T4_T5_,"",@"SHT_CUDA_INFO"
	.sectionflags	@""
	.align	4


	//----- nvinfo : EIATTR_CUDA_API_VERSION
	.align		4
        /*0000*/ 	.byte	0x04, 0x37
        /*0002*/ 	.short	(.L_4113 - .L_4112)
.L_4112:
        /*0004*/ 	.word	0x00000082


	//----- nvinfo : EIATTR_SW2861232_WAR
	.align		4
.L_4113:
        /*0008*/ 	.byte	0x01, 0x35
	.zero		2


	//----- nvinfo : EIATTR_PARAM_CBANK
	.align		4
        /*000c*/ 	.byte	0x04, 0x0a
        /*000e*/ 	.short	(.L_4115 - .L_4114)
	.align		4
.L_4114:
        /*0010*/ 	.word	index@(.nv.constant0._ZN2at6native27unrolled_elementwise_kernelINS0_13BinaryFunctorIhhhNS0_15binary_internal10MulFunctorIhEEEESt5arrayIPcLm3EELi4E23TrivialOffsetCalculatorILi2EjESA_ILi1EjENS0_6memory15LoadWithoutCastENSD_16StoreWithoutCastEEEviT_T0_T2_T3_T4_T5_)
        /*0014*/ 	.short	0x0160
        /*0016*/ 	.short	0x0024


	//----- nvinfo : EIATTR_CBANK_PARAM_SIZE
	.align		4
.L_4115:
        /*0018*/ 	.byte	0x03, 0x19
        /*001a*/ 	.short	0x0024


	//----- nvinfo : EIATTR_KPARAM_INFO
	.align		4
        /*001c*/ 	.byte	0x04, 0x17
        /*001e*/ 	.short	(.L_4117 - .L_4116)
.L_4116:
        /*0020*/ 	.word	0x00000000
        /*0024*/ 	.short	0x0006
        /*0026*/ 	.short	0x0023
        /*0028*/ 	.byte	0x00, 0xf0, 0x05, 0x00


	//----- nvinfo : EIATTR_KPARAM_INFO
	.align		4
.L_4117:
        /*002c*/ 	.byte	0x04, 0x17
        /*002e*/ 	.short	(.L_4119 - .L_4118)
.L_4118:
        /*0030*/ 	.word	0x00000000
        /*0034*/ 	.short	0x0005
        /*0036*/ 	.short	0x0022
        /*0038*/ 	.byte	0x00, 0xf0, 0x05, 0x00


	//----- nvinfo : EIATTR_KPARAM_INFO
	.align		4
.L_4119:
        /*003c*/ 	.byte	0x04, 0x17
        /*003e*/ 	.short	(.L_4121 - .L_4120)
.L_4120:
        /*0040*/ 	.word	0x00000000
        /*0044*/ 	.short	0x0004
        /*0046*/ 	.short	0x0021
        /*0048*/ 	.byte	0x00, 0xf0, 0x05, 0x00


	//----- nvinfo : EIATTR_KPARAM_INFO
	.align		4
.L_4121:
        /*004c*/ 	.byte	0x04, 0x17
        /*004e*/ 	.short	(.L_4123 - .L_4122)
.L_4122:
        /*0050*/ 	.word	0x00000000
        /*0054*/ 	.short	0x0003
        /*0056*/ 	.short	0x0020
        /*0058*/ 	.byte	0x00, 0xf0, 0x05, 0x00


	//----- nvinfo : EIATTR_KPARAM_INFO
	.align		4
.L_4123:
        /*005c*/ 	.byte	0x04, 0x17
        /*005e*/ 	.short	(.L_4125 - .L_4124)
.L_4124:
        /*0060*/ 	.word	0x00000000
        /*0064*/ 	.short	0x0002
        /*0066*/ 	.short	0x0008
        /*0068*/ 	.byte	0x00, 0xf0, 0x61, 0x00


	//----- nvinfo : EIATTR_KPARAM_INFO
	.align		4
.L_4125:
        /*006c*/ 	.byte	0x04, 0x17
        /*006e*/ 	.short	(.L_4127 - .L_4126)
.L_4126:
        /*0070*/ 	.word	0x00000000
        /*0074*/ 	.short	0x0001
        /*0076*/ 	.short	0x0004
        /*0078*/ 	.byte	0x00, 0xf0, 0x05, 0x00


	//----- nvinfo : EIATTR_KPARAM_INFO
	.align		4
.L_4127:
        /*007c*/ 	.byte	0x04, 0x17
        /*007e*/ 	.short	(.L_4129 - .L_4128)
.L_4128:
        /*0080*/ 	.word	0x00000000
        /*0084*/ 	.short	0x0000
        /*0086*/ 	.short	0x0000
        /*0088*/ 	.byte	0x00, 0xf0, 0x11, 0x00


	//----- nvinfo : EIATTR_MAXREG_COUNT
	.align		4
.L_4129:
        /*008c*/ 	.byte	0x03, 0x1b
        /*008e*/ 	.short	0x00ff


	//----- nvinfo : EIATTR_MERCURY_ISA_VERSION
	.align		4
        /*0090*/ 	.byte	0x03, 0x5f
        /*0092*/ 	.short	0x0000


	//----- nvinfo : EIATTR_EXIT_INSTR_OFFSETS
	.align		4
        /*0094*/ 	.byte	0x04, 0x1c
        /*0096*/ 	.short	(.L_4131 - .L_4130)


	//   ....[0]....
.L_4130:
        /*0098*/ 	.word	0x00000550


	//   ....[1]....
        /*009c*/ 	.word	0x000005b0


	//----- nvinfo : EIATTR_MAX_THREADS
	.align		4
.L_4131:
        /*00a0*/ 	.byte	0x04, 0x05
        /*00a2*/ 	.short	(.L_4133 - .L_4132)
.L_4132:
        /*00a4*/ 	.word	0x00000080
        /*00a8*/ 	.word	0x00000001
        /*00ac*/ 	.word	0x00000001


	//----- nvinfo : EIATTR_CRS_STACK_SIZE
	.align		4
.L_4133:
        /*00b0*/ 	.byte	0x04, 0x1e
        /*00b2*/ 	.short	(.L_4135 - .L_4134)
.L_4134:
        /*00b4*/ 	.word	0x00000000
.L_4135:


//--------------------- .nv.info._ZN2at6native29vectorized_elementwise_kernelILi2ENS0_13BinaryFunctorIhhhNS0_15binary_internal10MulFunctorIhEEEESt5arrayIPcLm3EEEEviT0_T1_ --------------------------
	.section	.nv.info._ZN2at6native29vectorized_elementwise_kernelILi2ENS0_13BinaryFunctorIhhhNS0_15binary_internal10MulFunctorIhEEEESt5arrayIPcLm3EEEEviT0_T1_,"",@"SHT_CUDA_INFO"
	.sectionflags	@""
	.align	4


	//----- nvinfo : EIATTR_CUDA_API_VERSION
	.align		4
        /*0000*/ 	.byte	0x04, 0x37
        /*0002*/ 	.short	(.L_4137 - .L_4136)
.L_4136:
        /*0004*/ 	.word	0x00000082


	//----- nvinfo : EIATTR_SW2861232_WAR
	.align		4
.L_4137:
        /*0008*/ 	.byte	0x01, 0x35
	.zero		2


	//----- nvinfo : EIATTR_PARAM_CBANK
	.align		4
        /*000c*/ 	.byte	0x04, 0x0a
        /*000e*/ 	.short	(.L_4139 - .L_4138)
	.align		4
.L_4138:
        /*0010*/ 	.word	index@(.nv.constant0._ZN2at6native29vectorized_elementwise_kernelILi2ENS0_13BinaryFunctorIhhhNS0_15binary_internal10MulFunctorIhEEEESt5arrayIPcLm3EEEEviT0_T1_)
        /*0014*/ 	.short	0x0160
        /*0016*/ 	.short	0x0020


	//----- nvinfo : EIATTR_CBANK_PARAM_SIZE
	.align		4
.L_4139:
        /*0018*/ 	.byte	0x03, 0x19
        /*001a*/ 	.short	0x0020


	//----- nvinfo : EIATTR_KPARAM_INFO
	.align		4
        /*001c*/ 	.byte	0x04, 0x17
        /*001e*/ 	.short	(.L_4141 - .L_4140)
.L_4140:
        /*0020*/ 	.word	0x00000000
        /*0024*/ 	.short	0x0002
        /*0026*/ 	.short	0x0008
        /*0028*/ 	.byte	0x00, 0xf0, 0x61, 0x00


	//----- nvinfo : EIATTR_KPARAM_INFO
	.align		4
.L_4141:
        /*002c*/ 	.byte	0x04, 0x17
        /*002e*/ 	.short	(.L_4143 - .L_4142)
.L_4142:
        /*0030*/ 	.word	0x00000000
        /*0034*/ 	.short	0x0001
        /*0036*/ 	.short	0x0004
        /*0038*/ 	.byte	0x00, 0xf0, 0x05, 0x00


	//----- nvinfo : EIATTR_KPARAM_INFO
	.align		4
.L_4143:
        /*003c*/ 	.byte	0x04, 0x17
        /*003e*/ 	.short	(.L_4145 - .L_4144)
.L_4144:
        /*0040*/ 	.word	0x00000000
        /*0044*/ 	.short	0x0000
        /*0046*/ 	.short	0x0000
        /*0048*/ 	.byte	0x00, 0xf0, 0x11, 0x00


	//----- nvinfo : EIATTR_MAXREG_COUNT
	.align		4
.L_4145:
        /*004c*/ 	.byte	0x03, 0x1b
        /*004e*/ 	.short	0x00ff


	//----- nvinfo : EIATTR_MERCURY_ISA_VERSION
	.align		4
        /*0050*/ 	.byte	0x03, 0x5f
        /*0052*/ 	.short	0x0000


	//----- nvinfo : EIATTR_EXIT_INSTR_OFFSETS
	.align		4
        /*0054*/ 	.byte	0x04, 0x1c
        /*0056*/ 	.short	(.L_4147 - .L_4146)


	//   ....[0]....
.L_4146:
        /*0058*/ 	.word	0x00000410


	//   ....[1]....
        /*005c*/ 	.word	0x00000ea0


	//   ....[2]....
        /*0060*/ 	.word	0x00000ef0


	//----- nvinfo : EIATTR_MAX_THREADS
	.align		4
.L_4147:
        /*0064*/ 	.byte	0x04, 0x05
        /*0066*/ 	.short	(.L_4149 - .L_4148)
.L_4148:
        /*0068*/ 	.word	0x00000080
        /*006c*/ 	.word	0x00000001
        /*0070*/ 	.word	0x00000001


	//----- nvinfo : EIATTR_CRS_STACK_SIZE
	.align		4
.L_4149:
        /*0074*/ 	.byte	0x04, 0x1e
        /*0076*/ 	.short	(.L_4151 - .L_4150)
.L_4150:
        /*0078*/ 	.word	0x00000000
.L_4151:


//--------------------- .nv.info._ZN2at6native29vectorized_elementwise_kernelILi4ENS0_13BinaryFunctorIhhhNS0_15binary_internal10MulFunctorIhEEEESt5arrayIPcLm3EEEEviT0_T1_ --------------------------
	.section	.nv.info._ZN2at6native29vectorized_elementwise_kernelILi4ENS0_13BinaryFunctorIhhhNS0_15binary_internal10MulFunctorIhEEEESt5arrayIPcLm3EEEEviT0_T1_,"",@"SHT_CUDA_INFO"
	.sectionflags	@""
	.align	4


	//----- nvinfo : EIATTR_CUDA_API_VERSION
	.align		4
        /*0000*/ 	.byte	0x04, 0x37
        /*0002*/ 	.short	(.L_4153 - .L_4152)
.L_4152:
        /*0004*/ 	.word	0x00000082


	//----- nvinfo : EIATTR_SW2861232_WAR
	.align		4
.L_4153:
        /*0008*/ 	.byte	0x01, 0x35
	.zero		2


	//----- nvinfo : EIATTR_PARAM_CBANK
	.align		4
        /*000c*/ 	.byte	0x04, 0x0a
        /*000e*/ 	.short	(.L_4155 - .L_4154)
	.align		4
.L_4154:
        /*0010*/ 	.word	index@(.nv.constant0._ZN2at6native29vectorized_elementwise_kernelILi4ENS0_13BinaryFunctorIhhhNS0_15binary_internal10MulFunctorIhEEEESt5arrayIPcLm3EEEEviT0_T1_)
        /*0014*/ 	.short	0x0160
        /*0016*/ 	.short	0x0020


	//----- nvinfo : EIATTR_CBANK_PARAM_SIZE
	.align		4
.L_4155:
        /*0018*/ 	.byte	0x03, 0x19
        /*001a*/ 	.short	0x0020


	//----- nvinfo : EIATTR_KPARAM_INFO
	.align		4
        /*001c*/ 	.byte	0x04, 0x17
        /*001e*/ 	.short	(.L_4157 - .L_4156)
.L_4156:
        /*0020*/ 	.word	0x00000000
        /*0024*/ 	.short	0x0002
        /*0026*/ 	.short	0x0008
        /*0028*/ 	.byte	0x00, 0xf0, 0x61, 0x00


	//----- nvinfo : EIATTR_KPARAM_INFO
	.align		4
.L_4157:
        /*002c*/ 	.byte	0x04, 0x17
        /*002e*/ 	.short	(.L_4159 - .L_4158)
.L_4158:
        /*0030*/ 	.word	0x00000000
        /*0034*/ 	.short	0x0001
        /*0036*/ 	.short	0x0004
        /*0038*/ 	.byte	0x00, 0xf0, 0x05, 0x00


	//----- nvinfo : EIATTR_KPARAM_INFO
	.align		4
.L_4159:
        /*003c*/ 	.byte	0x04, 0x17
        /*003e*/ 	.short	(.L_4161 - .L_4160)
.L_4160:
        /*0040*/ 	.word	0x00000000
        /*0044*/ 	.short	0x0000
        /*0046*/ 	.short	0x0000
        /*0048*/ 	.byte	0x00, 0xf0, 0x11, 0x00


	//----- nvinfo : EIATTR_MAXREG_COUNT
	.align		4
.L_4161:
        /*004c*/ 	.byte	0x03, 0x1b
        /*004e*/ 	.short	0x00ff


	//----- nvinfo : EIATTR_MERCURY_ISA_VERSION
	.align		4
        /*0050*/ 	.byte	0x03, 0x5f
        /*0052*/ 	.short	0x0000


	//----- nvinfo : EIATTR_EXIT_INSTR_OFFSETS
	.align		4
        /*0054*/ 	.byte	0x04, 0x1c
        /*0056*/ 	.short	(.L_4163 - .L_4162)


	//   ....[0]....
.L_4162:
        /*0058*/ 	.word	0x00000360


	//   ....[1]....
        /*005c*/ 	.word	0x00000df0


	//   ....[2]....
        /*0060*/ 	.word	0x00000e40


	//----- nvinfo : EIATTR_MAX_THREADS
	.align		4
.L_4163:
        /*0064*/ 	.byte	0x04, 0x05
        /*0066*/ 	.short	(.L_4165 - .L_4164)
.L_4164:
        /*0068*/ 	.word	0x00000080
        /*006c*/ 	.word	0x00000001
        /*0070*/ 	.word	0x00000001


	//----- nvinfo : EIATTR_CRS_STACK_SIZE
	.align		4
.L_4165:
        /*0074*/ 	.byte	0x04, 0x1e
        /*0076*/ 	.short	(.L_4167 - .L_4166)
.L_4166:
        /*0078*/ 	.word	0x00000000
.L_4167:


//--------------------- .nv.info._ZN2at6native29vectorized_elementwise_kernelILi8ENS0_13BinaryFunctorIhhhNS0_15binary_internal10MulFunctorIhEEEESt5arrayIPcLm3EEEEviT0_T1_ --------------------------
	.section	.nv.info._ZN2at6native29vectorized_elementwise_kernelILi8ENS0_13BinaryFunctorIhhhNS0_15binary_internal10MulFunctorIhEEEESt5arrayIPcLm3EEEEviT0_T1_,"",@"SHT_CUDA_INFO"
	.sectionflags	@""
	.align	4


	//----- nvinfo : EIATTR_CUDA_API_VERSION
	.align		4
        /*0000*/ 	.byte	0x04, 0x37
        /*0002*/ 	.short	(.L_4169 - .L_4168)
.L_4168:
        /*0004*/ 	.word	0x00000082


	//----- nvinfo : EIATTR_SW2861232_WAR
	.align		4
.L_4169:
        /*0008*/ 	.byte	0x01, 0x35
	.zero		2


	//----- nvinfo : EIATTR_PARAM_CBANK
	.align		4
        /*000c*/ 	.byte	0x04, 0x0a
        /*000e*/ 	.short	(.L_4171 - .L_4170)
	.align		4
.L_4170:
        /*0010*/ 	.word	index@(.nv.constant0._ZN2at6native29vectorized_elementwise_kernelILi8ENS0_13BinaryFunctorIhhhNS0_15binary_internal10MulFunctorIhEEEESt5arrayIPcLm3EEEEviT0_T1_)
        /*0014*/ 	.short	0x0160
        /*0016*/ 	.short	0x0020


	//----- nvinfo : EIATTR_CBANK_PARAM_SIZE
	.align		4
.L_4171:
        /*0018*/ 	.byte	0x03, 0x19
        /*001a*/ 	.short	0x0020


	//----- nvinfo : EIATTR_KPARAM_INFO
	.align		4
        /*001c*/ 	.byte	0x04, 0x17
        /*001e*/ 	.short	(.L_4173 - .L_4172)
.L_4172:
        /*0020*/ 	.word	0x00000000
        /*0024*/ 	.short	0x0002
        /*0026*/ 	.short	0x0008
        /*0028*/ 	.byte	0x00, 0xf0, 0x61, 0x00


	//----- nvinfo : EIATTR_KPARAM_INFO
	.align		4
.L_4173:
        /*002c*/ 	.byte	0x04, 0x17
        /*002e*/ 	.short	(.L_4175 - .L_4174)
.L_4174:
        /*0030*/ 	.word	0x00000000
        /*0034*/ 	.short	0x0001
        /*0036*/ 	.short	0x0004
        /*0038*/ 	.byte	0x00, 0xf0, 0x05, 0x00


	//----- nvinfo : EIATTR_KPARAM_INFO
	.align		4
.L_4175:
        /*003c*/ 	.byte	0x04, 0x17
        /*003e*/ 	.short	(.L_4177 - .L_4176)
.L_4176:
        /*0040*/ 	.word	0x00000000
        /*0044*/ 	.short	0x0000
        /*0046*/ 	.short	0x0000
        /*0048*/ 	.byte	0x00, 0xf0, 0x11, 0x00


	//----- nvinfo : EIATTR_MAXREG_COUNT
	.align		4
.L_4177:
        /*004c*/ 	.byte	0x03, 0x1b
        /*004e*/ 	.short	0x00ff


	//----- nvinfo : EIATTR_MERCURY_ISA_VERSION
	.align		4
        /*0050*/ 	.byte	0x03, 0x5f
        /*0052*/ 	.short	0x0000


	//----- nvinfo : EIATTR_EXIT_INSTR_OFFSETS
	.align		4
        /*0054*/ 	.byte	0x04, 0x1c
        /*0056*/ 	.short	(.L_4179 - .L_4178)


	//   ....[0]....
.L_4178:
        /*0058*/ 	.word	0x00000010


	//----- nvinfo : EIATTR_MAX_THREADS
	.align		4
.L_4179:
        /*005c*/ 	.byte	0x04, 0x05
        /*005e*/ 	.short	(.L_4181 - .L_4180)
.L_4180:
        /*0060*/ 	.word	0x00000080
        /*0064*/ 	.word	0x00000001
        /*0068*/ 	.word	0x00000001
.L_4181:


//--------------------- .nv.callgraph             --------------------------
	.section	.nv.callgraph,"",@"SHT_CUDA_CALLGRAPH"
	.align	4
	.sectionentsize	8
	.align		4
        /*0000*/ 	.word	0x00000000
	.align		4
        /*0004*/ 	.word	0xffffffff
	.align		4
        /*0008*/ 	.word	index@(_ZN2at6native18elementwise_kernelILi128ELi4EZNS0_15gpu_kernel_implINS0_13AUnaryFunctorIbbbNS0_15binary_internal10MulFunctorIbEEEEEEvRNS_18TensorIteratorBaseERKT_EUliE_EEviT1_)
	.align		4
        /*000c*/ 	.word	index@(__assertfail)
	.align		4
        /*0010*/ 	.word	index@(_ZN2at6native27unrolled_elementwise_kernelINS0_13AUnaryFunctorIbbbNS0_15binary_internal10MulFunctorIbEEEESt5arrayIPcLm2EELi4E23TrivialOffsetCalculatorILi1EjESB_NS0_6memory12LoadWithCastILi1EEENSC_13StoreWithCastILi1EEEEEviT_T0_T2_T3_T4_T5_)
	.align		4
        /*0014*/ 	.word	index@(__assertfail)
	.align		4
        /*0018*/ 	.word	index@(_ZN2at6native18elementwise_kernelILi128ELi4EZNS0_15gpu_kernel_implINS0_13BinaryFunctorIbbbNS0_15binary_internal10MulFunctorIbEEEEEEvRNS_18TensorIteratorBaseERKT_EUliE_EEviT1_)
	.align		4
        /*001c*/ 	.word	index@(__assertfail)
	.align		4
        /*0020*/ 	.word	index@(_ZN2at6native27unrolled_elementwise_kernelINS0_13BinaryFunctorIbbbNS0_15binary_internal10MulFunctorIbEEEESt5arrayIPcLm3EELi4E23TrivialOffsetCalculatorILi2EjESA_ILi1EjENS0_6memory12LoadWithCastILi2EEENSD_13StoreWithCastILi1EEEEEviT_T0_T2_T3_T4_T5_)
	.align		4
        /*0024*/ 	.word	index@(__assertfail)
	.align		4
        /*0028*/ 	.word	index@(_ZN2at6native18elementwise_kernelILi128ELi4EZNS0_15gpu_kernel_implINS0_13AUnaryFunctorIN3c108BFloat16ES5_S5_NS0_15binary_internal10MulFunctorIfEEEEEEvRNS_18TensorIteratorBaseERKT_EUliE_EEviT1_)
	.align		4
        /*002c*/ 	.word	index@(__assertfail)
	.align		4
        /*0030*/ 	.word	index@(_ZN2at6native27unrolled_elementwise_kernelINS0_13AUnaryFunctorIN3c108BFloat16ES4_S4_NS0_15binary_internal10MulFunctorIfEEEESt5arrayIPcLm2EELi4E23TrivialOffsetCalculatorILi1EjESD_NS0_6memory12LoadWithCastILi1EEENSE_13StoreWithCastILi1EEEEEviT_T0_T2_T3_T4_T5_)
	.align		4
        /*0034*/ 	.word	index@(__assertfail)
	.align		4
        /*0038*/ 	.word	index@(_ZN2at6native18elementwise_kernelILi128ELi4EZNS0_15gpu_kernel_implINS0_13BinaryFunctorIN3c108BFloat16ES5_S5_NS0_15binary_internal10MulFunctorIfEEEEEEvRNS_18TensorIteratorBaseERKT_EUliE_EEviT1_)
	.align		4
        /*003c*/ 	.word	index@(__assertfail)
	.align		4
        /*0040*/ 	.word	index@(_ZN2at6native27unrolled_elementwise_kernelINS0_13BinaryFunctorIN3c108BFloat16ES4_S4_NS0_15binary_internal10MulFunctorIfEEEESt5arrayIPcLm3EELi4E23TrivialOffsetCalculatorILi2EjESC_ILi1EjENS0_6memory12LoadWithCastILi2EEENSF_13StoreWithCastILi1EEEEEviT_T0_T2_T3_T4_T5_)
	.align		4
        /*0044*/ 	.word	index@(__assertfail)
	.align		4
        /*0048*/ 	.word	index@(_ZN2at6native18elementwise_kernelILi128ELi4EZNS0_15gpu_kernel_implINS0_13AUnaryFunctorIN3c104HalfES5_S5_NS0_15binary_internal10MulFunctorIfEEEEEEvRNS_18TensorIteratorBaseERKT_EUliE_EEviT1_)
	.align		4
        /*004c*/ 	.word	index@(__assertfail)
	.align		4
        /*0050*/ 	.word	index@(_ZN2at6native27unrolled_elementwise_kernelINS0_13AUnaryFunctorIN3c104HalfES4_S4_NS0_15binary_internal10MulFunctorIfEEEESt5arrayIPcLm2EELi4E23TrivialOffsetCalculatorILi1EjESD_NS0_6memory12LoadWithCastILi1EEENSE_13StoreWithCastILi1EEEEEviT_T0_T2_T3_T4_T5_)
	.align		4
        /*0054*/ 	.word	index@(__assertfail)
	.align		4
        /*0058*/ 	.word	index@(_ZN2at6native18elementwise_kernelILi128ELi4EZNS0_15gpu_kernel_implINS0_13BinaryFunctorIN3c104HalfES5_S5_NS0_15binary_internal10MulFunctorIfEEEEEEvRNS_18TensorIteratorBaseERKT_EUliE_EEviT1_)
	.align		4
        /*005c*/ 	.word	index@(__assertfail)
	.align		4
        /*0060*/ 	.word	index@(_ZN2at6native27unrolled_elementwise_kernelINS0_13BinaryFunctorIN3c104HalfES4_S4_NS0_15binary_internal10MulFunctorIfEEEESt5arrayIPcLm3EELi4E23TrivialOffsetCalculatorILi2EjESC_ILi1EjENS0_6memory12LoadWithCastILi2EEENSF_13StoreWithCastILi1EEEEEviT_T0_T2_T3_T4_T5_)
	.align		4
        /*0064*/ 	.word	index@(__assertfail)
	.align		4
        /*0068*/ 	.word	index@(_ZN2at6native18elementwise_kernelILi128ELi4EZNS0_15gpu_kernel_implINS0_13AUnaryFunctorIN3c107complexIfEES6_S6_NS0_15binary_internal10MulFunctorIS6_EEEEEEvRNS_18TensorIteratorBaseERKT_EUliE_EEviT1_)
	.align		4
        /*006c*/ 	.word	index@(__assertfail)
	.align		4
        /*0070*/ 	.word	index@(_ZN2at6native27unrolled_elementwise_kernelINS0_13AUnaryFunctorIN3c107complexIfEES5_S5_NS0_15binary_internal10MulFunctorIS5_EEEESt5arrayIPcLm2EELi4E23TrivialOffsetCalculatorILi1EjESE_NS0_6memory12LoadWithCastILi1EEENSF_13StoreWithCastILi1EEEEEviT_T0_T2_T3_T4_T5_)
	.align		4
        /*0074*/ 	.word	index@(__assertfail)
	.align		4
        /*0078*/ 	.word	index@(_ZN2at6native18elementwise_kernelILi128ELi4EZNS0_15gpu_kernel_implINS0_13BinaryFunctorIN3c107complexIfEES6_S6_NS0_15binary_internal10MulFunctorIS6_EEEEEEvRNS_18TensorIteratorBaseERKT_EUliE_EEviT1_)
	.align		4
        /*007c*/ 	.word	index@(__assertfail)
	.align		4
        /*0080*/ 	.word	index@(_ZN2at6native27unrolled_elementwise_kernelINS0_13BinaryFunctorIN3c107complexIfEES5_S5_NS0_15binary_internal10MulFunctorIS5_EEEESt5arrayIPcLm3EELi4E23TrivialOffsetCalculatorILi2EjESD_ILi1EjENS0_6memory12LoadWithCastILi2EEENSG_13StoreWithCastILi1EEEEEviT_T0_T2_T3_T4_T5_)
	.align		4
        /*0084*/ 	.word	index@(__assertfail)
	.align		4
        /*0088*/ 	.word	index@(_ZN2at6native18elementwise_kernelILi128ELi4EZNS0_15gpu_kernel_implINS0_13AUnaryFunctorIN3c107complexIdEES6_S6_NS0_15binary_internal10MulFunctorIS6_EEEEEEvRNS_18TensorIteratorBaseERKT_EUliE_EEviT1_)
	.align		4
        /*008c*/ 	.word	index@(__assertfail)
	.align		4
        /*0090*/ 	.word	index@(_ZN2at6native27unrolled_elementwise_kernelINS0_13AUnaryFunctorIN3c107complexIdEES5_S5_NS0_15binary_internal10MulFunctorIS5_EEEESt5arrayIPcLm2EELi4E23TrivialOffsetCalculatorILi1EjESE_NS0_6memory12LoadWithCastILi1EEENSF_13StoreWithCastILi1EEEEEviT_T0_T2_T3_T4_T5_)
	.align		4
        /*0094*/ 	.word	index@(__assertfail)
	.align		4
        /*0098*/ 	.word	index@(_ZN2at6native18elementwise_kernelILi128ELi4EZNS0_15gpu_kernel_implINS0_13BinaryFunctorIN3c107complexIdEES6_S6_NS0_15binary_internal10MulFunctorIS6_EEEEEEvRNS_18TensorIteratorBaseERKT_EUliE_EEviT1_)
	.align		4
        /*009c*/ 	.word	index@(__assertfail)
	.align		4
        /*00a0*/ 	.word	index@(_ZN2at6native27unrolled_elementwise_kernelINS0_13BinaryFunctorIN3c107complexIdEES5_S5_NS0_15binary_internal10MulFunctorIS5_EEEESt5arrayIPcLm3EELi4E23TrivialOffsetCalculatorILi2EjESD_ILi1EjENS0_6memory12LoadWithCastILi2EEENSG_13StoreWithCastILi1EEEEEviT_T0_T2_T3_T4_T5_)
	.align		4
        /*00a4*/ 	.word	index@(__assertfail)
	.align		4
        /*00a8*/ 	.word	index@(_ZN2at6native18elementwise_kernelILi128ELi4EZNS0_15gpu_kernel_implINS0_13AUnaryFunctorIfffNS0_15binary_internal10MulFunctorIfEEEEEEvRNS_18TensorIteratorBaseERKT_EUliE_EEviT1_)
	.align		4
        /*00ac*/ 	.word	index@(__assertfail)
	.align		4
        /*00b0*/ 	.word	index@(_ZN2at6native27unrolled_elementwise_kernelINS0_13AUnaryFunctorIfffNS0_15binary_internal10MulFunctorIfEEEESt5arrayIPcLm2EELi4E23TrivialOffsetCalculatorILi1EjESB_NS0_6memory12LoadWithCastILi1EEENSC_13StoreWithCastILi1EEEEEviT_T0_T2_T3_T4_T5_)
	.align		4
        /*00b4*/ 	.word	index@(__assertfail)
	.align		4
        /*00b8*/ 	.word	index@(_ZN2at6native18elementwise_kernelILi128ELi4EZNS0_15gpu_kernel_implINS0_13BinaryFunctorIfffNS0_15binary_internal10MulFunctorIfEEEEEEvRNS_18TensorIteratorBaseERKT_EUliE_EEviT1_)
	.align		4
        /*00bc*/ 	.word	index@(__assertfail)
	.align		4
        /*00c0*/ 	.word	index@(_ZN2at6native27unrolled_elementwise_kernelINS0_13BinaryFunctorIfffNS0_15binary_internal10MulFunctorIfEEEESt5arrayIPcLm3EELi4E23TrivialOffsetCalculatorILi2EjESA_ILi1EjENS0_6memory12LoadWithCastILi2EEENSD_13StoreWithCastILi1EEEEEviT_T0_T2_T3_T4_T5_)
	.align		4
        /*00c4*/ 	.word	index@(__assertfail)
	.align		4
        /*00c8*/ 	.word	index@(_ZN2at6native18elementwise_kernelILi128ELi4EZNS0_15gpu_kernel_implINS0_13AUnaryFunctorIdddNS0_15binary_internal10MulFunctorIdEEEEEEvRNS_18TensorIteratorBaseERKT_EUliE_EEviT1_)
	.align		4
        /*00cc*/ 	.word	index@(__assertfail)
	.align		4
        /*00d0*/ 	.word	index@(_ZN2at6native27unrolled_elementwise_kernelINS0_13AUnaryFunctorIdddNS0_15binary_internal10MulFunctorIdEEEESt5arrayIPcLm2EELi4E23TrivialOffsetCalculatorILi1EjESB_NS0_6memory12LoadWithCastILi1EEENSC_13StoreWithCastILi1EEEEEviT_T0_T2_T3_T4_T5_)
	.align		4
        /*00d4*/ 	.word	index@(__assertfail)
	.align		4
        /*00d8*/ 	.word	index@(_ZN2at6native18elementwise_kernelILi128ELi4EZNS0_15gpu_kernel_implINS0_13BinaryFunctorIdddNS0_15binary_internal10MulFunctorIdEEEEEEvRNS_18TensorIteratorBaseERKT_EUliE_EEviT1_)
	.align		4
        /*00dc*/ 	.word	index@(__assertfail)
	.align		4
        /*00e0*/ 	.word	index@(_ZN2at6native27unrolled_elementwise_kernelINS0_13BinaryFunctorIdddNS0_15binary_internal10MulFunctorIdEEEESt5arrayIPcLm3EELi4E23TrivialOffsetCalculatorILi2EjESA_ILi1EjENS0_6memory12LoadWithCastILi2EEENSD_13StoreWithCastILi1EEEEEviT_T0_T2_T3_T4_T5_)
	.align		4
        /*00e4*/ 	.word	index@(__assertfail)
	.align		4
        /*00e8*/ 	.word	index@(_ZN2at6native18elementwise_kernelILi128ELi4EZNS0_15gpu_kernel_implINS0_13AUnaryFunctorIsssNS0_15binary_internal10MulFunctorIsEEEEEEvRNS_18TensorIteratorBaseERKT_EUliE_EEviT1_)
	.align		4
        /*00ec*/ 	.word	index@(__assertfail)
	.align		4
        /*00f0*/ 	.word	index@(_ZN2at6native27unrolled_elementwise_kernelINS0_13AUnaryFunctorIsssNS0_15binary_internal10MulFunctorIsEEEESt5arrayIPcLm2EELi4E23TrivialOffsetCalculatorILi1EjESB_NS0_6memory12LoadWithCastILi1EEENSC_13StoreWithCastILi1EEEEEviT_T0_T2_T3_T4_T5_)
	.align		4
        /*00f4*/ 	.word	index@(__assertfail)
	.align		4
        /*00f8*/ 	.word	index@(_ZN2at6native18elementwise_kernelILi128ELi4EZNS0_15gpu_kernel_implINS0_13BinaryFunctorIsssNS0_15binary_internal10MulFunctorIsEEEEEEvRNS_18TensorIteratorBaseERKT_EUliE_EEviT1_)
	.align		4
        /*00fc*/ 	.word	index@(__assertfail)
	.align		4
        /*0100*/ 	.word	index@(_ZN2at6native27unrolled_elementwise_kernelINS0_13BinaryFunctorIsssNS0_15binary_internal10MulFunctorIsEEEESt5arrayIPcLm3EELi4E23TrivialOffsetCalculatorILi2EjESA_ILi1EjENS0_6memory12LoadWithCastILi2EEENSD_13StoreWithCastILi1EEEEEviT_T0_T2_T3_T4_T5_)
	.align		4
        /*0104*/ 	.word	index@(__assertfail)
	.align		4
        /*0108*/ 	.word	index@(_ZN2at6native18elementwise_kernelILi128ELi4EZNS0_15gpu_kernel_implINS0_13AUnaryFunctorIlllNS0_15binary_internal10MulFunctorIlEEEEEEvRNS_18TensorIteratorBaseERKT_EUliE_EEviT1_)
	.align		4
        /*010c*/ 	.word	index@(__assertfail)
	.align		4
        /*0110*/ 	.word	index@(_ZN2at6native27unrolled_elementwise_kernelINS0_13AUnaryFunctorIlllNS0_15binary_internal10MulFunctorIlEEEESt5arrayIPcLm2EELi4E23TrivialOffsetCalculatorILi1EjESB_NS0_6memory12LoadWithCastILi1EEENSC_13StoreWithCastILi1EEEEEviT_T0_T2_T3_T4_T5_)
	.align		4
        /*0114*/ 	.word	index@(__assertfail)
	.align		4
        /*0118*/ 	.word	index@(_ZN2at6native18elementwise_kernelILi128ELi4EZNS0_15gpu_kernel_implINS0_13BinaryFunctorIlllNS0_15binary_internal10MulFunctorIlEEEEEEvRNS_18TensorIteratorBaseERKT_EUliE_EEviT1_)
	.align		4
        /*011c*/ 	.word	index@(__assertfail)
	.align		4
        /*0120*/ 	.word	index@(_ZN2at6native27unrolled_elementwise_kernelINS0_13BinaryFunctorIlllNS0_15binary_internal10MulFunctorIlEEEESt5arrayIPcLm3EELi4E23TrivialOffsetCalculatorILi2EjESA_ILi1EjENS0_6memory12LoadWithCastILi2EEENSD_13StoreWithCastILi1EEEEEviT_T0_T2_T3_T4_T5_)
	.align		4
        /*0124*/ 	.word	index@(__assertfail)
	.align		4
        /*0128*/ 	.word	index@(_ZN2at6native18elementwise_kernelILi128ELi4EZNS0_15gpu_kernel_implINS0_13AUnaryFunctorIiiiNS0_15binary_internal10MulFunctorIiEEEEEEvRNS_18TensorIteratorBaseERKT_EUliE_EEviT1_)
	.align		4
        /*012c*/ 	.word	index@(__assertfail)
	.align		4
        /*0130*/ 	.word	index@(_ZN2at6native27unrolled_elementwise_kernelINS0_13AUnaryFunctorIiiiNS0_15binary_internal10MulFunctorIiEEEESt5arrayIPcLm2EELi4E23TrivialOffsetCalculatorILi1EjESB_NS0_6memory12LoadWithCastILi1EEENSC_13StoreWithCastILi1EEEEEviT_T0_T2_T3_T4_T5_)
	.align		4
        /*0134*/ 	.word	index@(__assertfail)
	.align		4
        /*0138*/ 	.word	index@(_ZN2at6native18elementwise_kernelILi128ELi4EZNS0_15gpu_kernel_implINS0_13BinaryFunctorIiiiNS0_15binary_internal10MulFunctorIiEEEEEEvRNS_18TensorIteratorBaseERKT_EUliE_EEviT1_)
	.align		4
        /*013c*/ 	.word	index@(__assertfail)
	.align		4
        /*0140*/ 	.word	index@(_ZN2at6native27unrolled_elementwise_kernelINS0_13BinaryFunctorIiiiNS0_15binary_internal10MulFunctorIiEEEESt5arrayIPcLm3EELi4E23TrivialOffsetCalculatorILi2EjESA_ILi1EjENS0_6memory12LoadWithCastILi2EEENSD_13StoreWithCastILi1EEEEEviT_T0_T2_T3_T4_T5_)
	.align		4
        /*0144*/ 	.word	index@(__assertfail)
	.align		4
        /*0148*/ 	.word	index@(_ZN2at6native18elementwise_kernelILi128ELi4EZNS0_15gpu_kernel_implINS0_13AUnaryFunctorIaaaNS0_15binary_internal10MulFunctorIaEEEEEEvRNS_18TensorIteratorBaseERKT_EUliE_EEviT1_)
	.align		4
        /*014c*/ 	.word	index@(__assertfail)
	.align		4
        /*0150*/ 	.word	index@(_ZN2at6native27unrolled_elementwise_kernelINS0_13AUnaryFunctorIaaaNS0_15binary_internal10MulFunctorIaEEEESt5arrayIPcLm2EELi4E23TrivialOffsetCalculatorILi1EjESB_NS0_6memory12LoadWithCastILi1EEENSC_13StoreWithCastILi1EEEEEviT_T0_T2_T3_T4_T5_)
	.align		4
        /*0154*/ 	.word	index@(__assertfail)
	.align		4
        /*0158*/ 	.word	index@(_ZN2at6native18elementwise_kernelILi128ELi4EZNS0_15gpu_kernel_implINS0_13BinaryFunctorIaaaNS0_15binary_internal10MulFunctorIaEEEEEEvRNS_18TensorIteratorBaseERKT_EUliE_EEviT1_)
	.align		4
        /*015c*/ 	.word	index@(__assertfail)
	.align		4
        /*0160*/ 	.word	index@(_ZN2at6native27unrolled_elementwise_kernelINS0_13BinaryFunctorIaaaNS0_15binary_internal10MulFunctorIaEEEESt5arrayIPcLm3EELi4E23TrivialOffsetCalculatorILi2EjESA_ILi1EjENS0_6memory12LoadWithCastILi2EEENSD_13StoreWithCastILi1EEEEEviT_T0_T2_T3_T4_T5_)
	.align		4
        /*0164*/ 	.word	index@(__assertfail)
	.align		4
        /*0168*/ 	.word	index@(_ZN2at6native18elementwise_kernelILi128ELi4EZNS0_15gpu_kernel_implINS0_13AUnaryFunctorIhhhNS0_15binary_internal10MulFunctorIhEEEEEEvRNS_18TensorIteratorBaseERKT_EUliE_EEviT1_)
	.align		4
        /*016c*/ 	.word	index@(__assertfail)
	.align		4
        /*0170*/ 	.word	index@(_ZN2at6native27unrolled_elementwise_kernelINS0_13AUnaryFunctorIhhhNS0_15binary_internal10MulFunctorIhEEEESt5arrayIPcLm2EELi4E23TrivialOffsetCalculatorILi1EjESB_NS0_6memory12LoadWithCastILi1EEENSC_13StoreWithCastILi1EEEEEviT_T0_T2_T3_T4_T5_)
	.align		4
        /*0174*/ 	.word	index@(__assertfail)
	.align		4
        /*0178*/ 	.word	index@(_ZN2at6native18elementwise_kernelILi128ELi4EZNS0_15gpu_kernel_implINS0_13BinaryFunctorIhhhNS0_15binary_internal10MulFunctorIhEEEEEEvRNS_18TensorIteratorBaseERKT_EUliE_EEviT1_)
	.align		4
        /*017c*/ 	.word	index@(__assertfail)
	.align		4
        /*0180*/ 	.word	index@(_ZN2at6native27unrolled_elementwise_kernelINS0_13BinaryFunctorIhhhNS0_15binary_internal10MulFunctorIhEEEESt5arrayIPcLm3EELi4E23TrivialOffsetCalculatorILi2EjESA_ILi1EjENS0_6memory12LoadWithCastILi2EEENSD_13StoreWithCastILi1EEEEEviT_T0_T2_T3_T4_T5_)
	.align		4
        /*0184*/ 	.word	index@(__assertfail)
	.align		4
        /*0188*/ 	.word	0x00000000
	.align		4
        /*018c*/ 	.word	0xfffffffe
	.align		4
        /*0190*/ 	.word	0x00000000
	.align		4
        /*0194*/ 	.word	0xfffffffd
	.align		4
        /*0198*/ 	.word	0x00000000
	.align		4
        /*019c*/ 	.word	0xfffffffc


//--------------------- .nv.rel.action            --------------------------
	.section	.nv.rel.action,"",@"SHT_CUDA_RELOCINFO"
	.align	8
	.sectionentsize	8
        /*0000*/ 	.byte	0x73, 0x00, 0x00, 0x00, 0x00, 0x00, 0x00, 0x00, 0x00, 0x00, 0x00, 0x11, 0x25, 0x00, 0x05, 0x36


//--------------------- .nv.constant4             --------------------------
	.section	.nv.constant4,"a",@progbits
	.align	8
	.align		8
.nv.constant4:
        /*0000*/ 	.dword	__assertfail
	.align		8
        /*0008*/ 	.dword	__unnamed_1
	.align		8
        /*0010*/ 	.dword	__unnamed_2
	.align		8
        /*0018*/ 	.dword	__unnamed_3
	.align		8
        /*0020*/ 	.dword	__unnamed_4
	.align		8
        /*0028*/ 	.dword	__unnamed_5
	.align		8
        /*0030*/ 	.dword	__unnamed_6
	.align		8
        /*0038*/ 	.dword	__unnamed_7
	.align		8
        /*0040*/ 	.dword	__unnamed_8
	.align		8
        /*0048*/ 	.dword	__unnamed_9
	.align		8
        /*0050*/ 	.dword	__unnamed_10
	.align		8
        /*0058*/ 	.dword	__unnamed_11
	.align		8
        /*0060*/ 	.dword	__unnamed_12
	.align		8
        /*0068*/ 	.dword	__unnamed_13
	.align		8
        /*0070*/ 	.dword	__unnamed_14
	.align		8
        /*0078*/ 	.dword	__unnamed_15
	.align		8
        /*0080*/ 	.dword	__unnamed_16
	.align		8
        /*0088*/ 	.dword	__unnamed_17
	.align		8
        /*0090*/ 	.dword	__unnamed_18
	.align		8
        /*0098*/ 	.dword	__unnamed_19
	.align		8
        /*00a0*/ 	.dword	__unnamed_20
	.align		8
        /*00a8*/ 	.dword	__unnamed_21
	.align		8
        /*00b0*/ 	.dword	__unnamed_22
	.align		8
        /*00b8*/ 	.dword	__unnamed_23
	.align		8
        /*00c0*/ 	.dword	__unnamed_24
	.align		8
        /*00c8*/ 	.dword	_ZN49_INTERNAL_6dd51653_18_BinaryMulKernel_cu_0dbc77e64cuda3std3__45__cpo5beginE
	.align		8
        /*00d0*/ 	.dword	_ZN49_INTERNAL_6dd51653_18_BinaryMulKernel_cu_0dbc77e64cuda3std3__45__cpo3endE
	.align		8
        /*00d8*/ 	.dword	_ZN49_INTERNAL_6dd51653_18_BinaryMulKernel_cu_0dbc77e64cuda3std3__45__cpo6cbeginE
	.align		8
        /*00e0*/ 	.dword	_ZN49_INTERNAL_6dd51653_18_BinaryMulKernel_cu_0dbc77e64cuda3std3__45__cpo4cendE
	.align		8
        /*00e8*/ 	.dword	_ZN49_INTERNAL_6dd51653_18_BinaryMulKernel_cu_0dbc77e64cuda3std3__45__cpo6rbeginE
	.align		8
        /*00f0*/ 	.dword	_ZN49_INTERNAL_6dd51653_18_BinaryMulKernel_cu_0dbc77e64cuda3std3__45__cpo4rendE
	.align		8
        /*00f8*/ 	.dword	_ZN49_INTERNAL_6dd51653_18_BinaryMulKernel_cu_0dbc77e64cuda3std3__45__cpo7crbeginE
	.align		8
        /*0100*/ 	.dword	_ZN49_INTERNAL_6dd51653_18_BinaryMulKernel_cu_0dbc77e64cuda3std3__45__cpo5crendE
	.align		8
        /*0108*/ 	.dword	_ZN49_INTERNAL_6dd51653_18_BinaryMulKernel_cu_0dbc77e64cuda3std3__451_GLOBAL__N__6dd51653_18_BinaryMulKernel_cu_0dbc77e66ignoreE
	.align		8
        /*0110*/ 	.dword	_ZN49_INTERNAL_6dd51653_18_BinaryMulKernel_cu_0dbc77e64cuda3std3__419piecewise_constructE
	.align		8
        /*0118*/ 	.dword	_ZN49_INTERNAL_6dd51653_18_BinaryMulKernel_cu_0dbc77e64cuda3std3__48in_placeE
	.align		8
        /*0120*/ 	.dword	_ZN49_INTERNAL_6dd51653_18_BinaryMulKernel_cu_0dbc77e64cuda3std3__420unreachable_sentinelE
	.align		8
        /*0128*/ 	.dword	_ZN49_INTERNAL_6dd51653_18_BinaryMulKernel_cu_0dbc77e64cuda3std6ranges3__45__cpo4swapE
	.align		8
        /*0130*/ 	.dword	_ZN49_INTERNAL_6dd51653_18_BinaryMulKernel_cu_0dbc77e64cuda3std6ranges3__45__cpo9iter_moveE
	.align		8
        /*0138*/ 	.dword	_ZN49_INTERNAL_6dd51653_18_BinaryMulKernel_cu_0dbc77e64cuda3std6ranges3__45__cpo5beginE
	.align		8
        /*0140*/ 	.dword	_ZN49_INTERNAL_6dd51653_18_BinaryMulKernel_cu_0dbc77e64cuda3std6ranges3__45__cpo3endE
	.align		8
        /*0148*/ 	.dword	_ZN49_INTERNAL_6dd51653_18_BinaryMulKernel_cu_0dbc77e64cuda3std6ranges3__45__cpo6cbeginE
	.align		8
        /*0150*/ 	.dword	_ZN49_INTERNAL_6dd51653_18_BinaryMulKernel_cu_0dbc77e64cuda3std6ranges3__45__cpo4cendE
	.align		8
        /*0158*/ 	.dword	_ZN49_INTERNAL_6dd51653_18_BinaryMulKernel_cu_0dbc77e64cuda3std6ranges3__45__cpo7advanceE
	.align		8
        /*0160*/ 	.dword	_ZN49_INTERNAL_6dd51653_18_BinaryMulKernel_cu_0dbc77e64cuda3std6ranges3__45__cpo9iter_swapE
	.align		8
        /*0168*/ 	.dword	_ZN49_INTERNAL_6dd51653_18_BinaryMulKernel_cu_0dbc77e64cuda3std6ranges3__45__cpo4nextE
	.align		8
        /*0170*/ 	.dword	_ZN49_INTERNAL_6dd51653_18_BinaryMulKernel_cu_0dbc77e64cuda3std6ranges3__45__cpo4prevE
	.align		8
        /*0178*/ 	.dword	_ZN49_INTERNAL_6dd51653_18_BinaryMulKernel_cu_0dbc77e64cuda3std6ranges3__45__cpo4dataE
	.align		8
        /*0180*/ 	.dword	_ZN49_INTERNAL_6dd51653_18_BinaryMulKernel_cu_0dbc77e64cuda3std6ranges3__45__cpo5cdataE
	.align		8
        /*0188*/ 	.dword	_ZN49_INTERNAL_6dd51653_18_BinaryMulKernel_cu_0dbc77e64cuda3std6ranges3__45__cpo4sizeE
	.align		8
        /*0190*/ 	.dword	_ZN49_INTERNAL_6dd51653_18_BinaryMulKernel_cu_0dbc77e64cuda3std6ranges3__45__cpo5ssizeE
	.align		8
        /*0198*/ 	.dword	_ZN49_INTERNAL_6dd51653_18_BinaryMulKernel_cu_0dbc77e64cuda3std6ranges3__45__cpo8distanceE
	.align		8
        /*01a0*/ 	.dword	_ZN49_INTERNAL_6dd51653_18_BinaryMulKernel_cu_0dbc77e66thrust23THRUST_300001_SM_800_NS6system6detail10sequential3seqE
	.align		8
        /*01a8*/ 	.dword	$str$5
	.align		8
        /*01b0*/ 	.dword	$str$6


//--------------------- .nv.constant0._ZN2at6native18elementwise_kernelILi128ELi4EZNS0_15gpu_kernel_implINS0_13AUnaryFunctorIbbbNS0_15binary_internal10MulFunctorIbEEEEEEvRNS_18TensorIteratorBaseERKT_EUliE_EEviT1_ --------------------------
	.section	.nv.constant0._ZN2at6native18elementwise_kernelILi128ELi4EZNS0_15gpu_kernel_implINS0_13AUnaryFunctorIbbbNS0_15binary_internal10MulFunctorIbEEEEEEvRNS_18TensorIteratorBaseERKT_EUliE_EEviT1_,"a",@progbits
	.sectionflags	@""
	.align	4
.nv.constant0._ZN2at6native18elementwise_kernelILi128ELi4EZNS0_15gpu_kernel_implINS0_13AUnaryFunctorIbbbNS0_15binary_internal10MulFunctorIbEEEEEEvRNS_18TensorIteratorBaseERKT_EUliE_EEviT1_:
	.zero		896


//--------------------- .nv.constant0._ZN2at6native27unrolled_elementwise_kernelINS0_13AUnaryFunctorIbbbNS0_15binary_internal10MulFunctorIbEEEESt5arrayIPcLm2EELi4E23TrivialOffsetCalculatorILi1EjESB_NS0_6memory12LoadWithCastILi1EEENSC_13StoreWithCastILi1EEEEEviT_T0_T2_T3_T4_T5_ --------------------------
	.section	.nv.constant0._ZN2at6native27unrolled_elementwise_kernelINS0_13AUnaryFunctorIbbbNS0_15binary_internal10MulFunctorIbEEEESt5arrayIPcLm2EELi4E23TrivialOffsetCalculatorILi1EjESB_NS0_6memory12LoadWithCastILi1EEENSC_13StoreWithCastILi1EEEEEviT_T0_T2_T3_T4_T5_,"a",@progbits
	.sectionflags	@""
	.align	4
.nv.constant0._ZN2at6native27unrolled_elementwise_kernelINS0_13AUnaryFunctorIbbbNS0_15binary_internal10MulFunctorIbEEEESt5arrayIPcLm2EELi4E23TrivialOffsetCalculatorILi1EjESB_NS0_6memory12LoadWithCastILi1EEENSC_13StoreWithCastILi1EEEEEviT_T0_T2_T3_T4_T5_:
	.zero		396


//--------------------- .nv.constant0._ZN2at6native18elementwise_kernelILi128ELi4EZNS0_22gpu_kernel_impl_nocastINS0_13AUnaryFunctorIbbbNS0_15binary_internal10MulFunctorIbEEEEEEvRNS_18TensorIteratorBaseERKT_EUliE_EEviT1_ --------------------------
	.section	.nv.constant0._ZN2at6native18elementwise_kernelILi128ELi4EZNS0_22gpu_kernel_impl_nocastINS0_13AUnaryFunctorIbbbNS0_15binary_internal10MulFunctorIbEEEEEEvRNS_18TensorIteratorBaseERKT_EUliE_EEviT1_,"a",@progbits
	.sectionflags	@""
	.align	4
.nv.constant0._ZN2at6native18elementwise_kernelILi128ELi4EZNS0_22gpu_kernel_impl_nocastINS0_13AUnaryFunctorIbbbNS0_15binary_internal10MulFunctorIbEEEEEEvRNS_18TensorIteratorBaseERKT_EUliE_EEviT1_:
	.zero		896


//--------------------- .nv.constant0._ZN2at6native27unrolled_elementwise_kernelINS0_13AUnaryFunctorIbbbNS0_15binary_internal10MulFunctorIbEEEESt5arrayIPcLm2EELi4E23TrivialOffsetCalculatorILi1EjESB_NS0_6memory15LoadWithoutCastENSC_16StoreWithoutCastEEEviT_T0_T2_T3_T4_T5_ --------------------------
	.section	.nv.constant0._ZN2at6native27unrolled_elementwise_kernelINS0_13AUnaryFunctorIbbbNS0_15binary_internal10MulFunctorIbEEEESt5arrayIPcLm2EELi4E23TrivialOffsetCalculatorILi1EjESB_NS0_6memory15LoadWithoutCastENSC_16StoreWithoutCastEEEviT_T0_T2_T3_T4_T5_,"a",@progbits
	.sectionflags	@""
	.align	4
.nv.constant0._ZN2at6native27unrolled_elementwise_kernelINS0_13AUnaryFunctorIbbbNS0_15binary_internal10MulFunctorIbEEEESt5arrayIPcLm2EELi4E23TrivialOffsetCalculatorILi1EjESB_NS0_6memory15LoadWithoutCastENSC_16StoreWithoutCastEEEviT_T0_T2_T3_T4_T5_:
	.zero		380


//--------------------- .nv.constant0._ZN2at6native29vectorized_elementwise_kernelILi2ENS0_13AUnaryFunctorIbbbNS0_15binary_internal10MulFunctorIbEEEESt5arrayIPcLm2EEEEviT0_T1_ --------------------------
	.section	.nv.constant0._ZN2at6native29vectorized_elementwise_kernelILi2ENS0_13AUnaryFunctorIbbbNS0_15binary_internal10MulFunctorIbEEEESt5arrayIPcLm2EEEEviT0_T1_,"a",@progbits
	.sectionflags	@""
	.align	4
.nv.constant0._ZN2at6native29vectorized_elementwise_kernelILi2ENS0_13AUnaryFunctorIbbbNS0_15binary_internal10MulFunctorIbEEEESt5arrayIPcLm2EEEEviT0_T1_:
	.zero		376


//--------------------- .nv.constant0._ZN2at6native29vectorized_elementwise_kernelILi4ENS0_13AUnaryFunctorIbbbNS0_15binary_internal10MulFunctorIbEEEESt5arrayIPcLm2EEEEviT0_T1_ --------------------------
	.section	.nv.constant0._ZN2at6native29vectorized_elementwise_kernelILi4ENS0_13AUnaryFunctorIbbbNS0_15binary_internal10MulFunctorIbEEEESt5arrayIPcLm2EEEEviT0_T1_,"a",@progbits
	.sectionflags	@""
	.align	4
.nv.constant0._ZN2at6native29vectorized_elementwise_kernelILi4ENS0_13AUnaryFunctorIbbbNS0_15binary_internal10MulFunctorIbEEEESt5arrayIPcLm2EEEEviT0_T1_:
	.zero		376


//--------------------- .nv.constant0._ZN2at6native29vectorized_elementwise_kernelILi8ENS0_13AUnaryFunctorIbbbNS0_15binary_internal10MulFunctorIbEEEESt5arrayIPcLm2EEEEviT0_T1_ --------------------------
	.section	.nv.constant0._ZN2at6native29vectorized_elementwise_kernelILi8ENS0_13AUnaryFunctorIbbbNS0_15binary_internal10MulFunctorIbEEEESt5arrayIPcLm2EEEEviT0_T1_,"a",@progbits
	.sectionflags	@""
	.align	4
.nv.constant0._ZN2at6native29vectorized_elementwise_kernelILi8ENS0_13AUnaryFunctorIbbbNS0_15binary_internal10MulFunctorIbEEEESt5arrayIPcLm2EEEEviT0_T1_:
	.zero		376


//--------------------- .nv.constant0._ZN2at6native18elementwise_kernelILi128ELi4EZNS0_15gpu_kernel_implINS0_13BinaryFunctorIbbbNS0_15binary_internal10MulFunctorIbEEEEEEvRNS_18TensorIteratorBaseERKT_EUliE_EEviT1_ --------------------------
	.section	.nv.constant0._ZN2at6native18elementwise_kernelILi128ELi4EZNS0_15gpu_kernel_implINS0_13BinaryFunctorIbbbNS0_15binary_internal10MulFunctorIbEEEEEEvRNS_18TensorIteratorBaseERKT_EUliE_EEviT1_,"a",@progbits
	.sectionflags	@""
	.align	4
.nv.constant0._ZN2at6native18elementwise_kernelILi128ELi4EZNS0_15gpu_kernel_implINS0_13BinaryFunctorIbbbNS0_15binary_internal10MulFunctorIbEEEEEEvRNS_18TensorIteratorBaseERKT_EUliE_EEviT1_:
	.zero		1008


//--------------------- .nv.constant0._ZN2at6native27unrolled_elementwise_kernelINS0_13BinaryFunctorIbbbNS0_15binary_internal10MulFunctorIbEEEESt5arrayIPcLm3EELi4E23TrivialOffsetCalculatorILi2EjESA_ILi1EjENS0_6memory12LoadWithCastILi2EEENSD_13StoreWithCastILi1EEEEEviT_T0_T2_T3_T4_T5_ --------------------------
	.section	.nv.constant0._ZN2at6native27unrolled_elementwise_kernelINS0_13BinaryFunctorIbbbNS0_15binary_internal10MulFunctorIbEEEESt5arrayIPcLm3EELi4E23TrivialOffsetCalculatorILi2EjESA_ILi1EjENS0_6memory12LoadWithCastILi2EEENSD_13StoreWithCastILi1EEEEEviT_T0_T2_T3_T4_T5_,"a",@progbits
	.sectionflags	@""
	.align	4
.nv.constant0._ZN2at6native27unrolled_elementwise_kernelINS0_13BinaryFunctorIbbbNS0_15binary_internal10MulFunctorIbEEEESt5arrayIPcLm3EELi4E23TrivialOffsetCalculatorILi2EjESA_ILi1EjENS0_6memory12LoadWithCastILi2EEENSD_13StoreWithCastILi1EEEEEviT_T0_T2_T3_T4_T5_:
	.zero		408


//--------------------- .nv.constant0._ZN2at6native18elementwise_kernelILi128ELi4EZNS0_22gpu_kernel_impl_nocastINS0_13BinaryFunctorIbbbNS0_15binary_internal10MulFunctorIbEEEEEEvRNS_18TensorIteratorBaseERKT_EUliE_EEviT1_ --------------------------
	.section	.nv.constant0._ZN2at6native18elementwise_kernelILi128ELi4EZNS0_22gpu_kernel_impl_nocastINS0_13BinaryFunctorIbbbNS0_15binary_internal10MulFunctorIbEEEEEEvRNS_18TensorIteratorBaseERKT_EUliE_EEviT1_,"a",@progbits
	.sectionflags	@""
	.align	4
.nv.constant0._ZN2at6native18elementwise_kernelILi128ELi4EZNS0_22gpu_kernel_impl_nocastINS0_13BinaryFunctorIbbbNS0_15binary_internal10MulFunctorIbEEEEEEvRNS_18TensorIteratorBaseERKT_EUliE_EEviT1_:
	.zero		1008


//--------------------- .nv.constant0._ZN2at6native27unrolled_elementwise_kernelINS0_13BinaryFunctorIbbbNS0_15binary_internal10MulFunctorIbEEEESt5arrayIPcLm3EELi4E23TrivialOffsetCalculatorILi2EjESA_ILi1EjENS0_6memory15LoadWithoutCastENSD_16StoreWithoutCastEEEviT_T0_T2_T3_T4_T5_ --------------------------
	.section	.nv.constant0._ZN2at6native27unrolled_elementwise_kernelINS0_13BinaryFunctorIbbbNS0_15binary_internal10MulFunctorIbEEEESt5arrayIPcLm3EELi4E23TrivialOffsetCalculatorILi2EjESA_ILi1EjENS0_6memory15LoadWithoutCastENSD_16StoreWithoutCastEEEviT_T0_T2_T3_T4_T5_,"a",@progbits
	.sectionflags	@""
	.align	4
.nv.constant0._ZN2at6native27unrolled_elementwise_kernelINS0_13BinaryFunctorIbbbNS0_15binary_internal10MulFunctorIbEEEESt5arrayIPcLm3EELi4E23TrivialOffsetCalculatorILi2EjESA_ILi1EjENS0_6memory15LoadWithoutCastENSD_16StoreWithoutCastEEEviT_T0_T2_T3_T4_T5_:
	.zero		388


//--------------------- .nv.constant0._ZN2at6native29vectorized_elementwise_kernelILi2ENS0_13BinaryFunctorIbbbNS0_15binary_internal10MulFunctorIbEEEESt5arrayIPcLm3EEEEviT0_T1_ --------------------------
	.section	.nv.constant0._ZN2at6native29vectorized_elementwise_kernelILi2ENS0_13BinaryFunctorIbbbNS0_15binary_internal10MulFunctorIbEEEESt5arrayIPcLm3EEEEviT0_T1_,"a",@progbits
	.sectionflags	@""
	.align	4
.nv.constant0._ZN2at6native29vectorized_elementwise_kernelILi2ENS0_13BinaryFunctorIbbbNS0_15binary_internal10MulFunctorIbEEEESt5arrayIPcLm3EEEEviT0_T1_:
	.zero		384


//--------------------- .nv.constant0._ZN2at6native29vectorized_elementwise_kernelILi4ENS0_13BinaryFunctorIbbbNS0_15binary_internal10MulFunctorIbEEEESt5arrayIPcLm3EEEEviT0_T1_ --------------------------
	.section	.nv.constant0._ZN2at6native29vectorized_elementwise_kernelILi4ENS0_13BinaryFunctorIbbbNS0_15binary_internal10MulFunctorIbEEEESt5arrayIPcLm3EEEEviT0_T1_,"a",@progbits
	.sectionflags	@""
	.align	4
.nv.constant0._ZN2at6native29vectorized_elementwise_kernelILi4ENS0_13BinaryFunctorIbbbNS0_15binary_internal10MulFunctorIbEEEESt5arrayIPcLm3EEEEviT0_T1_:
	.zero		384


//--------------------- .nv.constant0._ZN2at6native29vectorized_elementwise_kernelILi8ENS0_13BinaryFunctorIbbbNS0_15binary_internal10MulFunctorIbEEEESt5arrayIPcLm3EEEEviT0_T1_ --------------------------
	.section	.nv.constant0._ZN2at6native29vectorized_elementwise_kernelILi8ENS0_13BinaryFunctorIbbbNS0_15binary_internal10MulFunctorIbEEEESt5arrayIPcLm3EEEEviT0_T1_,"a",@progbits
	.sectionflags	@""
	.align	4
.nv.constant0._ZN2at6native29vectorized_elementwise_kernelILi8ENS0_13BinaryFunctorIbbbNS0_15binary_internal10MulFunctorIbEEEESt5arrayIPcLm3EEEEviT0_T1_:
	.zero		384


//--------------------- .nv.constant2._ZN2at6native18elementwise_kernelILi128ELi4EZNS0_15gpu_kernel_implINS0_13AUnaryFunctorIN3c108BFloat16ES5_S5_NS0_15binary_internal10MulFunctorIfEEEEEEvRNS_18TensorIteratorBaseERKT_EUliE_EEviT1_ --------------------------
	.section	.nv.constant2._ZN2at6native18elementwise_kernelILi128ELi4EZNS0_15gpu_kernel_implINS0_13AUnaryFunctorIN3c108BFloat16ES5_S5_NS0_15binary_internal10MulFunctorIfEEEEEEvRNS_18TensorIteratorBaseERKT_EUliE_EEviT1_,"a",@progbits
	.sectionflags	@""
	.align	4
.nv.constant2._ZN2at6native18elementwise_kernelILi128ELi4EZNS0_15gpu_kernel_implINS0_13AUnaryFunctorIN3c108BFloat16ES5_S5_NS0_15binary_internal10MulFunctorIfEEEEEEvRNS_18TensorIteratorBaseERKT_EUliE_EEviT1_:
        /*0000*/ 	.byte	0x00, 0x00, 0x00, 0xf0, 0xff, 0xff, 0x0f, 0x38


//--------------------- .nv.constant0._ZN2at6native18elementwise_kernelILi128ELi4EZNS0_15gpu_kernel_implINS0_13AUnaryFunctorIN3c108BFloat16ES5_S5_NS0_15binary_internal10MulFunctorIfEEEEEEvRNS_18TensorIteratorBaseERKT_EUliE_EEviT1_ --------------------------
	.section	.nv.constant0._ZN2at6native18elementwise_kernelILi128ELi4EZNS0_15gpu_kernel_implINS0_13AUnaryFunctorIN3c108BFloat16ES5_S5_NS0_15binary_internal10MulFunctorIfEEEEEEvRNS_18TensorIteratorBaseERKT_EUliE_EEviT1_,"a",@progbits
	.sectionflags	@""
	.align	4
.nv.constant0._ZN2at6native18elementwise_kernelILi128ELi4EZNS0_15gpu_kernel_implINS0_13AUnaryFunctorIN3c108BFloat16ES5_S5_NS0_15binary_internal10MulFunctorIfEEEEEEvRNS_18TensorIteratorBaseERKT_EUliE_EEviT1_:
	.zero		904


//--------------------- .nv.constant2._ZN2at6native27unrolled_elementwise_kernelINS0_13AUnaryFunctorIN3c108BFloat16ES4_S4_NS0_15binary_internal10MulFunctorIfEEEESt5arrayIPcLm2EELi4E23TrivialOffsetCalculatorILi1EjESD_NS0_6memory12LoadWithCastILi1EEENSE_13StoreWithCastILi1EEEEEviT_T0_T2_T3_T4_T5_ --------------------------
	.section	.nv.constant2._ZN2at6native27unrolled_elementwise_kernelINS0_13AUnaryFunctorIN3c108BFloat16ES4_S4_NS0_15binary_internal10MulFunctorIfEEEESt5arrayIPcLm2EELi4E23TrivialOffsetCalculatorILi1EjESD_NS0_6memory12LoadWithCastILi1EEENSE_13StoreWithCastILi1EEEEEviT_T0_T2_T3_T4_T5_,"a",@progbits
	.sectionflags	@""
	.align	4
.nv.constant2._ZN2at6native27unrolled_elementwise_kernelINS0_13AUnaryFunctorIN3c108BFloat16ES4_S4_NS0_15binary_internal10MulFunctorIfEEEESt5arrayIPcLm2EELi4E23TrivialOffsetCalculatorILi1EjESD_NS0_6memory12LoadWithCastILi1EEENSE_13StoreWithCastILi1EEEEEviT_T0_T2_T3_T4_T5_:
        /*0000*/ 	.byte	0x00, 0x00, 0x00, 0xf0, 0xff, 0xff, 0x0f, 0x38


//--------------------- .nv.constant0._ZN2at6native27unrolled_elementwise_kernelINS0_13AUnaryFunctorIN3c108BFloat16ES4_S4_NS0_15binary_internal10MulFunctorIfEEEESt5arrayIPcLm2EELi4E23TrivialOffsetCalculatorILi1EjESD_NS0_6memory12LoadWithCastILi1EEENSE_13StoreWithCastILi1EEEEEviT_T0_T2_T3_T4_T5_ --------------------------
	.section	.nv.constant0._ZN2at6native27unrolled_elementwise_kernelINS0_13AUnaryFunctorIN3c108BFloat16ES4_S4_NS0_15binary_internal10MulFunctorIfEEEESt5arrayIPcLm2EELi4E23TrivialOffsetCalculatorILi1EjESD_NS0_6memory12LoadWithCastILi1EEENSE_13StoreWithCastILi1EEEEEviT_T0_T2_T3_T4_T5_,"a",@progbits
	.sectionflags	@""
	.align	4
.nv.constant0._ZN2at6native27unrolled_elementwise_kernelINS0_13AUnaryFunctorIN3c108BFloat16ES4_S4_NS0_15binary_internal10MulFunctorIfEEEESt5arrayIPcLm2EELi4E23TrivialOffsetCalculatorILi1EjESD_NS0_6memory12LoadWithCastILi1EEENSE_13StoreWithCastILi1EEEEEviT_T0_T2_T3_T4_T5_:
	.zero		404


//--------------------- .nv.constant0._ZN2at6native18elementwise_kernelILi128ELi4EZNS0_22gpu_kernel_impl_nocastINS0_13AUnaryFunctorIN3c108BFloat16ES5_S5_NS0_15binary_internal10MulFunctorIfEEEEEEvRNS_18TensorIteratorBaseERKT_EUliE_EEviT1_ --------------------------
	.section	.nv.constant0._ZN2at6native18elementwise_kernelILi128ELi4EZNS0_22gpu_kernel_impl_nocastINS0_13AUnaryFunctorIN3c108BFloat16ES5_S5_NS0_15binary_internal10MulFunctorIfEEEEEEvRNS_18TensorIteratorBaseERKT_EUliE_EEviT1_,"a",@progbits
	.sectionflags	@""
	.align	4
.nv.constant0._ZN2at6native18elementwise_kernelILi128ELi4EZNS0_22gpu_kernel_impl_nocastINS0_13AUnaryFunctorIN3c108BFloat16ES5_S5_NS0_15binary_internal10MulFunctorIfEEEEEEvRNS_18TensorIteratorBaseERKT_EUliE_EEviT1_:
	.zero		896


//--------------------- .nv.constant0._ZN2at6native27unrolled_elementwise_kernelINS0_13AUnaryFunctorIN3c108BFloat16ES4_S4_NS0_15binary_internal10MulFunctorIfEEEESt5arrayIPcLm2EELi4E23TrivialOffsetCalculatorILi1EjESD_NS0_6memory15LoadWithoutCastENSE_16StoreWithoutCastEEEviT_T0_T2_T3_T4_T5_ --------------------------
	.section	.nv.constant0._ZN2at6native27unrolled_elementwise_kernelINS0_13AUnaryFunctorIN3c108BFloat16ES4_S4_NS0_15binary_internal10MulFunctorIfEEEESt5arrayIPcLm2EELi4E23TrivialOffsetCalculatorILi1EjESD_NS0_6memory15LoadWithoutCastENSE_16StoreWithoutCastEEEviT_T0_T2_T3_T4_T5_,"a",@progbits
	.sectionflags	@""
	.align	4
.nv.constant0._ZN2at6native27unrolled_elementwise_kernelINS0_13AUnaryFunctorIN3c108BFloat16ES4_S4_NS0_15binary_internal10MulFunctorIfEEEESt5arrayIPcLm2EELi4E23TrivialOffsetCalculatorILi1EjESD_NS0_6memory15LoadWithoutCastENSE_16StoreWithoutCastEEEviT_T0_T2_T3_T4_T5_:
	.zero		388


//--------------------- .nv.constant0._ZN2at6native29vectorized_elementwise_kernelILi2ENS0_13AUnaryFunctorIN3c108BFloat16ES4_S4_NS0_15binary_internal10MulFunctorIfEEEESt5arrayIPcLm2EEEEviT0_T1_ --------------------------
	.section	.nv.constant0._ZN2at6native29vectorized_elementwise_kernelILi2ENS0_13AUnaryFunctorIN3c108BFloat16ES4_S4_NS0_15binary_internal10MulFunctorIfEEEESt5arrayIPcLm2EEEEviT0_T1_,"a",@progbits
	.sectionflags	@""
	.align	4
.nv.constant0._ZN2at6native29vectorized_elementwise_kernelILi2ENS0_13AUnaryFunctorIN3c108BFloat16ES4_S4_NS0_15binary_internal10MulFunctorIfEEEESt5arrayIPcLm2EEEEviT0_T1_:
	.zero		384


//--------------------- .nv.constant0._ZN2at6native29vectorized_elementwise_kernelILi4ENS0_13AUnaryFunctorIN3c108BFloat16ES4_S4_NS0_15binary_internal10MulFunctorIfEEEESt5arrayIPcLm2EEEEviT0_T1_ --------------------------
	.section	.nv.constant0._ZN2at6native29vectorized_elementwise_kernelILi4ENS0_13AUnaryFunctorIN3c108BFloat16ES4_S4_NS0_15binary_internal10MulFunctorIfEEEESt5arrayIPcLm2EEEEviT0_T1_,"a",@progbits
	.sectionflags	@""
	.align	4
.nv.constant0._ZN2at6native29vectorized_elementwise_kernelILi4ENS0_13AUnaryFunctorIN3c108BFloat16ES4_S4_NS0_15binary_internal10MulFunctorIfEEEESt5arrayIPcLm2EEEEviT0_T1_:
	.zero		384


//--------------------- .nv.constant0._ZN2at6native29vectorized_elementwise_kernelILi8ENS0_13AUnaryFunctorIN3c108BFloat16ES4_S4_NS0_15binary_internal10MulFunctorIfEEEESt5arrayIPcLm2EEEEviT0_T1_ --------------------------
	.section	.nv.constant0._ZN2at6native29vectorized_elementwise_kernelILi8ENS0_13AUnaryFunctorIN3c108BFloat16ES4_S4_NS0_15binary_internal10MulFunctorIfEEEESt5arrayIPcLm2EEEEviT0_T1_,"a",@progbits
	.sectionflags	@""
	.align	4
.nv.constant0._ZN2at6native29vectorized_elementwise_kernelILi8ENS0_13AUnaryFunctorIN3c108BFloat16ES4_S4_NS0_15binary_internal10MulFunctorIfEEEESt5arrayIPcLm2EEEEviT0_T1_:
	.zero		384


//--------------------- .nv.constant2._ZN2at6native18elementwise_kernelILi128ELi4EZNS0_15gpu_kernel_implINS0_13BinaryFunctorIN3c108BFloat16ES5_S5_NS0_15binary_internal10MulFunctorIfEEEEEEvRNS_18TensorIteratorBaseERKT_EUliE_EEviT1_ --------------------------
	.section	.nv.constant2._ZN2at6native18elementwise_kernelILi128ELi4EZNS0_15gpu_kernel_implINS0_13BinaryFunctorIN3c108BFloat16ES5_S5_NS0_15binary_internal10MulFunctorIfEEEEEEvRNS_18TensorIteratorBaseERKT_EUliE_EEviT1_,"a",@progbits
	.sectionflags	@""
	.align	4
.nv.constant2._ZN2at6native18elementwise_kernelILi128ELi4EZNS0_15gpu_kernel_implINS0_13BinaryFunctorIN3c108BFloat16ES5_S5_NS0_15binary_internal10MulFunctorIfEEEEEEvRNS_18TensorIteratorBaseERKT_EUliE_EEviT1_:
        /*0000*/ 	.byte	0x00, 0x00, 0x00, 0xf0, 0xff, 0xff, 0x0f, 0x38


//--------------------- .nv.constant0._ZN2at6native18elementwise_kernelILi128ELi4EZNS0_15gpu_kernel_implINS0_13BinaryFunctorIN3c108BFloat16ES5_S5_NS0_15binary_internal10MulFunctorIfEEEEEEvRNS_18TensorIteratorBaseERKT_EUliE_EEviT1_ --------------------------
	.section	.nv.constant0._ZN2at6native18elementwise_kernelILi128ELi4EZNS0_15gpu_kernel_implINS0_13BinaryFunctorIN3c108BFloat16ES5_S5_NS0_15binary_internal10MulFunctorIfEEEEEEvRNS_18TensorIteratorBaseERKT_EUliE_EEviT1_,"a",@progbits
	.sectionflags	@""
	.align	4
.nv.constant0._ZN2at6native18elementwise_kernelILi128ELi4EZNS0_15gpu_kernel_implINS0_13BinaryFunctorIN3c108BFloat16ES5_S5_NS0_15binary_internal10MulFunctorIfEEEEEEvRNS_18TensorIteratorBaseERKT_EUliE_EEviT1_:
	.zero		1008


//--------------------- .nv.constant2._ZN2at6native27unrolled_elementwise_kernelINS0_13BinaryFunctorIN3c108BFloat16ES4_S4_NS0_15binary_internal10MulFunctorIfEEEESt5arrayIPcLm3EELi4E23TrivialOffsetCalculatorILi2EjESC_ILi1EjENS0_6memory12LoadWithCastILi2EEENSF_13StoreWithCastILi1EEEEEviT_T0_T2_T3_T4_T5_ --------------------------
	.section	.nv.constant2._ZN2at6native27unrolled_elementwise_kernelINS0_13BinaryFunctorIN3c108BFloat16ES4_S4_NS0_15binary_internal10MulFunctorIfEEEESt5arrayIPcLm3EELi4E23TrivialOffsetCalculatorILi2EjESC_ILi1EjENS0_6memory12LoadWithCastILi2EEENSF_13StoreWithCastILi1EEEEEviT_T0_T2_T3_T4_T5_,"a",@progbits
	.sectionflags	@""
	.align	4
.nv.constant2._ZN2at6native27unrolled_elementwise_kernelINS0_13BinaryFunctorIN3c108BFloat16ES4_S4_NS0_15binary_internal10MulFunctorIfEEEESt5arrayIPcLm3EELi4E23TrivialOffsetCalculatorILi2EjESC_ILi1EjENS0_6memory12LoadWithCastILi2EEENSF_13StoreWithCastILi1EEEEEviT_T0_T2_T3_T4_T5_:
        /*0000*/ 	.byte	0x00, 0x00, 0x00, 0xf0, 0xff, 0xff, 0x0f, 0x38


//--------------------- .nv.constant0._ZN2at6native27unrolled_elementwise_kernelINS0_13BinaryFunctorIN3c108BFloat16ES4_S4_NS0_15binary_internal10MulFunctorIfEEEESt5arrayIPcLm3EELi4E23TrivialOffsetCalculatorILi2EjESC_ILi1EjENS0_6memory12LoadWithCastILi2EEENSF_13StoreWithCastILi1EEEEEviT_T0_T2_T3_T4_T5_ --------------------------
	.section	.nv.constant0._ZN2at6native27unrolled_elementwise_kernelINS0_13BinaryFunctorIN3c108BFloat16ES4_S4_NS0_15binary_internal10MulFunctorIfEEEESt5arrayIPcLm3EELi4E23TrivialOffsetCalculatorILi2EjESC_ILi1EjENS0_6memory12LoadWithCastILi2EEENSF_13StoreWithCastILi1EEEEEviT_T0_T2_T3_T4_T5_,"a",@progbits
	.sectionflags	@""
	.align	4
.nv.constant0._ZN2at6native27unrolled_elementwise_kernelINS0_13BinaryFunctorIN3c108BFloat16ES4_S4_NS0_15binary_internal10MulFunctorIfEEEESt5arrayIPcLm3EELi4E23TrivialOffsetCalculatorILi2EjESC_ILi1EjENS0_6memory12LoadWithCastILi2EEENSF_13StoreWithCastILi1EEEEEviT_T0_T2_T3_T4_T5_:
	.zero		408


//--------------------- .nv.constant0._ZN2at6native18elementwise_kernelILi128ELi4EZNS0_22gpu_kernel_impl_nocastINS0_13BinaryFunctorIN3c108BFloat16ES5_S5_NS0_15binary_internal10MulFunctorIfEEEEEEvRNS_18TensorIteratorBaseERKT_EUliE_EEviT1_ --------------------------
	.section	.nv.constant0._ZN2at6native18elementwise_kernelILi128ELi4EZNS0_22gpu_kernel_impl_nocastINS0_13BinaryFunctorIN3c108BFloat16ES5_S5_NS0_15binary_internal10MulFunctorIfEEEEEEvRNS_18TensorIteratorBaseERKT_EUliE_EEviT1_,"a",@progbits
	.sectionflags	@""
	.align	4
.nv.constant0._ZN2at6native18elementwise_kernelILi128ELi4EZNS0_22gpu_kernel_impl_nocastINS0_13BinaryFunctorIN3c108BFloat16ES5_S5_NS0_15binary_internal10MulFunctorIfEEEEEEvRNS_18TensorIteratorBaseERKT_EUliE_EEviT1_:
	.zero		1008


//--------------------- .nv.constant0._ZN2at6native27unrolled_elementwise_kernelINS0_13BinaryFunctorIN3c108BFloat16ES4_S4_NS0_15binary_internal10MulFunctorIfEEEESt5arrayIPcLm3EELi4E23TrivialOffsetCalculatorILi2EjESC_ILi1EjENS0_6memory15LoadWithoutCastENSF_16StoreWithoutCastEEEviT_T0_T2_T3_T4_T5_ --------------------------
	.section	.nv.constant0._ZN2at6native27unrolled_elementwise_kernelINS0_13BinaryFunctorIN3c108BFloat16ES4_S4_NS0_15binary_internal10MulFunctorIfEEEESt5arrayIPcLm3EELi4E23TrivialOffsetCalculatorILi2EjESC_ILi1EjENS0_6memory15LoadWithoutCastENSF_16StoreWithoutCastEEEviT_T0_T2_T3_T4_T5_,"a",@progbits
	.sectionflags	@""
	.align	4
.nv.constant0._ZN2at6native27unrolled_elementwise_kernelINS0_13BinaryFunctorIN3c108BFloat16ES4_S4_NS0_15binary_internal10MulFunctorIfEEEESt5arrayIPcLm3EELi4E23TrivialOffsetCalculatorILi2EjESC_ILi1EjENS0_6memory15LoadWithoutCastENSF_16StoreWithoutCastEEEviT_T0_T2_T3_T4_T5_:
	.zero		388


//--------------------- .nv.constant0._ZN2at6native29vectorized_elementwise_kernelILi2ENS0_13BinaryFunctorIN3c108BFloat16ES4_S4_NS0_15binary_internal10MulFunctorIfEEEESt5arrayIPcLm3EEEEviT0_T1_ --------------------------
	.section	.nv.constant0._ZN2at6native29vectorized_elementwise_kernelILi2ENS0_13BinaryFunctorIN3c108BFloat16ES4_S4_NS0_15binary_internal10MulFunctorIfEEEESt5arrayIPcLm3EEEEviT0_T1_,"a",@progbits
	.sectionflags	@""
	.align	4
.nv.constant0._ZN2at6native29vectorized_elementwise_kernelILi2ENS0_13BinaryFunctorIN3c108BFloat16ES4_S4_NS0_15binary_internal10MulFunctorIfEEEESt5arrayIPcLm3EEEEviT0_T1_:
	.zero		384


//--------------------- .nv.constant0._ZN2at6native29vectorized_elementwise_kernelILi4ENS0_13BinaryFunctorIN3c108BFloat16ES4_S4_NS0_15binary_internal10MulFunctorIfEEEESt5arrayIPcLm3EEEEviT0_T1_ --------------------------
	.section	.nv.constant0._ZN2at6native29vectorized_elementwise_kernelILi4ENS0_13BinaryFunctorIN3c108BFloat16ES4_S4_NS0_15binary_internal10MulFunctorIfEEEESt5arrayIPcLm3EEEEviT0_T1_,"a",@progbits
	.sectionflags	@""
	.align	4
.nv.constant0._ZN2at6native29vectorized_elementwise_kernelILi4ENS0_13BinaryFunctorIN3c108BFloat16ES4_S4_NS0_15binary_internal10MulFunctorIfEEEESt5arrayIPcLm3EEEEviT0_T1_:
	.zero		384


//--------------------- .nv.constant0._ZN2at6native29vectorized_elementwise_kernelILi8ENS0_13BinaryFunctorIN3c108BFloat16ES4_S4_NS0_15binary_internal10MulFunctorIfEEEESt5arrayIPcLm3EEEEviT0_T1_ --------------------------
	.section	.nv.constant0._ZN2at6native29vectorized_elementwise_kernelILi8ENS0_13BinaryFunctorIN3c108BFloat16ES4_S4_NS0_15binary_internal10MulFunctorIfEEEESt5arrayIPcLm3EEEEviT0_T1_,"a",@progbits
	.sectionflags	@""
	.align	4
.nv.constant0._ZN2at6native29vectorized_elementwise_kernelILi8ENS0_13BinaryFunctorIN3c108BFloat16ES4_S4_NS0_15binary_internal10MulFunctorIfEEEESt5arrayIPcLm3EEEEviT0_T1_:
	.zero		384


//--------------------- .nv.constant2._ZN2at6native18elementwise_kernelILi128ELi4EZNS0_15gpu_kernel_implINS0_13AUnaryFunctorIN3c104HalfES5_S5_NS0_15binary_internal10MulFunctorIfEEEEEEvRNS_18TensorIteratorBaseERKT_EUliE_EEviT1_ --------------------------
	.section	.nv.constant2._ZN2at6native18elementwise_kernelILi128ELi4EZNS0_15gpu_kernel_implINS0_13AUnaryFunctorIN3c104HalfES5_S5_NS0_15binary_internal10MulFunctorIfEEEEEEvRNS_18TensorIteratorBaseERKT_EUliE_EEviT1_,"a",@progbits
	.sectionflags	@""
	.align	4
.nv.constant2._ZN2at6native18elementwise_kernelILi128ELi4EZNS0_15gpu_kernel_implINS0_13AUnaryFunctorIN3c104HalfES5_S5_NS0_15binary_internal10MulFunctorIfEEEEEEvRNS_18TensorIteratorBaseERKT_EUliE_EEviT1_:
        /*0000*/ 	.byte	0x00, 0x00, 0x00, 0xf0, 0xff, 0xff, 0x0f, 0x38


//--------------------- .nv.constant0._ZN2at6native18elementwise_kernelILi128ELi4EZNS0_15gpu_kernel_implINS0_13AUnaryFunctorIN3c104HalfES5_S5_NS0_15binary_internal10MulFunctorIfEEEEEEvRNS_18TensorIteratorBaseERKT_EUliE_EEviT1_ --------------------------
	.section	.nv.constant0._ZN2at6native18elementwise_kernelILi128ELi4EZNS0_15gpu_kernel_implINS0_13AUnaryFunctorIN3c104HalfES5_S5_NS0_15binary_internal10MulFunctorIfEEEEEEvRNS_18TensorIteratorBaseERKT_EUliE_EEviT1_,"a",@progbits
	.sectionflags	@""
	.align	4
.nv.constant0._ZN2at6native18elementwise_kernelILi128ELi4EZNS0_15gpu_kernel_implINS0_13AUnaryFunctorIN3c104HalfES5_S5_NS0_15binary_internal10MulFunctorIfEEEEEEvRNS_18TensorIteratorBaseERKT_EUliE_EEviT1_:
	.zero		904


//--------------------- .nv.constant2._ZN2at6native27unrolled_elementwise_kernelINS0_13AUnaryFunctorIN3c104HalfES4_S4_NS0_15binary_internal10MulFunctorIfEEEESt5arrayIPcLm2EELi4E23TrivialOffsetCalculatorILi1EjESD_NS0_6memory12LoadWithCastILi1EEENSE_13StoreWithCastILi1EEEEEviT_T0_T2_T3_T4_T5_ --------------------------
	.section	.nv.constant2._ZN2at6native27unrolled_elementwise_kernelINS0_13AUnaryFunctorIN3c104HalfES4_S4_NS0_15binary_internal10MulFunctorIfEEEESt5arrayIPcLm2EELi4E23TrivialOffsetCalculatorILi1EjESD_NS0_6memory12LoadWithCastILi1EEENSE_13StoreWithCastILi1EEEEEviT_T0_T2_T3_T4_T5_,"a",@progbits
	.sectionflags	@""
	.align	4
.nv.constant2._ZN2at6native27unrolled_elementwise_kernelINS0_13AUnaryFunctorIN3c104HalfES4_S4_NS0_15binary_internal10MulFunctorIfEEEESt5arrayIPcLm2EELi4E23TrivialOffsetCalculatorILi1EjESD_NS0_6memory12LoadWithCastILi1EEENSE_13StoreWithCastILi1EEEEEviT_T0_T2_T3_T4_T5_:
        /*0000*/ 	.byte	0x00, 0x00, 0x00, 0xf0, 0xff, 0xff, 0x0f, 0x38


//--------------------- .nv.constant0._ZN2at6native27unrolled_elementwise_kernelINS0_13AUnaryFunctorIN3c104HalfES4_S4_NS0_15binary_internal10MulFunctorIfEEEESt5arrayIPcLm2EELi4E23TrivialOffsetCalculatorILi1EjESD_NS0_6memory12LoadWithCastILi1EEENSE_13StoreWithCastILi1EEEEEviT_T0_T2_T3_T4_T5_ --------------------------
	.section	.nv.constant0._ZN2at6native27unrolled_elementwise_kernelINS0_13AUnaryFunctorIN3c104HalfES4_S4_NS0_15binary_internal10MulFunctorIfEEEESt5arrayIPcLm2EELi4E23TrivialOffsetCalculatorILi1EjESD_NS0_6memory12LoadWithCastILi1EEENSE_13StoreWithCastILi1EEEEEviT_T0_T2_T3_T4_T5_,"a",@progbits
	.sectionflags	@""
	.align	4
.nv.constant0._ZN2at6native27unrolled_elementwise_kernelINS0_13AUnaryFunctorIN3c104HalfES4_S4_NS0_15binary_internal10MulFunctorIfEEEESt5arrayIPcLm2EELi4E23TrivialOffsetCalculatorILi1EjESD_NS0_6memory12LoadWithCastILi1EEENSE_13StoreWithCastILi1EEEEEviT_T0_T2_T3_T4_T5_:
	.zero		404


//--------------------- .nv.constant0._ZN2at6native18elementwise_kernelILi128ELi4EZNS0_22gpu_kernel_impl_nocastINS0_13AUnaryFunctorIN3c104HalfES5_S5_NS0_15binary_internal10MulFunctorIfEEEEEEvRNS_18TensorIteratorBaseERKT_EUliE_EEviT1_ --------------------------
	.section	.nv.constant0._ZN2at6native18elementwise_kernelILi128ELi4EZNS0_22gpu_kernel_impl_nocastINS0_13AUnaryFunctorIN3c104HalfES5_S5_NS0_15binary_internal10MulFunctorIfEEEEEEvRNS_18TensorIteratorBaseERKT_EUliE_EEviT1_,"a",@progbits
	.sectionflags	@""
	.align	4
.nv.constant0._ZN2at6native18elementwise_kernelILi128ELi4EZNS0_22gpu_kernel_impl_nocastINS0_13AUnaryFunctorIN3c104HalfES5_S5_NS0_15binary_internal10MulFunctorIfEEEEEEvRNS_18TensorIteratorBaseERKT_EUliE_EEviT1_:
	.zero		896


//--------------------- .nv.constant0._ZN2at6native27unrolled_elementwise_kernelINS0_13AUnaryFunctorIN3c104HalfES4_S4_NS0_15binary_internal10MulFunctorIfEEEESt5arrayIPcLm2EELi4E23TrivialOffsetCalculatorILi1EjESD_NS0_6memory15LoadWithoutCastENSE_16StoreWithoutCastEEEviT_T0_T2_T3_T4_T5_ --------------------------
	.section	.nv.constant0._ZN2at6native27unrolled_elementwise_kernelINS0_13AUnaryFunctorIN3c104HalfES4_S4_NS0_15binary_internal10MulFunctorIfEEEESt5arrayIPcLm2EELi4E23TrivialOffsetCalculatorILi1EjESD_NS0_6memory15LoadWithoutCastENSE_16StoreWithoutCastEEEviT_T0_T2_T3_T4_T5_,"a",@progbits
	.sectionflags	@""
	.align	4
.nv.constant0._ZN2at6native27unrolled_elementwise_kernelINS0_13AUnaryFunctorIN3c104HalfES4_S4_NS0_15binary_internal10MulFunctorIfEEEESt5arrayIPcLm2EELi4E23TrivialOffsetCalculatorILi1EjESD_NS0_6memory15LoadWithoutCastENSE_16StoreWithoutCastEEEviT_T0_T2_T3_T4_T5_:
	.zero		388


//--------------------- .nv.constant0._ZN2at6native29vectorized_elementwise_kernelILi2ENS0_13AUnaryFunctorIN3c104HalfES4_S4_NS0_15binary_internal10MulFunctorIfEEEESt5arrayIPcLm2EEEEviT0_T1_ --------------------------
	.section	.nv.constant0._ZN2at6native29vectorized_elementwise_kernelILi2ENS0_13AUnaryFunctorIN3c104HalfES4_S4_NS0_15binary_internal10MulFunctorIfEEEESt5arrayIPcLm2EEEEviT0_T1_,"a",@progbits
	.sectionflags	@""
	.align	4
.nv.constant0._ZN2at6native29vectorized_elementwise_kernelILi2ENS0_13AUnaryFunctorIN3c104HalfES4_S4_NS0_15binary_internal10MulFunctorIfEEEESt5arrayIPcLm2EEEEviT0_T1_:
	.zero		384


//--------------------- .nv.constant0._ZN2at6native29vectorized_elementwise_kernelILi4ENS0_13AUnaryFunctorIN3c104HalfES4_S4_NS0_15binary_internal10MulFunctorIfEEEESt5arrayIPcLm2EEEEviT0_T1_ --------------------------
	.section	.nv.constant0._ZN2at6native29vectorized_elementwise_kernelILi4ENS0_13AUnaryFunctorIN3c104HalfES4_S4_NS0_15binary_internal10MulFunctorIfEEEESt5arrayIPcLm2EEEEviT0_T1_,"a",@progbits
	.sectionflags	@""
	.align	4
.nv.constant0._ZN2at6native29vectorized_elementwise_kernelILi4ENS0_13AUnaryFunctorIN3c104HalfES4_S4_NS0_15binary_internal10MulFunctorIfEEEESt5arrayIPcLm2EEEEviT0_T1_:
	.zero		384


//--------------------- .nv.constant0._ZN2at6native29vectorized_elementwise_kernelILi8ENS0_13AUnaryFunctorIN3c104HalfES4_S4_NS0_15binary_internal10MulFunctorIfEEEESt5arrayIPcLm2EEEEviT0_T1_ --------------------------
	.section	.nv.constant0._ZN2at6native29vectorized_elementwise_kernelILi8ENS0_13AUnaryFunctorIN3c104HalfES4_S4_NS0_15binary_internal10MulFunctorIfEEEESt5arrayIPcLm2EEEEviT0_T1_,"a",@progbits
	.sectionflags	@""
	.align	4
.nv.constant0._ZN2at6native29vectorized_elementwise_kernelILi8ENS0_13AUnaryFunctorIN3c104HalfES4_S4_NS0_15binary_internal10MulFunctorIfEEEESt5arrayIPcLm2EEEEviT0_T1_:
	.zero		384


//--------------------- .nv.constant2._ZN2at6native18elementwise_kernelILi128ELi4EZNS0_15gpu_kernel_implINS0_13BinaryFunctorIN3c104HalfES5_S5_NS0_15binary_internal10MulFunctorIfEEEEEEvRNS_18TensorIteratorBaseERKT_EUliE_EEviT1_ --------------------------
	.section	.nv.constant2._ZN2at6native18elementwise_kernelILi128ELi4EZNS0_15gpu_kernel_implINS0_13BinaryFunctorIN3c104HalfES5_S5_NS0_15binary_internal10MulFunctorIfEEEEEEvRNS_18TensorIteratorBaseERKT_EUliE_EEviT1_,"a",@progbits
	.sectionflags	@""
	.align	4
.nv.constant2._ZN2at6native18elementwise_kernelILi128ELi4EZNS0_15gpu_kernel_implINS0_13BinaryFunctorIN3c104HalfES5_S5_NS0_15binary_internal10MulFunctorIfEEEEEEvRNS_18TensorIteratorBaseERKT_EUliE_EEviT1_:
        /*0000*/ 	.byte	0x00, 0x00, 0x00, 0xf0, 0xff, 0xff, 0x0f, 0x38


//--------------------- .nv.constant0._ZN2at6native18elementwise_kernelILi128ELi4EZNS0_15gpu_kernel_implINS0_13BinaryFunctorIN3c104HalfES5_S5_NS0_15binary_internal10MulFunctorIfEEEEEEvRNS_18TensorIteratorBaseERKT_EUliE_EEviT1_ --------------------------
	.section	.nv.constant0._ZN2at6native18elementwise_kernelILi128ELi4EZNS0_15gpu_kernel_implINS0_13BinaryFunctorIN3c104HalfES5_S5_NS0_15binary_internal10MulFunctorIfEEEEEEvRNS_18TensorIteratorBaseERKT_EUliE_EEviT1_,"a",@progbits
	.sectionflags	@""
	.align	4
.nv.constant0._ZN2at6native18elementwise_kernelILi128ELi4EZNS0_15gpu_kernel_implINS0_13BinaryFunctorIN3c104HalfES5_S5_NS0_15binary_internal10MulFunctorIfEEEEEEvRNS_18TensorIteratorBaseERKT_EUliE_EEviT1_:
	.zero		1008


//--------------------- .nv.constant2._ZN2at6native27unrolled_elementwise_kernelINS0_13BinaryFunctorIN3c104HalfES4_S4_NS0_15binary_internal10MulFunctorIfEEEESt5arrayIPcLm3EELi4E23TrivialOffsetCalculatorILi2EjESC_ILi1EjENS0_6memory12LoadWithCastILi2EEENSF_13StoreWithCastILi1EEEEEviT_T0_T2_T3_T4_T5_ --------------------------
	.section	.nv.constant2._ZN2at6native27unrolled_elementwise_kernelINS0_13BinaryFunctorIN3c104HalfES4_S4_NS0_15binary_internal10MulFunctorIfEEEESt5arrayIPcLm3EELi4E23TrivialOffsetCalculatorILi2EjESC_ILi1EjENS0_6memory12LoadWithCastILi2EEENSF_13StoreWithCastILi1EEEEEviT_T0_T2_T3_T4_T5_,"a",@progbits
	.sectionflags	@""
	.align	4
.nv.constant2._ZN2at6native27unrolled_elementwise_kernelINS0_13BinaryFunctorIN3c104HalfES4_S4_NS0_15binary_internal10MulFunctorIfEEEESt5arrayIPcLm3EELi4E23TrivialOffsetCalculatorILi2EjESC_ILi1EjENS0_6memory12LoadWithCastILi2EEENSF_13StoreWithCastILi1EEEEEviT_T0_T2_T3_T4_T5_:
        /*0000*/ 	.byte	0x00, 0x00, 0x00, 0xf0, 0xff, 0xff, 0x0f, 0x38


//--------------------- .nv.constant0._ZN2at6native27unrolled_elementwise_kernelINS0_13BinaryFunctorIN3c104HalfES4_S4_NS0_15binary_internal10MulFunctorIfEEEESt5arrayIPcLm3EELi4E23TrivialOffsetCalculatorILi2EjESC_ILi1EjENS0_6memory12LoadWithCastILi2EEENSF_13StoreWithCastILi1EEEEEviT_T0_T2_T3_T4_T5_ --------------------------
	.section	.nv.constant0._ZN2at6native27unrolled_elementwise_kernelINS0_13BinaryFunctorIN3c104HalfES4_S4_NS0_15binary_internal10MulFunctorIfEEEESt5arrayIPcLm3EELi4E23TrivialOffsetCalculatorILi2EjESC_ILi1EjENS0_6memory12LoadWithCastILi2EEENSF_13StoreWithCastILi1EEEEEviT_T0_T2_T3_T4_T5_,"a",@progbits
	.sectionflags	@""
	.align	4
.nv.constant0._ZN2at6native27unrolled_elementwise_kernelINS0_13BinaryFunctorIN3c104HalfES4_S4_NS0_15binary_internal10MulFunctorIfEEEESt5arrayIPcLm3EELi4E23TrivialOffsetCalculatorILi2EjESC_ILi1EjENS0_6memory12LoadWithCastILi2EEENSF_13StoreWithCastILi1EEEEEviT_T0_T2_T3_T4_T5_:
	.zero		408


//--------------------- .nv.constant0._ZN2at6native18elementwise_kernelILi128ELi4EZNS0_22gpu_kernel_impl_nocastINS0_13BinaryFunctorIN3c104HalfES5_S5_NS0_15binary_internal10MulFunctorIfEEEEEEvRNS_18TensorIteratorBaseERKT_EUliE_EEviT1_ --------------------------
	.section	.nv.constant0._ZN2at6native18elementwise_kernelILi128ELi4EZNS0_22gpu_kernel_impl_nocastINS0_13BinaryFunctorIN3c104HalfES5_S5_NS0_15binary_internal10MulFunctorIfEEEEEEvRNS_18TensorIteratorBaseERKT_EUliE_EEviT1_,"a",@progbits
	.sectionflags	@""
	.align	4
.nv.constant0._ZN2at6native18elementwise_kernelILi128ELi4EZNS0_22gpu_kernel_impl_nocastINS0_13BinaryFunctorIN3c104HalfES5_S5_NS0_15binary_internal10MulFunctorIfEEEEEEvRNS_18TensorIteratorBaseERKT_EUliE_EEviT1_:
	.zero		1008


//--------------------- .nv.constant0._ZN2at6native27unrolled_elementwise_kernelINS0_13BinaryFunctorIN3c104HalfES4_S4_NS0_15binary_internal10MulFunctorIfEEEESt5arrayIPcLm3EELi4E23TrivialOffsetCalculatorILi2EjESC_ILi1EjENS0_6memory15LoadWithoutCastENSF_16StoreWithoutCastEEEviT_T0_T2_T3_T4_T5_ --------------------------
	.section	.nv.constant0._ZN2at6native27unrolled_elementwise_kernelINS0_13BinaryFunctorIN3c104HalfES4_S4_NS0_15binary_internal10MulFunctorIfEEEESt5arrayIPcLm3EELi4E23TrivialOffsetCalculatorILi2EjESC_ILi1EjENS0_6memory15LoadWithoutCastENSF_16StoreWithoutCastEEEviT_T0_T2_T3_T4_T5_,"a",@progbits
	.sectionflags	@""
	.align	4
.nv.constant0._ZN2at6native27unrolled_elementwise_kernelINS0_13BinaryFunctorIN3c104HalfES4_S4_NS0_15binary_internal10MulFunctorIfEEEESt5arrayIPcLm3EELi4E23TrivialOffsetCalculatorILi2EjESC_ILi1EjENS0_6memory15LoadWithoutCastENSF_16StoreWithoutCastEEEviT_T0_T2_T3_T4_T5_:
	.zero		388


//--------------------- .nv.constant0._ZN2at6native29vectorized_elementwise_kernelILi2ENS0_13BinaryFunctorIN3c104HalfES4_S4_NS0_15binary_internal10MulFunctorIfEEEESt5arrayIPcLm3EEEEviT0_T1_ --------------------------
	.section	.nv.constant0._ZN2at6native29vectorized_elementwise_kernelILi2ENS0_13BinaryFunctorIN3c104HalfES4_S4_NS0_15binary_internal10MulFunctorIfEEEESt5arrayIPcLm3EEEEviT0_T1_,"a",@progbits
	.sectionflags	@""
	.align	4
.nv.constant0._ZN2at6native29vectorized_elementwise_kernelILi2ENS0_13BinaryFunctorIN3c104HalfES4_S4_NS0_15binary_internal10MulFunctorIfEEEESt5arrayIPcLm3EEEEviT0_T1_:
	.zero		384


//--------------------- .nv.constant0._ZN2at6native29vectorized_elementwise_kernelILi4ENS0_13BinaryFunctorIN3c104HalfES4_S4_NS0_15binary_internal10MulFunctorIfEEEESt5arrayIPcLm3EEEEviT0_T1_ --------------------------
	.section	.nv.constant0._ZN2at6native29vectorized_elementwise_kernelILi4ENS0_13BinaryFunctorIN3c104HalfES4_S4_NS0_15binary_internal10MulFunctorIfEEEESt5arrayIPcLm3EEEEviT0_T1_,"a",@progbits
	.sectionflags	@""
	.align	4
.nv.constant0._ZN2at6native29vectorized_elementwise_kernelILi4ENS0_13BinaryFunctorIN3c104HalfES4_S4_NS0_15binary_internal10MulFunctorIfEEEESt5arrayIPcLm3EEEEviT0_T1_:
	.zero		384


//--------------------- .nv.constant0._ZN2at6native29vectorized_elementwise_kernelILi8ENS0_13BinaryFunctorIN3c104HalfES4_S4_NS0_15binary_internal10MulFunctorIfEEEESt5arrayIPcLm3EEEEviT0_T1_ --------------------------
	.section	.nv.constant0._ZN2at6native29vectorized_elementwise_kernelILi8ENS0_13BinaryFunctorIN3c104HalfES4_S4_NS0_15binary_internal10MulFunctorIfEEEESt5arrayIPcLm3EEEEviT0_T1_,"a",@progbits
	.sectionflags	@""
	.align	4
.nv.constant0._ZN2at6native29vectorized_elementwise_kernelILi8ENS0_13BinaryFunctorIN3c104HalfES4_S4_NS0_15binary_internal10MulFunctorIfEEEESt5arrayIPcLm3EEEEviT0_T1_:
	.zero		384


//--------------------- .nv.constant2._ZN2at6native18elementwise_kernelILi128ELi4EZNS0_15gpu_kernel_implINS0_13AUnaryFunctorIN3c107complexIfEES6_S6_NS0_15binary_internal10MulFunctorIS6_EEEEEEvRNS_18TensorIteratorBaseERKT_EUliE_EEviT1_ --------------------------
	.section	.nv.constant2._ZN2at6native18elementwise_kernelILi128ELi4EZNS0_15gpu_kernel_implINS0_13AUnaryFunctorIN3c107complexIfEES6_S6_NS0_15binary_internal10MulFunctorIS6_EEEEEEvRNS_18TensorIteratorBaseERKT_EUliE_EEviT1_,"a",@progbits
	.sectionflags	@""
	.align	4
.nv.constant2._ZN2at6native18elementwise_kernelILi128ELi4EZNS0_15gpu_kernel_implINS0_13AUnaryFunctorIN3c107complexIfEES6_S6_NS0_15binary_internal10MulFunctorIS6_EEEEEEvRNS_18TensorIteratorBaseERKT_EUliE_EEviT1_:
        /*0000*/ 	.byte	0x00, 0x00, 0x00, 0xf0, 0xff, 0xff, 0x0f, 0x38


//--------------------- .nv.constant0._ZN2at6native18elementwise_kernelILi128ELi4EZNS0_15gpu_kernel_implINS0_13AUnaryFunctorIN3c107complexIfEES6_S6_NS0_15binary_internal10MulFunctorIS6_EEEEEEvRNS_18TensorIteratorBaseERKT_EUliE_EEviT1_ --------------------------
	.section	.nv.constant0._ZN2at6native18elementwise_kernelILi128ELi4EZNS0_15gpu_kernel_implINS0_13AUnaryFunctorIN3c107complexIfEES6_S6_NS0_15binary_internal10MulFunctorIS6_EEEEEEvRNS_18TensorIteratorBaseERKT_EUliE_EEviT1_,"a",@progbits
	.sectionflags	@""
	.align	4
.nv.constant0._ZN2at6native18elementwise_kernelILi128ELi4EZNS0_15gpu_kernel_implINS0_13AUnaryFunctorIN3c107complexIfEES6_S6_NS0_15binary_internal10MulFunctorIS6_EEEEEEvRNS_18TensorIteratorBaseERKT_EUliE_EEviT1_:
	.zero		912


//--------------------- .nv.constant2._ZN2at6native27unrolled_elementwise_kernelINS0_13AUnaryFunctorIN3c107complexIfEES5_S5_NS0_15binary_internal10MulFunctorIS5_EEEESt5arrayIPcLm2EELi4E23TrivialOffsetCalculatorILi1EjESE_NS0_6memory12LoadWithCastILi1EEENSF_13StoreWithCastILi1EEEEEviT_T0_T2_T3_T4_T5_ --------------------------
	.section	.nv.constant2._ZN2at6native27unrolled_elementwise_kernelINS0_13AUnaryFunctorIN3c107complexIfEES5_S5_NS0_15binary_internal10MulFunctorIS5_EEEESt5arrayIPcLm2EELi4E23TrivialOffsetCalculatorILi1EjESE_NS0_6memory12LoadWithCastILi1EEENSF_13StoreWithCastILi1EEEEEviT_T0_T2_T3_T4_T5_,"a",@progbits
	.sectionflags	@""
	.align	4
.nv.constant2._ZN2at6native27unrolled_elementwise_kernelINS0_13AUnaryFunctorIN3c107complexIfEES5_S5_NS0_15binary_internal10MulFunctorIS5_EEEESt5arrayIPcLm2EELi4E23TrivialOffsetCalculatorILi1EjESE_NS0_6memory12LoadWithCastILi1EEENSF_13StoreWithCastILi1EEEEEviT_T0_T2_T3_T4_T5_:
        /*0000*/ 	.byte	0x00, 0x00, 0x00, 0xf0, 0xff, 0xff, 0x0f, 0x38


//--------------------- .nv.constant0._ZN2at6native27unrolled_elementwise_kernelINS0_13AUnaryFunctorIN3c107complexIfEES5_S5_NS0_15binary_internal10MulFunctorIS5_EEEESt5arrayIPcLm2EELi4E23TrivialOffsetCalculatorILi1EjESE_NS0_6memory12LoadWithCastILi1EEENSF_13StoreWithCastILi1EEEEEviT_T0_T2_T3_T4_T5_ --------------------------
	.section	.nv.constant0._ZN2at6native27unrolled_elementwise_kernelINS0_13AUnaryFunctorIN3c107complexIfEES5_S5_NS0_15binary_internal10MulFunctorIS5_EEEESt5arrayIPcLm2EELi4E23TrivialOffsetCalculatorILi1EjESE_NS0_6memory12LoadWithCastILi1EEENSF_13StoreWithCastILi1EEEEEviT_T0_T2_T3_T4_T5_,"a",@progbits
	.sectionflags	@""
	.align	4
.nv.constant0._ZN2at6native27unrolled_elementwise_kernelINS0_13AUnaryFunctorIN3c107complexIfEES5_S5_NS0_15binary_internal10MulFunctorIS5_EEEESt5arrayIPcLm2EELi4E23TrivialOffsetCalculatorILi1EjESE_NS0_6memory12LoadWithCastILi1EEENSF_13StoreWithCastILi1EEEEEviT_T0_T2_T3_T4_T5_:
	.zero		412


//--------------------- .nv.constant0._ZN2at6native18elementwise_kernelILi128ELi2EZNS0_22gpu_kernel_impl_nocastINS0_13AUnaryFunctorIN3c107complexIfEES6_S6_NS0_15binary_internal10MulFunctorIS6_EEEEEEvRNS_18TensorIteratorBaseERKT_EUliE_EEviT1_ --------------------------
	.section	.nv.constant0._ZN2at6native18elementwise_kernelILi128ELi2EZNS0_22gpu_kernel_impl_nocastINS0_13AUnaryFunctorIN3c107complexIfEES6_S6_NS0_15binary_internal10MulFunctorIS6_EEEEEEvRNS_18TensorIteratorBaseERKT_EUliE_EEviT1_,"a",@progbits
	.sectionflags	@""
	.align	4
.nv.constant0._ZN2at6native18elementwise_kernelILi128ELi2EZNS0_22gpu_kernel_impl_nocastINS0_13AUnaryFunctorIN3c107complexIfEES6_S6_NS0_15binary_internal10MulFunctorIS6_EEEEEEvRNS_18TensorIteratorBaseERKT_EUliE_EEviT1_:
	.zero		904


//--------------------- .nv.constant0._ZN2at6native27unrolled_elementwise_kernelINS0_13AUnaryFunctorIN3c107complexIfEES5_S5_NS0_15binary_internal10MulFunctorIS5_EEEESt5arrayIPcLm2EELi4E23TrivialOffsetCalculatorILi1EjESE_NS0_6memory15LoadWithoutCastENSF_16StoreWithoutCastEEEviT_T0_T2_T3_T4_T5_ --------------------------
	.section	.nv.constant0._ZN2at6native27unrolled_elementwise_kernelINS0_13AUnaryFunctorIN3c107complexIfEES5_S5_NS0_15binary_internal10MulFunctorIS5_EEEESt5arrayIPcLm2EELi4E23TrivialOffsetCalculatorILi1EjESE_NS0_6memory15LoadWithoutCastENSF_16StoreWithoutCastEEEviT_T0_T2_T3_T4_T5_,"a",@progbits
	.sectionflags	@""
	.align	4
.nv.constant0._ZN2at6native27unrolled_elementwise_kernelINS0_13AUnaryFunctorIN3c107complexIfEES5_S5_NS0_15binary_internal10MulFunctorIS5_EEEESt5arrayIPcLm2EELi4E23TrivialOffsetCalculatorILi1EjESE_NS0_6memory15LoadWithoutCastENSF_16StoreWithoutCastEEEviT_T0_T2_T3_T4_T5_:
	.zero		396


//--------------------- .nv.constant0._ZN2at6native29vectorized_elementwise_kernelILi2ENS0_13AUnaryFunctorIN3c107complexIfEES5_S5_NS0_15binary_internal10MulFunctorIS5_EEEESt5arrayIPcLm2EEEEviT0_T1_ --------------------------
	.section	.nv.constant0._ZN2at6native29vectorized_elementwise_kernelILi2ENS0_13AUnaryFunctorIN3c107complexIfEES5_S5_NS0_15binary_internal10MulFunctorIS5_EEEESt5arrayIPcLm2EEEEviT0_T1_,"a",@progbits
	.sectionflags	@""
	.align	4
.nv.constant0._ZN2at6native29vectorized_elementwise_kernelILi2ENS0_13AUnaryFunctorIN3c107complexIfEES5_S5_NS0_15binary_internal10MulFunctorIS5_EEEESt5arrayIPcLm2EEEEviT0_T1_:
	.zero		392


//--------------------- .nv.constant0._ZN2at6native29vectorized_elementwise_kernelILi4ENS0_13AUnaryFunctorIN3c107complexIfEES5_S5_NS0_15binary_internal10MulFunctorIS5_EEEESt5arrayIPcLm2EEEEviT0_T1_ --------------------------
	.section	.nv.constant0._ZN2at6native29vectorized_elementwise_kernelILi4ENS0_13AUnaryFunctorIN3c107complexIfEES5_S5_NS0_15binary_internal10MulFunctorIS5_EEEESt5arrayIPcLm2EEEEviT0_T1_,"a",@progbits
	.sectionflags	@""
	.align	4
.nv.constant0._ZN2at6native29vectorized_elementwise_kernelILi4ENS0_13AUnaryFunctorIN3c107complexIfEES5_S5_NS0_15binary_internal10MulFunctorIS5_EEEESt5arrayIPcLm2EEEEviT0_T1_:
	.zero		392


//--------------------- .nv.constant0._ZN2at6native29vectorized_elementwise_kernelILi8ENS0_13AUnaryFunctorIN3c107complexIfEES5_S5_NS0_15binary_internal10MulFunctorIS5_EEEESt5arrayIPcLm2EEEEviT0_T1_ --------------------------
	.section	.nv.constant0._ZN2at6native29vectorized_elementwise_kernelILi8ENS0_13AUnaryFunctorIN3c107complexIfEES5_S5_NS0_15binary_internal10MulFunctorIS5_EEEESt5arrayIPcLm2EEEEviT0_T1_,"a",@progbits
	.sectionflags	@""
	.align	4
.nv.constant0._ZN2at6native29vectorized_elementwise_kernelILi8ENS0_13AUnaryFunctorIN3c107complexIfEES5_S5_NS0_15binary_internal10MulFunctorIS5_EEEESt5arrayIPcLm2EEEEviT0_T1_:
	.zero		392


//--------------------- .nv.constant2._ZN2at6native18elementwise_kernelILi128ELi4EZNS0_15gpu_kernel_implINS0_13BinaryFunctorIN3c107complexIfEES6_S6_NS0_15binary_internal10MulFunctorIS6_EEEEEEvRNS_18TensorIteratorBaseERKT_EUliE_EEviT1_ --------------------------
	.section	.nv.constant2._ZN2at6native18elementwise_kernelILi128ELi4EZNS0_15gpu_kernel_implINS0_13BinaryFunctorIN3c107complexIfEES6_S6_NS0_15binary_internal10MulFunctorIS6_EEEEEEvRNS_18TensorIteratorBaseERKT_EUliE_EEviT1_,"a",@progbits
	.sectionflags	@""
	.align	4
.nv.constant2._ZN2at6native18elementwise_kernelILi128ELi4EZNS0_15gpu_kernel_implINS0_13BinaryFunctorIN3c107complexIfEES6_S6_NS0_15binary_internal10MulFunctorIS6_EEEEEEvRNS_18TensorIteratorBaseERKT_EUliE_EEviT1_:
        /*0000*/ 	.byte	0x00, 0x00, 0x00, 0xf0, 0xff, 0xff, 0x0f, 0x38


//--------------------- .nv.constant0._ZN2at6native18elementwise_kernelILi128ELi4EZNS0_15gpu_kernel_implINS0_13BinaryFunctorIN3c107complexIfEES6_S6_NS0_15binary_internal10MulFunctorIS6_EEEEEEvRNS_18TensorIteratorBaseERKT_EUliE_EEviT1_ --------------------------
	.section	.nv.constant0._ZN2at6native18elementwise_kernelILi128ELi4EZNS0_15gpu_kernel_implINS0_13BinaryFunctorIN3c107complexIfEES6_S6_NS0_15binary_internal10MulFunctorIS6_EEEEEEvRNS_18TensorIteratorBaseERKT_EUliE_EEviT1_,"a",@progbits
	.sectionflags	@""
	.align	4
.nv.constant0._ZN2at6native18elementwise_kernelILi128ELi4EZNS0_15gpu_kernel_implINS0_13BinaryFunctorIN3c107complexIfEES6_S6_NS0_15binary_internal10MulFunctorIS6_EEEEEEvRNS_18TensorIteratorBaseERKT_EUliE_EEviT1_:
	.zero		1008


//--------------------- .nv.constant2._ZN2at6native27unrolled_elementwise_kernelINS0_13BinaryFunctorIN3c107complexIfEES5_S5_NS0_15binary_internal10MulFunctorIS5_EEEESt5arrayIPcLm3EELi4E23TrivialOffsetCalculatorILi2EjESD_ILi1EjENS0_6memory12LoadWithCastILi2EEENSG_13StoreWithCastILi1EEEEEviT_T0_T2_T3_T4_T5_ --------------------------
	.section	.nv.constant2._ZN2at6native27unrolled_elementwise_kernelINS0_13BinaryFunctorIN3c107complexIfEES5_S5_NS0_15binary_internal10MulFunctorIS5_EEEESt5arrayIPcLm3EELi4E23TrivialOffsetCalculatorILi2EjESD_ILi1EjENS0_6memory12LoadWithCastILi2EEENSG_13StoreWithCastILi1EEEEEviT_T0_T2_T3_T4_T5_,"a",@progbits
	.sectionflags	@""
	.align	4
.nv.constant2._ZN2at6native27unrolled_elementwise_kernelINS0_13BinaryFunctorIN3c107complexIfEES5_S5_NS0_15binary_internal10MulFunctorIS5_EEEESt5arrayIPcLm3EELi4E23TrivialOffsetCalculatorILi2EjESD_ILi1EjENS0_6memory12LoadWithCastILi2EEENSG_13StoreWithCastILi1EEEEEviT_T0_T2_T3_T4_T5_:
        /*0000*/ 	.byte	0x00, 0x00, 0x00, 0xf0, 0xff, 0xff, 0x0f, 0x38


//--------------------- .nv.constant0._ZN2at6native27unrolled_elementwise_kernelINS0_13BinaryFunctorIN3c107complexIfEES5_S5_NS0_15binary_internal10MulFunctorIS5_EEEESt5arrayIPcLm3EELi4E23TrivialOffsetCalculatorILi2EjESD_ILi1EjENS0_6memory12LoadWithCastILi2EEENSG_13StoreWithCastILi1EEEEEviT_T0_T2_T3_T4_T5_ --------------------------
	.section	.nv.constant0._ZN2at6native27unrolled_elementwise_kernelINS0_13BinaryFunctorIN3c107complexIfEES5_S5_NS0_15binary_internal10MulFunctorIS5_EEEESt5arrayIPcLm3EELi4E23TrivialOffsetCalculatorILi2EjESD_ILi1EjENS0_6memory12LoadWithCastILi2EEENSG_13StoreWithCastILi1EEEEEviT_T0_T2_T3_T4_T5_,"a",@progbits
	.sectionflags	@""
	.align	4
.nv.constant0._ZN2at6native27unrolled_elementwise_kernelINS0_13BinaryFunctorIN3c107complexIfEES5_S5_NS0_15binary_internal10MulFunctorIS5_EEEESt5arrayIPcLm3EELi4E23TrivialOffsetCalculatorILi2EjESD_ILi1EjENS0_6memory12LoadWithCastILi2EEENSG_13StoreWithCastILi1EEEEEviT_T0_T2_T3_T4_T5_:
	.zero		408


//--------------------- .nv.constant0._ZN2at6native18elementwise_kernelILi128ELi2EZNS0_22gpu_kernel_impl_nocastINS0_13BinaryFunctorIN3c107complexIfEES6_S6_NS0_15binary_internal10MulFunctorIS6_EEEEEEvRNS_18TensorIteratorBaseERKT_EUliE_EEviT1_ --------------------------
	.section	.nv.constant0._ZN2at6native18elementwise_kernelILi128ELi2EZNS0_22gpu_kernel_impl_nocastINS0_13BinaryFunctorIN3c107complexIfEES6_S6_NS0_15binary_internal10MulFunctorIS6_EEEEEEvRNS_18TensorIteratorBaseERKT_EUliE_EEviT1_,"a",@progbits
	.sectionflags	@""
	.align	4
.nv.constant0._ZN2at6native18elementwise_kernelILi128ELi2EZNS0_22gpu_kernel_impl_nocastINS0_13BinaryFunctorIN3c107complexIfEES6_S6_NS0_15binary_internal10MulFunctorIS6_EEEEEEvRNS_18TensorIteratorBaseERKT_EUliE_EEviT1_:
	.zero		1008


//--------------------- .nv.constant0._ZN2at6native27unrolled_elementwise_kernelINS0_13BinaryFunctorIN3c107complexIfEES5_S5_NS0_15binary_internal10MulFunctorIS5_EEEESt5arrayIPcLm3EELi4E23TrivialOffsetCalculatorILi2EjESD_ILi1EjENS0_6memory15LoadWithoutCastENSG_16StoreWithoutCastEEEviT_T0_T2_T3_T4_T5_ --------------------------
	.section	.nv.constant0._ZN2at6native27unrolled_elementwise_kernelINS0_13BinaryFunctorIN3c107complexIfEES5_S5_NS0_15binary_internal10MulFunctorIS5_EEEESt5arrayIPcLm3EELi4E23TrivialOffsetCalculatorILi2EjESD_ILi1EjENS0_6memory15LoadWithoutCastENSG_16StoreWithoutCastEEEviT_T0_T2_T3_T4_T5_,"a",@progbits
	.sectionflags	@""
	.align	4
.nv.constant0._ZN2at6native27unrolled_elementwise_kernelINS0_13BinaryFunctorIN3c107complexIfEES5_S5_NS0_15binary_internal10MulFunctorIS5_EEEESt5arrayIPcLm3EELi4E23TrivialOffsetCalculatorILi2EjESD_ILi1EjENS0_6memory15LoadWithoutCastENSG_16StoreWithoutCastEEEviT_T0_T2_T3_T4_T5_:
	.zero		388


//--------------------- .nv.constant0._ZN2at6native29vectorized_elementwise_kernelILi2ENS0_13BinaryFunctorIN3c107complexIfEES5_S5_NS0_15binary_internal10MulFunctorIS5_EEEESt5arrayIPcLm3EEEEviT0_T1_ --------------------------
	.section	.nv.constant0._ZN2at6native29vectorized_elementwise_kernelILi2ENS0_13BinaryFunctorIN3c107complexIfEES5_S5_NS0_15binary_internal10MulFunctorIS5_EEEESt5arrayIPcLm3EEEEviT0_T1_,"a",@progbits
	.sectionflags	@""
	.align	4
.nv.constant0._ZN2at6native29vectorized_elementwise_kernelILi2ENS0_13BinaryFunctorIN3c107complexIfEES5_S5_NS0_15binary_internal10MulFunctorIS5_EEEESt5arrayIPcLm3EEEEviT0_T1_:
	.zero		384


//--------------------- .nv.constant0._ZN2at6native29vectorized_elementwise_kernelILi4ENS0_13BinaryFunctorIN3c107complexIfEES5_S5_NS0_15binary_internal10MulFunctorIS5_EEEESt5arrayIPcLm3EEEEviT0_T1_ --------------------------
	.section	.nv.constant0._ZN2at6native29vectorized_elementwise_kernelILi4ENS0_13BinaryFunctorIN3c107complexIfEES5_S5_NS0_15binary_internal10MulFunctorIS5_EEEESt5arrayIPcLm3EEEEviT0_T1_,"a",@progbits
	.sectionflags	@""
	.align	4
.nv.constant0._ZN2at6native29vectorized_elementwise_kernelILi4ENS0_13BinaryFunctorIN3c107complexIfEES5_S5_NS0_15binary_internal10MulFunctorIS5_EEEESt5arrayIPcLm3EEEEviT0_T1_:
	.zero		384


//--------------------- .nv.constant0._ZN2at6native29vectorized_elementwise_kernelILi8ENS0_13BinaryFunctorIN3c107complexIfEES5_S5_NS0_15binary_internal10MulFunctorIS5_EEEESt5arrayIPcLm3EEEEviT0_T1_ --------------------------
	.section	.nv.constant0._ZN2at6native29vectorized_elementwise_kernelILi8ENS0_13BinaryFunctorIN3c107complexIfEES5_S5_NS0_15binary_internal10MulFunctorIS5_EEEESt5arrayIPcLm3EEEEviT0_T1_,"a",@progbits
	.sectionflags	@""
	.align	4
.nv.constant0._ZN2at6native29vectorized_elementwise_kernelILi8ENS0_13BinaryFunctorIN3c107complexIfEES5_S5_NS0_15binary_internal10MulFunctorIS5_EEEESt5arrayIPcLm3EEEEviT0_T1_:
	.zero		384


//--------------------- .nv.constant2._ZN2at6native18elementwise_kernelILi128ELi4EZNS0_15gpu_kernel_implINS0_13AUnaryFunctorIN3c107complexIdEES6_S6_NS0_15binary_internal10MulFunctorIS6_EEEEEEvRNS_18TensorIteratorBaseERKT_EUliE_EEviT1_ --------------------------
	.section	.nv.constant2._ZN2at6native18elementwise_kernelILi128ELi4EZNS0_15gpu_kernel_implINS0_13AUnaryFunctorIN3c107complexIdEES6_S6_NS0_15binary_internal10MulFunctorIS6_EEEEEEvRNS_18TensorIteratorBaseERKT_EUliE_EEviT1_,"a",@progbits
	.sectionflags	@""
	.align	4
.nv.constant2._ZN2at6native18elementwise_kernelILi128ELi4EZNS0_15gpu_kernel_implINS0_13AUnaryFunctorIN3c107complexIdEES6_S6_NS0_15binary_internal10MulFunctorIS6_EEEEEEvRNS_18TensorIteratorBaseERKT_EUliE_EEviT1_:
        /*0000*/ 	.byte	0x00, 0x00, 0x00, 0xf0, 0xff, 0xff, 0x0f, 0x38


//--------------------- .nv.constant0._ZN2at6native18elementwise_kernelILi128ELi4EZNS0_15gpu_kernel_implINS0_13AUnaryFunctorIN3c107complexIdEES6_S6_NS0_15binary_internal10MulFunctorIS6_EEEEEEvRNS_18TensorIteratorBaseERKT_EUliE_EEviT1_ --------------------------
	.section	.nv.constant0._ZN2at6native18elementwise_kernelILi128ELi4EZNS0_15gpu_kernel_implINS0_13AUnaryFunctorIN3c107complexIdEES6_S6_NS0_15binary_internal10MulFunctorIS6_EEEEEEvRNS_18TensorIteratorBaseERKT_EUliE_EEviT1_,"a",@progbits
	.sectionflags	@""
	.align	4
.nv.constant0._ZN2at6native18elementwise_kernelILi128ELi4EZNS0_15gpu_kernel_implINS0_13AUnaryFunctorIN3c107complexIdEES6_S6_NS0_15binary_internal10MulFunctorIS6_EEEEEEvRNS_18TensorIteratorBaseERKT_EUliE_EEviT1_:
	.zero		944


//--------------------- .nv.constant2._ZN2at6native27unrolled_elementwise_kernelINS0_13AUnaryFunctorIN3c107complexIdEES5_S5_NS0_15binary_internal10MulFunctorIS5_EEEESt5arrayIPcLm2EELi4E23TrivialOffsetCalculatorILi1EjESE_NS0_6memory12LoadWithCastILi1EEENSF_13StoreWithCastILi1EEEEEviT_T0_T2_T3_T4_T5_ --------------------------
	.section	.nv.constant2._ZN2at6native27unrolled_elementwise_kernelINS0_13AUnaryFunctorIN3c107complexIdEES5_S5_NS0_15binary_internal10MulFunctorIS5_EEEESt5arrayIPcLm2EELi4E23TrivialOffsetCalculatorILi1EjESE_NS0_6memory12LoadWithCastILi1EEENSF_13StoreWithCastILi1EEEEEviT_T0_T2_T3_T4_T5_,"a",@progbits
	.sectionflags	@""
	.align	4
.nv.constant2._ZN2at6native27unrolled_elementwise_kernelINS0_13AUnaryFunctorIN3c107complexIdEES5_S5_NS0_15binary_internal10MulFunctorIS5_EEEESt5arrayIPcLm2EELi4E23TrivialOffsetCalculatorILi1EjESE_NS0_6memory12LoadWithCastILi1EEENSF_13StoreWithCastILi1EEEEEviT_T0_T2_T3_T4_T5_:
        /*0000*/ 	.byte	0x00, 0x00, 0x00, 0xf0, 0xff, 0xff, 0x0f, 0x38


//--------------------- .nv.constant0._ZN2at6native27unrolled_elementwise_kernelINS0_13AUnaryFunctorIN3c107complexIdEES5_S5_NS0_15binary_internal10MulFunctorIS5_EEEESt5arrayIPcLm2EELi4E23TrivialOffsetCalculatorILi1EjESE_NS0_6memory12LoadWithCastILi1EEENSF_13StoreWithCastILi1EEEEEviT_T0_T2_T3_T4_T5_ --------------------------
	.section	.nv.constant0._ZN2at6native27unrolled_elementwise_kernelINS0_13AUnaryFunctorIN3c107complexIdEES5_S5_NS0_15binary_internal10MulFunctorIS5_EEEESt5arrayIPcLm2EELi4E23TrivialOffsetCalculatorILi1EjESE_NS0_6memory12LoadWithCastILi1EEENSF_13StoreWithCastILi1EEEEEviT_T0_T2_T3_T4_T5_,"a",@progbits
	.sectionflags	@""
	.align	4
.nv.constant0._ZN2at6native27unrolled_elementwise_kernelINS0_13AUnaryFunctorIN3c107complexIdEES5_S5_NS0_15binary_internal10MulFunctorIS5_EEEESt5arrayIPcLm2EELi4E23TrivialOffsetCalculatorILi1EjESE_NS0_6memory12LoadWithCastILi1EEENSF_13StoreWithCastILi1EEEEEviT_T0_T2_T3_T4_T5_:
	.zero		436


//--------------------- .nv.constant0._ZN2at6native18elementwise_kernelILi128ELi2EZNS0_22gpu_kernel_impl_nocastINS0_13AUnaryFunctorIN3c107complexIdEES6_S6_NS0_15binary_internal10MulFunctorIS6_EEEEEEvRNS_18TensorIteratorBaseERKT_EUliE_EEviT1_ --------------------------
	.section	.nv.constant0._ZN2at6native18elementwise_kernelILi128ELi2EZNS0_22gpu_kernel_impl_nocastINS0_13AUnaryFunctorIN3c107complexIdEES6_S6_NS0_15binary_internal10MulFunctorIS6_EEEEEEvRNS_18TensorIteratorBaseERKT_EUliE_EEviT1_,"a",@progbits
	.sectionflags	@""
	.align	4
.nv.constant0._ZN2at6native18elementwise_kernelILi128ELi2EZNS0_22gpu_kernel_impl_nocastINS0_13AUnaryFunctorIN3c107complexIdEES6_S6_NS0_15binary_internal10MulFunctorIS6_EEEEEEvRNS_18TensorIteratorBaseERKT_EUliE_EEviT1_:
	.zero		944


//--------------------- .nv.constant0._ZN2at6native27unrolled_elementwise_kernelINS0_13AUnaryFunctorIN3c107complexIdEES5_S5_NS0_15binary_internal10MulFunctorIS5_EEEESt5arrayIPcLm2EELi4E23TrivialOffsetCalculatorILi1EjESE_NS0_6memory15LoadWithoutCastENSF_16StoreWithoutCastEEEviT_T0_T2_T3_T4_T5_ --------------------------
	.section	.nv.constant0._ZN2at6native27unrolled_elementwise_kernelINS0_13AUnaryFunctorIN3c107complexIdEES5_S5_NS0_15binary_internal10MulFunctorIS5_EEEESt5arrayIPcLm2EELi4E23TrivialOffsetCalculatorILi1EjESE_NS0_6memory15LoadWithoutCastENSF_16StoreWithoutCastEEEviT_T0_T2_T3_T4_T5_,"a",@progbits
	.sectionflags	@""
	.align	4
.nv.constant0._ZN2at6native27unrolled_elementwise_kernelINS0_13AUnaryFunctorIN3c107complexIdEES5_S5_NS0_15binary_internal10MulFunctorIS5_EEEESt5arrayIPcLm2EELi4E23TrivialOffsetCalculatorILi1EjESE_NS0_6memory15LoadWithoutCastENSF_16StoreWithoutCastEEEviT_T0_T2_T3_T4_T5_:
	.zero		420


//--------------------- .nv.constant0._ZN2at6native29vectorized_elementwise_kernelILi2ENS0_13AUnaryFunctorIN3c107complexIdEES5_S5_NS0_15binary_internal10MulFunctorIS5_EEEESt5arrayIPcLm2EEEEviT0_T1_ --------------------------
	.section	.nv.constant0._ZN2at6native29vectorized_elementwise_kernelILi2ENS0_13AUnaryFunctorIN3c107complexIdEES5_S5_NS0_15binary_internal10MulFunctorIS5_EEEESt5arrayIPcLm2EEEEviT0_T1_,"a",@progbits
	.sectionflags	@""
	.align	4
.nv.constant0._ZN2at6native29vectorized_elementwise_kernelILi2ENS0_13AUnaryFunctorIN3c107complexIdEES5_S5_NS0_15binary_internal10MulFunctorIS5_EEEESt5arrayIPcLm2EEEEviT0_T1_:
	.zero		416


//--------------------- .nv.constant0._ZN2at6native29vectorized_elementwise_kernelILi4ENS0_13AUnaryFunctorIN3c107complexIdEES5_S5_NS0_15binary_internal10MulFunctorIS5_EEEESt5arrayIPcLm2EEEEviT0_T1_ --------------------------
	.section	.nv.constant0._ZN2at6native29vectorized_elementwise_kernelILi4ENS0_13AUnaryFunctorIN3c107complexIdEES5_S5_NS0_15binary_internal10MulFunctorIS5_EEEESt5arrayIPcLm2EEEEviT0_T1_,"a",@progbits
	.sectionflags	@""
	.align	4
.nv.constant0._ZN2at6native29vectorized_elementwise_kernelILi4ENS0_13AUnaryFunctorIN3c107complexIdEES5_S5_NS0_15binary_internal10MulFunctorIS5_EEEESt5arrayIPcLm2EEEEviT0_T1_:
	.zero		416


//--------------------- .nv.constant0._ZN2at6native29vectorized_elementwise_kernelILi8ENS0_13AUnaryFunctorIN3c107complexIdEES5_S5_NS0_15binary_internal10MulFunctorIS5_EEEESt5arrayIPcLm2EEEEviT0_T1_ --------------------------
	.section	.nv.constant0._ZN2at6native29vectorized_elementwise_kernelILi8ENS0_13AUnaryFunctorIN3c107complexIdEES5_S5_NS0_15binary_internal10MulFunctorIS5_EEEESt5arrayIPcLm2EEEEviT0_T1_,"a",@progbits
	.sectionflags	@""
	.align	4
.nv.constant0._ZN2at6native29vectorized_elementwise_kernelILi8ENS0_13AUnaryFunctorIN3c107complexIdEES5_S5_NS0_15binary_internal10MulFunctorIS5_EEEESt5arrayIPcLm2EEEEviT0_T1_:
	.zero		416


//--------------------- .nv.constant2._ZN2at6native18elementwise_kernelILi128ELi4EZNS0_15gpu_kernel_implINS0_13BinaryFunctorIN3c107complexIdEES6_S6_NS0_15binary_internal10MulFunctorIS6_EEEEEEvRNS_18TensorIteratorBaseERKT_EUliE_EEviT1_ --------------------------
	.section	.nv.constant2._ZN2at6native18elementwise_kernelILi128ELi4EZNS0_15gpu_kernel_implINS0_13BinaryFunctorIN3c107complexIdEES6_S6_NS0_15binary_internal10MulFunctorIS6_EEEEEEvRNS_18TensorIteratorBaseERKT_EUliE_EEviT1_,"a",@progbits
	.sectionflags	@""
	.align	4
.nv.constant2._ZN2at6native18elementwise_kernelILi128ELi4EZNS0_15gpu_kernel_implINS0_13BinaryFunctorIN3c107complexIdEES6_S6_NS0_15binary_internal10MulFunctorIS6_EEEEEEvRNS_18TensorIteratorBaseERKT_EUliE_EEviT1_:
        /*0000*/ 	.byte	0x00, 0x00, 0x00, 0xf0, 0xff, 0xff, 0x0f, 0x38


//--------------------- .nv.constant0._ZN2at6native18elementwise_kernelILi128ELi4EZNS0_15gpu_kernel_implINS0_13BinaryFunctorIN3c107complexIdEES6_S6_NS0_15binary_internal10MulFunctorIS6_EEEEEEvRNS_18TensorIteratorBaseERKT_EUliE_EEviT1_ --------------------------
	.section	.nv.constant0._ZN2at6native18elementwise_kernelILi128ELi4EZNS0_15gpu_kernel_implINS0_13BinaryFunctorIN3c107complexIdEES6_S6_NS0_15binary_internal10MulFunctorIS6_EEEEEEvRNS_18TensorIteratorBaseERKT_EUliE_EEviT1_,"a",@progbits
	.sectionflags	@""
	.align	4
.nv.constant0._ZN2at6native18elementwise_kernelILi128ELi4EZNS0_15gpu_kernel_implINS0_13BinaryFunctorIN3c107complexIdEES6_S6_NS0_15binary_internal10MulFunctorIS6_EEEEEEvRNS_18TensorIteratorBaseERKT_EUliE_EEviT1_:
	.zero		1008


//--------------------- .nv.constant2._ZN2at6native27unrolled_elementwise_kernelINS0_13BinaryFunctorIN3c107complexIdEES5_S5_NS0_15binary_internal10MulFunctorIS5_EEEESt5arrayIPcLm3EELi4E23TrivialOffsetCalculatorILi2EjESD_ILi1EjENS0_6memory12LoadWithCastILi2EEENSG_13StoreWithCastILi1EEEEEviT_T0_T2_T3_T4_T5_ --------------------------
	.section	.nv.constant2._ZN2at6native27unrolled_elementwise_kernelINS0_13BinaryFunctorIN3c107complexIdEES5_S5_NS0_15binary_internal10MulFunctorIS5_EEEESt5arrayIPcLm3EELi4E23TrivialOffsetCalculatorILi2EjESD_ILi1EjENS0_6memory12LoadWithCastILi2EEENSG_13StoreWithCastILi1EEEEEviT_T0_T2_T3_T4_T5_,"a",@progbits
	.sectionflags	@""
	.align	4
.nv.constant2._ZN2at6native27unrolled_elementwise_kernelINS0_13BinaryFunctorIN3c107complexIdEES5_S5_NS0_15binary_internal10MulFunctorIS5_EEEESt5arrayIPcLm3EELi4E23TrivialOffsetCalculatorILi2EjESD_ILi1EjENS0_6memory12LoadWithCastILi2EEENSG_13StoreWithCastILi1EEEEEviT_T0_T2_T3_T4_T5_:
        /*0000*/ 	.byte	0x00, 0x00, 0x00, 0xf0, 0xff, 0xff, 0x0f, 0x38


//--------------------- .nv.constant0._ZN2at6native27unrolled_elementwise_kernelINS0_13BinaryFunctorIN3c107complexIdEES5_S5_NS0_15binary_internal10MulFunctorIS5_EEEESt5arrayIPcLm3EELi4E23TrivialOffsetCalculatorILi2EjESD_ILi1EjENS0_6memory12LoadWithCastILi2EEENSG_13StoreWithCastILi1EEEEEviT_T0_T2_T3_T4_T5_ --------------------------
	.section	.nv.constant0._ZN2at6native27unrolled_elementwise_kernelINS0_13BinaryFunctorIN3c107complexIdEES5_S5_NS0_15binary_internal10MulFunctorIS5_EEEESt5arrayIPcLm3EELi4E23TrivialOffsetCalculatorILi2EjESD_ILi1EjENS0_6memory12LoadWithCastILi2EEENSG_13StoreWithCastILi1EEEEEviT_T0_T2_T3_T4_T5_,"a",@progbits
	.sectionflags	@""
	.align	4
.nv.constant0._ZN2at6native27unrolled_elementwise_kernelINS0_13BinaryFunctorIN3c107complexIdEES5_S5_NS0_15binary_internal10MulFunctorIS5_EEEESt5arrayIPcLm3EELi4E23TrivialOffsetCalculatorILi2EjESD_ILi1EjENS0_6memory12LoadWithCastILi2EEENSG_13StoreWithCastILi1EEEEEviT_T0_T2_T3_T4_T5_:
	.zero		408


//--------------------- .nv.constant0._ZN2at6native18elementwise_kernelILi128ELi2EZNS0_22gpu_kernel_impl_nocastINS0_13BinaryFunctorIN3c107complexIdEES6_S6_NS0_15binary_internal10MulFunctorIS6_EEEEEEvRNS_18TensorIteratorBaseERKT_EUliE_EEviT1_ --------------------------
	.section	.nv.constant0._ZN2at6native18elementwise_kernelILi128ELi2EZNS0_22gpu_kernel_impl_nocastINS0_13BinaryFunctorIN3c107complexIdEES6_S6_NS0_15binary_internal10MulFunctorIS6_EEEEEEvRNS_18TensorIteratorBaseERKT_EUliE_EEviT1_,"a",@progbits
	.sectionflags	@""
	.align	4
.nv.constant0._ZN2at6native18elementwise_kernelILi128ELi2EZNS0_22gpu_kernel_impl_nocastINS0_13BinaryFunctorIN3c107complexIdEES6_S6_NS0_15binary_internal10MulFunctorIS6_EEEEEEvRNS_18TensorIteratorBaseERKT_EUliE_EEviT1_:
	.zero		1008


//--------------------- .nv.constant0._ZN2at6native27unrolled_elementwise_kernelINS0_13BinaryFunctorIN3c107complexIdEES5_S5_NS0_15binary_internal10MulFunctorIS5_EEEESt5arrayIPcLm3EELi4E23TrivialOffsetCalculatorILi2EjESD_ILi1EjENS0_6memory15LoadWithoutCastENSG_16StoreWithoutCastEEEviT_T0_T2_T3_T4_T5_ --------------------------
	.section	.nv.constant0._ZN2at6native27unrolled_elementwise_kernelINS0_13BinaryFunctorIN3c107complexIdEES5_S5_NS0_15binary_internal10MulFunctorIS5_EEEESt5arrayIPcLm3EELi4E23TrivialOffsetCalculatorILi2EjESD_ILi1EjENS0_6memory15LoadWithoutCastENSG_16StoreWithoutCastEEEviT_T0_T2_T3_T4_T5_,"a",@progbits
	.sectionflags	@""
	.align	4
.nv.constant0._ZN2at6native27unrolled_elementwise_kernelINS0_13BinaryFunctorIN3c107complexIdEES5_S5_NS0_15binary_internal10MulFunctorIS5_EEEESt5arrayIPcLm3EELi4E23TrivialOffsetCalculatorILi2EjESD_ILi1EjENS0_6memory15LoadWithoutCastENSG_16StoreWithoutCastEEEviT_T0_T2_T3_T4_T5_:
	.zero		388


//--------------------- .nv.constant0._ZN2at6native29vectorized_elementwise_kernelILi2ENS0_13BinaryFunctorIN3c107complexIdEES5_S5_NS0_15binary_internal10MulFunctorIS5_EEEESt5arrayIPcLm3EEEEviT0_T1_ --------------------------
	.section	.nv.constant0._ZN2at6native29vectorized_elementwise_kernelILi2ENS0_13BinaryFunctorIN3c107complexIdEES5_S5_NS0_15binary_internal10MulFunctorIS5_EEEESt5arrayIPcLm3EEEEviT0_T1_,"a",@progbits
	.sectionflags	@""
	.align	4
.nv.constant0._ZN2at6native29vectorized_elementwise_kernelILi2ENS0_13BinaryFunctorIN3c107complexIdEES5_S5_NS0_15binary_internal10MulFunctorIS5_EEEESt5arrayIPcLm3EEEEviT0_T1_:
	.zero		384


//--------------------- .nv.constant0._ZN2at6native29vectorized_elementwise_kernelILi4ENS0_13BinaryFunctorIN3c107complexIdEES5_S5_NS0_15binary_internal10MulFunctorIS5_EEEESt5arrayIPcLm3EEEEviT0_T1_ --------------------------
	.section	.nv.constant0._ZN2at6native29vectorized_elementwise_kernelILi4ENS0_13BinaryFunctorIN3c107complexIdEES5_S5_NS0_15binary_internal10MulFunctorIS5_EEEESt5arrayIPcLm3EEEEviT0_T1_,"a",@progbits
	.sectionflags	@""
	.align	4
.nv.constant0._ZN2at6native29vectorized_elementwise_kernelILi4ENS0_13BinaryFunctorIN3c107complexIdEES5_S5_NS0_15binary_internal10MulFunctorIS5_EEEESt5arrayIPcLm3EEEEviT0_T1_:
	.zero		384


//--------------------- .nv.constant0._ZN2at6native29vectorized_elementwise_kernelILi8ENS0_13BinaryFunctorIN3c107complexIdEES5_S5_NS0_15binary_internal10MulFunctorIS5_EEEESt5arrayIPcLm3EEEEviT0_T1_ --------------------------
	.section	.nv.constant0._ZN2at6native29vectorized_elementwise_kernelILi8ENS0_13BinaryFunctorIN3c107complexIdEES5_S5_NS0_15binary_internal10MulFunctorIS5_EEEESt5arrayIPcLm3EEEEviT0_T1_,"a",@progbits
	.sectionflags	@""
	.align	4
.nv.constant0._ZN2at6native29vectorized_elementwise_kernelILi8ENS0_13BinaryFunctorIN3c107complexIdEES5_S5_NS0_15binary_internal10MulFunctorIS5_EEEESt5arrayIPcLm3EEEEviT0_T1_:
	.zero		384


//--------------------- .nv.constant2._ZN2at6native18elementwise_kernelILi128ELi4EZNS0_15gpu_kernel_implINS0_13AUnaryFunctorIfffNS0_15binary_internal10MulFunctorIfEEEEEEvRNS_18TensorIteratorBaseERKT_EUliE_EEviT1_ --------------------------
	.section	.nv.constant2._ZN2at6native18elementwise_kernelILi128ELi4EZNS0_15gpu_kernel_implINS0_13AUnaryFunctorIfffNS0_15binary_internal10MulFunctorIfEEEEEEvRNS_18TensorIteratorBaseERKT_EUliE_EEviT1_,"a",@progbits
	.sectionflags	@""
	.align	4
.nv.constant2._ZN2at6native18elementwise_kernelILi128ELi4EZNS0_15gpu_kernel_implINS0_13AUnaryFunctorIfffNS0_15binary_internal10MulFunctorIfEEEEEEvRNS_18TensorIteratorBaseERKT_EUliE_EEviT1_:
        /*0000*/ 	.byte	0x00, 0x00, 0x00, 0xf0, 0xff, 0xff, 0x0f, 0x38


//--------------------- .nv.constant0._ZN2at6native18elementwise_kernelILi128ELi4EZNS0_15gpu_kernel_implINS0_13AUnaryFunctorIfffNS0_15binary_internal10MulFunctorIfEEEEEEvRNS_18TensorIteratorBaseERKT_EUliE_EEviT1_ --------------------------
	.section	.nv.constant0._ZN2at6native18elementwise_kernelILi128ELi4EZNS0_15gpu_kernel_implINS0_13AUnaryFunctorIfffNS0_15binary_internal10MulFunctorIfEEEEEEvRNS_18TensorIteratorBaseERKT_EUliE_EEviT1_,"a",@progbits
	.sectionflags	@""
	.align	4
.nv.constant0._ZN2at6native18elementwise_kernelILi128ELi4EZNS0_15gpu_kernel_implINS0_13AUnaryFunctorIfffNS0_15binary_internal10MulFunctorIfEEEEEEvRNS_18TensorIteratorBaseERKT_EUliE_EEviT1_:
	.zero		904


//--------------------- .nv.constant2._ZN2at6native27unrolled_elementwise_kernelINS0_13AUnaryFunctorIfffNS0_15binary_internal10MulFunctorIfEEEESt5arrayIPcLm2EELi4E23TrivialOffsetCalculatorILi1EjESB_NS0_6memory12LoadWithCastILi1EEENSC_13StoreWithCastILi1EEEEEviT_T0_T2_T3_T4_T5_ --------------------------
	.section	.nv.constant2._ZN2at6native27unrolled_elementwise_kernelINS0_13AUnaryFunctorIfffNS0_15binary_internal10MulFunctorIfEEEESt5arrayIPcLm2EELi4E23TrivialOffsetCalculatorILi1EjESB_NS0_6memory12LoadWithCastILi1EEENSC_13StoreWithCastILi1EEEEEviT_T0_T2_T3_T4_T5_,"a",@progbits
	.sectionflags	@""
	.align	4
.nv.constant2._ZN2at6native27unrolled_elementwise_kernelINS0_13AUnaryFunctorIfffNS0_15binary_internal10MulFunctorIfEEEESt5arrayIPcLm2EELi4E23TrivialOffsetCalculatorILi1EjESB_NS0_6memory12LoadWithCastILi1EEENSC_13StoreWithCastILi1EEEEEviT_T0_T2_T3_T4_T5_:
        /*0000*/ 	.byte	0x00, 0x00, 0x00, 0xf0, 0xff, 0xff, 0x0f, 0x38


//--------------------- .nv.constant0._ZN2at6native27unrolled_elementwise_kernelINS0_13AUnaryFunctorIfffNS0_15binary_internal10MulFunctorIfEEEESt5arrayIPcLm2EELi4E23TrivialOffsetCalculatorILi1EjESB_NS0_6memory12LoadWithCastILi1EEENSC_13StoreWithCastILi1EEEEEviT_T0_T2_T3_T4_T5_ --------------------------
	.section	.nv.constant0._ZN2at6native27unrolled_elementwise_kernelINS0_13AUnaryFunctorIfffNS0_15binary_internal10MulFunctorIfEEEESt5arrayIPcLm2EELi4E23TrivialOffsetCalculatorILi1EjESB_NS0_6memory12LoadWithCastILi1EEENSC_13StoreWithCastILi1EEEEEviT_T0_T2_T3_T4_T5_,"a",@progbits
	.sectionflags	@""
	.align	4
.nv.constant0._ZN2at6native27unrolled_elementwise_kernelINS0_13AUnaryFunctorIfffNS0_15binary_internal10MulFunctorIfEEEESt5arrayIPcLm2EELi4E23TrivialOffsetCalculatorILi1EjESB_NS0_6memory12LoadWithCastILi1EEENSC_13StoreWithCastILi1EEEEEviT_T0_T2_T3_T4_T5_:
	.zero		404


//--------------------- .nv.constant0._ZN2at6native18elementwise_kernelILi128ELi2EZNS0_22gpu_kernel_impl_nocastINS0_13AUnaryFunctorIfffNS0_15binary_internal10MulFunctorIfEEEEEEvRNS_18TensorIteratorBaseERKT_EUliE_EEviT1_ --------------------------
	.section	.nv.constant0._ZN2at6native18elementwise_kernelILi128ELi2EZNS0_22gpu_kernel_impl_nocastINS0_13AUnaryFunctorIfffNS0_15binary_internal10MulFunctorIfEEEEEEvRNS_18TensorIteratorBaseERKT_EUliE_EEviT1_,"a",@progbits
	.sectionflags	@""
	.align	4
.nv.constant0._ZN2at6native18elementwise_kernelILi128ELi2EZNS0_22gpu_kernel_impl_nocastINS0_13AUnaryFunctorIfffNS0_15binary_internal10MulFunctorIfEEEEEEvRNS_18TensorIteratorBaseERKT_EUliE_EEviT1_:
	.zero		896


//--------------------- .nv.constant0._ZN2at6native27unrolled_elementwise_kernelINS0_13AUnaryFunctorIfffNS0_15binary_internal10MulFunctorIfEEEESt5arrayIPcLm2EELi4E23TrivialOffsetCalculatorILi1EjESB_NS0_6memory15LoadWithoutCastENSC_16StoreWithoutCastEEEviT_T0_T2_T3_T4_T5_ --------------------------
	.section	.nv.constant0._ZN2at6native27unrolled_elementwise_kernelINS0_13AUnaryFunctorIfffNS0_15binary_internal10MulFunctorIfEEEESt5arrayIPcLm2EELi4E23TrivialOffsetCalculatorILi1EjESB_NS0_6memory15LoadWithoutCastENSC_16StoreWithoutCastEEEviT_T0_T2_T3_T4_T5_,"a",@progbits
	.sectionflags	@""
	.align	4
.nv.constant0._ZN2at6native27unrolled_elementwise_kernelINS0_13AUnaryFunctorIfffNS0_15binary_internal10MulFunctorIfEEEESt5arrayIPcLm2EELi4E23TrivialOffsetCalculatorILi1EjESB_NS0_6memory15LoadWithoutCastENSC_16StoreWithoutCastEEEviT_T0_T2_T3_T4_T5_:
	.zero		388


//--------------------- .nv.constant0._ZN2at6native29vectorized_elementwise_kernelILi2ENS0_13AUnaryFunctorIfffNS0_15binary_internal10MulFunctorIfEEEESt5arrayIPcLm2EEEEviT0_T1_ --------------------------
	.section	.nv.constant0._ZN2at6native29vectorized_elementwise_kernelILi2ENS0_13AUnaryFunctorIfffNS0_15binary_internal10MulFunctorIfEEEESt5arrayIPcLm2EEEEviT0_T1_,"a",@progbits
	.sectionflags	@""
	.align	4
.nv.constant0._ZN2at6native29vectorized_elementwise_kernelILi2ENS0_13AUnaryFunctorIfffNS0_15binary_internal10MulFunctorIfEEEESt5arrayIPcLm2EEEEviT0_T1_:
	.zero		384


//--------------------- .nv.constant0._ZN2at6native29vectorized_elementwise_kernelILi4ENS0_13AUnaryFunctorIfffNS0_15binary_internal10MulFunctorIfEEEESt5arrayIPcLm2EEEEviT0_T1_ --------------------------
	.section	.nv.constant0._ZN2at6native29vectorized_elementwise_kernelILi4ENS0_13AUnaryFunctorIfffNS0_15binary_internal10MulFunctorIfEEEESt5arrayIPcLm2EEEEviT0_T1_,"a",@progbits
	.sectionflags	@""
	.align	4
.nv.constant0._ZN2at6native29vectorized_elementwise_kernelILi4ENS0_13AUnaryFunctorIfffNS0_15binary_internal10MulFunctorIfEEEESt5arrayIPcLm2EEEEviT0_T1_:
	.zero		384


//--------------------- .nv.constant0._ZN2at6native29vectorized_elementwise_kernelILi8ENS0_13AUnaryFunctorIfffNS0_15binary_internal10MulFunctorIfEEEESt5arrayIPcLm2EEEEviT0_T1_ --------------------------
	.section	.nv.constant0._ZN2at6native29vectorized_elementwise_kernelILi8ENS0_13AUnaryFunctorIfffNS0_15binary_internal10MulFunctorIfEEEESt5arrayIPcLm2EEEEviT0_T1_,"a",@progbits
	.sectionflags	@""
	.align	4
.nv.constant0._ZN2at6native29vectorized_elementwise_kernelILi8ENS0_13AUnaryFunctorIfffNS0_15binary_internal10MulFunctorIfEEEESt5arrayIPcLm2EEEEviT0_T1_:
	.zero		384


//--------------------- .nv.constant2._ZN2at6native18elementwise_kernelILi128ELi4EZNS0_15gpu_kernel_implINS0_13BinaryFunctorIfffNS0_15binary_internal10MulFunctorIfEEEEEEvRNS_18TensorIteratorBaseERKT_EUliE_EEviT1_ --------------------------
	.section	.nv.constant2._ZN2at6native18elementwise_kernelILi128ELi4EZNS0_15gpu_kernel_implINS0_13BinaryFunctorIfffNS0_15binary_internal10MulFunctorIfEEEEEEvRNS_18TensorIteratorBaseERKT_EUliE_EEviT1_,"a",@progbits
	.sectionflags	@""
	.align	4
.nv.constant2._ZN2at6native18elementwise_kernelILi128ELi4EZNS0_15gpu_kernel_implINS0_13BinaryFunctorIfffNS0_15binary_internal10MulFunctorIfEEEEEEvRNS_18TensorIteratorBaseERKT_EUliE_EEviT1_:
        /*0000*/ 	.byte	0x00, 0x00, 0x00, 0xf0, 0xff, 0xff, 0x0f, 0x38


//--------------------- .nv.constant0._ZN2at6native18elementwise_kernelILi128ELi4EZNS0_15gpu_kernel_implINS0_13BinaryFunctorIfffNS0_15binary_internal10MulFunctorIfEEEEEEvRNS_18TensorIteratorBaseERKT_EUliE_EEviT1_ --------------------------
	.section	.nv.constant0._ZN2at6native18elementwise_kernelILi128ELi4EZNS0_15gpu_kernel_implINS0_13BinaryFunctorIfffNS0_15binary_internal10MulFunctorIfEEEEEEvRNS_18TensorIteratorBaseERKT_EUliE_EEviT1_,"a",@progbits
	.sectionflags	@""
	.align	4
.nv.constant0._ZN2at6native18elementwise_kernelILi128ELi4EZNS0_15gpu_kernel_implINS0_13BinaryFunctorIfffNS0_15binary_internal10MulFunctorIfEEEEEEvRNS_18TensorIteratorBaseERKT_EUliE_EEviT1_:
	.zero		1008


//--------------------- .nv.constant2._ZN2at6native27unrolled_elementwise_kernelINS0_13BinaryFunctorIfffNS0_15binary_internal10MulFunctorIfEEEESt5arrayIPcLm3EELi4E23TrivialOffsetCalculatorILi2EjESA_ILi1EjENS0_6memory12LoadWithCastILi2EEENSD_13StoreWithCastILi1EEEEEviT_T0_T2_T3_T4_T5_ --------------------------
	.section	.nv.constant2._ZN2at6native27unrolled_elementwise_kernelINS0_13BinaryFunctorIfffNS0_15binary_internal10MulFunctorIfEEEESt5arrayIPcLm3EELi4E23TrivialOffsetCalculatorILi2EjESA_ILi1EjENS0_6memory12LoadWithCastILi2EEENSD_13StoreWithCastILi1EEEEEviT_T0_T2_T3_T4_T5_,"a",@progbits
	.sectionflags	@""
	.align	4
.nv.constant2._ZN2at6native27unrolled_elementwise_kernelINS0_13BinaryFunctorIfffNS0_15binary_internal10MulFunctorIfEEEESt5arrayIPcLm3EELi4E23TrivialOffsetCalculatorILi2EjESA_ILi1EjENS0_6memory12LoadWithCastILi2EEENSD_13StoreWithCastILi1EEEEEviT_T0_T2_T3_T4_T5_:
        /*0000*/ 	.byte	0x00, 0x00, 0x00, 0xf0, 0xff, 0xff, 0x0f, 0x38


//--------------------- .nv.constant0._ZN2at6native27unrolled_elementwise_kernelINS0_13BinaryFunctorIfffNS0_15binary_internal10MulFunctorIfEEEESt5arrayIPcLm3EELi4E23TrivialOffsetCalculatorILi2EjESA_ILi1EjENS0_6memory12LoadWithCastILi2EEENSD_13StoreWithCastILi1EEEEEviT_T0_T2_T3_T4_T5_ --------------------------
	.section	.nv.constant0._ZN2at6native27unrolled_elementwise_kernelINS0_13BinaryFunctorIfffNS0_15binary_internal10MulFunctorIfEEEESt5arrayIPcLm3EELi4E23TrivialOffsetCalculatorILi2EjESA_ILi1EjENS0_6memory12LoadWithCastILi2EEENSD_13StoreWithCastILi1EEEEEviT_T0_T2_T3_T4_T5_,"a",@progbits
	.sectionflags	@""
	.align	4
.nv.constant0._ZN2at6native27unrolled_elementwise_kernelINS0_13BinaryFunctorIfffNS0_15binary_internal10MulFunctorIfEEEESt5arrayIPcLm3EELi4E23TrivialOffsetCalculatorILi2EjESA_ILi1EjENS0_6memory12LoadWithCastILi2EEENSD_13StoreWithCastILi1EEEEEviT_T0_T2_T3_T4_T5_:
	.zero		408


//--------------------- .nv.constant0._ZN2at6native18elementwise_kernelILi128ELi2EZNS0_22gpu_kernel_impl_nocastINS0_13BinaryFunctorIfffNS0_15binary_internal10MulFunctorIfEEEEEEvRNS_18TensorIteratorBaseERKT_EUliE_EEviT1_ --------------------------
	.section	.nv.constant0._ZN2at6native18elementwise_kernelILi128ELi2EZNS0_22gpu_kernel_impl_nocastINS0_13BinaryFunctorIfffNS0_15binary_internal10MulFunctorIfEEEEEEvRNS_18TensorIteratorBaseERKT_EUliE_EEviT1_,"a",@progbits
	.sectionflags	@""
	.align	4
.nv.constant0._ZN2at6native18elementwise_kernelILi128ELi2EZNS0_22gpu_kernel_impl_nocastINS0_13BinaryFunctorIfffNS0_15binary_internal10MulFunctorIfEEEEEEvRNS_18TensorIteratorBaseERKT_EUliE_EEviT1_:
	.zero		1008


//--------------------- .nv.constant0._ZN2at6native27unrolled_elementwise_kernelINS0_13BinaryFunctorIfffNS0_15binary_internal10MulFunctorIfEEEESt5arrayIPcLm3EELi4E23TrivialOffsetCalculatorILi2EjESA_ILi1EjENS0_6memory15LoadWithoutCastENSD_16StoreWithoutCastEEEviT_T0_T2_T3_T4_T5_ --------------------------
	.section	.nv.constant0._ZN2at6native27unrolled_elementwise_kernelINS0_13BinaryFunctorIfffNS0_15binary_internal10MulFunctorIfEEEESt5arrayIPcLm3EELi4E23TrivialOffsetCalculatorILi2EjESA_ILi1EjENS0_6memory15LoadWithoutCastENSD_16StoreWithoutCastEEEviT_T0_T2_T3_T4_T5_,"a",@progbits
	.sectionflags	@""
	.align	4
.nv.constant0._ZN2at6native27unrolled_elementwise_kernelINS0_13BinaryFunctorIfffNS0_15binary_internal10MulFunctorIfEEEESt5arrayIPcLm3EELi4E23TrivialOffsetCalculatorILi2EjESA_ILi1EjENS0_6memory15LoadWithoutCastENSD_16StoreWithoutCastEEEviT_T0_T2_T3_T4_T5_:
	.zero		388


//--------------------- .nv.constant0._ZN2at6native29vectorized_elementwise_kernelILi2ENS0_13BinaryFunctorIfffNS0_15binary_internal10MulFunctorIfEEEESt5arrayIPcLm3EEEEviT0_T1_ --------------------------
	.section	.nv.constant0._ZN2at6native29vectorized_elementwise_kernelILi2ENS0_13BinaryFunctorIfffNS0_15binary_internal10MulFunctorIfEEEESt5arrayIPcLm3EEEEviT0_T1_,"a",@progbits
	.sectionflags	@""
	.align	4
.nv.constant0._ZN2at6native29vectorized_elementwise_kernelILi2ENS0_13BinaryFunctorIfffNS0_15binary_internal10MulFunctorIfEEEESt5arrayIPcLm3EEEEviT0_T1_:
	.zero		384


//--------------------- .nv.constant0._ZN2at6native29vectorized_elementwise_kernelILi4ENS0_13BinaryFunctorIfffNS0_15binary_internal10MulFunctorIfEEEESt5arrayIPcLm3EEEEviT0_T1_ --------------------------
	.section	.nv.constant0._ZN2at6native29vectorized_elementwise_kernelILi4ENS0_13BinaryFunctorIfffNS0_15binary_internal10MulFunctorIfEEEESt5arrayIPcLm3EEEEviT0_T1_,"a",@progbits
	.sectionflags	@""
	.align	4
.nv.constant0._ZN2at6native29vectorized_elementwise_kernelILi4ENS0_13BinaryFunctorIfffNS0_15binary_internal10MulFunctorIfEEEESt5arrayIPcLm3EEEEviT0_T1_:
	.zero		384


//--------------------- .nv.constant0._ZN2at6native29vectorized_elementwise_kernelILi8ENS0_13BinaryFunctorIfffNS0_15binary_internal10MulFunctorIfEEEESt5arrayIPcLm3EEEEviT0_T1_ --------------------------
	.section	.nv.constant0._ZN2at6native29vectorized_elementwise_kernelILi8ENS0_13BinaryFunctorIfffNS0_15binary_internal10MulFunctorIfEEEESt5arrayIPcLm3EEEEviT0_T1_,"a",@progbits
	.sectionflags	@""
	.align	4
.nv.constant0._ZN2at6native29vectorized_elementwise_kernelILi8ENS0_13BinaryFunctorIfffNS0_15binary_internal10MulFunctorIfEEEESt5arrayIPcLm3EEEEviT0_T1_:
	.zero		384


//--------------------- .nv.constant2._ZN2at6native18elementwise_kernelILi128ELi4EZNS0_15gpu_kernel_implINS0_13AUnaryFunctorIdddNS0_15binary_internal10MulFunctorIdEEEEEEvRNS_18TensorIteratorBaseERKT_EUliE_EEviT1_ --------------------------
	.section	.nv.constant2._ZN2at6native18elementwise_kernelILi128ELi4EZNS0_15gpu_kernel_implINS0_13AUnaryFunctorIdddNS0_15binary_internal10MulFunctorIdEEEEEEvRNS_18TensorIteratorBaseERKT_EUliE_EEviT1_,"a",@progbits
	.sectionflags	@""
	.align	4
.nv.constant2._ZN2at6native18elementwise_kernelILi128ELi4EZNS0_15gpu_kernel_implINS0_13AUnaryFunctorIdddNS0_15binary_internal10MulFunctorIdEEEEEEvRNS_18TensorIteratorBaseERKT_EUliE_EEviT1_:
        /*0000*/ 	.byte	0x00, 0x00, 0x00, 0xf0, 0xff, 0xff, 0x0f, 0x38


//--------------------- .nv.constant0._ZN2at6native18elementwise_kernelILi128ELi4EZNS0_15gpu_kernel_implINS0_13AUnaryFunctorIdddNS0_15binary_internal10MulFunctorIdEEEEEEvRNS_18TensorIteratorBaseERKT_EUliE_EEviT1_ --------------------------
	.section	.nv.constant0._ZN2at6native18elementwise_kernelILi128ELi4EZNS0_15gpu_kernel_implINS0_13AUnaryFunctorIdddNS0_15binary_internal10MulFunctorIdEEEEEEvRNS_18TensorIteratorBaseERKT_EUliE_EEviT1_,"a",@progbits
	.sectionflags	@""
	.align	4
.nv.constant0._ZN2at6native18elementwise_kernelILi128ELi4EZNS0_15gpu_kernel_implINS0_13AUnaryFunctorIdddNS0_15binary_internal10MulFunctorIdEEEEEEvRNS_18TensorIteratorBaseERKT_EUliE_EEviT1_:
	.zero		912


//--------------------- .nv.constant2._ZN2at6native27unrolled_elementwise_kernelINS0_13AUnaryFunctorIdddNS0_15binary_internal10MulFunctorIdEEEESt5arrayIPcLm2EELi4E23TrivialOffsetCalculatorILi1EjESB_NS0_6memory12LoadWithCastILi1EEENSC_13StoreWithCastILi1EEEEEviT_T0_T2_T3_T4_T5_ --------------------------
	.section	.nv.constant2._ZN2at6native27unrolled_elementwise_kernelINS0_13AUnaryFunctorIdddNS0_15binary_internal10MulFunctorIdEEEESt5arrayIPcLm2EELi4E23TrivialOffsetCalculatorILi1EjESB_NS0_6memory12LoadWithCastILi1EEENSC_13StoreWithCastILi1EEEEEviT_T0_T2_T3_T4_T5_,"a",@progbits
	.sectionflags	@""
	.align	4
.nv.constant2._ZN2at6native27unrolled_elementwise_kernelINS0_13AUnaryFunctorIdddNS0_15binary_internal10MulFunctorIdEEEESt5arrayIPcLm2EELi4E23TrivialOffsetCalculatorILi1EjESB_NS0_6memory12LoadWithCastILi1EEENSC_13StoreWithCastILi1EEEEEviT_T0_T2_T3_T4_T5_:
        /*0000*/ 	.byte	0x00, 0x00, 0x00, 0xf0, 0xff, 0xff, 0x0f, 0x38


//--------------------- .nv.constant0._ZN2at6native27unrolled_elementwise_kernelINS0_13AUnaryFunctorIdddNS0_15binary_internal10MulFunctorIdEEEESt5arrayIPcLm2EELi4E23TrivialOffsetCalculatorILi1EjESB_NS0_6memory12LoadWithCastILi1EEENSC_13StoreWithCastILi1EEEEEviT_T0_T2_T3_T4_T5_ --------------------------
	.section	.nv.constant0._ZN2at6native27unrolled_elementwise_kernelINS0_13AUnaryFunctorIdddNS0_15binary_internal10MulFunctorIdEEEESt5arrayIPcLm2EELi4E23TrivialOffsetCalculatorILi1EjESB_NS0_6memory12LoadWithCastILi1EEENSC_13StoreWithCastILi1EEEEEviT_T0_T2_T3_T4_T5_,"a",@progbits
	.sectionflags	@""
	.align	4
.nv.constant0._ZN2at6native27unrolled_elementwise_kernelINS0_13AUnaryFunctorIdddNS0_15binary_internal10MulFunctorIdEEEESt5arrayIPcLm2EELi4E23TrivialOffsetCalculatorILi1EjESB_NS0_6memory12LoadWithCastILi1EEENSC_13StoreWithCastILi1EEEEEviT_T0_T2_T3_T4_T5_:
	.zero		412


//--------------------- .nv.constant0._ZN2at6native18elementwise_kernelILi128ELi2EZNS0_22gpu_kernel_impl_nocastINS0_13AUnaryFunctorIdddNS0_15binary_internal10MulFunctorIdEEEEEEvRNS_18TensorIteratorBaseERKT_EUliE_EEviT1_ --------------------------
	.section	.nv.constant0._ZN2at6native18elementwise_kernelILi128ELi2EZNS0_22gpu_kernel_impl_nocastINS0_13AUnaryFunctorIdddNS0_15binary_internal10MulFunctorIdEEEEEEvRNS_18TensorIteratorBaseERKT_EUliE_EEviT1_,"a",@progbits
	.sectionflags	@""
	.align	4
.nv.constant0._ZN2at6native18elementwise_kernelILi128ELi2EZNS0_22gpu_kernel_impl_nocastINS0_13AUnaryFunctorIdddNS0_15binary_internal10MulFunctorIdEEEEEEvRNS_18TensorIteratorBaseERKT_EUliE_EEviT1_:
	.zero		904


//--------------------- .nv.constant0._ZN2at6native27unrolled_elementwise_kernelINS0_13AUnaryFunctorIdddNS0_15binary_internal10MulFunctorIdEEEESt5arrayIPcLm2EELi4E23TrivialOffsetCalculatorILi1EjESB_NS0_6memory15LoadWithoutCastENSC_16StoreWithoutCastEEEviT_T0_T2_T3_T4_T5_ --------------------------
	.section	.nv.constant0._ZN2at6native27unrolled_elementwise_kernelINS0_13AUnaryFunctorIdddNS0_15binary_internal10MulFunctorIdEEEESt5arrayIPcLm2EELi4E23TrivialOffsetCalculatorILi1EjESB_NS0_6memory15LoadWithoutCastENSC_16StoreWithoutCastEEEviT_T0_T2_T3_T4_T5_,"a",@progbits
	.sectionflags	@""
	.align	4
.nv.constant0._ZN2at6native27unrolled_elementwise_kernelINS0_13AUnaryFunctorIdddNS0_15binary_internal10MulFunctorIdEEEESt5arrayIPcLm2EELi4E23TrivialOffsetCalculatorILi1EjESB_NS0_6memory15LoadWithoutCastENSC_16StoreWithoutCastEEEviT_T0_T2_T3_T4_T5_:
	.zero		396


//--------------------- .nv.constant0._ZN2at6native29vectorized_elementwise_kernelILi2ENS0_13AUnaryFunctorIdddNS0_15binary_internal10MulFunctorIdEEEESt5arrayIPcLm2EEEEviT0_T1_ --------------------------
	.section	.nv.constant0._ZN2at6native29vectorized_elementwise_kernelILi2ENS0_13AUnaryFunctorIdddNS0_15binary_internal10MulFunctorIdEEEESt5arrayIPcLm2EEEEviT0_T1_,"a",@progbits
	.sectionflags	@""
	.align	4
.nv.constant0._ZN2at6native29vectorized_elementwise_kernelILi2ENS0_13AUnaryFunctorIdddNS0_15binary_internal10MulFunctorIdEEEESt5arrayIPcLm2EEEEviT0_T1_:
	.zero		392


//--------------------- .nv.constant0._ZN2at6native29vectorized_elementwise_kernelILi4ENS0_13AUnaryFunctorIdddNS0_15binary_internal10MulFunctorIdEEEESt5arrayIPcLm2EEEEviT0_T1_ --------------------------
	.section	.nv.constant0._ZN2at6native29vectorized_elementwise_kernelILi4ENS0_13AUnaryFunctorIdddNS0_15binary_internal10MulFunctorIdEEEESt5arrayIPcLm2EEEEviT0_T1_,"a",@progbits
	.sectionflags	@""
	.align	4
.nv.constant0._ZN2at6native29vectorized_elementwise_kernelILi4ENS0_13AUnaryFunctorIdddNS0_15binary_internal10MulFunctorIdEEEESt5arrayIPcLm2EEEEviT0_T1_:
	.zero		392


//--------------------- .nv.constant0._ZN2at6native29vectorized_elementwise_kernelILi8ENS0_13AUnaryFunctorIdddNS0_15binary_internal10MulFunctorIdEEEESt5arrayIPcLm2EEEEviT0_T1_ --------------------------
	.section	.nv.constant0._ZN2at6native29vectorized_elementwise_kernelILi8ENS0_13AUnaryFunctorIdddNS0_15binary_internal10MulFunctorIdEEEESt5arrayIPcLm2EEEEviT0_T1_,"a",@progbits
	.sectionflags	@""
	.align	4
.nv.constant0._ZN2at6native29vectorized_elementwise_kernelILi8ENS0_13AUnaryFunctorIdddNS0_15binary_internal10MulFunctorIdEEEESt5arrayIPcLm2EEEEviT0_T1_:
	.zero		392


//--------------------- .nv.constant2._ZN2at6native18elementwise_kernelILi128ELi4EZNS0_15gpu_kernel_implINS0_13BinaryFunctorIdddNS0_15binary_internal10MulFunctorIdEEEEEEvRNS_18TensorIteratorBaseERKT_EUliE_EEviT1_ --------------------------
	.section	.nv.constant2._ZN2at6native18elementwise_kernelILi128ELi4EZNS0_15gpu_kernel_implINS0_13BinaryFunctorIdddNS0_15binary_internal10MulFunctorIdEEEEEEvRNS_18TensorIteratorBaseERKT_EUliE_EEviT1_,"a",@progbits
	.sectionflags	@""
	.align	4
.nv.constant2._ZN2at6native18elementwise_kernelILi128ELi4EZNS0_15gpu_kernel_implINS0_13BinaryFunctorIdddNS0_15binary_internal10MulFunctorIdEEEEEEvRNS_18TensorIteratorBaseERKT_EUliE_EEviT1_:
        /*0000*/ 	.byte	0x00, 0x00, 0x00, 0xf0, 0xff, 0xff, 0x0f, 0x38


//--------------------- .nv.constant0._ZN2at6native18elementwise_kernelILi128ELi4EZNS0_15gpu_kernel_implINS0_13BinaryFunctorIdddNS0_15binary_internal10MulFunctorIdEEEEEEvRNS_18TensorIteratorBaseERKT_EUliE_EEviT1_ --------------------------
	.section	.nv.constant0._ZN2at6native18elementwise_kernelILi128ELi4EZNS0_15gpu_kernel_implINS0_13BinaryFunctorIdddNS0_15binary_internal10MulFunctorIdEEEEEEvRNS_18TensorIteratorBaseERKT_EUliE_EEviT1_,"a",@progbits
	.sectionflags	@""
	.align	4
.nv.constant0._ZN2at6native18elementwise_kernelILi128ELi4EZNS0_15gpu_kernel_implINS0_13BinaryFunctorIdddNS0_15binary_internal10MulFunctorIdEEEEEEvRNS_18TensorIteratorBaseERKT_EUliE_EEviT1_:
	.zero		1008


//--------------------- .nv.constant2._ZN2at6native27unrolled_elementwise_kernelINS0_13BinaryFunctorIdddNS0_15binary_internal10MulFunctorIdEEEESt5arrayIPcLm3EELi4E23TrivialOffsetCalculatorILi2EjESA_ILi1EjENS0_6memory12LoadWithCastILi2EEENSD_13StoreWithCastILi1EEEEEviT_T0_T2_T3_T4_T5_ --------------------------
	.section	.nv.constant2._ZN2at6native27unrolled_elementwise_kernelINS0_13BinaryFunctorIdddNS0_15binary_internal10MulFunctorIdEEEESt5arrayIPcLm3EELi4E23TrivialOffsetCalculatorILi2EjESA_ILi1EjENS0_6memory12LoadWithCastILi2EEENSD_13StoreWithCastILi1EEEEEviT_T0_T2_T3_T4_T5_,"a",@progbits
	.sectionflags	@""
	.align	4
.nv.constant2._ZN2at6native27unrolled_elementwise_kernelINS0_13BinaryFunctorIdddNS0_15binary_internal10MulFunctorIdEEEESt5arrayIPcLm3EELi4E23TrivialOffsetCalculatorILi2EjESA_ILi1EjENS0_6memory12LoadWithCastILi2EEENSD_13StoreWithCastILi1EEEEEviT_T0_T2_T3_T4_T5_:
        /*0000*/ 	.byte	0x00, 0x00, 0x00, 0xf0, 0xff, 0xff, 0x0f, 0x38


//--------------------- .nv.constant0._ZN2at6native27unrolled_elementwise_kernelINS0_13BinaryFunctorIdddNS0_15binary_internal10MulFunctorIdEEEESt5arrayIPcLm3EELi4E23TrivialOffsetCalculatorILi2EjESA_ILi1EjENS0_6memory12LoadWithCastILi2EEENSD_13StoreWithCastILi1EEEEEviT_T0_T2_T3_T4_T5_ --------------------------
	.section	.nv.constant0._ZN2at6native27unrolled_elementwise_kernelINS0_13BinaryFunctorIdddNS0_15binary_internal10MulFunctorIdEEEESt5arrayIPcLm3EELi4E23TrivialOffsetCalculatorILi2EjESA_ILi1EjENS0_6memory12LoadWithCastILi2EEENSD_13StoreWithCastILi1EEEEEviT_T0_T2_T3_T4_T5_,"a",@progbits
	.sectionflags	@""
	.align	4
.nv.constant0._ZN2at6native27unrolled_elementwise_kernelINS0_13BinaryFunctorIdddNS0_15binary_internal10MulFunctorIdEEEESt5arrayIPcLm3EELi4E23TrivialOffsetCalculatorILi2EjESA_ILi1EjENS0_6memory12LoadWithCastILi2EEENSD_13StoreWithCastILi1EEEEEviT_T0_T2_T3_T4_T5_:
	.zero		408


//--------------------- .nv.constant0._ZN2at6native18elementwise_kernelILi128ELi2EZNS0_22gpu_kernel_impl_nocastINS0_13BinaryFunctorIdddNS0_15binary_internal10MulFunctorIdEEEEEEvRNS_18TensorIteratorBaseERKT_EUliE_EEviT1_ --------------------------
	.section	.nv.constant0._ZN2at6native18elementwise_kernelILi128ELi2EZNS0_22gpu_kernel_impl_nocastINS0_13BinaryFunctorIdddNS0_15binary_internal10MulFunctorIdEEEEEEvRNS_18TensorIteratorBaseERKT_EUliE_EEviT1_,"a",@progbits
	.sectionflags	@""
	.align	4
.nv.constant0._ZN2at6native18elementwise_kernelILi128ELi2EZNS0_22gpu_kernel_impl_nocastINS0_13BinaryFunctorIdddNS0_15binary_internal10MulFunctorIdEEEEEEvRNS_18TensorIteratorBaseERKT_EUliE_EEviT1_:
	.zero		1008


//--------------------- .nv.constant0._ZN2at6native27unrolled_elementwise_kernelINS0_13BinaryFunctorIdddNS0_15binary_internal10MulFunctorIdEEEESt5arrayIPcLm3EELi4E23TrivialOffsetCalculatorILi2EjESA_ILi1EjENS0_6memory15LoadWithoutCastENSD_16StoreWithoutCastEEEviT_T0_T2_T3_T4_T5_ --------------------------
	.section	.nv.constant0._ZN2at6native27unrolled_elementwise_kernelINS0_13BinaryFunctorIdddNS0_15binary_internal10MulFunctorIdEEEESt5arrayIPcLm3EELi4E23TrivialOffsetCalculatorILi2EjESA_ILi1EjENS0_6memory15LoadWithoutCastENSD_16StoreWithoutCastEEEviT_T0_T2_T3_T4_T5_,"a",@progbits
	.sectionflags	@""
	.align	4
.nv.constant0._ZN2at6native27unrolled_elementwise_kernelINS0_13BinaryFunctorIdddNS0_15binary_internal10MulFunctorIdEEEESt5arrayIPcLm3EELi4E23TrivialOffsetCalculatorILi2EjESA_ILi1EjENS0_6memory15LoadWithoutCastENSD_16StoreWithoutCastEEEviT_T0_T2_T3_T4_T5_:
	.zero		388


//--------------------- .nv.constant0._ZN2at6native29vectorized_elementwise_kernelILi2ENS0_13BinaryFunctorIdddNS0_15binary_internal10MulFunctorIdEEEESt5arrayIPcLm3EEEEviT0_T1_ --------------------------
	.section	.nv.constant0._ZN2at6native29vectorized_elementwise_kernelILi2ENS0_13BinaryFunctorIdddNS0_15binary_internal10MulFunctorIdEEEESt5arrayIPcLm3EEEEviT0_T1_,"a",@progbits
	.sectionflags	@""
	.align	4
.nv.constant0._ZN2at6native29vectorized_elementwise_kernelILi2ENS0_13BinaryFunctorIdddNS0_15binary_internal10MulFunctorIdEEEESt5arrayIPcLm3EEEEviT0_T1_:
	.zero		384


//--------------------- .nv.constant0._ZN2at6native29vectorized_elementwise_kernelILi4ENS0_13BinaryFunctorIdddNS0_15binary_internal10MulFunctorIdEEEESt5arrayIPcLm3EEEEviT0_T1_ --------------------------
	.section	.nv.constant0._ZN2at6native29vectorized_elementwise_kernelILi4ENS0_13BinaryFunctorIdddNS0_15binary_internal10MulFunctorIdEEEESt5arrayIPcLm3EEEEviT0_T1_,"a",@progbits
	.sectionflags	@""
	.align	4
.nv.constant0._ZN2at6native29vectorized_elementwise_kernelILi4ENS0_13BinaryFunctorIdddNS0_15binary_internal10MulFunctorIdEEEESt5arrayIPcLm3EEEEviT0_T1_:
	.zero		384


//--------------------- .nv.constant0._ZN2at6native29vectorized_elementwise_kernelILi8ENS0_13BinaryFunctorIdddNS0_15binary_internal10MulFunctorIdEEEESt5arrayIPcLm3EEEEviT0_T1_ --------------------------
	.section	.nv.constant0._ZN2at6native29vectorized_elementwise_kernelILi8ENS0_13BinaryFunctorIdddNS0_15binary_internal10MulFunctorIdEEEESt5arrayIPcLm3EEEEviT0_T1_,"a",@progbits
	.sectionflags	@""
	.align	4
.nv.constant0._ZN2at6native29vectorized_elementwise_kernelILi8ENS0_13BinaryFunctorIdddNS0_15binary_internal10MulFunctorIdEEEESt5arrayIPcLm3EEEEviT0_T1_:
	.zero		384


//--------------------- .nv.constant0._ZN2at6native18elementwise_kernelILi128ELi4EZNS0_15gpu_kernel_implINS0_13AUnaryFunctorIsssNS0_15binary_internal10MulFunctorIsEEEEEEvRNS_18TensorIteratorBaseERKT_EUliE_EEviT1_ --------------------------
	.section	.nv.constant0._ZN2at6native18elementwise_kernelILi128ELi4EZNS0_15gpu_kernel_implINS0_13AUnaryFunctorIsssNS0_15binary_internal10MulFunctorIsEEEEEEvRNS_18TensorIteratorBaseERKT_EUliE_EEviT1_,"a",@progbits
	.sectionflags	@""
	.align	4
.nv.constant0._ZN2at6native18elementwise_kernelILi128ELi4EZNS0_15gpu_kernel_implINS0_13AUnaryFunctorIsssNS0_15binary_internal10MulFunctorIsEEEEEEvRNS_18TensorIteratorBaseERKT_EUliE_EEviT1_:
	.zero		896


//--------------------- .nv.constant0._ZN2at6native27unrolled_elementwise_kernelINS0_13AUnaryFunctorIsssNS0_15binary_internal10MulFunctorIsEEEESt5arrayIPcLm2EELi4E23TrivialOffsetCalculatorILi1EjESB_NS0_6memory12LoadWithCastILi1EEENSC_13StoreWithCastILi1EEEEEviT_T0_T2_T3_T4_T5_ --------------------------
	.section	.nv.constant0._ZN2at6native27unrolled_elementwise_kernelINS0_13AUnaryFunctorIsssNS0_15binary_internal10MulFunctorIsEEEESt5arrayIPcLm2EELi4E23TrivialOffsetCalculatorILi1EjESB_NS0_6memory12LoadWithCastILi1EEENSC_13StoreWithCastILi1EEEEEviT_T0_T2_T3_T4_T5_,"a",@progbits
	.sectionflags	@""
	.align	4
.nv.constant0._ZN2at6native27unrolled_elementwise_kernelINS0_13AUnaryFunctorIsssNS0_15binary_internal10MulFunctorIsEEEESt5arrayIPcLm2EELi4E23TrivialOffsetCalculatorILi1EjESB_NS0_6memory12LoadWithCastILi1EEENSC_13StoreWithCastILi1EEEEEviT_T0_T2_T3_T4_T5_:
	.zero		396


//--------------------- .nv.constant0._ZN2at6native18elementwise_kernelILi128ELi4EZNS0_22gpu_kernel_impl_nocastINS0_13AUnaryFunctorIsssNS0_15binary_internal10MulFunctorIsEEEEEEvRNS_18TensorIteratorBaseERKT_EUliE_EEviT1_ --------------------------
	.section	.nv.constant0._ZN2at6native18elementwise_kernelILi128ELi4EZNS0_22gpu_kernel_impl_nocastINS0_13AUnaryFunctorIsssNS0_15binary_internal10MulFunctorIsEEEEEEvRNS_18TensorIteratorBaseERKT_EUliE_EEviT1_,"a",@progbits
	.sectionflags	@""
	.align	4
.nv.constant0._ZN2at6native18elementwise_kernelILi128ELi4EZNS0_22gpu_kernel_impl_nocastINS0_13AUnaryFunctorIsssNS0_15binary_internal10MulFunctorIsEEEEEEvRNS_18TensorIteratorBaseERKT_EUliE_EEviT1_:
	.zero		896


//--------------------- .nv.constant0._ZN2at6native27unrolled_elementwise_kernelINS0_13AUnaryFunctorIsssNS0_15binary_internal10MulFunctorIsEEEESt5arrayIPcLm2EELi4E23TrivialOffsetCalculatorILi1EjESB_NS0_6memory15LoadWithoutCastENSC_16StoreWithoutCastEEEviT_T0_T2_T3_T4_T5_ --------------------------
	.section	.nv.constant0._ZN2at6native27unrolled_elementwise_kernelINS0_13AUnaryFunctorIsssNS0_15binary_internal10MulFunctorIsEEEESt5arrayIPcLm2EELi4E23TrivialOffsetCalculatorILi1EjESB_NS0_6memory15LoadWithoutCastENSC_16StoreWithoutCastEEEviT_T0_T2_T3_T4_T5_,"a",@progbits
	.sectionflags	@""
	.align	4
.nv.constant0._ZN2at6native27unrolled_elementwise_kernelINS0_13AUnaryFunctorIsssNS0_15binary_internal10MulFunctorIsEEEESt5arrayIPcLm2EELi4E23TrivialOffsetCalculatorILi1EjESB_NS0_6memory15LoadWithoutCastENSC_16StoreWithoutCastEEEviT_T0_T2_T3_T4_T5_:
	.zero		380


//--------------------- .nv.constant0._ZN2at6native29vectorized_elementwise_kernelILi2ENS0_13AUnaryFunctorIsssNS0_15binary_internal10MulFunctorIsEEEESt5arrayIPcLm2EEEEviT0_T1_ --------------------------
	.section	.nv.constant0._ZN2at6native29vectorized_elementwise_kernelILi2ENS0_13AUnaryFunctorIsssNS0_15binary_internal10MulFunctorIsEEEESt5arrayIPcLm2EEEEviT0_T1_,"a",@progbits
	.sectionflags	@""
	.align	4
.nv.constant0._ZN2at6native29vectorized_elementwise_kernelILi2ENS0_13AUnaryFunctorIsssNS0_15binary_internal10MulFunctorIsEEEESt5arrayIPcLm2EEEEviT0_T1_:
	.zero		376


//--------------------- .nv.constant0._ZN2at6native29vectorized_elementwise_kernelILi4ENS0_13AUnaryFunctorIsssNS0_15binary_internal10MulFunctorIsEEEESt5arrayIPcLm2EEEEviT0_T1_ --------------------------
	.section	.nv.constant0._ZN2at6native29vectorized_elementwise_kernelILi4ENS0_13AUnaryFunctorIsssNS0_15binary_internal10MulFunctorIsEEEESt5arrayIPcLm2EEEEviT0_T1_,"a",@progbits
	.sectionflags	@""
	.align	4
.nv.constant0._ZN2at6native29vectorized_elementwise_kernelILi4ENS0_13AUnaryFunctorIsssNS0_15binary_internal10MulFunctorIsEEEESt5arrayIPcLm2EEEEviT0_T1_:
	.zero		376


//--------------------- .nv.constant0._ZN2at6native29vectorized_elementwise_kernelILi8ENS0_13AUnaryFunctorIsssNS0_15binary_internal10MulFunctorIsEEEESt5arrayIPcLm2EEEEviT0_T1_ --------------------------
	.section	.nv.constant0._ZN2at6native29vectorized_elementwise_kernelILi8ENS0_13AUnaryFunctorIsssNS0_15binary_internal10MulFunctorIsEEEESt5arrayIPcLm2EEEEviT0_T1_,"a",@progbits
	.sectionflags	@""
	.align	4
.nv.constant0._ZN2at6native29vectorized_elementwise_kernelILi8ENS0_13AUnaryFunctorIsssNS0_15binary_internal10MulFunctorIsEEEESt5arrayIPcLm2EEEEviT0_T1_:
	.zero		376


//--------------------- .nv.constant0._ZN2at6native18elementwise_kernelILi128ELi4EZNS0_15gpu_kernel_implINS0_13BinaryFunctorIsssNS0_15binary_internal10MulFunctorIsEEEEEEvRNS_18TensorIteratorBaseERKT_EUliE_EEviT1_ --------------------------
	.section	.nv.constant0._ZN2at6native18elementwise_kernelILi128ELi4EZNS0_15gpu_kernel_implINS0_13BinaryFunctorIsssNS0_15binary_internal10MulFunctorIsEEEEEEvRNS_18TensorIteratorBaseERKT_EUliE_EEviT1_,"a",@progbits
	.sectionflags	@""
	.align	4
.nv.constant0._ZN2at6native18elementwise_kernelILi128ELi4EZNS0_15gpu_kernel_implINS0_13BinaryFunctorIsssNS0_15binary_internal10MulFunctorIsEEEEEEvRNS_18TensorIteratorBaseERKT_EUliE_EEviT1_:
	.zero		1008


//--------------------- .nv.constant0._ZN2at6native27unrolled_elementwise_kernelINS0_13BinaryFunctorIsssNS0_15binary_internal10MulFunctorIsEEEESt5arrayIPcLm3EELi4E23TrivialOffsetCalculatorILi2EjESA_ILi1EjENS0_6memory12LoadWithCastILi2EEENSD_13StoreWithCastILi1EEEEEviT_T0_T2_T3_T4_T5_ --------------------------
	.section	.nv.constant0._ZN2at6native27unrolled_elementwise_kernelINS0_13BinaryFunctorIsssNS0_15binary_internal10MulFunctorIsEEEESt5arrayIPcLm3EELi4E23TrivialOffsetCalculatorILi2EjESA_ILi1EjENS0_6memory12LoadWithCastILi2EEENSD_13StoreWithCastILi1EEEEEviT_T0_T2_T3_T4_T5_,"a",@progbits
	.sectionflags	@""
	.align	4
.nv.constant0._ZN2at6native27unrolled_elementwise_kernelINS0_13BinaryFunctorIsssNS0_15binary_internal10MulFunctorIsEEEESt5arrayIPcLm3EELi4E23TrivialOffsetCalculatorILi2EjESA_ILi1EjENS0_6memory12LoadWithCastILi2EEENSD_13StoreWithCastILi1EEEEEviT_T0_T2_T3_T4_T5_:
	.zero		408


//--------------------- .nv.constant0._ZN2at6native18elementwise_kernelILi128ELi4EZNS0_22gpu_kernel_impl_nocastINS0_13BinaryFunctorIsssNS0_15binary_internal10MulFunctorIsEEEEEEvRNS_18TensorIteratorBaseERKT_EUliE_EEviT1_ --------------------------
	.section	.nv.constant0._ZN2at6native18elementwise_kernelILi128ELi4EZNS0_22gpu_kernel_impl_nocastINS0_13BinaryFunctorIsssNS0_15binary_internal10MulFunctorIsEEEEEEvRNS_18TensorIteratorBaseERKT_EUliE_EEviT1_,"a",@progbits
	.sectionflags	@""
	.align	4
.nv.constant0._ZN2at6native18elementwise_kernelILi128ELi4EZNS0_22gpu_kernel_impl_nocastINS0_13BinaryFunctorIsssNS0_15binary_internal10MulFunctorIsEEEEEEvRNS_18TensorIteratorBaseERKT_EUliE_EEviT1_:
	.zero		1008


//--------------------- .nv.constant0._ZN2at6native27unrolled_elementwise_kernelINS0_13BinaryFunctorIsssNS0_15binary_internal10MulFunctorIsEEEESt5arrayIPcLm3EELi4E23TrivialOffsetCalculatorILi2EjESA_ILi1EjENS0_6memory15LoadWithoutCastENSD_16StoreWithoutCastEEEviT_T0_T2_T3_T4_T5_ --------------------------
	.section	.nv.constant0._ZN2at6native27unrolled_elementwise_kernelINS0_13BinaryFunctorIsssNS0_15binary_internal10MulFunctorIsEEEESt5arrayIPcLm3EELi4E23TrivialOffsetCalculatorILi2EjESA_ILi1EjENS0_6memory15LoadWithoutCastENSD_16StoreWithoutCastEEEviT_T0_T2_T3_T4_T5_,"a",@progbits
	.sectionflags	@""
	.align	4
.nv.constant0._ZN2at6native27unrolled_elementwise_kernelINS0_13BinaryFunctorIsssNS0_15binary_internal10MulFunctorIsEEEESt5arrayIPcLm3EELi4E23TrivialOffsetCalculatorILi2EjESA_ILi1EjENS0_6memory15LoadWithoutCastENSD_16StoreWithoutCastEEEviT_T0_T2_T3_T4_T5_:
	.zero		388


//--------------------- .nv.constant0._ZN2at6native29vectorized_elementwise_kernelILi2ENS0_13BinaryFunctorIsssNS0_15binary_internal10MulFunctorIsEEEESt5arrayIPcLm3EEEEviT0_T1_ --------------------------
	.section	.nv.constant0._ZN2at6native29vectorized_elementwise_kernelILi2ENS0_13BinaryFunctorIsssNS0_15binary_internal10MulFunctorIsEEEESt5arrayIPcLm3EEEEviT0_T1_,"a",@progbits
	.sectionflags	@""
	.align	4
.nv.constant0._ZN2at6native29vectorized_elementwise_kernelILi2ENS0_13BinaryFunctorIsssNS0_15binary_internal10MulFunctorIsEEEESt5arrayIPcLm3EEEEviT0_T1_:
	.zero		384


//--------------------- .nv.constant0._ZN2at6native29vectorized_elementwise_kernelILi4ENS0_13BinaryFunctorIsssNS0_15binary_internal10MulFunctorIsEEEESt5arrayIPcLm3EEEEviT0_T1_ --------------------------
	.section	.nv.constant0._ZN2at6native29vectorized_elementwise_kernelILi4ENS0_13BinaryFunctorIsssNS0_15binary_internal10MulFunctorIsEEEESt5arrayIPcLm3EEEEviT0_T1_,"a",@progbits
	.sectionflags	@""
	.align	4
.nv.constant0._ZN2at6native29vectorized_elementwise_kernelILi4ENS0_13BinaryFunctorIsssNS0_15binary_internal10MulFunctorIsEEEESt5arrayIPcLm3EEEEviT0_T1_:
	.zero		384


//--------------------- .nv.constant0._ZN2at6native29vectorized_elementwise_kernelILi8ENS0_13BinaryFunctorIsssNS0_15binary_internal10MulFunctorIsEEEESt5arrayIPcLm3EEEEviT0_T1_ --------------------------
	.section	.nv.constant0._ZN2at6native29vectorized_elementwise_kernelILi8ENS0_13BinaryFunctorIsssNS0_15binary_internal10MulFunctorIsEEEESt5arrayIPcLm3EEEEviT0_T1_,"a",@progbits
	.sectionflags	@""
	.align	4
.nv.constant0._ZN2at6native29vectorized_elementwise_kernelILi8ENS0_13BinaryFunctorIsssNS0_15binary_internal10MulFunctorIsEEEESt5arrayIPcLm3EEEEviT0_T1_:
	.zero		384


//--------------------- .nv.constant0._ZN2at6native18elementwise_kernelILi128ELi4EZNS0_15gpu_kernel_implINS0_13AUnaryFunctorIlllNS0_15binary_internal10MulFunctorIlEEEEEEvRNS_18TensorIteratorBaseERKT_EUliE_EEviT1_ --------------------------
	.section	.nv.constant0._ZN2at6native18elementwise_kernelILi128ELi4EZNS0_15gpu_kernel_implINS0_13AUnaryFunctorIlllNS0_15binary_internal10MulFunctorIlEEEEEEvRNS_18TensorIteratorBaseERKT_EUliE_EEviT1_,"a",@progbits
	.sectionflags	@""
	.align	4
.nv.constant0._ZN2at6native18elementwise_kernelILi128ELi4EZNS0_15gpu_kernel_implINS0_13AUnaryFunctorIlllNS0_15binary_internal10MulFunctorIlEEEEEEvRNS_18TensorIteratorBaseERKT_EUliE_EEviT1_:
	.zero		912


//--------------------- .nv.constant0._ZN2at6native27unrolled_elementwise_kernelINS0_13AUnaryFunctorIlllNS0_15binary_internal10MulFunctorIlEEEESt5arrayIPcLm2EELi4E23TrivialOffsetCalculatorILi1EjESB_NS0_6memory12LoadWithCastILi1EEENSC_13StoreWithCastILi1EEEEEviT_T0_T2_T3_T4_T5_ --------------------------
	.section	.nv.constant0._ZN2at6native27unrolled_elementwise_kernelINS0_13AUnaryFunctorIlllNS0_15binary_internal10MulFunctorIlEEEESt5arrayIPcLm2EELi4E23TrivialOffsetCalculatorILi1EjESB_NS0_6memory12LoadWithCastILi1EEENSC_13StoreWithCastILi1EEEEEviT_T0_T2_T3_T4_T5_,"a",@progbits
	.sectionflags	@""
	.align	4
.nv.constant0._ZN2at6native27unrolled_elementwise_kernelINS0_13AUnaryFunctorIlllNS0_15binary_internal10MulFunctorIlEEEESt5arrayIPcLm2EELi4E23TrivialOffsetCalculatorILi1EjESB_NS0_6memory12LoadWithCastILi1EEENSC_13StoreWithCastILi1EEEEEviT_T0_T2_T3_T4_T5_:
	.zero		412


//--------------------- .nv.constant0._ZN2at6native18elementwise_kernelILi128ELi2EZNS0_22gpu_kernel_impl_nocastINS0_13AUnaryFunctorIlllNS0_15binary_internal10MulFunctorIlEEEEEEvRNS_18TensorIteratorBaseERKT_EUliE_EEviT1_ --------------------------
	.section	.nv.constant0._ZN2at6native18elementwise_kernelILi128ELi2EZNS0_22gpu_kernel_impl_nocastINS0_13AUnaryFunctorIlllNS0_15binary_internal10MulFunctorIlEEEEEEvRNS_18TensorIteratorBaseERKT_EUliE_EEviT1_,"a",@progbits
	.sectionflags	@""
	.align	4
.nv.constant0._ZN2at6native18elementwise_kernelILi128ELi2EZNS0_22gpu_kernel_impl_nocastINS0_13AUnaryFunctorIlllNS0_15binary_internal10MulFunctorIlEEEEEEvRNS_18TensorIteratorBaseERKT_EUliE_EEviT1_:
	.zero		904


//--------------------- .nv.constant0._ZN2at6native27unrolled_elementwise_kernelINS0_13AUnaryFunctorIlllNS0_15binary_internal10MulFunctorIlEEEESt5arrayIPcLm2EELi4E23TrivialOffsetCalculatorILi1EjESB_NS0_6memory15LoadWithoutCastENSC_16StoreWithoutCastEEEviT_T0_T2_T3_T4_T5_ --------------------------
	.section	.nv.constant0._ZN2at6native27unrolled_elementwise_kernelINS0_13AUnaryFunctorIlllNS0_15binary_internal10MulFunctorIlEEEESt5arrayIPcLm2EELi4E23TrivialOffsetCalculatorILi1EjESB_NS0_6memory15LoadWithoutCastENSC_16StoreWithoutCastEEEviT_T0_T2_T3_T4_T5_,"a",@progbits
	.sectionflags	@""
	.align	4
.nv.constant0._ZN2at6native27unrolled_elementwise_kernelINS0_13AUnaryFunctorIlllNS0_15binary_internal10MulFunctorIlEEEESt5arrayIPcLm2EELi4E23TrivialOffsetCalculatorILi1EjESB_NS0_6memory15LoadWithoutCastENSC_16StoreWithoutCastEEEviT_T0_T2_T3_T4_T5_:
	.zero		396


//--------------------- .nv.constant0._ZN2at6native29vectorized_elementwise_kernelILi2ENS0_13AUnaryFunctorIlllNS0_15binary_internal10MulFunctorIlEEEESt5arrayIPcLm2EEEEviT0_T1_ --------------------------
	.section	.nv.constant0._ZN2at6native29vectorized_elementwise_kernelILi2ENS0_13AUnaryFunctorIlllNS0_15binary_internal10MulFunctorIlEEEESt5arrayIPcLm2EEEEviT0_T1_,"a",@progbits
	.sectionflags	@""
	.align	4
.nv.constant0._ZN2at6native29vectorized_elementwise_kernelILi2ENS0_13AUnaryFunctorIlllNS0_15binary_internal10MulFunctorIlEEEESt5arrayIPcLm2EEEEviT0_T1_:
	.zero		392


//--------------------- .nv.constant0._ZN2at6native29vectorized_elementwise_kernelILi4ENS0_13AUnaryFunctorIlllNS0_15binary_internal10MulFunctorIlEEEESt5arrayIPcLm2EEEEviT0_T1_ --------------------------
	.section	.nv.constant0._ZN2at6native29vectorized_elementwise_kernelILi4ENS0_13AUnaryFunctorIlllNS0_15binary_internal10MulFunctorIlEEEESt5arrayIPcLm2EEEEviT0_T1_,"a",@progbits
	.sectionflags	@""
	.align	4
.nv.constant0._ZN2at6native29vectorized_elementwise_kernelILi4ENS0_13AUnaryFunctorIlllNS0_15binary_internal10MulFunctorIlEEEESt5arrayIPcLm2EEEEviT0_T1_:
	.zero		392


//--------------------- .nv.constant0._ZN2at6native29vectorized_elementwise_kernelILi8ENS0_13AUnaryFunctorIlllNS0_15binary_internal10MulFunctorIlEEEESt5arrayIPcLm2EEEEviT0_T1_ --------------------------
	.section	.nv.constant0._ZN2at6native29vectorized_elementwise_kernelILi8ENS0_13AUnaryFunctorIlllNS0_15binary_internal10MulFunctorIlEEEESt5arrayIPcLm2EEEEviT0_T1_,"a",@progbits
	.sectionflags	@""
	.align	4
.nv.constant0._ZN2at6native29vectorized_elementwise_kernelILi8ENS0_13AUnaryFunctorIlllNS0_15binary_internal10MulFunctorIlEEEESt5arrayIPcLm2EEEEviT0_T1_:
	.zero		392


//--------------------- .nv.constant0._ZN2at6native18elementwise_kernelILi128ELi4EZNS0_15gpu_kernel_implINS0_13BinaryFunctorIlllNS0_15binary_internal10MulFunctorIlEEEEEEvRNS_18TensorIteratorBaseERKT_EUliE_EEviT1_ --------------------------
	.section	.nv.constant0._ZN2at6native18elementwise_kernelILi128ELi4EZNS0_15gpu_kernel_implINS0_13BinaryFunctorIlllNS0_15binary_internal10MulFunctorIlEEEEEEvRNS_18TensorIteratorBaseERKT_EUliE_EEviT1_,"a",@progbits
	.sectionflags	@""
	.align	4
.nv.constant0._ZN2at6native18elementwise_kernelILi128ELi4EZNS0_15gpu_kernel_implINS0_13BinaryFunctorIlllNS0_15binary_internal10MulFunctorIlEEEEEEvRNS_18TensorIteratorBaseERKT_EUliE_EEviT1_:
	.zero		1008


//--------------------- .nv.constant0._ZN2at6native27unrolled_elementwise_kernelINS0_13BinaryFunctorIlllNS0_15binary_internal10MulFunctorIlEEEESt5arrayIPcLm3EELi4E23TrivialOffsetCalculatorILi2EjESA_ILi1EjENS0_6memory12LoadWithCastILi2EEENSD_13StoreWithCastILi1EEEEEviT_T0_T2_T3_T4_T5_ --------------------------
	.section	.nv.constant0._ZN2at6native27unrolled_elementwise_kernelINS0_13BinaryFunctorIlllNS0_15binary_internal10MulFunctorIlEEEESt5arrayIPcLm3EELi4E23TrivialOffsetCalculatorILi2EjESA_ILi1EjENS0_6memory12LoadWithCastILi2EEENSD_13StoreWithCastILi1EEEEEviT_T0_T2_T3_T4_T5_,"a",@progbits
	.sectionflags	@""
	.align	4
.nv.constant0._ZN2at6native27unrolled_elementwise_kernelINS0_13BinaryFunctorIlllNS0_15binary_internal10MulFunctorIlEEEESt5arrayIPcLm3EELi4E23TrivialOffsetCalculatorILi2EjESA_ILi1EjENS0_6memory12LoadWithCastILi2EEENSD_13StoreWithCastILi1EEEEEviT_T0_T2_T3_T4_T5_:
	.zero		408


//--------------------- .nv.constant0._ZN2at6native18elementwise_kernelILi128ELi2EZNS0_22gpu_kernel_impl_nocastINS0_13BinaryFunctorIlllNS0_15binary_internal10MulFunctorIlEEEEEEvRNS_18TensorIteratorBaseERKT_EUliE_EEviT1_ --------------------------
	.section	.nv.constant0._ZN2at6native18elementwise_kernelILi128ELi2EZNS0_22gpu_kernel_impl_nocastINS0_13BinaryFunctorIlllNS0_15binary_internal10MulFunctorIlEEEEEEvRNS_18TensorIteratorBaseERKT_EUliE_EEviT1_,"a",@progbits
	.sectionflags	@""
	.align	4
.nv.constant0._ZN2at6native18elementwise_kernelILi128ELi2EZNS0_22gpu_kernel_impl_nocastINS0_13BinaryFunctorIlllNS0_15binary_internal10MulFunctorIlEEEEEEvRNS_18TensorIteratorBaseERKT_EUliE_EEviT1_:
	.zero		1008


//--------------------- .nv.constant0._ZN2at6native27unrolled_elementwise_kernelINS0_13BinaryFunctorIlllNS0_15binary_internal10MulFunctorIlEEEESt5arrayIPcLm3EELi4E23TrivialOffsetCalculatorILi2EjESA_ILi1EjENS0_6memory15LoadWithoutCastENSD_16StoreWithoutCastEEEviT_T0_T2_T3_T4_T5_ --------------------------
	.section	.nv.constant0._ZN2at6native27unrolled_elementwise_kernelINS0_13BinaryFunctorIlllNS0_15binary_internal10MulFunctorIlEEEESt5arrayIPcLm3EELi4E23TrivialOffsetCalculatorILi2EjESA_ILi1EjENS0_6memory15LoadWithoutCastENSD_16StoreWithoutCastEEEviT_T0_T2_T3_T4_T5_,"a",@progbits
	.sectionflags	@""
	.align	4
.nv.constant0._ZN2at6native27unrolled_elementwise_kernelINS0_13BinaryFunctorIlllNS0_15binary_internal10MulFunctorIlEEEESt5arrayIPcLm3EELi4E23TrivialOffsetCalculatorILi2EjESA_ILi1EjENS0_6memory15LoadWithoutCastENSD_16StoreWithoutCastEEEviT_T0_T2_T3_T4_T5_:
	.zero		388


//--------------------- .nv.constant0._ZN2at6native29vectorized_elementwise_kernelILi2ENS0_13BinaryFunctorIlllNS0_15binary_internal10MulFunctorIlEEEESt5arrayIPcLm3EEEEviT0_T1_ --------------------------
	.section	.nv.constant0._ZN2at6native29vectorized_elementwise_kernelILi2ENS0_13BinaryFunctorIlllNS0_15binary_internal10MulFunctorIlEEEESt5arrayIPcLm3EEEEviT0_T1_,"a",@progbits
	.sectionflags	@""
	.align	4
.nv.constant0._ZN2at6native29vectorized_elementwise_kernelILi2ENS0_13BinaryFunctorIlllNS0_15binary_internal10MulFunctorIlEEEESt5arrayIPcLm3EEEEviT0_T1_:
	.zero		384


//--------------------- .nv.constant0._ZN2at6native29vectorized_elementwise_kernelILi4ENS0_13BinaryFunctorIlllNS0_15binary_internal10MulFunctorIlEEEESt5arrayIPcLm3EEEEviT0_T1_ --------------------------
	.section	.nv.constant0._ZN2at6native29vectorized_elementwise_kernelILi4ENS0_13BinaryFunctorIlllNS0_15binary_internal10MulFunctorIlEEEESt5arrayIPcLm3EEEEviT0_T1_,"a",@progbits
	.sectionflags	@""
	.align	4
.nv.constant0._ZN2at6native29vectorized_elementwise_kernelILi4ENS0_13BinaryFunctorIlllNS0_15binary_internal10MulFunctorIlEEEESt5arrayIPcLm3EEEEviT0_T1_:
	.zero		384


//--------------------- .nv.constant0._ZN2at6native29vectorized_elementwise_kernelILi8ENS0_13BinaryFunctorIlllNS0_15binary_internal10MulFunctorIlEEEESt5arrayIPcLm3EEEEviT0_T1_ --------------------------
	.section	.nv.constant0._ZN2at6native29vectorized_elementwise_kernelILi8ENS0_13BinaryFunctorIlllNS0_15binary_internal10MulFunctorIlEEEESt5arrayIPcLm3EEEEviT0_T1_,"a",@progbits
	.sectionflags	@""
	.align	4
.nv.constant0._ZN2at6native29vectorized_elementwise_kernelILi8ENS0_13BinaryFunctorIlllNS0_15binary_internal10MulFunctorIlEEEESt5arrayIPcLm3EEEEviT0_T1_:
	.zero		384


//--------------------- .nv.constant0._ZN2at6native18elementwise_kernelILi128ELi4EZNS0_15gpu_kernel_implINS0_13AUnaryFunctorIiiiNS0_15binary_internal10MulFunctorIiEEEEEEvRNS_18TensorIteratorBaseERKT_EUliE_EEviT1_ --------------------------
	.section	.nv.constant0._ZN2at6native18elementwise_kernelILi128ELi4EZNS0_15gpu_kernel_implINS0_13AUnaryFunctorIiiiNS0_15binary_internal10MulFunctorIiEEEEEEvRNS_18TensorIteratorBaseERKT_EUliE_EEviT1_,"a",@progbits
	.sectionflags	@""
	.align	4
.nv.constant0._ZN2at6native18elementwise_kernelILi128ELi4EZNS0_15gpu_kernel_implINS0_13AUnaryFunctorIiiiNS0_15binary_internal10MulFunctorIiEEEEEEvRNS_18TensorIteratorBaseERKT_EUliE_EEviT1_:
	.zero		904


//--------------------- .nv.constant0._ZN2at6native27unrolled_elementwise_kernelINS0_13AUnaryFunctorIiiiNS0_15binary_internal10MulFunctorIiEEEESt5arrayIPcLm2EELi4E23TrivialOffsetCalculatorILi1EjESB_NS0_6memory12LoadWithCastILi1EEENSC_13StoreWithCastILi1EEEEEviT_T0_T2_T3_T4_T5_ --------------------------
	.section	.nv.constant0._ZN2at6native27unrolled_elementwise_kernelINS0_13AUnaryFunctorIiiiNS0_15binary_internal10MulFunctorIiEEEESt5arrayIPcLm2EELi4E23TrivialOffsetCalculatorILi1EjESB_NS0_6memory12LoadWithCastILi1EEENSC_13StoreWithCastILi1EEEEEviT_T0_T2_T3_T4_T5_,"a",@progbits
	.sectionflags	@""
	.align	4
.nv.constant0._ZN2at6native27unrolled_elementwise_kernelINS0_13AUnaryFunctorIiiiNS0_15binary_internal10MulFunctorIiEEEESt5arrayIPcLm2EELi4E23TrivialOffsetCalculatorILi1EjESB_NS0_6memory12LoadWithCastILi1EEENSC_13StoreWithCastILi1EEEEEviT_T0_T2_T3_T4_T5_:
	.zero		404


//--------------------- .nv.constant0._ZN2at6native18elementwise_kernelILi128ELi2EZNS0_22gpu_kernel_impl_nocastINS0_13AUnaryFunctorIiiiNS0_15binary_internal10MulFunctorIiEEEEEEvRNS_18TensorIteratorBaseERKT_EUliE_EEviT1_ --------------------------
	.section	.nv.constant0._ZN2at6native18elementwise_kernelILi128ELi2EZNS0_22gpu_kernel_impl_nocastINS0_13AUnaryFunctorIiiiNS0_15binary_internal10MulFunctorIiEEEEEEvRNS_18TensorIteratorBaseERKT_EUliE_EEviT1_,"a",@progbits
	.sectionflags	@""
	.align	4
.nv.constant0._ZN2at6native18elementwise_kernelILi128ELi2EZNS0_22gpu_kernel_impl_nocastINS0_13AUnaryFunctorIiiiNS0_15binary_internal10MulFunctorIiEEEEEEvRNS_18TensorIteratorBaseERKT_EUliE_EEviT1_:
	.zero		896


//--------------------- .nv.constant0._ZN2at6native27unrolled_elementwise_kernelINS0_13AUnaryFunctorIiiiNS0_15binary_internal10MulFunctorIiEEEESt5arrayIPcLm2EELi4E23TrivialOffsetCalculatorILi1EjESB_NS0_6memory15LoadWithoutCastENSC_16StoreWithoutCastEEEviT_T0_T2_T3_T4_T5_ --------------------------
	.section	.nv.constant0._ZN2at6native27unrolled_elementwise_kernelINS0_13AUnaryFunctorIiiiNS0_15binary_internal10MulFunctorIiEEEESt5arrayIPcLm2EELi4E23TrivialOffsetCalculatorILi1EjESB_NS0_6memory15LoadWithoutCastENSC_16StoreWithoutCastEEEviT_T0_T2_T3_T4_T5_,"a",@progbits
	.sectionflags	@""
	.align	4
.nv.constant0._ZN2at6native27unrolled_elementwise_kernelINS0_13AUnaryFunctorIiiiNS0_15binary_internal10MulFunctorIiEEEESt5arrayIPcLm2EELi4E23TrivialOffsetCalculatorILi1EjESB_NS0_6memory15LoadWithoutCastENSC_16StoreWithoutCastEEEviT_T0_T2_T3_T4_T5_:
	.zero		388


//--------------------- .nv.constant0._ZN2at6native29vectorized_elementwise_kernelILi2ENS0_13AUnaryFunctorIiiiNS0_15binary_internal10MulFunctorIiEEEESt5arrayIPcLm2EEEEviT0_T1_ --------------------------
	.section	.nv.constant0._ZN2at6native29vectorized_elementwise_kernelILi2ENS0_13AUnaryFunctorIiiiNS0_15binary_internal10MulFunctorIiEEEESt5arrayIPcLm2EEEEviT0_T1_,"a",@progbits
	.sectionflags	@""
	.align	4
.nv.constant0._ZN2at6native29vectorized_elementwise_kernelILi2ENS0_13AUnaryFunctorIiiiNS0_15binary_internal10MulFunctorIiEEEESt5arrayIPcLm2EEEEviT0_T1_:
	.zero		384


//--------------------- .nv.constant0._ZN2at6native29vectorized_elementwise_kernelILi4ENS0_13AUnaryFunctorIiiiNS0_15binary_internal10MulFunctorIiEEEESt5arrayIPcLm2EEEEviT0_T1_ --------------------------
	.section	.nv.constant0._ZN2at6native29vectorized_elementwise_kernelILi4ENS0_13AUnaryFunctorIiiiNS0_15binary_internal10MulFunctorIiEEEESt5arrayIPcLm2EEEEviT0_T1_,"a",@progbits
	.sectionflags	@""
	.align	4
.nv.constant0._ZN2at6native29vectorized_elementwise_kernelILi4ENS0_13AUnaryFunctorIiiiNS0_15binary_internal10MulFunctorIiEEEESt5arrayIPcLm2EEEEviT0_T1_:
	.zero		384


//--------------------- .nv.constant0._ZN2at6native29vectorized_elementwise_kernelILi8ENS0_13AUnaryFunctorIiiiNS0_15binary_internal10MulFunctorIiEEEESt5arrayIPcLm2EEEEviT0_T1_ --------------------------
	.section	.nv.constant0._ZN2at6native29vectorized_elementwise_kernelILi8ENS0_13AUnaryFunctorIiiiNS0_15binary_internal10MulFunctorIiEEEESt5arrayIPcLm2EEEEviT0_T1_,"a",@progbits
	.sectionflags	@""
	.align	4
.nv.constant0._ZN2at6native29vectorized_elementwise_kernelILi8ENS0_13AUnaryFunctorIiiiNS0_15binary_internal10MulFunctorIiEEEESt5arrayIPcLm2EEEEviT0_T1_:
	.zero		384


//--------------------- .nv.constant0._ZN2at6native18elementwise_kernelILi128ELi4EZNS0_15gpu_kernel_implINS0_13BinaryFunctorIiiiNS0_15binary_internal10MulFunctorIiEEEEEEvRNS_18TensorIteratorBaseERKT_EUliE_EEviT1_ --------------------------
	.section	.nv.constant0._ZN2at6native18elementwise_kernelILi128ELi4EZNS0_15gpu_kernel_implINS0_13BinaryFunctorIiiiNS0_15binary_internal10MulFunctorIiEEEEEEvRNS_18TensorIteratorBaseERKT_EUliE_EEviT1_,"a",@progbits
	.sectionflags	@""
	.align	4
.nv.constant0._ZN2at6native18elementwise_kernelILi128ELi4EZNS0_15gpu_kernel_implINS0_13BinaryFunctorIiiiNS0_15binary_internal10MulFunctorIiEEEEEEvRNS_18TensorIteratorBaseERKT_EUliE_EEviT1_:
	.zero		1008


//--------------------- .nv.constant0._ZN2at6native27unrolled_elementwise_kernelINS0_13BinaryFunctorIiiiNS0_15binary_internal10MulFunctorIiEEEESt5arrayIPcLm3EELi4E23TrivialOffsetCalculatorILi2EjESA_ILi1EjENS0_6memory12LoadWithCastILi2EEENSD_13StoreWithCastILi1EEEEEviT_T0_T2_T3_T4_T5_ --------------------------
	.section	.nv.constant0._ZN2at6native27unrolled_elementwise_kernelINS0_13BinaryFunctorIiiiNS0_15binary_internal10MulFunctorIiEEEESt5arrayIPcLm3EELi4E23TrivialOffsetCalculatorILi2EjESA_ILi1EjENS0_6memory12LoadWithCastILi2EEENSD_13StoreWithCastILi1EEEEEviT_T0_T2_T3_T4_T5_,"a",@progbits
	.sectionflags	@""
	.align	4
.nv.constant0._ZN2at6native27unrolled_elementwise_kernelINS0_13BinaryFunctorIiiiNS0_15binary_internal10MulFunctorIiEEEESt5arrayIPcLm3EELi4E23TrivialOffsetCalculatorILi2EjESA_ILi1EjENS0_6memory12LoadWithCastILi2EEENSD_13StoreWithCastILi1EEEEEviT_T0_T2_T3_T4_T5_:
	.zero		408


//--------------------- .nv.constant0._ZN2at6native18elementwise_kernelILi128ELi2EZNS0_22gpu_kernel_impl_nocastINS0_13BinaryFunctorIiiiNS0_15binary_internal10MulFunctorIiEEEEEEvRNS_18TensorIteratorBaseERKT_EUliE_EEviT1_ --------------------------
	.section	.nv.constant0._ZN2at6native18elementwise_kernelILi128ELi2EZNS0_22gpu_kernel_impl_nocastINS0_13BinaryFunctorIiiiNS0_15binary_internal10MulFunctorIiEEEEEEvRNS_18TensorIteratorBaseERKT_EUliE_EEviT1_,"a",@progbits
	.sectionflags	@""
	.align	4
.nv.constant0._ZN2at6native18elementwise_kernelILi128ELi2EZNS0_22gpu_kernel_impl_nocastINS0_13BinaryFunctorIiiiNS0_15binary_internal10MulFunctorIiEEEEEEvRNS_18TensorIteratorBaseERKT_EUliE_EEviT1_:
	.zero		1008


//--------------------- .nv.constant0._ZN2at6native27unrolled_elementwise_kernelINS0_13BinaryFunctorIiiiNS0_15binary_internal10MulFunctorIiEEEESt5arrayIPcLm3EELi4E23TrivialOffsetCalculatorILi2EjESA_ILi1EjENS0_6memory15LoadWithoutCastENSD_16StoreWithoutCastEEEviT_T0_T2_T3_T4_T5_ --------------------------
	.section	.nv.constant0._ZN2at6native27unrolled_elementwise_kernelINS0_13BinaryFunctorIiiiNS0_15binary_internal10MulFunctorIiEEEESt5arrayIPcLm3EELi4E23TrivialOffsetCalculatorILi2EjESA_ILi1EjENS0_6memory15LoadWithoutCastENSD_16StoreWithoutCastEEEviT_T0_T2_T3_T4_T5_,"a",@progbits
	.sectionflags	@""
	.align	4
.nv.constant0._ZN2at6native27unrolled_elementwise_kernelINS0_13BinaryFunctorIiiiNS0_15binary_internal10MulFunctorIiEEEESt5arrayIPcLm3EELi4E23TrivialOffsetCalculatorILi2EjESA_ILi1EjENS0_6memory15LoadWithoutCastENSD_16StoreWithoutCastEEEviT_T0_T2_T3_T4_T5_:
	.zero		388


//--------------------- .nv.constant0._ZN2at6native29vectorized_elementwise_kernelILi2ENS0_13BinaryFunctorIiiiNS0_15binary_internal10MulFunctorIiEEEESt5arrayIPcLm3EEEEviT0_T1_ --------------------------
	.section	.nv.constant0._ZN2at6native29vectorized_elementwise_kernelILi2ENS0_13BinaryFunctorIiiiNS0_15binary_internal10MulFunctorIiEEEESt5arrayIPcLm3EEEEviT0_T1_,"a",@progbits
	.sectionflags	@""
	.align	4
.nv.constant0._ZN2at6native29vectorized_elementwise_kernelILi2ENS0_13BinaryFunctorIiiiNS0_15binary_internal10MulFunctorIiEEEESt5arrayIPcLm3EEEEviT0_T1_:
	.zero		384


//--------------------- .nv.constant0._ZN2at6native29vectorized_elementwise_kernelILi4ENS0_13BinaryFunctorIiiiNS0_15binary_internal10MulFunctorIiEEEESt5arrayIPcLm3EEEEviT0_T1_ --------------------------
	.section	.nv.constant0._ZN2at6native29vectorized_elementwise_kernelILi4ENS0_13BinaryFunctorIiiiNS0_15binary_internal10MulFunctorIiEEEESt5arrayIPcLm3EEEEviT0_T1_,"a",@progbits
	.sectionflags	@""
	.align	4
.nv.constant0._ZN2at6native29vectorized_elementwise_kernelILi4ENS0_13BinaryFunctorIiiiNS0_15binary_internal10MulFunctorIiEEEESt5arrayIPcLm3EEEEviT0_T1_:
	.zero		384


//--------------------- .nv.constant0._ZN2at6native29vectorized_elementwise_kernelILi8ENS0_13BinaryFunctorIiiiNS0_15binary_internal10MulFunctorIiEEEESt5arrayIPcLm3EEEEviT0_T1_ --------------------------
	.section	.nv.constant0._ZN2at6native29vectorized_elementwise_kernelILi8ENS0_13BinaryFunctorIiiiNS0_15binary_internal10MulFunctorIiEEEESt5arrayIPcLm3EEEEviT0_T1_,"a",@progbits
	.sectionflags	@""
	.align	4
.nv.constant0._ZN2at6native29vectorized_elementwise_kernelILi8ENS0_13BinaryFunctorIiiiNS0_15binary_internal10MulFunctorIiEEEESt5arrayIPcLm3EEEEviT0_T1_:
	.zero		384


//--------------------- .nv.constant0._ZN2at6native18elementwise_kernelILi128ELi4EZNS0_15gpu_kernel_implINS0_13AUnaryFunctorIaaaNS0_15binary_internal10MulFunctorIaEEEEEEvRNS_18TensorIteratorBaseERKT_EUliE_EEviT1_ --------------------------
	.section	.nv.constant0._ZN2at6native18elementwise_kernelILi128ELi4EZNS0_15gpu_kernel_implINS0_13AUnaryFunctorIaaaNS0_15binary_internal10MulFunctorIaEEEEEEvRNS_18TensorIteratorBaseERKT_EUliE_EEviT1_,"a",@progbits
	.sectionflags	@""
	.align	4
.nv.constant0._ZN2at6native18elementwise_kernelILi128ELi4EZNS0_15gpu_kernel_implINS0_13AUnaryFunctorIaaaNS0_15binary_internal10MulFunctorIaEEEEEEvRNS_18TensorIteratorBaseERKT_EUliE_EEviT1_:
	.zero		896


//--------------------- .nv.constant0._ZN2at6native27unrolled_elementwise_kernelINS0_13AUnaryFunctorIaaaNS0_15binary_internal10MulFunctorIaEEEESt5arrayIPcLm2EELi4E23TrivialOffsetCalculatorILi1EjESB_NS0_6memory12LoadWithCastILi1EEENSC_13StoreWithCastILi1EEEEEviT_T0_T2_T3_T4_T5_ --------------------------
	.section	.nv.constant0._ZN2at6native27unrolled_elementwise_kernelINS0_13AUnaryFunctorIaaaNS0_15binary_internal10MulFunctorIaEEEESt5arrayIPcLm2EELi4E23TrivialOffsetCalculatorILi1EjESB_NS0_6memory12LoadWithCastILi1EEENSC_13StoreWithCastILi1EEEEEviT_T0_T2_T3_T4_T5_,"a",@progbits
	.sectionflags	@""
	.align	4
.nv.constant0._ZN2at6native27unrolled_elementwise_kernelINS0_13AUnaryFunctorIaaaNS0_15binary_internal10MulFunctorIaEEEESt5arrayIPcLm2EELi4E23TrivialOffsetCalculatorILi1EjESB_NS0_6memory12LoadWithCastILi1EEENSC_13StoreWithCastILi1EEEEEviT_T0_T2_T3_T4_T5_:
	.zero		396


//--------------------- .nv.constant0._ZN2at6native18elementwise_kernelILi128ELi4EZNS0_22gpu_kernel_impl_nocastINS0_13AUnaryFunctorIaaaNS0_15binary_internal10MulFunctorIaEEEEEEvRNS_18TensorIteratorBaseERKT_EUliE_EEviT1_ --------------------------
	.section	.nv.constant0._ZN2at6native18elementwise_kernelILi128ELi4EZNS0_22gpu_kernel_impl_nocastINS0_13AUnaryFunctorIaaaNS0_15binary_internal10MulFunctorIaEEEEEEvRNS_18TensorIteratorBaseERKT_EUliE_EEviT1_,"a",@progbits
	.sectionflags	@""
	.align	4
.nv.constant0._ZN2at6native18elementwise_kernelILi128ELi4EZNS0_22gpu_kernel_impl_nocastINS0_13AUnaryFunctorIaaaNS0_15binary_internal10MulFunctorIaEEEEEEvRNS_18TensorIteratorBaseERKT_EUliE_EEviT1_:
	.zero		896


//--------------------- .nv.constant0._ZN2at6native27unrolled_elementwise_kernelINS0_13AUnaryFunctorIaaaNS0_15binary_internal10MulFunctorIaEEEESt5arrayIPcLm2EELi4E23TrivialOffsetCalculatorILi1EjESB_NS0_6memory15LoadWithoutCastENSC_16StoreWithoutCastEEEviT_T0_T2_T3_T4_T5_ --------------------------
	.section	.nv.constant0._ZN2at6native27unrolled_elementwise_kernelINS0_13AUnaryFunctorIaaaNS0_15binary_internal10MulFunctorIaEEEESt5arrayIPcLm2EELi4E23TrivialOffsetCalculatorILi1EjESB_NS0_6memory15LoadWithoutCastENSC_16StoreWithoutCastEEEviT_T0_T2_T3_T4_T5_,"a",@progbits
	.sectionflags	@""
	.align	4
.nv.constant0._ZN2at6native27unrolled_elementwise_kernelINS0_13AUnaryFunctorIaaaNS0_15binary_internal10MulFunctorIaEEEESt5arrayIPcLm2EELi4E23TrivialOffsetCalculatorILi1EjESB_NS0_6memory15LoadWithoutCastENSC_16StoreWithoutCastEEEviT_T0_T2_T3_T4_T5_:
	.zero		380


//--------------------- .nv.constant0._ZN2at6native29vectorized_elementwise_kernelILi2ENS0_13AUnaryFunctorIaaaNS0_15binary_internal10MulFunctorIaEEEESt5arrayIPcLm2EEEEviT0_T1_ --------------------------
	.section	.nv.constant0._ZN2at6native29vectorized_elementwise_kernelILi2ENS0_13AUnaryFunctorIaaaNS0_15binary_internal10MulFunctorIaEEEESt5arrayIPcLm2EEEEviT0_T1_,"a",@progbits
	.sectionflags	@""
	.align	4
.nv.constant0._ZN2at6native29vectorized_elementwise_kernelILi2ENS0_13AUnaryFunctorIaaaNS0_15binary_internal10MulFunctorIaEEEESt5arrayIPcLm2EEEEviT0_T1_:
	.zero		376


//--------------------- .nv.constant0._ZN2at6native29vectorized_elementwise_kernelILi4ENS0_13AUnaryFunctorIaaaNS0_15binary_internal10MulFunctorIaEEEESt5arrayIPcLm2EEEEviT0_T1_ --------------------------
	.section	.nv.constant0._ZN2at6native29vectorized_elementwise_kernelILi4ENS0_13AUnaryFunctorIaaaNS0_15binary_internal10MulFunctorIaEEEESt5arrayIPcLm2EEEEviT0_T1_,"a",@progbits
	.sectionflags	@""
	.align	4
.nv.constant0._ZN2at6native29vectorized_elementwise_kernelILi4ENS0_13AUnaryFunctorIaaaNS0_15binary_internal10MulFunctorIaEEEESt5arrayIPcLm2EEEEviT0_T1_:
	.zero		376


//--------------------- .nv.constant0._ZN2at6native29vectorized_elementwise_kernelILi8ENS0_13AUnaryFunctorIaaaNS0_15binary_internal10MulFunctorIaEEEESt5arrayIPcLm2EEEEviT0_T1_ --------------------------
	.section	.nv.constant0._ZN2at6native29vectorized_elementwise_kernelILi8ENS0_13AUnaryFunctorIaaaNS0_15binary_internal10MulFunctorIaEEEESt5arrayIPcLm2EEEEviT0_T1_,"a",@progbits
	.sectionflags	@""
	.align	4
.nv.constant0._ZN2at6native29vectorized_elementwise_kernelILi8ENS0_13AUnaryFunctorIaaaNS0_15binary_internal10MulFunctorIaEEEESt5arrayIPcLm2EEEEviT0_T1_:
	.zero		376


//--------------------- .nv.constant0._ZN2at6native18elementwise_kernelILi128ELi4EZNS0_15gpu_kernel_implINS0_13BinaryFunctorIaaaNS0_15binary_internal10MulFunctorIaEEEEEEvRNS_18TensorIteratorBaseERKT_EUliE_EEviT1_ --------------------------
	.section	.nv.constant0._ZN2at6native18elementwise_kernelILi128ELi4EZNS0_15gpu_kernel_implINS0_13BinaryFunctorIaaaNS0_15binary_internal10MulFunctorIaEEEEEEvRNS_18TensorIteratorBaseERKT_EUliE_EEviT1_,"a",@progbits
	.sectionflags	@""
	.align	4
.nv.constant0._ZN2at6native18elementwise_kernelILi128ELi4EZNS0_15gpu_kernel_implINS0_13BinaryFunctorIaaaNS0_15binary_internal10MulFunctorIaEEEEEEvRNS_18TensorIteratorBaseERKT_EUliE_EEviT1_:
	.zero		1008


//--------------------- .nv.constant0._ZN2at6native27unrolled_elementwise_kernelINS0_13BinaryFunctorIaaaNS0_15binary_internal10MulFunctorIaEEEESt5arrayIPcLm3EELi4E23TrivialOffsetCalculatorILi2EjESA_ILi1EjENS0_6memory12LoadWithCastILi2EEENSD_13StoreWithCastILi1EEEEEviT_T0_T2_T3_T4_T5_ --------------------------
	.section	.nv.constant0._ZN2at6native27unrolled_elementwise_kernelINS0_13BinaryFunctorIaaaNS0_15binary_internal10MulFunctorIaEEEESt5arrayIPcLm3EELi4E23TrivialOffsetCalculatorILi2EjESA_ILi1EjENS0_6memory12LoadWithCastILi2EEENSD_13StoreWithCastILi1EEEEEviT_T0_T2_T3_T4_T5_,"a",@progbits
	.sectionflags	@""
	.align	4
.nv.constant0._ZN2at6native27unrolled_elementwise_kernelINS0_13BinaryFunctorIaaaNS0_15binary_internal10MulFunctorIaEEEESt5arrayIPcLm3EELi4E23TrivialOffsetCalculatorILi2EjESA_ILi1EjENS0_6memory12LoadWithCastILi2EEENSD_13StoreWithCastILi1EEEEEviT_T0_T2_T3_T4_T5_:
	.zero		408


//--------------------- .nv.constant0._ZN2at6native18elementwise_kernelILi128ELi4EZNS0_22gpu_kernel_impl_nocastINS0_13BinaryFunctorIaaaNS0_15binary_internal10MulFunctorIaEEEEEEvRNS_18TensorIteratorBaseERKT_EUliE_EEviT1_ --------------------------
	.section	.nv.constant0._ZN2at6native18elementwise_kernelILi128ELi4EZNS0_22gpu_kernel_impl_nocastINS0_13BinaryFunctorIaaaNS0_15binary_internal10MulFunctorIaEEEEEEvRNS_18TensorIteratorBaseERKT_EUliE_EEviT1_,"a",@progbits
	.sectionflags	@""
	.align	4
.nv.constant0._ZN2at6native18elementwise_kernelILi128ELi4EZNS0_22gpu_kernel_impl_nocastINS0_13BinaryFunctorIaaaNS0_15binary_internal10MulFunctorIaEEEEEEvRNS_18TensorIteratorBaseERKT_EUliE_EEviT1_:
	.zero		1008


//--------------------- .nv.constant0._ZN2at6native27unrolled_elementwise_kernelINS0_13BinaryFunctorIaaaNS0_15binary_internal10MulFunctorIaEEEESt5arrayIPcLm3EELi4E23TrivialOffsetCalculatorILi2EjESA_ILi1EjENS0_6memory15LoadWithoutCastENSD_16StoreWithoutCastEEEviT_T0_T2_T3_T4_T5_ --------------------------
	.section	.nv.constant0._ZN2at6native27unrolled_elementwise_kernelINS0_13BinaryFunctorIaaaNS0_15binary_internal10MulFunctorIaEEEESt5arrayIPcLm3EELi4E23TrivialOffsetCalculatorILi2EjESA_ILi1EjENS0_6memory15LoadWithoutCastENSD_16StoreWithoutCastEEEviT_T0_T2_T3_T4_T5_,"a",@progbits
	.sectionflags	@""
	.align	4
.nv.constant0._ZN2at6native27unrolled_elementwise_kernelINS0_13BinaryFunctorIaaaNS0_15binary_internal10MulFunctorIaEEEESt5arrayIPcLm3EELi4E23TrivialOffsetCalculatorILi2EjESA_ILi1EjENS0_6memory15LoadWithoutCastENSD_16StoreWithoutCastEEEviT_T0_T2_T3_T4_T5_:
	.zero		388


//--------------------- .nv.constant0._ZN2at6native29vectorized_elementwise_kernelILi2ENS0_13BinaryFunctorIaaaNS0_15binary_internal10MulFunctorIaEEEESt5arrayIPcLm3EEEEviT0_T1_ --------------------------
	.section	.nv.constant0._ZN2at6native29vectorized_elementwise_kernelILi2ENS0_13BinaryFunctorIaaaNS0_15binary_internal10MulFunctorIaEEEESt5arrayIPcLm3EEEEviT0_T1_,"a",@progbits
	.sectionflags	@""
	.align	4
.nv.constant0._ZN2at6native29vectorized_elementwise_kernelILi2ENS0_13BinaryFunctorIaaaNS0_15binary_internal10MulFunctorIaEEEESt5arrayIPcLm3EEEEviT0_T1_:
	.zero		384


//--------------------- .nv.constant0._ZN2at6native29vectorized_elementwise_kernelILi4ENS0_13BinaryFunctorIaaaNS0_15binary_internal10MulFunctorIaEEEESt5arrayIPcLm3EEEEviT0_T1_ --------------------------
	.section	.nv.constant0._ZN2at6native29vectorized_elementwise_kernelILi4ENS0_13BinaryFunctorIaaaNS0_15binary_internal10MulFunctorIaEEEESt5arrayIPcLm3EEEEviT0_T1_,"a",@progbits
	.sectionflags	@""
	.align	4
.nv.constant0._ZN2at6native29vectorized_elementwise_kernelILi4ENS0_13BinaryFunctorIaaaNS0_15binary_internal10MulFunctorIaEEEESt5arrayIPcLm3EEEEviT0_T1_:
	.zero		384


//--------------------- .nv.constant0._ZN2at6native29vectorized_elementwise_kernelILi8ENS0_13BinaryFunctorIaaaNS0_15binary_internal10MulFunctorIaEEEESt5arrayIPcLm3EEEEviT0_T1_ --------------------------
	.section	.nv.constant0._ZN2at6native29vectorized_elementwise_kernelILi8ENS0_13BinaryFunctorIaaaNS0_15binary_internal10MulFunctorIaEEEESt5arrayIPcLm3EEEEviT0_T1_,"a",@progbits
	.sectionflags	@""
	.align	4
.nv.constant0._ZN2at6native29vectorized_elementwise_kernelILi8ENS0_13BinaryFunctorIaaaNS0_15binary_internal10MulFunctorIaEEEESt5arrayIPcLm3EEEEviT0_T1_:
	.zero		384


//--------------------- .nv.constant0._ZN2at6native18elementwise_kernelILi128ELi4EZNS0_15gpu_kernel_implINS0_13AUnaryFunctorIhhhNS0_15binary_internal10MulFunctorIhEEEEEEvRNS_18TensorIteratorBaseERKT_EUliE_EEviT1_ --------------------------
	.section	.nv.constant0._ZN2at6native18elementwise_kernelILi128ELi4EZNS0_15gpu_kernel_implINS0_13AUnaryFunctorIhhhNS0_15binary_internal10MulFunctorIhEEEEEEvRNS_18TensorIteratorBaseERKT_EUliE_EEviT1_,"a",@progbits
	.sectionflags	@""
	.align	4
.nv.constant0._ZN2at6native18elementwise_kernelILi128ELi4EZNS0_15gpu_kernel_implINS0_13AUnaryFunctorIhhhNS0_15binary_internal10MulFunctorIhEEEEEEvRNS_18TensorIteratorBaseERKT_EUliE_EEviT1_:
	.zero		896


//--------------------- .nv.constant0._ZN2at6native27unrolled_elementwise_kernelINS0_13AUnaryFunctorIhhhNS0_15binary_internal10MulFunctorIhEEEESt5arrayIPcLm2EELi4E23TrivialOffsetCalculatorILi1EjESB_NS0_6memory12LoadWithCastILi1EEENSC_13StoreWithCastILi1EEEEEviT_T0_T2_T3_T4_T5_ --------------------------
	.section	.nv.constant0._ZN2at6native27unrolled_elementwise_kernelINS0_13AUnaryFunctorIhhhNS0_15binary_internal10MulFunctorIhEEEESt5arrayIPcLm2EELi4E23TrivialOffsetCalculatorILi1EjESB_NS0_6memory12LoadWithCastILi1EEENSC_13StoreWithCastILi1EEEEEviT_T0_T2_T3_T4_T5_,"a",@progbits
	.sectionflags	@""
	.align	4
.nv.constant0._ZN2at6native27unrolled_elementwise_kernelINS0_13AUnaryFunctorIhhhNS0_15binary_internal10MulFunctorIhEEEESt5arrayIPcLm2EELi4E23TrivialOffsetCalculatorILi1EjESB_NS0_6memory12LoadWithCastILi1EEENSC_13StoreWithCastILi1EEEEEviT_T0_T2_T3_T4_T5_:
	.zero		396


//--------------------- .nv.constant0._ZN2at6native18elementwise_kernelILi128ELi4EZNS0_22gpu_kernel_impl_nocastINS0_13AUnaryFunctorIhhhNS0_15binary_internal10MulFunctorIhEEEEEEvRNS_18TensorIteratorBaseERKT_EUliE_EEviT1_ --------------------------
	.section	.nv.constant0._ZN2at6native18elementwise_kernelILi128ELi4EZNS0_22gpu_kernel_impl_nocastINS0_13AUnaryFunctorIhhhNS0_15binary_internal10MulFunctorIhEEEEEEvRNS_18TensorIteratorBaseERKT_EUliE_EEviT1_,"a",@progbits
	.sectionflags	@""
	.align	4
.nv.constant0._ZN2at6native18elementwise_kernelILi128ELi4EZNS0_22gpu_kernel_impl_nocastINS0_13AUnaryFunctorIhhhNS0_15binary_internal10MulFunctorIhEEEEEEvRNS_18TensorIteratorBaseERKT_EUliE_EEviT1_:
	.zero		896


//--------------------- .nv.constant0._ZN2at6native27unrolled_elementwise_kernelINS0_13AUnaryFunctorIhhhNS0_15binary_internal10MulFunctorIhEEEESt5arrayIPcLm2EELi4E23TrivialOffsetCalculatorILi1EjESB_NS0_6memory15LoadWithoutCastENSC_16StoreWithoutCastEEEviT_T0_T2_T3_T4_T5_ --------------------------
	.section	.nv.constant0._ZN2at6native27unrolled_elementwise_kernelINS0_13AUnaryFunctorIhhhNS0_15binary_internal10MulFunctorIhEEEESt5arrayIPcLm2EELi4E23TrivialOffsetCalculatorILi1EjESB_NS0_6memory15LoadWithoutCastENSC_16StoreWithoutCastEEEviT_T0_T2_T3_T4_T5_,"a",@progbits
	.sectionflags	@""
	.align	4
.nv.constant0._ZN2at6native27unrolled_elementwise_kernelINS0_13AUnaryFunctorIhhhNS0_15binary_internal10MulFunctorIhEEEESt5arrayIPcLm2EELi4E23TrivialOffsetCalculatorILi1EjESB_NS0_6memory15LoadWithoutCastENSC_16StoreWithoutCastEEEviT_T0_T2_T3_T4_T5_:
	.zero		380


//--------------------- .nv.constant0._ZN2at6native29vectorized_elementwise_kernelILi2ENS0_13AUnaryFunctorIhhhNS0_15binary_internal10MulFunctorIhEEEESt5arrayIPcLm2EEEEviT0_T1_ --------------------------
	.section	.nv.constant0._ZN2at6native29vectorized_elementwise_kernelILi2ENS0_13AUnaryFunctorIhhhNS0_15binary_internal10MulFunctorIhEEEESt5arrayIPcLm2EEEEviT0_T1_,"a",@progbits
	.sectionflags	@""
	.align	4
.nv.constant0._ZN2at6native29vectorized_elementwise_kernelILi2ENS0_13AUnaryFunctorIhhhNS0_15binary_internal10MulFunctorIhEEEESt5arrayIPcLm2EEEEviT0_T1_:
	.zero		376


//--------------------- .nv.constant0._ZN2at6native29vectorized_elementwise_kernelILi4ENS0_13AUnaryFunctorIhhhNS0_15binary_internal10MulFunctorIhEEEESt5arrayIPcLm2EEEEviT0_T1_ --------------------------
	.section	.nv.constant0._ZN2at6native29vectorized_elementwise_kernelILi4ENS0_13AUnaryFunctorIhhhNS0_15binary_internal10MulFunctorIhEEEESt5arrayIPcLm2EEEEviT0_T1_,"a",@progbits
	.sectionflags	@""
	.align	4
.nv.constant0._ZN2at6native29vectorized_elementwise_kernelILi4ENS0_13AUnaryFunctorIhhhNS0_15binary_internal10MulFunctorIhEEEESt5arrayIPcLm2EEEEviT0_T1_:
	.zero		376


//--------------------- .nv.constant0._ZN2at6native29vectorized_elementwise_kernelILi8ENS0_13AUnaryFunctorIhhhNS0_15binary_internal10MulFunctorIhEEEESt5arrayIPcLm2EEEEviT0_T1_ --------------------------
	.section	.nv.constant0._ZN2at6native29vectorized_elementwise_kernelILi8ENS0_13AUnaryFunctorIhhhNS0_15binary_internal10MulFunctorIhEEEESt5arrayIPcLm2EEEEviT0_T1_,"a",@progbits
	.sectionflags	@""
	.align	4
.nv.constant0._ZN2at6native29vectorized_elementwise_kernelILi8ENS0_13AUnaryFunctorIhhhNS0_15binary_internal10MulFunctorIhEEEESt5arrayIPcLm2EEEEviT0_T1_:
	.zero		376


//--------------------- .nv.constant0._ZN2at6native18elementwise_kernelILi128ELi4EZNS0_15gpu_kernel_implINS0_13BinaryFunctorIhhhNS0_15binary_internal10MulFunctorIhEEEEEEvRNS_18TensorIteratorBaseERKT_EUliE_EEviT1_ --------------------------
	.section	.nv.constant0._ZN2at6native18elementwise_kernelILi128ELi4EZNS0_15gpu_kernel_implINS0_13BinaryFunctorIhhhNS0_15binary_internal10MulFunctorIhEEEEEEvRNS_18TensorIteratorBaseERKT_EUliE_EEviT1_,"a",@progbits
	.sectionflags	@""
	.align	4
.nv.constant0._ZN2at6native18elementwise_kernelILi128ELi4EZNS0_15gpu_kernel_implINS0_13BinaryFunctorIhhhNS0_15binary_internal10MulFunctorIhEEEEEEvRNS_18TensorIteratorBaseERKT_EUliE_EEviT1_:
	.zero		1008


//--------------------- .nv.constant0._ZN2at6native27unrolled_elementwise_kernelINS0_13BinaryFunctorIhhhNS0_15binary_internal10MulFunctorIhEEEESt5arrayIPcLm3EELi4E23TrivialOffsetCalculatorILi2EjESA_ILi1EjENS0_6memory12LoadWithCastILi2EEENSD_13StoreWithCastILi1EEEEEviT_T0_T2_T3_T4_T5_ --------------------------
	.section	.nv.constant0._ZN2at6native27unrolled_elementwise_kernelINS0_13BinaryFunctorIhhhNS0_15binary_internal10MulFunctorIhEEEESt5arrayIPcLm3EELi4E23TrivialOffsetCalculatorILi2EjESA_ILi1EjENS0_6memory12LoadWithCastILi2EEENSD_13StoreWithCastILi1EEEEEviT_T0_T2_T3_T4_T5_,"a",@progbits
	.sectionflags	@""
	.align	4
.nv.constant0._ZN2at6native27unrolled_elementwise_kernelINS0_13BinaryFunctorIhhhNS0_15binary_internal10MulFunctorIhEEEESt5arrayIPcLm3EELi4E23TrivialOffsetCalculatorILi2EjESA_ILi1EjENS0_6memory12LoadWithCastILi2EEENSD_13StoreWithCastILi1EEEEEviT_T0_T2_T3_T4_T5_:
	.zero		408


//--------------------- .nv.constant0._ZN2at6native18elementwise_kernelILi128ELi4EZNS0_22gpu_kernel_impl_nocastINS0_13BinaryFunctorIhhhNS0_15binary_internal10MulFunctorIhEEEEEEvRNS_18TensorIteratorBaseERKT_EUliE_EEviT1_ --------------------------
	.section	.nv.constant0._ZN2at6native18elementwise_kernelILi128ELi4EZNS0_22gpu_kernel_impl_nocastINS0_13BinaryFunctorIhhhNS0_15binary_internal10MulFunctorIhEEEEEEvRNS_18TensorIteratorBaseERKT_EUliE_EEviT1_,"a",@progbits
	.sectionflags	@""
	.align	4
.nv.constant0._ZN2at6native18elementwise_kernelILi128ELi4EZNS0_22gpu_kernel_impl_nocastINS0_13BinaryFunctorIhhhNS0_15binary_internal10MulFunctorIhEEEEEEvRNS_18TensorIteratorBaseERKT_EUliE_EEviT1_:
	.zero		1008


//--------------------- .nv.constant0._ZN2at6native27unrolled_elementwise_kernelINS0_13BinaryFunctorIhhhNS0_15binary_internal10MulFunctorIhEEEESt5arrayIPcLm3EELi4E23TrivialOffsetCalculatorILi2EjESA_ILi1EjENS0_6memory15LoadWithoutCastENSD_16StoreWithoutCastEEEviT_T0_T2_T3_T4_T5_ --------------------------
	.section	.nv.constant0._ZN2at6native27unrolled_elementwise_kernelINS0_13BinaryFunctorIhhhNS0_15binary_internal10MulFunctorIhEEEESt5arrayIPcLm3EELi4E23TrivialOffsetCalculatorILi2EjESA_ILi1EjENS0_6memory15LoadWithoutCastENSD_16StoreWithoutCastEEEviT_T0_T2_T3_T4_T5_,"a",@progbits
	.sectionflags	@""
	.align	4
.nv.constant0._ZN2at6native27unrolled_elementwise_kernelINS0_13BinaryFunctorIhhhNS0_15binary_internal10MulFunctorIhEEEESt5arrayIPcLm3EELi4E23TrivialOffsetCalculatorILi2EjESA_ILi1EjENS0_6memory15LoadWithoutCastENSD_16StoreWithoutCastEEEviT_T0_T2_T3_T4_T5_:
	.zero		388


//--------------------- .nv.constant0._ZN2at6native29vectorized_elementwise_kernelILi2ENS0_13BinaryFunctorIhhhNS0_15binary_internal10MulFunctorIhEEEESt5arrayIPcLm3EEEEviT0_T1_ --------------------------
	.section	.nv.constant0._ZN2at6native29vectorized_elementwise_kernelILi2ENS0_13BinaryFunctorIhhhNS0_15binary_internal10MulFunctorIhEEEESt5arrayIPcLm3EEEEviT0_T1_,"a",@progbits
	.sectionflags	@""
	.align	4
.nv.constant0._ZN2at6native29vectorized_elementwise_kernelILi2ENS0_13BinaryFunctorIhhhNS0_15binary_internal10MulFunctorIhEEEESt5arrayIPcLm3EEEEviT0_T1_:
	.zero		384


//--------------------- .nv.constant0._ZN2at6native29vectorized_elementwise_kernelILi4ENS0_13BinaryFunctorIhhhNS0_15binary_internal10MulFunctorIhEEEESt5arrayIPcLm3EEEEviT0_T1_ --------------------------
	.section	.nv.constant0._ZN2at6native29vectorized_elementwise_kernelILi4ENS0_13BinaryFunctorIhhhNS0_15binary_internal10MulFunctorIhEEEESt5arrayIPcLm3EEEEviT0_T1_,"a",@progbits
	.sectionflags	@""
	.align	4
.nv.constant0._ZN2at6native29vectorized_elementwise_kernelILi4ENS0_13BinaryFunctorIhhhNS0_15binary_internal10MulFunctorIhEEEESt5arrayIPcLm3EEEEviT0_T1_:
	.zero		384


//--------------------- .nv.constant0._ZN2at6native29vectorized_elementwise_kernelILi8ENS0_13BinaryFunctorIhhhNS0_15binary_internal10MulFunctorIhEEEESt5arrayIPcLm3EEEEviT0_T1_ --------------------------
	.section	.nv.constant0._ZN2at6native29vectorized_elementwise_kernelILi8ENS0_13BinaryFunctorIhhhNS0_15binary_internal10MulFunctorIhEEEESt5arrayIPcLm3EEEEviT0_T1_,"a",@progbits
	.sectionflags	@""
	.align	4
.nv.constant0._ZN2at6native29vectorized_elementwise_kernelILi8ENS0_13BinaryFunctorIhhhNS0_15binary_internal10MulFunctorIhEEEESt5arrayIPcLm3EEEEviT0_T1_:
	.zero		384


//--------------------- .text._ZN2at6native18elementwise_kernelILi128ELi4EZNS0_15gpu_kernel_implINS0_13AUnaryFunctorIbbbNS0_15binary_internal10MulFunctorIbEEEEEEvRNS_18TensorIteratorBaseERKT_EUliE_EEviT1_ --------------------------
	.section	.text._ZN2at6native18elementwise_kernelILi128ELi4EZNS0_15gpu_kernel_implINS0_13AUnaryFunctorIbbbNS0_15binary_internal10MulFunctorIbEEEEEEvRNS_18TensorIteratorBaseERKT_EUliE_EEviT1_,"ax",@progbits
	.sectioninfo	@"SHI_REGISTERS=26"
	.align	128
        .global         _ZN2at6native18elementwise_kernelILi128ELi4EZNS0_15gpu_kernel_implINS0_13AUnaryFunctorIbbbNS0_15binary_internal10MulFunctorIbEEEEEEvRNS_18TensorIteratorBaseERKT_EUliE_EEviT1_
        .type           _ZN2at6native18elementwise_kernelILi128ELi4EZNS0_15gpu_kernel_implINS0_13AUnaryFunctorIbbbNS0_15binary_internal10MulFunctorIbEEEEEEvRNS_18TensorIteratorBaseERKT_EUliE_EEviT1_,@function
        .size           _ZN2at6native18elementwise_kernelILi128ELi4EZNS0_15gpu_kernel_implINS0_13AUnaryFunctorIbbbNS0_15binary_internal10MulFunctorIbEEEEEEvRNS_18TensorIteratorBaseERKT_EUliE_EEviT1_,(.L_x_16486 - _ZN2at6native18elementwise_kernelILi128ELi4EZNS0_15gpu_kernel_implINS0_13AUnaryFunctorIbbbNS0_15binary_internal10MulFunctorIbEEEEEEvRNS_18TensorIteratorBaseERKT_EUliE_EEviT1_)
        .other          _ZN2at6native18elementwise_kernelILi128ELi4EZNS0_15gpu_kernel_implINS0_13AUnaryFunctorIbbbNS0_15binary_internal10MulFunctorIbEEEEEEvRNS_18TensorIteratorBaseERKT_EUliE_EEviT1_,@"STO_CUDA_ENTRY STV_DEFAULT"
_ZN2at6native18elementwise_kernelILi128ELi4EZNS0_15gpu_kernel_implINS0_13AUnaryFunctorIbbbNS0_15binary_internal10MulFunctorIbEEEEEEvRNS_18TensorIteratorBaseERKT_EUliE_EEviT1_:
.text._ZN2at6native18elementwise_kernelILi128ELi4EZNS0_15gpu_kernel_implINS0_13AUnaryFunctorIbbbNS0_15binary_internal10MulFunctorIbEEEEEEvRNS_18TensorIteratorBaseERKT_EUliE_EEviT1_:
[----:B------:R-:W-:Y:S02]  /*0000*/  IMAD.MOV.U32 R1, RZ, RZ, c[0x0][0x28] ;  /* 0x00000a00ff017624 */ /* 0x000fe400078e00ff */
[----:B------:R-:W0:Y:S01]  /*0010*/  S2R R18, SR_CTAID.X ;  /* 0x0000000000127919 */ /* 0x000e220000002500 */
[----:B------:R-:W-:Y:S01]  /*0020*/  ULDC.64 UR36, c[0x0][0x118] ;  /* 0x0000460000247ab9 */ /* 0x000fe20000000a00 */
[----:B------:R-:W-:Y:S02]  /*0030*/  BSSY B6, `(.L_x_0) ;  /* 0x00002ca000067945 */ /* 0x000fe40003800000 */
[----:B------:R-:W0:Y:S02]  /*0040*/  S2R R23, SR_TID.X ;  /* 0x0000000000177919 */ /* 0x000e240000002100 */
[----:B0-----:R-:W-:-:S05]  /*0050*/  IMAD R19, R18, 0x200, R23 ;  /* 0x0000020012137824 */ /* 0x001fca00078e0217 */
[----:B------:R-:W-:-:S13]  /*0060*/  ISETP.GE.AND P0, PT, R19, c[0x0][0x160], PT ;  /* 0x0000580013007a0c */ /* 0x000fda0003f06270 */
[----:B------:R-:W-:Y:S05]  /*0070*/  @P0 BRA `(.L_x_1) ;  /* 0x00002c5000000947 */ /* 0x000fea0003800000 */
[----:B------:R-:W-:Y:S01]  /*0080*/  ISETP.NE.AND P0, PT, RZ, c[0x0][0x168], PT ;  /* 0x00005a00ff007a0c */ /* 0x000fe20003f05270 */
[----:B------:R-:W-:Y:S02]  /*0090*/  IMAD.MOV.U32 R0, RZ, RZ, RZ ;  /* 0x000000ffff007224 */ /* 0x000fe400078e00ff */
[----:B------:R-:W-:-:S10]  /*00a0*/  IMAD.MOV.U32 R16, RZ, RZ, RZ ;  /* 0x000000ffff107224 */ /* 0x000fd400078e00ff */
[----:B------:R-:W-:Y:S05]  /*00b0*/  @!P0 BRA `(.L_x_2) ;  /* 0x00000e1000008947 */ /* 0x000fea0003800000 */
[----:B------:R-:W-:Y:S02]  /*00c0*/  IMAD.MOV.U32 R2, RZ, RZ, RZ ;  /* 0x000000ffff027224 */ /* 0x000fe400078e00ff */
[----:B------:R-:W-:Y:S02]  /*00d0*/  IMAD.MOV.U32 R3, RZ, RZ, R19 ;  /* 0x000000ffff037224 */ /* 0x000fe400078e0013 */
[----:B------:R-:W-:Y:S02]  /*00e0*/  IMAD.MOV.U32 R6, RZ, RZ, c[0x0][0x168] ;  /* 0x00005a00ff067624 */ /* 0x000fe400078e00ff */
[----:B------:R-:W-:-:S03]  /*00f0*/  IMAD.HI.U32 R2, R19, c[0x0][0x170], R2 ;  /* 0x00005c0013027a27 */ /* 0x000fc600078e0002 */
[----:B------:R-:W-:Y:S02]  /*0100*/  ISETP.NE.AND P0, PT, R6, 0x1, PT ;  /* 0x000000010600780c */ /* 0x000fe40003f05270 */
[----:B------:R-:W-:-:S05]  /*0110*/  SHF.R.U32.HI R3, RZ, c[0x0][0x174], R2 ;  /* 0x00005d00ff037a19 */ /* 0x000fca0000011602 */
[----:B------:R-:W-:-:S04]  /*0120*/  IMAD.MOV R0, RZ, RZ, -R3 ;  /* 0x000000ffff007224 */ /* 0x000fc800078e0a03 */
[----:B------:R-:W-:-:S04]  /*0130*/  IMAD R19, R0, c[0x0][0x16c], R19 ;  /* 0x00005b0000137a24 */ /* 0x000fc800078e0213 */
[C---:B------:R-:W-:Y:S02]  /*0140*/  IMAD R16, R19.reuse, c[0x0][0x298], RZ ;  /* 0x0000a60013107a24 */ /* 0x040fe400078e02ff */
[----:B------:R-:W-:Y:S01]  /*0150*/  IMAD R0, R19, c[0x0][0x29c], RZ ;  /* 0x0000a70013007a24 */ /* 0x000fe200078e02ff */
[----:B------:R-:W-:Y:S05]  /*0160*/  @!P0 BRA `(.L_x_2) ;  /* 0x00000d6000008947 */ /* 0x000fea0003800000 */
[----:B------:R-:W-:Y:S01]  /*0170*/  IMAD.MOV.U32 R2, RZ, RZ, RZ ;  /* 0x000000ffff027224 */ /* 0x000fe200078e00ff */
[----:B------:R-:W-:-:S03]  /*0180*/  ISETP.NE.AND P0, PT, R6, 0x2, PT ;  /* 0x000000020600780c */ /* 0x000fc60003f05270 */
[----:B------:R-:W-:-:S05]  /*0190*/  IMAD.HI.U32 R4, R3, c[0x0][0x17c], R2 ;  /* 0x00005f0003047a27 */ /* 0x000fca00078e0002 */
[----:B------:R-:W-:-:S05]  /*01a0*/  SHF.R.U32.HI R5, RZ, c[0x0][0x180], R4 ;  /* 0x00006000ff057a19 */ /* 0x000fca0000011604 */
[----:B------:R-:W-:-:S04]  /*01b0*/  IMAD.MOV R2, RZ, RZ, -R5 ;  /* 0x000000ffff027224 */ /* 0x000fc800078e0a05 */
[----:B------:R-:W-:-:S04]  /*01c0*/  IMAD R3, R2, c[0x0][0x178], R3 ;  /* 0x00005e0002037a24 */ /* 0x000fc800078e0203 */
[C---:B------:R-:W-:Y:S02]  /*01d0*/  IMAD R16, R3.reuse, c[0x0][0x2a0], RZ ;  /* 0x0000a80003107a24 */ /* 0x040fe400078e02ff */
[----:B------:R-:W-:Y:S02]  /*01e0*/  IMAD R0, R3, c[0x0][0x2a4], R0 ;  /* 0x0000a90003007a24 */ /* 0x000fe400078e0200 */
[----:B------:R-:W-:Y:S01]  /*01f0*/  IMAD R16, R19, c[0x0][0x298], R16 ;  /* 0x0000a60013107a24 */ /* 0x000fe200078e0210 */
[----:B------:R-:W-:Y:S05]  /*0200*/  @!P0 BRA `(.L_x_2) ;  /* 0x00000cc000008947 */ /* 0x000fea0003800000 */
[----:B------:R-:W-:Y:S01]  /*0210*/  IMAD.MOV.U32 R4, RZ, RZ, RZ ;  /* 0x000000ffff047224 */ /* 0x000fe200078e00ff */
[----:B------:R-:W-:-:S03]  /*0220*/  ISETP.NE.AND P0, PT, R6, 0x3, PT ;  /* 0x000000030600780c */ /* 0x000fc60003f05270 */
[----:B------:R-:W-:-:S05]  /*0230*/  IMAD.HI.U32 R2, R5, c[0x0][0x188], R4 ;  /* 0x0000620005027a27 */ /* 0x000fca00078e0004 */
[----:B------:R-:W-:-:S05]  /*0240*/  SHF.R.U32.HI R3, RZ, c[0x0][0x18c], R2 ;  /* 0x00006300ff037a19 */ /* 0x000fca0000011602 */
[----:B------:R-:W-:-:S04]  /*0250*/  IMAD.MOV R4, RZ, RZ, -R3 ;  /* 0x000000ffff047224 */ /* 0x000fc800078e0a03 */
[----:B------:R-:W-:-:S04]  /*0260*/  IMAD R5, R4, c[0x0][0x184], R5 ;  /* 0x0000610004057a24 */ /* 0x000fc800078e0205 */
[C---:B------:R-:W-:Y:S02]  /*0270*/  IMAD R16, R5.reuse, c[0x0][0x2a8], R16 ;  /* 0x0000aa0005107a24 */ /* 0x040fe400078e0210 */
        /* <DEDUP_REMOVED lines=182> */
[----:B------:R-:W-:Y:S01]  /*0de0*/  ISETP.NE.AND P0, PT, R6, 0x18, PT ;  /* 0x000000180600780c */ /* 0x000fe20003f05270 */
[----:B------:R-:W-:-:S04]  /*0df0*/  IMAD.MOV.U32 R2, RZ, RZ, RZ ;  /* 0x000000ffff027224 */ /* 0x000fc800078e00ff */
[----:B------:R-:W-:-:S05]  /*0e00*/  IMAD.HI.U32 R4, R3, c[0x0][0x284], R2 ;  /* 0x0000a10003047a27 */ /* 0x000fca00078e0002 */
[----:B------:R-:W-:-:S03]  /*0e10*/  SHF.R.U32.HI R5, RZ, c[0x0][0x288], R4 ;  /* 0x0000a200ff057a19 */ /* 0x000fc60000011604 */
[----:B------:R-:W-:Y:S02]  /*0e20*/  @P0 IMAD.MOV.U32 R4, RZ, RZ, RZ ;  /* 0x000000ffff040224 */ /* 0x000fe400078e00ff */
[--C-:B------:R-:W-:Y:S02]  /*0e30*/  IMAD.MOV R7, RZ, RZ, -R5.reuse ;  /* 0x000000ffff077224 */ /* 0x100fe400078e0a05 */
[----:B------:R-:W-:-:S04]  /*0e40*/  @P0 IMAD.HI.U32 R2, R5, c[0x0][0x290], R4 ;  /* 0x0000a40005020a27 */ /* 0x000fc800078e0004 */
[----:B------:R-:W-:Y:S01]  /*0e50*/  IMAD R3, R7, c[0x0][0x280], R3 ;  /* 0x0000a00007037a24 */ /* 0x000fe200078e0203 */
[----:B------:R-:W-:-:S03]  /*0e60*/  @P0 SHF.R.U32.HI R2, RZ, c[0x0][0x294], R2 ;  /* 0x0000a500ff020a19 */ /* 0x000fc60000011602 */
[C---:B------:R-:W-:Y:S02]  /*0e70*/  IMAD R16, R3.reuse, c[0x0][0x350], R16 ;  /* 0x0000d40003107a24 */ /* 0x040fe400078e0210 */
[----:B------:R-:W-:Y:S02]  /*0e80*/  @P0 IMAD.MOV R4, RZ, RZ, -R2 ;  /* 0x000000ffff040224 */ /* 0x000fe400078e0a02 */
[----:B------:R-:W-:Y:S02]  /*0e90*/  IMAD R0, R3, c[0x0][0x354], R0 ;  /* 0x0000d50003007a24 */ /* 0x000fe400078e0200 */
[----:B------:R-:W-:-:S04]  /*0ea0*/  @P0 IMAD R5, R4, c[0x0][0x28c], R5 ;  /* 0x0000a30004050a24 */ /* 0x000fc800078e0205 */
[C---:B------:R-:W-:Y:S02]  /*0eb0*/  @P0 IMAD R16, R5.reuse, c[0x0][0x358], R16 ;  /* 0x0000d60005100a24 */ /* 0x040fe400078e0210 */
[----:B------:R-:W-:Y:S02]  /*0ec0*/  @P0 IMAD R0, R5, c[0x0][0x35c], R0 ;  /* 0x0000d70005000a24 */ /* 0x000fe400078e0200 */
.L_x_2:
[----:B------:R-:W0:Y:S01]  /*0ed0*/  LDC.U8 R5, c[0x0][0x373] ;  /* 0x0000dcc0ff057b82 */ /* 0x000e220000000000 */
[----:B------:R-:W-:Y:S02]  /*0ee0*/  IADD3 R16, P1, R16, c[0x0][0x360], RZ ;  /* 0x0000d80010107a10 */ /* 0x000fe40007f3e0ff */
[----:B------:R-:W-:-:S03]  /*0ef0*/  IADD3 R2, P2, R0, c[0x0][0x368], RZ ;  /* 0x0000da0000027a10 */ /* 0x000fc60007f5e0ff */
[----:B------:R-:W-:Y:S02]  /*0f00*/  IMAD.X R17, RZ, RZ, c[0x0][0x364], P1 ;  /* 0x0000d900ff117624 */ /* 0x000fe400008e06ff */
[----:B------:R-:W-:Y:S01]  /*0f10*/  IMAD.X R3, RZ, RZ, c[0x0][0x36c], P2 ;  /* 0x0000db00ff037624 */ /* 0x000fe200010e06ff */
[----:B0-----:R-:W-:-:S04]  /*0f20*/  PRMT R4, R5, 0x9910, RZ ;  /* 0x0000991005047816 */ /* 0x001fc800000000ff */
[----:B------:R-:W-:-:S13]  /*0f30*/  ISETP.GT.AND P0, PT, R4, 0x9, PT ;  /* 0x000000090400780c */ /* 0x000fda0003f04270 */
[----:B------:R-:W-:Y:S05]  /*0f40*/  @P0 BRA `(.L_x_3) ;  /* 0x0000043000000947 */ /* 0x000fea0003800000 */
[----:B------:R-:W-:-:S13]  /*0f50*/  ISETP.GT.AND P0, PT, R4, 0x4, PT ;  /* 0x000000040400780c */ /* 0x000fda0003f04270 */
[----:B------:R-:W-:Y:S05]  /*0f60*/  @P0 BRA `(.L_x_4) ;  /* 0x000001c000000947 */ /* 0x000fea0003800000 */
[----:B------:R-:W-:-:S13]  /*0f70*/  ISETP.GT.AND P0, PT, R4, 0x1, PT ;  /* 0x000000010400780c */ /* 0x000fda0003f04270 */
[----:B------:R-:W-:Y:S05]  /*0f80*/  @P0 BRA `(.L_x_5) ;  /* 0x000000a000000947 */ /* 0x000fea0003800000 */
[----:B------:R-:W-:-:S13]  /*0f90*/  ISETP.NE.AND P0, PT, R5, RZ, PT ;  /* 0x000000ff0500720c */ /* 0x000fda0003f05270 */
[----:B------:R-:W-:Y:S05]  /*0fa0*/  @!P0 BRA `(.L_x_6) ;  /* 0x0000005000008947 */ /* 0x000fea0003800000 */
[----:B------:R-:W-:-:S13]  /*0fb0*/  ISETP.NE.AND P0, PT, R4, 0x1, PT ;  /* 0x000000010400780c */ /* 0x000fda0003f05270 */
[----:B------:R-:W-:Y:S05]  /*0fc0*/  @P0 BRA `(.L_x_7) ;  /* 0x00000cb000000947 */ /* 0x000fea0003800000 */
[----:B------:R-:W2:Y:S02]  /*0fd0*/  LDG.E.U8 R2, [R2.64] ;  /* 0x0000002402027981 */ /* 0x000ea4000c1e1100 */
[----:B--2---:R-:W-:Y:S01]  /*0fe0*/  ISETP.NE.AND P0, PT, R2, RZ, PT ;  /* 0x000000ff0200720c */ /* 0x004fe20003f05270 */
[----:B------:R-:W-:Y:S05]  /*0ff0*/  BRA `(.L_x_8) ;  /* 0x00000e3000007947 */ /* 0x000fea0003800000 */
.L_x_6:
[----:B------:R-:W2:Y:S02]  /*1000*/  LDG.E.U8 R2, [R2.64] ;  /* 0x0000002402027981 */ /* 0x000ea4000c1e1100 */
[----:B--2---:R-:W-:Y:S01]  /*1010*/  ISETP.NE.AND P0, PT, R2, RZ, PT ;  /* 0x000000ff0200720c */ /* 0x004fe20003f05270 */
[----:B------:R-:W-:Y:S05]  /*1020*/  BRA `(.L_x_8) ;  /* 0x00000e0000007947 */ /* 0x000fea0003800000 */
.L_x_5:
[----:B------:R-:W-:-:S13]  /*1030*/  ISETP.NE.AND P0, PT, R4, 0x2, PT ;  /* 0x000000020400780c */ /* 0x000fda0003f05270 */
[----:B------:R-:W-:Y:S05]  /*1040*/  @!P0 BRA `(.L_x_9) ;  /* 0x000000b000008947 */ /* 0x000fea0003800000 */
[----:B------:R-:W-:-:S13]  /*1050*/  ISETP.NE.AND P0, PT, R4, 0x3, PT ;  /* 0x000000030400780c */ /* 0x000fda0003f05270 */
[----:B------:R-:W-:Y:S05]  /*1060*/  @!P0 BRA `(.L_x_10) ;  /* 0x0000006000008947 */ /* 0x000fea0003800000 */
[----:B------:R-:W-:-:S13]  /*1070*/  ISETP.NE.AND P0, PT, R4, 0x4, PT ;  /* 0x000000040400780c */ /* 0x000fda0003f05270 */
[----:B------:R-:W-:Y:S05]  /*1080*/  @P0 BRA `(.L_x_7) ;  /* 0x00000bf000000947 */ /* 0x000fea0003800000 */
[----:B------:R-:W2:Y:S02]  /*1090*/  LDG.E.64 R2, [R2.64] ;  /* 0x0000002402027981 */ /* 0x000ea4000c1e1b00 */
[----:B--2---:R-:W-:-:S04]  /*10a0*/  ISETP.NE.U32.AND P0, PT, R2, RZ, PT ;  /* 0x000000ff0200720c */ /* 0x004fc80003f05070 */
[----:B------:R-:W-:Y:S01]  /*10b0*/  ISETP.NE.AND.EX P0, PT, R3, RZ, PT, P0 ;  /* 0x000000ff0300720c */ /* 0x000fe20003f05300 */
[----:B------:R-:W-:Y:S05]  /*10c0*/  BRA `(.L_x_8) ;  /* 0x00000d6000007947 */ /* 0x000fea0003800000 */
.L_x_10:
[----:B------:R-:W2:Y:S02]  /*10d0*/  LDG.E R2, [R2.64] ;  /* 0x0000002402027981 */ /* 0x000ea4000c1e1900 */
[----:B--2---:R-:W-:Y:S01]  /*10e0*/  ISETP.NE.AND P0, PT, R2, RZ, PT ;  /* 0x000000ff0200720c */ /* 0x004fe20003f05270 */
[----:B------:R-:W-:Y:S05]  /*10f0*/  BRA `(.L_x_8) ;  /* 0x00000d3000007947 */ /* 0x000fea0003800000 */
.L_x_9:
[----:B------:R-:W2:Y:S02]  /*1100*/  LDG.E.U16 R2, [R2.64] ;  /* 0x0000002402027981 */ /* 0x000ea4000c1e1500 */
[----:B--2---:R-:W-:Y:S01]  /*1110*/  ISETP.NE.AND P0, PT, R2, RZ, PT ;  /* 0x000000ff0200720c */ /* 0x004fe20003f05270 */
[----:B------:R-:W-:Y:S05]  /*1120*/  BRA `(.L_x_8) ;  /* 0x00000d0000007947 */ /* 0x000fea0003800000 */
.L_x_4:
[----:B------:R-:W-:-:S13]  /*1130*/  ISETP.GT.AND P0, PT, R4, 0x6, PT ;  /* 0x000000060400780c */ /* 0x000fda0003f04270 */
[----:B------:R-:W-:Y:S05]  /*1140*/  @P0 BRA `(.L_x_11) ;  /* 0x000000b000000947 */ /* 0x000fea0003800000 */
[----:B------:R-:W-:-:S13]  /*1150*/  ISETP.NE.AND P0, PT, R4, 0x5, PT ;  /* 0x000000050400780c */ /* 0x000fda0003f05270 */
[----:B------:R-:W-:Y:S05]  /*1160*/  @!P0 BRA `(.L_x_12) ;  /* 0x0000005000008947 */ /* 0x000fea0003800000 */
[----:B------:R-:W-:-:S13]  /*1170*/  ISETP.NE.AND P0, PT, R4, 0x6, PT ;  /* 0x000000060400780c */ /* 0x000fda0003f05270 */
[----:B------:R-:W-:Y:S05]  /*1180*/  @P0 BRA `(.L_x_7) ;  /* 0x00000af000000947 */ /* 0x000fea0003800000 */
[----:B------:R-:W2:Y:S02]  /*1190*/  LDG.E R2, [R2.64] ;  /* 0x0000002402027981 */ /* 0x000ea4000c1e1900 */
[----:B--2---:R-:W-:Y:S01]  /*11a0*/  FSETP.NEU.FTZ.AND P0, PT, R2, RZ, PT ;  /* 0x000000ff0200720b */ /* 0x004fe20003f1d000 */
[----:B------:R-:W-:Y:S05]  /*11b0*/  BRA `(.L_x_8) ;  /* 0x00000c7000007947 */ /* 0x000fea0003800000 */
.L_x_12:
[----:B------:R-:W2:Y:S02]  /*11c0*/  LDG.E.U16 R0, [R2.64] ;  /* 0x0000002402007981 */ /* 0x000ea4000c1e1500 */
[----:B--2---:R-:W-:-:S05]  /*11d0*/  HADD2.F32 R0, -RZ, R0.H0_H0 ;  /* 0x20000000ff007230 */ /* 0x004fca0000004100 */
[----:B------:R-:W-:Y:S01]  /*11e0*/  FSETP.NEU.FTZ.AND P0, PT, R0, RZ, PT ;  /* 0x000000ff0000720b */ /* 0x000fe20003f1d000 */
[----:B------:R-:W-:Y:S05]  /*11f0*/  BRA `(.L_x_8) ;  /* 0x00000c3000007947 */ /* 0x000fea0003800000 */
.L_x_11:
[----:B------:R-:W-:-:S13]  /*1200*/  ISETP.NE.AND P0, PT, R4, 0x7, PT ;  /* 0x000000070400780c */ /* 0x000fda0003f05270 */
[----:B------:R-:W-:Y:S05]  /*1210*/  @!P0 BRA `(.L_x_13) ;  /* 0x0000013000008947 */ /* 0x000fea0003800000 */
[----:B------:R-:W-:-:S13]  /*1220*/  ISETP.NE.AND P0, PT, R4, 0x8, PT ;  /* 0x000000080400780c */ /* 0x000fda0003f05270 */
[----:B------:R-:W-:Y:S05]  /*1230*/  @!P0 BRA `(.L_x_14) ;  /* 0x0000007000008947 */ /* 0x000fea0003800000 */
[----:B------:R-:W-:-:S13]  /*1240*/  ISETP.NE.AND P0, PT, R4, 0x9, PT ;  /* 0x000000090400780c */ /* 0x000fda0003f05270 */
[----:B------:R-:W-:Y:S05]  /*1250*/  @P0 BRA `(.L_x_7) ;  /* 0x00000a2000000947 */ /* 0x000fea0003800000 */
[----:B------:R-:W2:Y:S02]  /*1260*/  LDG.E.64 R2, [R2.64] ;  /* 0x0000002402027981 */ /* 0x000ea4000c1e1b00 */
[----:B--2---:R-:W-:Y:S02]  /*1270*/  FSETP.NEU.FTZ.AND P0, PT, R2, RZ, PT ;  /* 0x000000ff0200720b */ /* 0x004fe40003f1d000 */
[----:B------:R-:W-:-:S04]  /*1280*/  FSETP.NEU.FTZ.AND P1, PT, R3, RZ, PT ;  /* 0x000000ff0300720b */ /* 0x000fc80003f3d000 */
[----:B------:R-:W-:Y:S01]  /*1290*/  PLOP3.LUT P0, PT, P0, P1, PT, 0xa8, 0x0 ;  /* 0x000000000000781c */ /* 0x000fe20000703570 */
[----:B------:R-:W-:Y:S05]  /*12a0*/  BRA `(.L_x_8) ;  /* 0x00000b8000007947 */ /* 0x000fea0003800000 */
.L_x_14:
[----:B------:R-:W2:Y:S02]  /*12b0*/  LDG.E R2, [R2.64] ;  /* 0x0000002402027981 */ /* 0x000ea4000c1e1900 */
[----:B--2---:R-:W-:-:S05]  /*12c0*/  HADD2.F32 R0, -RZ, R2.H0_H0 ;  /* 0x20000002ff007230 */ /* 0x004fca0000004100 */
[----:B------:R-:W-:Y:S01]  /*12d0*/  FSETP.NEU.FTZ.AND P0, PT, R0, RZ, PT ;  /* 0x000000ff0000720b */ /* 0x000fe20003f1d000 */
[----:B------:R-:W-:-:S12]  /*12e0*/  IMAD.MOV.U32 R0, RZ, RZ, 0x1 ;  /* 0x00000001ff007424 */ /* 0x000fd800078e00ff */
[----:B------:R-:W-:-:S05]  /*12f0*/  @!P0 HADD2.F32 R4, -RZ, R2.H1_H1 ;  /* 0x30000002ff048230 */ /* 0x000fca0000004100 */
[----:B------:R-:W-:-:S04]  /*1300*/  @!P0 FSETP.NEU.FTZ.AND P1, PT, R4, RZ, PT ;  /* 0x000000ff0400820b */ /* 0x000fc80003f3d000 */
[----:B------:R-:W-:-:S04]  /*1310*/  @!P0 SEL R0, RZ, 0x1, !P1 ;  /* 0x00000001ff008807 */ /* 0x000fc80004800000 */
[----:B------:R-:W-:-:S04]  /*1320*/  PRMT R0, R0, 0x9910, RZ ;  /* 0x0000991000007816 */ /* 0x000fc800000000ff */
[----:B------:R-:W-:Y:S01]  /*1330*/  ISETP.NE.AND P0, PT, R0, RZ, PT ;  /* 0x000000ff0000720c */ /* 0x000fe20003f05270 */
[----:B------:R-:W-:Y:S05]  /*1340*/  BRA `(.L_x_8) ;  /* 0x00000ae000007947 */ /* 0x000fea0003800000 */
.L_x_13:
[----:B------:R-:W2:Y:S02]  /*1350*/  LDG.E.64 R2, [R2.64] ;  /* 0x0000002402027981 */ /* 0x000ea4000c1e1b00 */
[----:B--2---:R0:W1:Y:S01]  /*1360*/  DSETP.NEU.AND P0, PT, R2, RZ, PT ;  /* 0x000000ff0200722a */ /* 0x0040620003f0d000 */
[----:B------:R-:W-:Y:S05]  /*1370*/  BRA `(.L_x_8) ;  /* 0x00000ab000007947 */ /* 0x000fea0003800000 */
.L_x_3:
[----:B------:R-:W-:-:S13]  /*1380*/  ISETP.GT.AND P0, PT, R4, 0x18, PT ;  /* 0x000000180400780c */ /* 0x000fda0003f04270 */
[----:B------:R-:W-:Y:S05]  /*1390*/  @P0 BRA `(.L_x_15) ;  /* 0x000003a000000947 */ /* 0x000fea0003800000 */
[----:B------:R-:W-:-:S13]  /*13a0*/  ISETP.GT.AND P0, PT, R4, 0xe, PT ;  /* 0x0000000e0400780c */ /* 0x000fda0003f04270 */
[----:B------:R-:W-:Y:S05]  /*13b0*/  @P0 BRA `(.L_x_16) ;  /* 0x000000b000000947 */ /* 0x000fea0003800000 */
[----:B------:R-:W-:-:S13]  /*13c0*/  ISETP.NE.AND P0, PT, R4, 0xa, PT ;  /* 0x0000000a0400780c */ /* 0x000fda0003f05270 */
[----:B------:R-:W-:Y:S05]  /*13d0*/  @!P0 BRA `(.L_x_17) ;  /* 0x0000005000008947 */ /* 0x000fea0003800000 */
[----:B------:R-:W-:-:S13]  /*13e0*/  ISETP.NE.AND P0, PT, R4, 0xb, PT ;  /* 0x0000000b0400780c */ /* 0x000fda0003f05270 */
[----:B------:R-:W-:Y:S05]  /*13f0*/  @P0 BRA `(.L_x_7) ;  /* 0x0000088000000947 */ /* 0x000fea0003800000 */
[----:B------:R-:W2:Y:S02]  /*1400*/  LDG.E.U8 R2, [R2.64] ;  /* 0x0000002402027981 */ /* 0x000ea4000c1e1100 */
[----:B--2---:R-:W-:Y:S01]  /*1410*/  ISETP.NE.AND P0, PT, R2, RZ, PT ;  /* 0x000000ff0200720c */ /* 0x004fe20003f05270 */
[----:B------:R-:W-:Y:S05]  /*1420*/  BRA `(.L_x_8) ;  /* 0x00000a0000007947 */ /* 0x000fea0003800000 */
.L_x_17:
[----:B------:R-:W2:Y:S02]  /*1430*/  LDG.E.128 R4, [R2.64] ;  /* 0x0000002402047981 */ /* 0x000ea4000c1e1d00 */
[----:B--2---:R-:W0:-:S06]  /*1440*/  DSETP.NEU.AND P0, PT, R6, RZ, PT ;  /* 0x000000ff0600722a */ /* 0x004e0c0003f0d000 */
[----:B0-----:R0:W1:Y:S01]  /*1450*/  DSETP.NEU.OR P0, PT, R4, RZ, P0 ;  /* 0x000000ff0400722a */ /* 0x001062000070d400 */
[----:B------:R-:W-:Y:S05]  /*1460*/  BRA `(.L_x_8) ;  /* 0x000009c000007947 */ /* 0x000fea0003800000 */
.L_x_16:
[----:B------:R-:W-:-:S13]  /*1470*/  ISETP.NE.AND P0, PT, R4, 0xf, PT ;  /* 0x0000000f0400780c */ /* 0x000fda0003f05270 */
[----:B------:R-:W-:Y:S05]  /*1480*/  @!P0 BRA `(.L_x_18) ;  /* 0x0000027000008947 */ /* 0x000fea0003800000 */
[----:B------:R-:W-:-:S13]  /*1490*/  ISETP.NE.AND P0, PT, R4, 0x17, PT ;  /* 0x000000170400780c */ /* 0x000fda0003f05270 */
[----:B------:R-:W-:Y:S05]  /*14a0*/  @!P0 BRA `(.L_x_19) ;  /* 0x0000017000008947 */ /* 0x000fea0003800000 */
[----:B------:R-:W-:-:S13]  /*14b0*/  ISETP.NE.AND P0, PT, R4, 0x18, PT ;  /* 0x000000180400780c */ /* 0x000fda0003f05270 */
[----:B------:R-:W-:Y:S05]  /*14c0*/  @P0 BRA `(.L_x_7) ;  /* 0x000007b000000947 */ /* 0x000fea0003800000 */
[----:B------:R-:W2:Y:S01]  /*14d0*/  LDG.E.U8 R0, [R2.64] ;  /* 0x0000002402007981 */ /* 0x000ea2000c1e1100 */
[----:B------:R-:W-:Y:S02]  /*14e0*/  IMAD.MOV.U32 R8, RZ, RZ, -0x800000 ;  /* 0xff800000ff087424 */ /* 0x000fe400078e00ff */
[----:B--2---:R-:W-:-:S05]  /*14f0*/  IMAD.SHL.U32 R0, R0, 0x1000000, RZ ;  /* 0x0100000000007824 */ /* 0x004fca00078e00ff */
[----:B------:R-:W-:-:S04]  /*1500*/  LOP3.LUT R4, R0, 0x7f000000, RZ, 0xc0, !PT ;  /* 0x7f00000000047812 */ /* 0x000fc800078ec0ff */
[----:B------:R-:W0:Y:S01]  /*1510*/  FLO.U32 R5, R4 ;  /* 0x0000000400057300 */ /* 0x000e2200000e0000 */
[C---:B------:R-:W-:Y:S02]  /*1520*/  IADD3 R6, R4.reuse, 0x1000000, RZ ;  /* 0x0100000004067810 */ /* 0x040fe40007ffe0ff */
[----:B------:R-:W-:Y:S02]  /*1530*/  IADD3 R2, R4, -0x1, RZ ;  /* 0xffffffff04027810 */ /* 0x000fe40007ffe0ff */
[----:B------:R-:W-:Y:S02]  /*1540*/  SHF.R.S32.HI R6, RZ, 0x8, R6 ;  /* 0x00000008ff067819 */ /* 0x000fe40000011406 */
[----:B------:R-:W-:Y:S02]  /*1550*/  SHF.R.S32.HI R2, RZ, 0x1f, R2 ;  /* 0x0000001fff027819 */ /* 0x000fe40000011402 */
[----:B0-----:R-:W-:-:S04]  /*1560*/  IADD3 R5, -R5, 0x1f, RZ ;  /* 0x0000001f05057810 */ /* 0x001fc80007ffe1ff */
[C---:B------:R-:W-:Y:S02]  /*1570*/  ISETP.GT.U32.AND P0, PT, R5.reuse, 0x4, PT ;  /* 0x000000040500780c */ /* 0x040fe40003f04070 */
[----:B------:R-:W-:-:S04]  /*1580*/  IADD3 R5, R5, -0x4, RZ ;  /* 0xfffffffc05057810 */ /* 0x000fc80007ffe0ff */
[----:B------:R-:W-:-:S05]  /*1590*/  SEL R5, R5, RZ, P0 ;  /* 0x000000ff05057207 */ /* 0x000fca0000000000 */
[----:B------:R-:W-:Y:S01]  /*15a0*/  IMAD R8, R5, R8, 0x3c000000 ;  /* 0x3c00000005087424 */ /* 0x000fe200078e0208 */
[----:B------:R-:W-:-:S04]  /*15b0*/  SHF.L.U32 R5, R4, R5, RZ ;  /* 0x0000000504057219 */ /* 0x000fc800000006ff */
[----:B------:R-:W-:-:S04]  /*15c0*/  LEA.HI R5, R5, R8, RZ, 0x1c ;  /* 0x0000000805057211 */ /* 0x000fc800078fe0ff */
[----:B------:R-:W-:-:S04]  /*15d0*/  LOP3.LUT R5, R5, 0x7f800000, R6, 0xf8, !PT ;  /* 0x7f80000005057812 */ /* 0x000fc800078ef806 */
[----:B------:R-:W-:-:S04]  /*15e0*/  LOP3.LUT R5, R5, R2, RZ, 0x30, !PT ;  /* 0x0000000205057212 */ /* 0x000fc800078e30ff */
[----:B------:R-:W-:-:S04]  /*15f0*/  LOP3.LUT R5, R5, 0x80000000, R0, 0xf8, !PT ;  /* 0x8000000005057812 */ /* 0x000fc800078ef800 */
[----:B------:R-:W-:Y:S01]  /*1600*/  FSETP.NEU.FTZ.AND P0, PT, R5, RZ, PT ;  /* 0x000000ff0500720b */ /* 0x000fe20003f1d000 */
[----:B------:R-:W-:Y:S05]  /*1610*/  BRA `(.L_x_8) ;  /* 0x0000081000007947 */ /* 0x000fea0003800000 */
.L_x_19:
[----:B------:R-:W2:Y:S02]  /*1620*/  LDG.E.U8 R2, [R2.64] ;  /* 0x0000002402027981 */ /* 0x000ea4000c1e1100 */
[C---:B--2---:R-:W-:Y:S02]  /*1630*/  IMAD.SHL.U32 R0, R2.reuse, 0x2000000, RZ ;  /* 0x0200000002007824 */ /* 0x044fe400078e00ff */
[----:B------:R-:W-:-:S03]  /*1640*/  IMAD.SHL.U32 R5, R2, 0x1000000, RZ ;  /* 0x0100000002057824 */ /* 0x000fc600078e00ff */
[----:B------:R-:W-:-:S13]  /*1650*/  ISETP.GE.U32.AND P0, PT, R0, 0x8000000, PT ;  /* 0x080000000000780c */ /* 0x000fda0003f06070 */
[C---:B------:R-:W-:Y:S02]  /*1660*/  @!P0 IMAD.SHL.U32 R0, R2.reuse, 0x100, RZ ;  /* 0x0000010002008824 */ /* 0x040fe400078e00ff */
[----:B------:R-:W-:-:S03]  /*1670*/  @P0 IMAD.SHL.U32 R4, R2, 0x200000, RZ ;  /* 0x0020000002040824 */ /* 0x000fc600078e00ff */
[----:B------:R-:W-:Y:S02]  /*1680*/  @!P0 LOP3.LUT R0, R0, 0x7f00, RZ, 0xc0, !PT ;  /* 0x00007f0000008812 */ /* 0x000fe400078ec0ff */
[----:B------:R-:W-:Y:S02]  /*1690*/  @P0 LOP3.LUT R4, R4, 0x70000000, RZ, 0xfc, !PT ;  /* 0x7000000004040812 */ /* 0x000fe400078efcff */
[----:B------:R-:W-:-:S03]  /*16a0*/  @!P0 LOP3.LUT R0, R0, 0x3f000000, RZ, 0xfc, !PT ;  /* 0x3f00000000008812 */ /* 0x000fc600078efcff */
[----:B------:R-:W-:Y:S02]  /*16b0*/  @P0 FMUL.FTZ R4, R4, 1.9259299443872358531e-34 ;  /* 0x0780000004040820 */ /* 0x000fe40000410000 */
[----:B------:R-:W-:-:S05]  /*16c0*/  @!P0 FADD.FTZ R4, R0, -0.5 ;  /* 0xbf00000000048421 */ /* 0x000fca0000010000 */
[----:B------:R-:W-:-:S04]  /*16d0*/  LOP3.LUT R4, R4, 0x80000000, R5, 0xf8, !PT ;  /* 0x8000000004047812 */ /* 0x000fc800078ef805 */
[----:B------:R-:W-:Y:S01]  /*16e0*/  FSETP.NEU.FTZ.AND P0, PT, R4, RZ, PT ;  /* 0x000000ff0400720b */ /* 0x000fe20003f1d000 */
[----:B------:R-:W-:Y:S05]  /*16f0*/  BRA `(.L_x_8) ;  /* 0x0000073000007947 */ /* 0x000fea0003800000 */
.L_x_18:
[----:B------:R-:W2:Y:S02]  /*1700*/  LDG.E.U16 R0, [R2.64] ;  /* 0x0000002402007981 */ /* 0x000ea4000c1e1500 */
[----:B--2---:R-:W-:-:S04]  /*1710*/  PRMT R0, RZ, 0x5410, R0 ;  /* 0x00005410ff007816 */ /* 0x004fc80000000000 */
[----:B------:R-:W-:Y:S01]  /*1720*/  FSETP.NEU.FTZ.AND P0, PT, R0, RZ, PT ;  /* 0x000000ff0000720b */ /* 0x000fe20003f1d000 */
[----:B------:R-:W-:Y:S05]  /*1730*/  BRA `(.L_x_8) ;  /* 0x000006f000007947 */ /* 0x000fea0003800000 */
.L_x_15:
[----:B------:R-:W-:-:S13]  /*1740*/  ISETP.GT.AND P0, PT, R4, 0x1b, PT ;  /* 0x0000001b0400780c */ /* 0x000fda0003f04270 */
[----:B------:R-:W-:Y:S05]  /*1750*/  @P0 BRA `(.L_x_20) ;  /* 0x0000041000000947 */ /* 0x000fea0003800000 */
[----:B------:R-:W-:-:S13]  /*1760*/  ISETP.NE.AND P0, PT, R4, 0x19, PT ;  /* 0x000000190400780c */ /* 0x000fda0003f05270 */
[----:B------:R-:W-:Y:S05]  /*1770*/  @!P0 BRA `(.L_x_21) ;  /* 0x0000023000008947 */ /* 0x000fea0003800000 */
[----:B------:R-:W-:-:S13]  /*1780*/  ISETP.NE.AND P0, PT, R4, 0x1a, PT ;  /* 0x0000001a0400780c */ /* 0x000fda0003f05270 */
[----:B------:R-:W-:Y:S05]  /*1790*/  @!P0 BRA `(.L_x_22) ;  /* 0x0000005000008947 */ /* 0x000fea0003800000 */
[----:B------:R-:W-:-:S13]  /*17a0*/  ISETP.NE.AND P0, PT, R4, 0x1b, PT ;  /* 0x0000001b0400780c */ /* 0x000fda0003f05270 */
[----:B------:R-:W-:Y:S05]  /*17b0*/  @P0 BRA `(.L_x_7) ;  /* 0x000004c000000947 */ /* 0x000fea0003800000 */
[----:B------:R-:W2:Y:S02]  /*17c0*/  LDG.E.U16 R2, [R2.64] ;  /* 0x0000002402027981 */ /* 0x000ea4000c1e1500 */
[----:B--2---:R-:W-:Y:S01]  /*17d0*/  ISETP.NE.AND P0, PT, R2, RZ, PT ;  /* 0x000000ff0200720c */ /* 0x004fe20003f05270 */
[----:B------:R-:W-:Y:S05]  /*17e0*/  BRA `(.L_x_8) ;  /* 0x0000064000007947 */ /* 0x000fea0003800000 */
.L_x_22:
[----:B------:R-:W2:Y:S01]  /*17f0*/  LDG.E.U8 R2, [R2.64] ;  /* 0x0000002402027981 */ /* 0x000ea2000c1e1100 */
[----:B------:R-:W-:Y:S01]  /*1800*/  BSSY B0, `(.L_x_23) ;  /* 0x0000018000007945 */ /* 0x000fe20003800000 */
[----:B------:R-:W-:Y:S01]  /*1810*/  IMAD.MOV.U32 R0, RZ, RZ, RZ ;  /* 0x000000ffff007224 */ /* 0x000fe200078e00ff */
[----:B--2---:R-:W-:-:S13]  /*1820*/  ISETP.NE.AND P0, PT, R2, RZ, PT ;  /* 0x000000ff0200720c */ /* 0x004fda0003f05270 */
[----:B------:R-:W-:Y:S05]  /*1830*/  @!P0 BRA `(.L_x_24) ;  /* 0x0000014000008947 */ /* 0x000fea0003800000 */
[----:B------:R-:W-:-:S13]  /*1840*/  ISETP.NE.AND P0, PT, R2, 0x80, PT ;  /* 0x000000800200780c */ /* 0x000fda0003f05270 */
[----:B------:R-:W-:Y:S01]  /*1850*/  @!P0 IMAD.MOV.U32 R0, RZ, RZ, 0x7f800001 ;  /* 0x7f800001ff008424 */ /* 0x000fe200078e00ff */
[----:B------:R-:W-:Y:S05]  /*1860*/  @!P0 BRA `(.L_x_24) ;  /* 0x0000011000008947 */ /* 0x000fea0003800000 */
[C---:B------:R-:W-:Y:S01]  /*1870*/  LOP3.LUT P0, R0, R2.reuse, 0x78, RZ, 0xc0, !PT ;  /* 0x0000007802007812 */ /* 0x040fe2000780c0ff */
[----:B------:R-:W-:Y:S01]  /*1880*/  BSSY B1, `(.L_x_25) ;  /* 0x000000c000017945 */ /* 0x000fe20003800000 */
[----:B------:R-:W-:Y:S02]  /*1890*/  SHF.R.U32.HI R3, RZ, 0x7, R2 ;  /* 0x00000007ff037819 */ /* 0x000fe40000011602 */
[----:B------:R-:W-:Y:S02]  /*18a0*/  LOP3.LUT R2, R2, 0x7, RZ, 0xc0, !PT ;  /* 0x0000000702027812 */ /* 0x000fe400078ec0ff */
[----:B------:R-:W-:Y:S01]  /*18b0*/  SHF.R.U32.HI R0, RZ, 0x3, R0 ;  /* 0x00000003ff007819 */ /* 0x000fe20000011600 */
[----:B------:R-:W-:-:S06]  /*18c0*/  IMAD.U32 R4, R3, -0x80000000, RZ ;  /* 0x8000000003047824 */ /* 0x000fcc00078e00ff */
[----:B------:R-:W-:Y:S05]  /*18d0*/  @P0 BRA `(.L_x_26) ;  /* 0x0000006000000947 */ /* 0x000fea0003800000 */
[----:B------:R-:W0:Y:S02]  /*18e0*/  FLO.U32 R3, R2 ;  /* 0x0000000200037300 */ /* 0x000e2400000e0000 */
[----:B0-----:R-:W-:-:S04]  /*18f0*/  IADD3 R3, -R3, 0x1f, RZ ;  /* 0x0000001f03037810 */ /* 0x001fc80007ffe1ff */
[----:B------:R-:W-:Y:S02]  /*1900*/  IADD3 R5, R3, -0x1c, RZ ;  /* 0xffffffe403057810 */ /* 0x000fe40007ffe0ff */
[----:B------:R-:W-:Y:S02]  /*1910*/  IADD3 R0, R0, 0x1d, -R3 ;  /* 0x0000001d00007810 */ /* 0x000fe40007ffe803 */
[----:B------:R-:W-:-:S04]  /*1920*/  SHF.L.U32 R5, R2, R5, RZ ;  /* 0x0000000502057219 */ /* 0x000fc800000006ff */
[----:B------:R-:W-:Y:S02]  /*1930*/  LOP3.LUT R2, R5, 0x7, RZ, 0xc0, !PT ;  /* 0x0000000705027812 */ /* 0x000fe400078ec0ff */
.L_x_26:
[----:B------:R-:W-:Y:S05]  /*1940*/  BSYNC B1 ;  /* 0x0000000000017941 */ /* 0x000fea0003800000 */
.L_x_25:
[----:B------:R-:W-:Y:S01]  /*1950*/  LEA R3, R0, 0x3b800000, 0x17 ;  /* 0x3b80000000037811 */ /* 0x000fe200078eb8ff */
[----:B------:R-:W-:-:S05]  /*1960*/  IMAD.SHL.U32 R0, R2, 0x100000, RZ ;  /* 0x0010000002007824 */ /* 0x000fca00078e00ff */
[----:B------:R-:W-:Y:S02]  /*1970*/  LOP3.LUT R0, R3, R0, R4, 0xfe, !PT ;  /* 0x0000000003007212 */ /* 0x000fe400078efe04 */
.L_x_24:
[----:B------:R-:W-:Y:S05]  /*1980*/  BSYNC B0 ;  /* 0x0000000000007941 */ /* 0x000fea0003800000 */
.L_x_23:
[----:B------:R-:W-:Y:S01]  /*1990*/  FSETP.NEU.FTZ.AND P0, PT, R0, RZ, PT ;  /* 0x000000ff0000720b */ /* 0x000fe20003f1d000 */
[----:B------:R-:W-:Y:S05]  /*19a0*/  BRA `(.L_x_8) ;  /* 0x0000048000007947 */ /* 0x000fea0003800000 */
.L_x_21:
        /* <DEDUP_REMOVED lines=21> */
.L_x_30:
[----:B------:R-:W-:Y:S05]  /*1b00*/  BSYNC B1 ;  /* 0x0000000000017941 */ /* 0x000fea0003800000 */
.L_x_29:
[----:B------:R-:W-:Y:S01]  /*1b10*/  LEA R3, R0, 0x37800000, 0x17 ;  /* 0x3780000000037811 */ /* 0x000fe200078eb8ff */
[----:B------:R-:W-:-:S05]  /*1b20*/  IMAD.SHL.U32 R0, R2, 0x200000, RZ ;  /* 0x0020000002007824 */ /* 0x000fca00078e00ff */
[----:B------:R-:W-:Y:S02]  /*1b30*/  LOP3.LUT R0, R3, R0, R4, 0xfe, !PT ;  /* 0x0000000003007212 */ /* 0x000fe400078efe04 */
.L_x_28:
[----:B------:R-:W-:Y:S05]  /*1b40*/  BSYNC B0 ;  /* 0x0000000000007941 */ /* 0x000fea0003800000 */
.L_x_27:
[----:B------:R-:W-:Y:S01]  /*1b50*/  FSETP.NEU.FTZ.AND P0, PT, R0, RZ, PT ;  /* 0x000000ff0000720b */ /* 0x000fe20003f1d000 */
[----:B------:R-:W-:Y:S05]  /*1b60*/  BRA `(.L_x_8) ;  /* 0x000002c000007947 */ /* 0x000fea0003800000 */
.L_x_20:
[----:B------:R-:W-:-:S13]  /*1b70*/  ISETP.NE.AND P0, PT, R4, 0x1c, PT ;  /* 0x0000001c0400780c */ /* 0x000fda0003f05270 */
[----:B------:R-:W-:Y:S05]  /*1b80*/  @!P0 BRA `(.L_x_31) ;  /* 0x0000028000008947 */ /* 0x000fea0003800000 */
[----:B------:R-:W-:-:S13]  /*1b90*/  ISETP.NE.AND P0, PT, R4, 0x1d, PT ;  /* 0x0000001d0400780c */ /* 0x000fda0003f05270 */
[----:B------:R-:W-:Y:S05]  /*1ba0*/  @!P0 BRA `(.L_x_32) ;  /* 0x0000022000008947 */ /* 0x000fea0003800000 */
[----:B------:R-:W-:-:S13]  /*1bb0*/  ISETP.NE.AND P0, PT, R4, 0x2c, PT ;  /* 0x0000002c0400780c */ /* 0x000fda0003f05270 */
[----:B------:R-:W-:Y:S05]  /*1bc0*/  @P0 BRA `(.L_x_7) ;  /* 0x000000b000000947 */ /* 0x000fea0003800000 */
[----:B------:R-:W2:Y:S01]  /*1bd0*/  LDG.E.U8 R2, [R2.64] ;  /* 0x0000002402027981 */ /* 0x000ea2000c1e1100 */
[----:B------:R-:W-:Y:S01]  /*1be0*/  BSSY B0, `(.L_x_33) ;  /* 0x0000007000007945 */ /* 0x000fe20003800000 */
[----:B------:R-:W-:Y:S01]  /*1bf0*/  IMAD.MOV.U32 R0, RZ, RZ, 0x400000 ;  /* 0x00400000ff007424 */ /* 0x000fe200078e00ff */
[----:B--2---:R-:W-:-:S13]  /*1c00*/  ISETP.NE.AND P0, PT, R2, RZ, PT ;  /* 0x000000ff0200720c */ /* 0x004fda0003f05270 */
[----:B------:R-:W-:Y:S05]  /*1c10*/  @!P0 BRA `(.L_x_34) ;  /* 0x0000003000008947 */ /* 0x000fea0003800000 */
[----:B------:R-:W-:-:S13]  /*1c20*/  ISETP.NE.AND P0, PT, R2, 0xff, PT ;  /* 0x000000ff0200780c */ /* 0x000fda0003f05270 */
[----:B------:R-:W-:Y:S02]  /*1c30*/  @!P0 IMAD.MOV.U32 R0, RZ, RZ, 0x7f800001 ;  /* 0x7f800001ff008424 */ /* 0x000fe400078e00ff */
[----:B------:R-:W-:Y:S02]  /*1c40*/  @P0 IMAD.SHL.U32 R0, R2, 0x800000, RZ ;  /* 0x0080000002000824 */ /* 0x000fe400078e00ff */
.L_x_34:
[----:B------:R-:W-:Y:S05]  /*1c50*/  BSYNC B0 ;  /* 0x0000000000007941 */ /* 0x000fea0003800000 */
.L_x_33:
[----:B------:R-:W-:Y:S01]  /*1c60*/  FSETP.NEU.FTZ.AND P0, PT, R0, RZ, PT ;  /* 0x000000ff0000720b */ /* 0x000fe20003f1d000 */
[----:B------:R-:W-:Y:S05]  /*1c70*/  BRA `(.L_x_8) ;  /* 0x000001b000007947 */ /* 0x000fea0003800000 */
.L_x_7:
[----:B------:R-:W-:Y:S01]  /*1c80*/  MOV R2, 0x0 ;  /* 0x0000000000027802 */ /* 0x000fe20000000f00 */
[----:B------:R-:W-:Y:S02]  /*1c90*/  IMAD.MOV.U32 R4, RZ, RZ, c[0x4][0x1a8] ;  /* 0x01006a00ff047624 */ /* 0x000fe400078e00ff */
[----:B------:R-:W-:Y:S02]  /*1ca0*/  IMAD.MOV.U32 R5, RZ, RZ, c[0x4][0x1ac] ;  /* 0x01006b00ff057624 */ /* 0x000fe400078e00ff */
[----:B------:R-:W-:Y:S01]  /*1cb0*/  IMAD.MOV.U32 R6, RZ, RZ, c[0x4][0x1b0] ;  /* 0x01006c00ff067624 */ /* 0x000fe200078e00ff */
[----:B------:R-:W0:Y:S01]  /*1cc0*/  LDC.64 R2, c[0x4][R2] ;  /* 0x0100000002027b82 */ /* 0x000e220000000a00 */
[----:B------:R-:W-:-:S02]  /*1cd0*/  IMAD.MOV.U32 R7, RZ, RZ, c[0x4][0x1b4] ;  /* 0x01006d00ff077624 */ /* 0x000fc400078e00ff */
[----:B------:R-:W-:Y:S02]  /*1ce0*/  IMAD.MOV.U32 R8, RZ, RZ, 0x4e ;  /* 0x0000004eff087424 */ /* 0x000fe400078e00ff */
[----:B------:R-:W-:Y:S02]  /*1cf0*/  IMAD.MOV.U32 R10, RZ, RZ, c[0x4][0xb8] ;  /* 0x01002e00ff0a7624 */ /* 0x000fe400078e00ff */
[----:B------:R-:W-:Y:S02]  /*1d00*/  IMAD.MOV.U32 R11, RZ, RZ, c[0x4][0xbc] ;  /* 0x01002f00ff0b7624 */ /* 0x000fe400078e00ff */
[----:B------:R-:W-:Y:S02]  /*1d10*/  IMAD.MOV.U32 R12, RZ, RZ, 0x1 ;  /* 0x00000001ff0c7424 */ /* 0x000fe400078e00ff */
[----:B------:R-:W-:Y:S02]  /*1d20*/  IMAD.MOV.U32 R13, RZ, RZ, RZ ;  /* 0x000000ffff0d7224 */ /* 0x000fe400078e00ff */
[----:B------:R-:W-:Y:S01]  /*1d30*/  LEPC R14 ;  /* 0x00000000000e734e */ /* 0x000fe20000000000 */
[----:B------:R-:W-:Y:S02]  /*1d40*/  MOV R9, 0x1db0 ;  /* 0x00001db000097802 */ /* 0x000fe40000000f00 */
[----:B------:R-:W-:-:S02]  /*1d50*/  MOV R20, 0x1d30 ;  /* 0x00001d3000147802 */ /* 0x000fc40000000f00 */
[----:B------:R-:W-:Y:S02]  /*1d60*/  MOV R21, 0x0 ;  /* 0x0000000000157802 */ /* 0x000fe40000000f00 */
[----:B------:R-:W-:Y:S02]  /*1d70*/  MOV R0, 0x0 ;  /* 0x0000000000007802 */ /* 0x000fe40000000f00 */
[----:B------:R-:W-:-:S04]  /*1d80*/  IADD3 R20, P0, P1, -R20, R9, R14 ;  /* 0x0000000914147210 */ /* 0x000fc8000791e10e */
[----:B------:R-:W-:-:S04]  /*1d90*/  IADD3.X R21, ~R0, R21, R15, P0, P1 ;  /* 0x0000001500157210 */ /* 0x000fc800007e250f */
[----:B0-----:R-:W-:Y:S05]  /*1da0*/  CALL.ABS.NOINC R2 ;  /* 0x0000000002007343 */ /* 0x001fea0003c00000 */
[----:B------:R-:W-:Y:S01]  /*1db0*/  PLOP3.LUT P0, PT, PT, PT, PT, 0x8, 0x0 ;  /* 0x000000000000781c */ /* 0x000fe20003f0e170 */
[----:B------:R-:W-:Y:S05]  /*1dc0*/  BRA `(.L_x_8) ;  /* 0x0000006000007947 */ /* 0x000fea0003800000 */
.L_x_32:
[----:B------:R-:W2:Y:S02]  /*1dd0*/  LDG.E.64 R2, [R2.64] ;  /* 0x0000002402027981 */ /* 0x000ea4000c1e1b00 */
[----:B--2---:R-:W-:-:S04]  /*1de0*/  ISETP.NE.U32.AND P0, PT, R2, RZ, PT ;  /* 0x000000ff0200720c */ /* 0x004fc80003f05070 */
[----:B------:R-:W-:Y:S01]  /*1df0*/  ISETP.NE.AND.EX P0, PT, R3, RZ, PT, P0 ;  /* 0x000000ff0300720c */ /* 0x000fe20003f05300 */
[----:B------:R-:W-:Y:S05]  /*1e00*/  BRA `(.L_x_8) ;  /* 0x0000002000007947 */ /* 0x000fea0003800000 */
.L_x_31:
[----:B------:R-:W2:Y:S02]  /*1e10*/  LDG.E R2, [R2.64] ;  /* 0x0000002402027981 */ /* 0x000ea4000c1e1900 */
[----:B--2---:R-:W-:Y:S02]  /*1e20*/  ISETP.NE.AND P0, PT, R2, RZ, PT ;  /* 0x000000ff0200720c */ /* 0x004fe40003f05270 */
.L_x_8:
[----:B0-----:R-:W0:Y:S01]  /*1e30*/  LDC.U8 R3, c[0x0][0x372] ;  /* 0x0000dc80ff037b82 */ /* 0x001e220000000000 */
[----:B------:R-:W-:Y:S02]  /*1e40*/  ULDC.U8 UR4, c[0x0][0x371] ;  /* 0x0000dc4000047ab9 */ /* 0x000fe40000000000 */
[----:B-1----:R-:W-:-:S04]  /*1e50*/  ISETP.NE.AND P0, PT, RZ, UR4, P0 ;  /* 0x00000004ff007c0c */ /* 0x002fc80008705270 */
[----:B------:R-:W-:Y:S02]  /*1e60*/  SEL R2, RZ, 0x1, !P0 ;  /* 0x00000001ff027807 */ /* 0x000fe40004000000 */
        /* <DEDUP_REMOVED lines=11> */
[----:B------:R0:W-:Y:S01]  /*1f20*/  STG.E.U8 [R16.64], R2 ;  /* 0x0000000210007986 */ /* 0x0001e2000c101124 */
[----:B------:R-:W-:Y:S05]  /*1f30*/  BRA `(.L_x_40) ;  /* 0x00000d7000007947 */ /* 0x000fea0003800000 */
.L_x_38:
[----:B------:R0:W-:Y:S01]  /*1f40*/  STG.E.U8 [R16.64], R2 ;  /* 0x0000000210007986 */ /* 0x0001e2000c101124 */
[----:B------:R-:W-:Y:S05]  /*1f50*/  BRA `(.L_x_40) ;  /* 0x00000d5000007947 */ /* 0x000fea0003800000 */
.L_x_37:
[----:B------:R-:W-:-:S13]  /*1f60*/  ISETP.NE.AND P0, PT, R0, 0x2, PT ;  /* 0x000000020000780c */ /* 0x000fda0003f05270 */
[----:B------:R-:W-:Y:S05]  /*1f70*/  @!P0 BRA `(.L_x_41) ;  /* 0x0000009000008947 */ /* 0x000fea0003800000 */
[----:B------:R-:W-:-:S13]  /*1f80*/  ISETP.NE.AND P0, PT, R0, 0x3, PT ;  /* 0x000000030000780c */ /* 0x000fda0003f05270 */
[----:B------:R-:W-:Y:S05]  /*1f90*/  @!P0 BRA `(.L_x_42) ;  /* 0x0000005000008947 */ /* 0x000fea0003800000 */
[----:B------:R-:W-:-:S13]  /*1fa0*/  ISETP.NE.AND P0, PT, R0, 0x4, PT ;  /* 0x000000040000780c */ /* 0x000fda0003f05270 */
[----:B------:R-:W-:Y:S05]  /*1fb0*/  @P0 BRA `(.L_x_39) ;  /* 0x00000b7000000947 */ /* 0x000fea0003800000 */
[----:B------:R-:W-:-:S05]  /*1fc0*/  IMAD.MOV.U32 R3, RZ, RZ, RZ ;  /* 0x000000ffff037224 */ /* 0x000fca00078e00ff */
[----:B------:R0:W-:Y:S01]  /*1fd0*/  STG.E.64 [R16.64], R2 ;  /* 0x0000000210007986 */ /* 0x0001e2000c101b24 */
[----:B------:R-:W-:Y:S05]  /*1fe0*/  BRA `(.L_x_40) ;  /* 0x00000cc000007947 */ /* 0x000fea0003800000 */
.L_x_42:
[----:B------:R0:W-:Y:S01]  /*1ff0*/  STG.E [R16.64], R2 ;  /* 0x0000000210007986 */ /* 0x0001e2000c101924 */
[----:B------:R-:W-:Y:S05]  /*2000*/  BRA `(.L_x_40) ;  /* 0x00000ca000007947 */ /* 0x000fea0003800000 */
.L_x_41:
[----:B------:R0:W-:Y:S01]  /*2010*/  STG.E.U16 [R16.64], R2 ;  /* 0x0000000210007986 */ /* 0x0001e2000c101524 */
[----:B------:R-:W-:Y:S05]  /*2020*/  BRA `(.L_x_40) ;  /* 0x00000c8000007947 */ /* 0x000fea0003800000 */
.L_x_36:
[----:B------:R-:W-:-:S13]  /*2030*/  ISETP.GT.AND P0, PT, R0, 0x6, PT ;  /* 0x000000060000780c */ /* 0x000fda0003f04270 */
[----:B------:R-:W-:Y:S05]  /*2040*/  @P0 BRA `(.L_x_43) ;  /* 0x000000b000000947 */ /* 0x000fea0003800000 */
[----:B------:R-:W-:-:S13]  /*2050*/  ISETP.NE.AND P0, PT, R0, 0x5, PT ;  /* 0x000000050000780c */ /* 0x000fda0003f05270 */
[----:B------:R-:W-:Y:S05]  /*2060*/  @!P0 BRA `(.L_x_44) ;  /* 0x0000005000008947 */ /* 0x000fea0003800000 */
[----:B------:R-:W-:-:S13]  /*2070*/  ISETP.NE.AND P0, PT, R0, 0x6, PT ;  /* 0x000000060000780c */ /* 0x000fda0003f05270 */
[----:B------:R-:W-:Y:S05]  /*2080*/  @P0 BRA `(.L_x_39) ;  /* 0x00000aa000000947 */ /* 0x000fea0003800000 */
[----:B------:R-:W0:Y:S02]  /*2090*/  I2F.U32 R3, R2 ;  /* 0x0000000200037306 */ /* 0x000e240000201000 */
[----:B0-----:R0:W-:Y:S01]  /*20a0*/  STG.E [R16.64], R3 ;  /* 0x0000000310007986 */ /* 0x0011e2000c101924 */
[----:B------:R-:W-:Y:S05]  /*20b0*/  BRA `(.L_x_40) ;  /* 0x00000bf000007947 */ /* 0x000fea0003800000 */
.L_x_44:
[----:B------:R-:W0:Y:S02]  /*20c0*/  I2F.U32 R0, R2 ;  /* 0x0000000200007306 */ /* 0x000e240000201000 */
[----:B0-----:R-:W-:-:S05]  /*20d0*/  F2FP.PACK_AB R0, RZ, R0 ;  /* 0x00000000ff00723e */ /* 0x001fca00000000ff */
[----:B------:R0:W-:Y:S01]  /*20e0*/  STG.E.U16 [R16.64], R0 ;  /* 0x0000000010007986 */ /* 0x0001e2000c101524 */
[----:B------:R-:W-:Y:S05]  /*20f0*/  BRA `(.L_x_40) ;  /* 0x00000bb000007947 */ /* 0x000fea0003800000 */
.L_x_43:
[----:B------:R-:W-:-:S13]  /*2100*/  ISETP.NE.AND P0, PT, R0, 0x7, PT ;  /* 0x000000070000780c */ /* 0x000fda0003f05270 */
[----:B------:R-:W-:Y:S05]  /*2110*/  @!P0 BRA `(.L_x_45) ;  /* 0x000000d000008947 */ /* 0x000fea0003800000 */
[----:B------:R-:W-:-:S13]  /*2120*/  ISETP.NE.AND P0, PT, R0, 0x8, PT ;  /* 0x000000080000780c */ /* 0x000fda0003f05270 */
[----:B------:R-:W-:Y:S05]  /*2130*/  @!P0 BRA `(.L_x_46) ;  /* 0x0000006000008947 */ /* 0x000fea0003800000 */
[----:B------:R-:W-:-:S13]  /*2140*/  ISETP.NE.AND P0, PT, R0, 0x9, PT ;  /* 0x000000090000780c */ /* 0x000fda0003f05270 */
[----:B------:R-:W-:Y:S05]  /*2150*/  @P0 BRA `(.L_x_39) ;  /* 0x000009d000000947 */ /* 0x000fea0003800000 */
[----:B------:R-:W0:Y:S01]  /*2160*/  I2F.U32 R2, R2 ;  /* 0x0000000200027306 */ /* 0x000e220000201000 */
[----:B------:R-:W-:-:S05]  /*2170*/  IMAD.MOV.U32 R3, RZ, RZ, RZ ;  /* 0x000000ffff037224 */ /* 0x000fca00078e00ff */
[----:B0-----:R0:W-:Y:S01]  /*2180*/  STG.E.64 [R16.64], R2 ;  /* 0x0000000210007986 */ /* 0x0011e2000c101b24 */
[----:B------:R-:W-:Y:S05]  /*2190*/  BRA `(.L_x_40) ;  /* 0x00000b1000007947 */ /* 0x000fea0003800000 */
.L_x_46:
[----:B------:R-:W0:Y:S02]  /*21a0*/  I2F.U32 R2, R2 ;  /* 0x0000000200027306 */ /* 0x000e240000201000 */
[----:B0-----:R-:W-:-:S04]  /*21b0*/  F2FP.PACK_AB R3, RZ, R2 ;  /* 0x00000002ff03723e */ /* 0x001fc800000000ff */
[----:B------:R-:W-:-:S05]  /*21c0*/  PRMT R3, R3, 0x5410, RZ ;  /* 0x0000541003037816 */ /* 0x000fca00000000ff */
[----:B------:R0:W-:Y:S01]  /*21d0*/  STG.E [R16.64], R3 ;  /* 0x0000000310007986 */ /* 0x0001e2000c101924 */
[----:B------:R-:W-:Y:S05]  /*21e0*/  BRA `(.L_x_40) ;  /* 0x00000ac000007947 */ /* 0x000fea0003800000 */
.L_x_45:
[----:B------:R-:W0:Y:S02]  /*21f0*/  I2F.F64.U32 R2, R2 ;  /* 0x0000000200027312 */ /* 0x000e240000201800 */
[----:B0-----:R0:W-:Y:S01]  /*2200*/  STG.E.64 [R16.64], R2 ;  /* 0x0000000210007986 */ /* 0x0011e2000c101b24 */
[----:B------:R-:W-:Y:S05]  /*2210*/  BRA `(.L_x_40) ;  /* 0x00000a9000007947 */ /* 0x000fea0003800000 */
.L_x_35:
        /* <DEDUP_REMOVED lines=8> */
[----:B------:R0:W-:Y:S01]  /*22a0*/  STG.E.U8 [R16.64], R2 ;  /* 0x0000000210007986 */ /* 0x0001e2000c101124 */
[----:B------:R-:W-:Y:S05]  /*22b0*/  BRA `(.L_x_40) ;  /* 0x000009f000007947 */ /* 0x000fea0003800000 */
.L_x_49:
[----:B------:R-:W0:Y:S01]  /*22c0*/  I2F.F64.U32 R4, R2 ;  /* 0x0000000200047312 */ /* 0x000e220000201800 */
[----:B------:R-:W-:-:S05]  /*22d0*/  CS2R R6, SRZ ;  /* 0x0000000000067805 */ /* 0x000fca000001ff00 */
[----:B0-----:R0:W-:Y:S01]  /*22e0*/  STG.E.128 [R16.64], R4 ;  /* 0x0000000410007986 */ /* 0x0011e2000c101d24 */
[----:B------:R-:W-:Y:S05]  /*22f0*/  BRA `(.L_x_40) ;  /* 0x000009b000007947 */ /* 0x000fea0003800000 */
.L_x_48:
[----:B------:R-:W-:-:S13]  /*2300*/  ISETP.NE.AND P0, PT, R0, 0xf, PT ;  /* 0x0000000f0000780c */ /* 0x000fda0003f05270 */
[----:B------:R-:W-:Y:S05]  /*2310*/  @!P0 BRA `(.L_x_50) ;  /* 0x000002d000008947 */ /* 0x000fea0003800000 */
[----:B------:R-:W-:-:S13]  /*2320*/  ISETP.NE.AND P0, PT, R0, 0x17, PT ;  /* 0x000000170000780c */ /* 0x000fda0003f05270 */
[----:B------:R-:W-:Y:S05]  /*2330*/  @!P0 BRA `(.L_x_51) ;  /* 0x0000015000008947 */ /* 0x000fea0003800000 */
[----:B------:R-:W-:-:S13]  /*2340*/  ISETP.NE.AND P0, PT, R0, 0x18, PT ;  /* 0x000000180000780c */ /* 0x000fda0003f05270 */
[----:B------:R-:W-:Y:S05]  /*2350*/  @P0 BRA `(.L_x_39) ;  /* 0x000007d000000947 */ /* 0x000fea0003800000 */
[----:B------:R-:W0:Y:S01]  /*2360*/  I2F.U32 R5, R2 ;  /* 0x0000000200057306 */ /* 0x000e220000201000 */
[----:B------:R-:W-:Y:S01]  /*2370*/  BSSY B0, `(.L_x_52) ;  /* 0x000000e000007945 */ /* 0x000fe20003800000 */
[C---:B0-----:R-:W-:Y:S02]  /*2380*/  LOP3.LUT R4, R5.reuse, 0x7fffffff, RZ, 0xc0, !PT ;  /* 0x7fffffff05047812 */ /* 0x041fe400078ec0ff */
[----:B------:R-:W-:Y:S02]  /*2390*/  LOP3.LUT R0, R5, 0x80000000, RZ, 0xc0, !PT ;  /* 0x8000000005007812 */ /* 0x000fe400078ec0ff */
[----:B------:R-:W-:Y:S02]  /*23a0*/  ISETP.GT.U32.AND P0, PT, R4, 0x43efffff, PT ;  /* 0x43efffff0400780c */ /* 0x000fe40003f04070 */
[----:B------:R-:W-:Y:S01]  /*23b0*/  SHF.R.U32.HI R3, RZ, 0x18, R0 ;  /* 0x00000018ff037819 */ /* 0x000fe20000011600 */
[----:B------:R-:W-:-:S10]  /*23c0*/  IMAD.MOV.U32 R0, RZ, RZ, 0x7f ;  /* 0x0000007fff007424 */ /* 0x000fd400078e00ff */
[----:B------:R-:W-:Y:S05]  /*23d0*/  @P0 BRA `(.L_x_53) ;  /* 0x0000007000000947 */ /* 0x000fea0003800000 */
[----:B------:R-:W-:-:S13]  /*23e0*/  ISETP.GE.U32.AND P0, PT, R4, 0x3c800000, PT ;  /* 0x3c8000000400780c */ /* 0x000fda0003f06070 */
[----:B------:R-:W-:Y:S01]  /*23f0*/  @P0 SHF.R.U32.HI R0, RZ, 0x14, R5 ;  /* 0x00000014ff000819 */ /* 0x000fe20000011605 */
[----:B------:R-:W-:-:S03]  /*2400*/  @!P0 FADD.FTZ R2, R4, 16384 ;  /* 0x4680000004028421 */ /* 0x000fc60000010000 */
[----:B------:R-:W-:-:S04]  /*2410*/  @P0 LOP3.LUT R0, R0, 0x1, RZ, 0xc0, !PT ;  /* 0x0000000100000812 */ /* 0x000fc800078ec0ff */
[----:B------:R-:W-:-:S04]  /*2420*/  @P0 IADD3 R0, R5, 0x407ffff, R0 ;  /* 0x0407ffff05000810 */ /* 0x000fc80007ffe000 */
[----:B------:R-:W-:Y:S02]  /*2430*/  @P0 SHF.R.U32.HI R0, RZ, 0x14, R0 ;  /* 0x00000014ff000819 */ /* 0x000fe40000011600 */
[----:B------:R-:W-:Y:S02]  /*2440*/  @!P0 IADD3 R0, R2, -0x46800000, RZ ;  /* 0xb980000002008810 */ /* 0x000fe40007ffe0ff */
.L_x_53:
[----:B------:R-:W-:Y:S05]  /*2450*/  BSYNC B0 ;  /* 0x0000000000007941 */ /* 0x000fea0003800000 */
.L_x_52:
[----:B------:R-:W-:-:S05]  /*2460*/  LOP3.LUT R3, R0, R3, RZ, 0xfc, !PT ;  /* 0x0000000300037212 */ /* 0x000fca00078efcff */
[----:B------:R0:W-:Y:S01]  /*2470*/  STG.E.U8 [R16.64], R3 ;  /* 0x0000000310007986 */ /* 0x0001e2000c101124 */
[----:B------:R-:W-:Y:S05]  /*2480*/  BRA `(.L_x_40) ;  /* 0x0000082000007947 */ /* 0x000fea0003800000 */
.L_x_51:
[----:B------:R-:W0:Y:S01]  /*2490*/  I2F.U32 R5, R2 ;  /* 0x0000000200057306 */ /* 0x000e220000201000 */
[----:B------:R-:W-:Y:S01]  /*24a0*/  BSSY B0, `(.L_x_54) ;  /* 0x000000f000007945 */ /* 0x000fe20003800000 */
[----:B0-----:R-:W-:-:S04]  /*24b0*/  LOP3.LUT R3, R5, 0x7fffffff, RZ, 0xc0, !PT ;  /* 0x7fffffff05037812 */ /* 0x001fc800078ec0ff */
[----:B------:R-:W-:-:S13]  /*24c0*/  ISETP.GT.U32.AND P0, PT, R3, 0x477fffff, PT ;  /* 0x477fffff0300780c */ /* 0x000fda0003f04070 */
[----:B------:R-:W-:Y:S05]  /*24d0*/  @P0 BRA `(.L_x_55) ;  /* 0x0000008000000947 */ /* 0x000fea0003800000 */
[----:B------:R-:W-:-:S13]  /*24e0*/  ISETP.GE.U32.AND P0, PT, R3, 0x38800000, PT ;  /* 0x388000000300780c */ /* 0x000fda0003f06070 */
[----:B------:R-:W-:Y:S01]  /*24f0*/  @P0 SHF.R.U32.HI R0, RZ, 0x15, R5 ;  /* 0x00000015ff000819 */ /* 0x000fe20000011605 */
[----:B------:R-:W-:-:S03]  /*2500*/  @!P0 FADD.FTZ R2, R3, 128 ;  /* 0x4300000003028421 */ /* 0x000fc60000010000 */
[----:B------:R-:W-:-:S04]  /*2510*/  @P0 LOP3.LUT R0, R0, 0x1, RZ, 0xc0, !PT ;  /* 0x0000000100000812 */ /* 0x000fc800078ec0ff */
[----:B------:R-:W-:-:S04]  /*2520*/  @P0 IADD3 R0, R5, 0x80fffff, R0 ;  /* 0x080fffff05000810 */ /* 0x000fc80007ffe000 */
[----:B------:R-:W-:Y:S02]  /*2530*/  @P0 SHF.R.U32.HI R0, RZ, 0x15, R0 ;  /* 0x00000015ff000819 */ /* 0x000fe40000011600 */
[----:B------:R-:W-:Y:S01]  /*2540*/  @!P0 IADD3 R0, R2, -0x43000000, RZ ;  /* 0xbd00000002008810 */ /* 0x000fe20007ffe0ff */
[----:B------:R-:W-:Y:S05]  /*2550*/  BRA `(.L_x_56) ;  /* 0x0000003000007947 */ /* 0x000fea0003800000 */
.L_x_55:
[----:B------:R-:W-:Y:S01]  /*2560*/  IMAD.MOV.U32 R0, RZ, RZ, 0x7f ;  /* 0x0000007fff007424 */ /* 0x000fe200078e00ff */
[----:B------:R-:W-:-:S04]  /*2570*/  ISETP.GT.U32.AND P0, PT, R3, 0x7f800000, PT ;  /* 0x7f8000000300780c */ /* 0x000fc80003f04070 */
[----:B------:R-:W-:-:S04]  /*2580*/  SEL R0, R0, 0x7c, P0 ;  /* 0x0000007c00007807 */ /* 0x000fc80000000000 */
.L_x_56:
[----:B------:R-:W-:Y:S05]  /*2590*/  BSYNC B0 ;  /* 0x0000000000007941 */ /* 0x000fea0003800000 */
.L_x_54:
[----:B------:R-:W-:-:S04]  /*25a0*/  LOP3.LUT R2, R5, 0x80000000, RZ, 0xc0, !PT ;  /* 0x8000000005027812 */ /* 0x000fc800078ec0ff */
[----:B------:R-:W-:-:S04]  /*25b0*/  SHF.R.U32.HI R3, RZ, 0x18, R2 ;  /* 0x00000018ff037819 */ /* 0x000fc80000011602 */
[----:B------:R-:W-:-:S05]  /*25c0*/  LOP3.LUT R3, R0, R3, RZ, 0xfc, !PT ;  /* 0x0000000300037212 */ /* 0x000fca00078efcff */
[----:B------:R0:W-:Y:S01]  /*25d0*/  STG.E.U8 [R16.64], R3 ;  /* 0x0000000310007986 */ /* 0x0001e2000c101124 */
[----:B------:R-:W-:Y:S05]  /*25e0*/  BRA `(.L_x_40) ;  /* 0x000006c000007947 */ /* 0x000fea0003800000 */
.L_x_50:
[----:B------:R-:W0:Y:S02]  /*25f0*/  I2F.U32 R0, R2 ;  /* 0x0000000200007306 */ /* 0x000e240000201000 */
[----:B0-----:R-:W-:-:S05]  /*2600*/  F2FP.BF16.PACK_AB R0, RZ, R0 ;  /* 0x00000000ff00723e */ /* 0x001fca00000010ff */
[----:B------:R0:W-:Y:S01]  /*2610*/  STG.E.U16 [R16.64], R0 ;  /* 0x0000000010007986 */ /* 0x0001e2000c101524 */
[----:B------:R-:W-:Y:S05]  /*2620*/  BRA `(.L_x_40) ;  /* 0x0000068000007947 */ /* 0x000fea0003800000 */
.L_x_47:
        /* <DEDUP_REMOVED lines=8> */
[----:B------:R0:W-:Y:S01]  /*26b0*/  STG.E.U16 [R16.64], R2 ;  /* 0x0000000210007986 */ /* 0x0001e2000c101524 */
[----:B------:R-:W-:Y:S05]  /*26c0*/  BRA `(.L_x_40) ;  /* 0x000005e000007947 */ /* 0x000fea0003800000 */
.L_x_59:
[----:B------:R-:W0:Y:S01]  /*26d0*/  I2F.U32 R5, R2 ;  /* 0x0000000200057306 */ /* 0x000e220000201000 */
[----:B------:R-:W-:Y:S01]  /*26e0*/  BSSY B0, `(.L_x_60) ;  /* 0x0000014000007945 */ /* 0x000fe20003800000 */
[----:B------:R-:W-:Y:S01]  /*26f0*/  IMAD.MOV.U32 R8, RZ, RZ, 0x80 ;  /* 0x00000080ff087424 */ /* 0x000fe200078e00ff */
[----:B0-----:R-:W-:-:S04]  /*2700*/  LOP3.LUT R3, R5, 0x7fffffff, RZ, 0xc0, !PT ;  /* 0x7fffffff05037812 */ /* 0x001fc800078ec0ff */
[----:B------:R-:W-:-:S13]  /*2710*/  ISETP.GT.U32.AND P0, PT, R3, 0x437fffff, PT ;  /* 0x437fffff0300780c */ /* 0x000fda0003f04070 */
[----:B------:R-:W-:Y:S05]  /*2720*/  @P0 BRA `(.L_x_61) ;  /* 0x000000f000000947 */ /* 0x000fea0003800000 */
[----:B------:R-:W-:-:S13]  /*2730*/  ISETP.GE.U32.AND P0, PT, R3, 0x3c000000, PT ;  /* 0x3c0000000300780c */ /* 0x000fda0003f06070 */
[----:B------:R-:W-:-:S04]  /*2740*/  @P0 SHF.R.U32.HI R0, RZ, 0x14, R5 ;  /* 0x00000014ff000819 */ /* 0x000fc80000011605 */
[----:B------:R-:W-:-:S04]  /*2750*/  @P0 LOP3.LUT R0, R0, 0x1, RZ, 0xc0, !PT ;  /* 0x0000000100000812 */ /* 0x000fc800078ec0ff */
[----:B------:R-:W-:-:S04]  /*2760*/  @P0 IADD3 R0, R5, 0x487ffff, R0 ;  /* 0x0487ffff05000810 */ /* 0x000fc80007ffe000 */
[----:B------:R-:W-:-:S04]  /*2770*/  @P0 SHF.R.U32.HI R0, RZ, 0x14, R0 ;  /* 0x00000014ff000819 */ /* 0x000fc80000011600 */
[----:B------:R-:W-:Y:S01]  /*2780*/  @P0 LOP3.LUT R0, R0, 0xff, RZ, 0xc0, !PT ;  /* 0x000000ff00000812 */ /* 0x000fe200078ec0ff */
[----:B------:R-:W-:Y:S05]  /*2790*/  @P0 BRA `(.L_x_62) ;  /* 0x0000004000000947 */ /* 0x000fea0003800000 */
[----:B------:R-:W-:Y:S01]  /*27a0*/  FADD.FTZ R0, R3, 8192 ;  /* 0x4600000003007421 */ /* 0x000fe20000010000 */
[----:B------:R-:W-:-:S04]  /*27b0*/  PRMT R8, RZ, 0x7610, R8 ;  /* 0x00007610ff087816 */ /* 0x000fc80000000008 */
[----:B------:R-:W-:-:S13]  /*27c0*/  LOP3.LUT P0, R0, R0, 0xff, RZ, 0xc0, !PT ;  /* 0x000000ff00007812 */ /* 0x000fda000780c0ff */
[----:B------:R-:W-:Y:S05]  /*27d0*/  @!P0 BRA `(.L_x_61) ;  /* 0x0000004000008947 */ /* 0x000fea0003800000 */
.L_x_62:
[----:B------:R-:W-:-:S04]  /*27e0*/  LOP3.LUT R2, R5, 0x80000000, RZ, 0xc0, !PT ;  /* 0x8000000005027812 */ /* 0x000fc800078ec0ff */
[----:B------:R-:W-:-:S04]  /*27f0*/  SHF.R.U32.HI R3, RZ, 0x18, R2 ;  /* 0x00000018ff037819 */ /* 0x000fc80000011602 */
[----:B------:R-:W-:-:S04]  /*2800*/  LOP3.LUT R0, R0, R3, RZ, 0xfc, !PT ;  /* 0x0000000300007212 */ /* 0x000fc800078efcff */
[----:B------:R-:W-:Y:S02]  /*2810*/  PRMT R8, R0, 0x7610, R8 ;  /* 0x0000761000087816 */ /* 0x000fe40000000008 */
.L_x_61:
[----:B------:R-:W-:Y:S05]  /*2820*/  BSYNC B0 ;  /* 0x0000000000007941 */ /* 0x000fea0003800000 */
.L_x_60:
[----:B------:R0:W-:Y:S01]  /*2830*/  STG.E.U8 [R16.64], R8 ;  /* 0x0000000810007986 */ /* 0x0001e2000c101124 */
[----:B------:R-:W-:Y:S05]  /*2840*/  BRA `(.L_x_40) ;  /* 0x0000046000007947 */ /* 0x000fea0003800000 */
.L_x_58:
        /* <DEDUP_REMOVED lines=17> */
.L_x_65:
[----:B------:R-:W-:-:S04]  /*2960*/  LOP3.LUT R2, R5, 0x80000000, RZ, 0xc0, !PT ;  /* 0x8000000005027812 */ /* 0x000fc800078ec0ff */
[----:B------:R-:W-:-:S04]  /*2970*/  SHF.R.U32.HI R3, RZ, 0x18, R2 ;  /* 0x00000018ff037819 */ /* 0x000fc80000011602 */
[----:B------:R-:W-:-:S04]  /*2980*/  LOP3.LUT R0, R0, R3, RZ, 0xfc, !PT ;  /* 0x0000000300007212 */ /* 0x000fc800078efcff */
[----:B------:R-:W-:Y:S02]  /*2990*/  PRMT R8, R0, 0x7610, R8 ;  /* 0x0000761000087816 */ /* 0x000fe40000000008 */
.L_x_64:
[----:B------:R-:W-:Y:S05]  /*29a0*/  BSYNC B0 ;  /* 0x0000000000007941 */ /* 0x000fea0003800000 */
.L_x_63:
[----:B------:R0:W-:Y:S01]  /*29b0*/  STG.E.U8 [R16.64], R8 ;  /* 0x0000000810007986 */ /* 0x0001e2000c101124 */
[----:B------:R-:W-:Y:S05]  /*29c0*/  BRA `(.L_x_40) ;  /* 0x000002e000007947 */ /* 0x000fea0003800000 */
.L_x_57:
[----:B------:R-:W-:-:S13]  /*29d0*/  ISETP.NE.AND P0, PT, R0, 0x1c, PT ;  /* 0x0000001c0000780c */ /* 0x000fda0003f05270 */
[----:B------:R-:W-:Y:S05]  /*29e0*/  @!P0 BRA `(.L_x_66) ;  /* 0x000002b000008947 */ /* 0x000fea0003800000 */
[----:B------:R-:W-:-:S13]  /*29f0*/  ISETP.NE.AND P0, PT, R0, 0x1d, PT ;  /* 0x0000001d0000780c */ /* 0x000fda0003f05270 */
[----:B------:R-:W-:Y:S05]  /*2a00*/  @!P0 BRA `(.L_x_67) ;  /* 0x0000026000008947 */ /* 0x000fea0003800000 */
[----:B------:R-:W-:-:S13]  /*2a10*/  ISETP.NE.AND P0, PT, R0, 0x2c, PT ;  /* 0x0000002c0000780c */ /* 0x000fda0003f05270 */
[----:B------:R-:W-:Y:S05]  /*2a20*/  @P0 BRA `(.L_x_39) ;  /* 0x0000010000000947 */ /* 0x000fea0003800000 */
[----:B------:R-:W0:Y:S01]  /*2a30*/  I2F.U32 R2, R2 ;  /* 0x0000000200027306 */ /* 0x000e220000201000 */
[----:B------:R-:W-:Y:S02]  /*2a40*/  PLOP3.LUT P0, PT, PT, PT, PT, 0x80, 0x0 ;  /* 0x000000000000781c */ /* 0x000fe40003f0f070 */
[----:B0-----:R-:W-:-:S04]  /*2a50*/  SHF.R.U32.HI R4, RZ, 0x17, R2 ;  /* 0x00000017ff047819 */ /* 0x001fc80000011602 */
[----:B------:R-:W-:-:S04]  /*2a60*/  LOP3.LUT R3, R4, 0xff, RZ, 0xc0, !PT ;  /* 0x000000ff04037812 */ /* 0x000fc800078ec0ff */
[----:B------:R-:W-:-:S13]  /*2a70*/  ISETP.NE.AND P2, PT, R3, 0xff, PT ;  /* 0x000000ff0300780c */ /* 0x000fda0003f45270 */
[--C-:B------:R-:W-:Y:S02]  /*2a80*/  @P2 SHF.R.U32.HI R0, RZ, 0x16, R2.reuse ;  /* 0x00000016ff002819 */ /* 0x100fe40000011602 */
[----:B------:R-:W-:Y:S01]  /*2a90*/  @P2 LOP3.LUT P1, RZ, R3, 0x3fffff, R2, 0xf8, !PT ;  /* 0x003fffff03ff2812 */ /* 0x000fe2000782f802 */
[----:B------:R-:W-:Y:S01]  /*2aa0*/  IMAD.MOV.U32 R3, RZ, RZ, 0xff ;  /* 0x000000ffff037424 */ /* 0x000fe200078e00ff */
[----:B------:R-:W-:-:S04]  /*2ab0*/  @P2 LOP3.LUT R0, R0, 0x1, RZ, 0xc0, !PT ;  /* 0x0000000100002812 */ /* 0x000fc800078ec0ff */
[----:B------:R-:W-:Y:S02]  /*2ac0*/  @P2 ISETP.EQ.U32.AND P1, PT, R0, 0x1, P1 ;  /* 0x000000010000280c */ /* 0x000fe40000f22070 */
[----:B------:R-:W-:Y:S02]  /*2ad0*/  @P2 IADD3 R0, R4, 0x1, RZ ;  /* 0x0000000104002810 */ /* 0x000fe40007ffe0ff */
[----:B------:R-:W-:-:S13]  /*2ae0*/  @P2 PLOP3.LUT P0, PT, P1, PT, PT, 0x80, 0x0 ;  /* 0x000000000000281c */ /* 0x000fda0000f0f070 */
[----:B------:R-:W-:-:S04]  /*2af0*/  @!P0 IMAD.MOV R0, RZ, RZ, R4 ;  /* 0x000000ffff008224 */ /* 0x000fc800078e0204 */
[----:B------:R-:W-:-:S05]  /*2b00*/  @P2 IMAD.MOV.U32 R3, RZ, RZ, R0 ;  /* 0x000000ffff032224 */ /* 0x000fca00078e0000 */
[----:B------:R0:W-:Y:S01]  /*2b10*/  STG.E.U8 [R16.64], R3 ;  /* 0x0000000310007986 */ /* 0x0001e2000c101124 */
[----:B------:R-:W-:Y:S05]  /*2b20*/  BRA `(.L_x_40) ;  /* 0x0000018000007947 */ /* 0x000fea0003800000 */
.L_x_39:
[----:B------:R-:W-:Y:S01]  /*2b30*/  MOV R2, 0x0 ;  /* 0x0000000000027802 */ /* 0x000fe20000000f00 */
[----:B------:R-:W-:Y:S02]  /*2b40*/  IMAD.MOV.U32 R4, RZ, RZ, c[0x4][0x1a8] ;  /* 0x01006a00ff047624 */ /* 0x000fe400078e00ff */
[----:B------:R-:W-:Y:S02]  /*2b50*/  IMAD.MOV.U32 R5, RZ, RZ, c[0x4][0x1ac] ;  /* 0x01006b00ff057624 */ /* 0x000fe400078e00ff */
[----:B------:R-:W-:Y:S01]  /*2b60*/  IMAD.MOV.U32 R6, RZ, RZ, c[0x4][0x1b0] ;  /* 0x01006c00ff067624 */ /* 0x000fe200078e00ff */
[----:B------:R-:W0:Y:S01]  /*2b70*/  LDC.64 R2, c[0x4][R2] ;  /* 0x0100000002027b82 */ /* 0x000e220000000a00 */
[----:B------:R-:W-:Y:S02]  /*2b80*/  IMAD.MOV.U32 R7, RZ, RZ, c[0x4][0x1b4] ;  /* 0x01006d00ff077624 */ /* 0x000fe400078e00ff */
[----:B------:R-:W-:-:S02]  /*2b90*/  IMAD.MOV.U32 R8, RZ, RZ, 0x65 ;  /* 0x00000065ff087424 */ /* 0x000fc400078e00ff */
[----:B------:R-:W-:Y:S02]  /*2ba0*/  IMAD.MOV.U32 R10, RZ, RZ, c[0x4][0xc0] ;  /* 0x01003000ff0a7624 */ /* 0x000fe400078e00ff */
[----:B------:R-:W-:Y:S02]  /*2bb0*/  IMAD.MOV.U32 R11, RZ, RZ, c[0x4][0xc4] ;  /* 0x01003100ff0b7624 */ /* 0x000fe400078e00ff */
[----:B------:R-:W-:Y:S02]  /*2bc0*/  IMAD.MOV.U32 R12, RZ, RZ, 0x1 ;  /* 0x00000001ff0c7424 */ /* 0x000fe400078e00ff */
[----:B------:R-:W-:Y:S02]  /*2bd0*/  IMAD.MOV.U32 R13, RZ, RZ, RZ ;  /* 0x000000ffff0d7224 */ /* 0x000fe400078e00ff */
[----:B------:R-:W-:Y:S01]  /*2be0*/  LEPC R14 ;  /* 0x00000000000e734e */ /* 0x000fe20000000000 */
[----:B------:R-:W-:Y:S02]  /*2bf0*/  MOV R9, 0x2c60 ;  /* 0x00002c6000097802 */ /* 0x000fe40000000f00 */
[----:B------:R-:W-:Y:S02]  /*2c00*/  MOV R20, 0x2be0 ;  /* 0x00002be000147802 */ /* 0x000fe40000000f00 */
[----:B------:R-:W-:-:S02]  /*2c10*/  MOV R21, 0x0 ;  /* 0x0000000000157802 */ /* 0x000fc40000000f00 */
[----:B------:R-:W-:Y:S02]  /*2c20*/  MOV R0, 0x0 ;  /* 0x0000000000007802 */ /* 0x000fe40000000f00 */
[----:B------:R-:W-:-:S04]  /*2c30*/  IADD3 R20, P0, P1, -R20, R9, R14 ;  /* 0x0000000914147210 */ /* 0x000fc8000791e10e */
[----:B------:R-:W-:-:S04]  /*2c40*/  IADD3.X R21, ~R0, R21, R15, P0, P1 ;  /* 0x0000001500157210 */ /* 0x000fc800007e250f */
[----:B0-----:R-:W-:Y:S05]  /*2c50*/  CALL.ABS.NOINC R2 ;  /* 0x0000000002007343 */ /* 0x001fea0003c00000 */
[----:B------:R-:W-:Y:S05]  /*2c60*/  BRA `(.L_x_40) ;  /* 0x0000004000007947 */ /* 0x000fea0003800000 */
.L_x_67:
[----:B------:R-:W-:-:S05]  /*2c70*/  IMAD.MOV.U32 R3, RZ, RZ, RZ ;  /* 0x000000ffff037224 */ /* 0x000fca00078e00ff */
[----:B------:R0:W-:Y:S01]  /*2c80*/  STG.E.64 [R16.64], R2 ;  /* 0x0000000210007986 */ /* 0x0001e2000c101b24 */
[----:B------:R-:W-:Y:S05]  /*2c90*/  BRA `(.L_x_40) ;  /* 0x0000001000007947 */ /* 0x000fea0003800000 */
.L_x_66:
[----:B------:R0:W-:Y:S02]  /*2ca0*/  STG.E [R16.64], R2 ;  /* 0x0000000210007986 */ /* 0x0001e4000c101924 */
.L_x_40:
[----:B------:R-:W-:-:S05]  /*2cb0*/  IMAD R18, R18, 0x200, R23 ;  /* 0x0000020012127824 */ /* 0x000fca00078e0217 */
[----:B------:R-:W-:Y:S02]  /*2cc0*/  IADD3 R19, R18, 0x80, RZ ;  /* 0x0000008012137810 */ /* 0x000fe40007ffe0ff */
.L_x_1:
[----:B------:R-:W-:Y:S05]  /*2cd0*/  BSYNC B6 ;  /* 0x0000000000067941 */ /* 0x000fea0003800000 */
.L_x_0:
[----:B------:R-:W-:Y:S01]  /*2ce0*/  ISETP.GE.AND P0, PT, R19, c[0x0][0x160], PT ;  /* 0x0000580013007a0c */ /* 0x000fe20003f06270 */
[----:B------:R-:W-:-:S12]  /*2cf0*/  BSSY B6, `(.L_x_68) ;  /* 0x000058a000067945 */ /* 0x000fd80003800000 */
[----:B------:R-:W-:Y:S05]  /*2d00*/  @P0 BRA `(.L_x_69) ;  /* 0x0000588000000947 */ /* 0x000fea0003800000 */
[----:B------:R-:W-:Y:S01]  /*2d10*/  ISETP.NE.AND P0, PT, RZ, c[0x0][0x168], PT ;  /* 0x00005a00ff007a0c */ /* 0x000fe20003f05270 */
[----:B0-----:R-:W-:Y:S02]  /*2d20*/  IMAD.MOV.U32 R0, RZ, RZ, RZ ;  /* 0x000000ffff007224 */ /* 0x001fe400078e00ff */
[----:B------:R-:W-:-:S10]  /*2d30*/  IMAD.MOV.U32 R16, RZ, RZ, RZ ;  /* 0x000000ffff107224 */ /* 0x000fd400078e00ff */
[----:B------:R-:W-:Y:S05]  /*2d40*/  @!P0 BRA `(.L_x_70) ;  /* 0x00000e0000008947 */ /* 0x000fea0003800000 */
[----:B------:R-:W-:Y:S02]  /*2d50*/  IMAD.MOV.U32 R18, RZ, RZ, RZ ;  /* 0x000000ffff127224 */ /* 0x000fe400078e00ff */
[----:B------:R-:W-:Y:S02]  /*2d60*/  IMAD.MOV.U32 R4, RZ, RZ, 0x1 ;  /* 0x00000001ff047424 */ /* 0x000fe400078e00ff */
[----:B------:R-:W-:-:S03]  /*2d70*/  IMAD.HI.U32 R2, R19, c[0x0][0x170], R18 ;  /* 0x00005c0013027a27 */ /* 0x000fc600078e0012 */
[----:B------:R-:W-:Y:S02]  /*2d80*/  ISETP.NE.AND P0, PT, R4, c[0x0][0x168], PT ;  /* 0x00005a0004007a0c */ /* 0x000fe40003f05270 */
[----:B------:R-:W-:-:S05]  /*2d90*/  SHF.R.U32.HI R3, RZ, c[0x0][0x174], R2 ;  /* 0x00005d00ff037a19 */ /* 0x000fca0000011602 */
[----:B------:R-:W-:-:S04]  /*2da0*/  IMAD.MOV R0, RZ, RZ, -R3 ;  /* 0x000000ffff007224 */ /* 0x000fc800078e0a03 */
[----:B------:R-:W-:-:S04]  /*2db0*/  IMAD R0, R0, c[0x0][0x16c], R19 ;  /* 0x00005b0000007a24 */ /* 0x000fc800078e0213 */
[C---:B------:R-:W-:Y:S02]  /*2dc0*/  IMAD R16, R0.reuse, c[0x0][0x298], RZ ;  /* 0x0000a60000107a24 */ /* 0x040fe400078e02ff */
[----:B------:R-:W-:Y:S01]  /*2dd0*/  IMAD R0, R0, c[0x0][0x29c], RZ ;  /* 0x0000a70000007a24 */ /* 0x000fe200078e02ff */
[----:B------:R-:W-:Y:S05]  /*2de0*/  @!P0 BRA `(.L_x_70) ;  /* 0x00000d6000008947 */ /* 0x000fea0003800000 */
[----:B------:R-:W-:Y:S02]  /*2df0*/  IMAD.MOV.U32 R2, RZ, RZ, RZ ;  /* 0x000000ffff027224 */ /* 0x000fe400078e00ff */
[----:B------:R-:W-:Y:S02]  /*2e00*/  IMAD.MOV.U32 R6, RZ, RZ, c[0x0][0x168] ;  /* 0x00005a00ff067624 */ /* 0x000fe400078e00ff */
[----:B------:R-:W-:-:S03]  /*2e10*/  IMAD.HI.U32 R4, R3, c[0x0][0x17c], R2 ;  /* 0x00005f0003047a27 */ /* 0x000fc600078e0002 */
[----:B------:R-:W-:Y:S02]  /*2e20*/  ISETP.NE.AND P0, PT, R6, 0x2, PT ;  /* 0x000000020600780c */ /* 0x000fe40003f05270 */
        /* <DEDUP_REMOVED lines=210> */
.L_x_70:
        /* <DEDUP_REMOVED lines=19> */
.L_x_74:
[----:B------:R-:W2:Y:S02]  /*3c80*/  LDG.E.U8 R2, [R2.64] ;  /* 0x0000002402027981 */ /* 0x000ea4000c1e1100 */
[----:B--2---:R-:W-:Y:S01]  /*3c90*/  ISETP.NE.AND P0, PT, R2, RZ, PT ;  /* 0x000000ff0200720c */ /* 0x004fe20003f05270 */
[----:B------:R-:W-:Y:S05]  /*3ca0*/  BRA `(.L_x_76) ;  /* 0x00000e0000007947 */ /* 0x000fea0003800000 */
.L_x_73:
        /* <DEDUP_REMOVED lines=10> */
.L_x_78:
[----:B------:R-:W2:Y:S02]  /*3d50*/  LDG.E R2, [R2.64] ;  /* 0x0000002402027981 */ /* 0x000ea4000c1e1900 */
[----:B--2---:R-:W-:Y:S01]  /*3d60*/  ISETP.NE.AND P0, PT, R2, RZ, PT ;  /* 0x000000ff0200720c */ /* 0x004fe20003f05270 */
[----:B------:R-:W-:Y:S05]  /*3d70*/  BRA `(.L_x_76) ;  /* 0x00000d3000007947 */ /* 0x000fea0003800000 */
.L_x_77:
[----:B------:R-:W2:Y:S02]  /*3d80*/  LDG.E.U16 R2, [R2.64] ;  /* 0x0000002402027981 */ /* 0x000ea4000c1e1500 */
[----:B--2---:R-:W-:Y:S01]  /*3d90*/  ISETP.NE.AND P0, PT, R2, RZ, PT ;  /* 0x000000ff0200720c */ /* 0x004fe20003f05270 */
[----:B------:R-:W-:Y:S05]  /*3da0*/  BRA `(.L_x_76) ;  /* 0x00000d0000007947 */ /* 0x000fea0003800000 */
.L_x_72:
        /* <DEDUP_REMOVED lines=9> */
.L_x_80:
[----:B------:R-:W2:Y:S02]  /*3e40*/  LDG.E.U16 R0, [R2.64] ;  /* 0x0000002402007981 */ /* 0x000ea4000c1e1500 */
[----:B--2---:R-:W-:-:S05]  /*3e50*/  HADD2.F32 R0, -RZ, R0.H0_H0 ;  /* 0x20000000ff007230 */ /* 0x004fca0000004100 */
[----:B------:R-:W-:Y:S01]  /*3e60*/  FSETP.NEU.FTZ.AND P0, PT, R0, RZ, PT ;  /* 0x000000ff0000720b */ /* 0x000fe20003f1d000 */
[----:B------:R-:W-:Y:S05]  /*3e70*/  BRA `(.L_x_76) ;  /* 0x00000c3000007947 */ /* 0x000fea0003800000 */
.L_x_79:
        /* <DEDUP_REMOVED lines=11> */
.L_x_82:
        /* <DEDUP_REMOVED lines=10> */
.L_x_81:
[----:B------:R-:W2:Y:S02]  /*3fd0*/  LDG.E.64 R2, [R2.64] ;  /* 0x0000002402027981 */ /* 0x000ea4000c1e1b00 */
[----:B--2---:R0:W1:Y:S01]  /*3fe0*/  DSETP.NEU.AND P0, PT, R2, RZ, PT ;  /* 0x000000ff0200722a */ /* 0x0040620003f0d000 */
[----:B------:R-:W-:Y:S05]  /*3ff0*/  BRA `(.L_x_76) ;  /* 0x00000ab000007947 */ /* 0x000fea0003800000 */
.L_x_71:
        /* <DEDUP_REMOVED lines=11> */
.L_x_85:
[----:B------:R-:W2:Y:S02]  /*40b0*/  LDG.E.128 R4, [R2.64] ;  /* 0x0000002402047981 */ /* 0x000ea4000c1e1d00 */
[----:B--2---:R-:W0:-:S06]  /*40c0*/  DSETP.NEU.AND P0, PT, R6, RZ, PT ;  /* 0x000000ff0600722a */ /* 0x004e0c0003f0d000 */
[----:B0-----:R0:W1:Y:S01]  /*40d0*/  DSETP.NEU.OR P0, PT, R4, RZ, P0 ;  /* 0x000000ff0400722a */ /* 0x001062000070d400 */
[----:B------:R-:W-:Y:S05]  /*40e0*/  BRA `(.L_x_76) ;  /* 0x000009c000007947 */ /* 0x000fea0003800000 */
.L_x_84:
        /* <DEDUP_REMOVED lines=27> */
.L_x_87:
        /* <DEDUP_REMOVED lines=14> */
.L_x_86:
[----:B------:R-:W2:Y:S02]  /*4380*/  LDG.E.U16 R0, [R2.64] ;  /* 0x0000002402007981 */ /* 0x000ea4000c1e1500 */
[----:B--2---:R-:W-:-:S04]  /*4390*/  PRMT R0, RZ, 0x5410, R0 ;  /* 0x00005410ff007816 */ /* 0x004fc80000000000 */
[----:B------:R-:W-:Y:S01]  /*43a0*/  FSETP.NEU.FTZ.AND P0, PT, R0, RZ, PT ;  /* 0x000000ff0000720b */ /* 0x000fe20003f1d000 */
[----:B------:R-:W-:Y:S05]  /*43b0*/  BRA `(.L_x_76) ;  /* 0x000006f000007947 */ /* 0x000fea0003800000 */
.L_x_83:
        /* <DEDUP_REMOVED lines=11> */
.L_x_90:
        /* <DEDUP_REMOVED lines=21> */
.L_x_94:
[----:B------:R-:W-:Y:S05]  /*45c0*/  BSYNC B1 ;  /* 0x0000000000017941 */ /* 0x000fea0003800000 */
.L_x_93:
[----:B------:R-:W-:Y:S01]  /*45d0*/  LEA R3, R0, 0x3b800000, 0x17 ;  /* 0x3b80000000037811 */ /* 0x000fe200078eb8ff */
[----:B------:R-:W-:-:S05]  /*45e0*/  IMAD.SHL.U32 R0, R2, 0x100000, RZ ;  /* 0x0010000002007824 */ /* 0x000fca00078e00ff */
[----:B------:R-:W-:Y:S02]  /*45f0*/  LOP3.LUT R0, R3, R0, R4, 0xfe, !PT ;  /* 0x0000000003007212 */ /* 0x000fe400078efe04 */
.L_x_92:
[----:B------:R-:W-:Y:S05]  /*4600*/  BSYNC B0 ;  /* 0x0000000000007941 */ /* 0x000fea0003800000 */
.L_x_91:
[----:B------:R-:W-:Y:S01]  /*4610*/  FSETP.NEU.FTZ.AND P0, PT, R0, RZ, PT ;  /* 0x000000ff0000720b */ /* 0x000fe20003f1d000 */
[----:B------:R-:W-:Y:S05]  /*4620*/  BRA `(.L_x_76) ;  /* 0x0000048000007947 */ /* 0x000fea0003800000 */
.L_x_89:
        /* <DEDUP_REMOVED lines=21> */
.L_x_98:
[----:B------:R-:W-:Y:S05]  /*4780*/  BSYNC B1 ;  /* 0x0000000000017941 */ /* 0x000fea0003800000 */
.L_x_97:
[----:B------:R-:W-:Y:S01]  /*4790*/  LEA R3, R0, 0x37800000, 0x17 ;  /* 0x3780000000037811 */ /* 0x000fe200078eb8ff */
[----:B------:R-:W-:-:S05]  /*47a0*/  IMAD.SHL.U32 R0, R2, 0x200000, RZ ;  /* 0x0020000002007824 */ /* 0x000fca00078e00ff */
[----:B------:R-:W-:Y:S02]  /*47b0*/  LOP3.LUT R0, R3, R0, R4, 0xfe, !PT ;  /* 0x0000000003007212 */ /* 0x000fe400078efe04 */
.L_x_96:
[----:B------:R-:W-:Y:S05]  /*47c0*/  BSYNC B0 ;  /* 0x0000000000007941 */ /* 0x000fea0003800000 */
.L_x_95:
[----:B------:R-:W-:Y:S01]  /*47d0*/  FSETP.NEU.FTZ.AND P0, PT, R0, RZ, PT ;  /* 0x000000ff0000720b */ /* 0x000fe20003f1d000 */
[----:B------:R-:W-:Y:S05]  /*47e0*/  BRA `(.L_x_76) ;  /* 0x000002c000007947 */ /* 0x000fea0003800000 */
.L_x_88:
        /* <DEDUP_REMOVED lines=14> */
.L_x_102:
[----:B------:R-:W-:Y:S05]  /*48d0*/  BSYNC B0 ;  /* 0x0000000000007941 */ /* 0x000fea0003800000 */
.L_x_101:
[----:B------:R-:W-:Y:S01]  /*48e0*/  FSETP.NEU.FTZ.AND P0, PT, R0, RZ, PT ;  /* 0x000000ff0000720b */ /* 0x000fe20003f1d000 */
[----:B------:R-:W-:Y:S05]  /*48f0*/  BRA `(.L_x_76) ;  /* 0x000001b000007947 */ /* 0x000fea0003800000 */
.L_x_75:
        /* <DEDUP_REMOVED lines=21> */
.L_x_100:
[----:B------:R-:W2:Y:S02]  /*4a50*/  LDG.E.64 R2, [R2.64] ;  /* 0x0000002402027981 */ /* 0x000ea4000c1e1b00 */
[----:B--2---:R-:W-:-:S04]  /*4a60*/  ISETP.NE.U32.AND P0, PT, R2, RZ, PT ;  /* 0x000000ff0200720c */ /* 0x004fc80003f05070 */
[----:B------:R-:W-:Y:S01]  /*4a70*/  ISETP.NE.AND.EX P0, PT, R3, RZ, PT, P0 ;  /* 0x000000ff0300720c */ /* 0x000fe20003f05300 */
[----:B------:R-:W-:Y:S05]  /*4a80*/  BRA `(.L_x_76) ;  /* 0x0000002000007947 */ /* 0x000fea0003800000 */
.L_x_99:
[----:B------:R-:W2:Y:S02]  /*4a90*/  LDG.E R2, [R2.64] ;  /* 0x0000002402027981 */ /* 0x000ea4000c1e1900 */
[----:B--2---:R-:W-:Y:S02]  /*4aa0*/  ISETP.NE.AND P0, PT, R2, RZ, PT ;  /* 0x000000ff0200720c */ /* 0x004fe40003f05270 */
.L_x_76:
        /* <DEDUP_REMOVED lines=17> */
.L_x_106:
[----:B------:R0:W-:Y:S01]  /*4bc0*/  STG.E.U8 [R16.64], R2 ;  /* 0x0000000210007986 */ /* 0x0001e2000c101124 */
[----:B------:R-:W-:Y:S05]  /*4bd0*/  BRA `(.L_x_108) ;  /* 0x00000d5000007947 */ /* 0x000fea0003800000 */
.L_x_105:
        /* <DEDUP_REMOVED lines=9> */
.L_x_110:
[----:B------:R0:W-:Y:S01]  /*4c70*/  STG.E [R16.64], R2 ;  /* 0x0000000210007986 */ /* 0x0001e2000c101924 */
[----:B------:R-:W-:Y:S05]  /*4c80*/  BRA `(.L_x_108) ;  /* 0x00000ca000007947 */ /* 0x000fea0003800000 */
.L_x_109:
[----:B------:R0:W-:Y:S01]  /*4c90*/  STG.E.U16 [R16.64], R2 ;  /* 0x0000000210007986 */ /* 0x0001e2000c101524 */
[----:B------:R-:W-:Y:S05]  /*4ca0*/  BRA `(.L_x_108) ;  /* 0x00000c8000007947 */ /* 0x000fea0003800000 */
.L_x_104:
        /* <DEDUP_REMOVED lines=9> */
.L_x_112:
[----:B------:R-:W0:Y:S02]  /*4d40*/  I2F.U32 R0, R2 ;  /* 0x0000000200007306 */ /* 0x000e240000201000 */
[----:B0-----:R-:W-:-:S05]  /*4d50*/  F2FP.PACK_AB R0, RZ, R0 ;  /* 0x00000000ff00723e */ /* 0x001fca00000000ff */
[----:B------:R0:W-:Y:S01]  /*4d60*/  STG.E.U16 [R16.64], R0 ;  /* 0x0000000010007986 */ /* 0x0001e2000c101524 */
[----:B------:R-:W-:Y:S05]  /*4d70*/  BRA `(.L_x_108) ;  /* 0x00000bb000007947 */ /* 0x000fea0003800000 */
.L_x_111:
        /* <DEDUP_REMOVED lines=10> */
.L_x_114:
[----:B------:R-:W0:Y:S02]  /*4e20*/  I2F.U32 R2, R2 ;  /* 0x0000000200027306 */ /* 0x000e240000201000 */
[----:B0-----:R-:W-:-:S04]  /*4e30*/  F2FP.PACK_AB R3, RZ, R2 ;  /* 0x00000002ff03723e */ /* 0x001fc800000000ff */
[----:B------:R-:W-:-:S05]  /*4e40*/  PRMT R3, R3, 0x5410, RZ ;  /* 0x0000541003037816 */ /* 0x000fca00000000ff */
[----:B------:R0:W-:Y:S01]  /*4e50*/  STG.E [R16.64], R3 ;  /* 0x0000000310007986 */ /* 0x0001e2000c101924 */
[----:B------:R-:W-:Y:S05]  /*4e60*/  BRA `(.L_x_108) ;  /* 0x00000ac000007947 */ /* 0x000fea0003800000 */
.L_x_113:
[----:B------:R-:W0:Y:S02]  /*4e70*/  I2F.F64.U32 R2, R2 ;  /* 0x0000000200027312 */ /* 0x000e240000201800 */
[----:B0-----:R0:W-:Y:S01]  /*4e80*/  STG.E.64 [R16.64], R2 ;  /* 0x0000000210007986 */ /* 0x0011e2000c101b24 */
[----:B------:R-:W-:Y:S05]  /*4e90*/  BRA `(.L_x_108) ;  /* 0x00000a9000007947 */ /* 0x000fea0003800000 */
.L_x_103:
        /* <DEDUP_REMOVED lines=10> */
.L_x_117:
[----:B------:R-:W0:Y:S01]  /*4f40*/  I2F.F64.U32 R4, R2 ;  /* 0x0000000200047312 */ /* 0x000e220000201800 */
[----:B------:R-:W-:-:S05]  /*4f50*/  CS2R R6, SRZ ;  /* 0x0000000000067805 */ /* 0x000fca000001ff00 */
[----:B0-----:R0:W-:Y:S01]  /*4f60*/  STG.E.128 [R16.64], R4 ;  /* 0x0000000410007986 */ /* 0x0011e2000c101d24 */
[----:B------:R-:W-:Y:S05]  /*4f70*/  BRA `(.L_x_108) ;  /* 0x000009b000007947 */ /* 0x000fea0003800000 */
.L_x_116:
        /* <DEDUP_REMOVED lines=21> */
.L_x_121:
[----:B------:R-:W-:Y:S05]  /*50d0*/  BSYNC B0 ;  /* 0x0000000000007941 */ /* 0x000fea0003800000 */
.L_x_120:
[----:B------:R-:W-:-:S05]  /*50e0*/  LOP3.LUT R3, R0, R3, RZ, 0xfc, !PT ;  /* 0x0000000300037212 */ /* 0x000fca00078efcff */
[----:B------:R0:W-:Y:S01]  /*50f0*/  STG.E.U8 [R16.64], R3 ;  /* 0x0000000310007986 */ /* 0x0001e2000c101124 */
[----:B------:R-:W-:Y:S05]  /*5100*/  BRA `(.L_x_108) ;  /* 0x0000082000007947 */ /* 0x000fea0003800000 */
.L_x_119:
        /* <DEDUP_REMOVED lines=13> */
.L_x_123:
[----:B------:R-:W-:Y:S01]  /*51e0*/  IMAD.MOV.U32 R0, RZ, RZ, 0x7f ;  /* 0x0000007fff007424 */ /* 0x000fe200078e00ff */
[----:B------:R-:W-:-:S04]  /*51f0*/  ISETP.GT.U32.AND P0, PT, R3, 0x7f800000, PT ;  /* 0x7f8000000300780c */ /* 0x000fc80003f04070 */
[----:B------:R-:W-:-:S04]  /*5200*/  SEL R0, R0, 0x7c, P0 ;  /* 0x0000007c00007807 */ /* 0x000fc80000000000 */
.L_x_124:
[----:B------:R-:W-:Y:S05]  /*5210*/  BSYNC B0 ;  /* 0x0000000000007941 */ /* 0x000fea0003800000 */
.L_x_122:
[----:B------:R-:W-:-:S04]  /*5220*/  LOP3.LUT R2, R5, 0x80000000, RZ, 0xc0, !PT ;  /* 0x8000000005027812 */ /* 0x000fc800078ec0ff */
[----:B------:R-:W-:-:S04]  /*5230*/  SHF.R.U32.HI R3, RZ, 0x18, R2 ;  /* 0x00000018ff037819 */ /* 0x000fc80000011602 */
[----:B------:R-:W-:-:S05]  /*5240*/  LOP3.LUT R3, R0, R3, RZ, 0xfc, !PT ;  /* 0x0000000300037212 */ /* 0x000fca00078efcff */
[----:B------:R0:W-:Y:S01]  /*5250*/  STG.E.U8 [R16.64], R3 ;  /* 0x0000000310007986 */ /* 0x0001e2000c101124 */
[----:B------:R-:W-:Y:S05]  /*5260*/  BRA `(.L_x_108) ;  /* 0x000006c000007947 */ /* 0x000fea0003800000 */
.L_x_118:
[----:B------:R-:W0:Y:S02]  /*5270*/  I2F.U32 R0, R2 ;  /* 0x0000000200007306 */ /* 0x000e240000201000 */
[----:B0-----:R-:W-:-:S05]  /*5280*/  F2FP.BF16.PACK_AB R0, RZ, R0 ;  /* 0x00000000ff00723e */ /* 0x001fca00000010ff */
[----:B------:R0:W-:Y:S01]  /*5290*/  STG.E.U16 [R16.64], R0 ;  /* 0x0000000010007986 */ /* 0x0001e2000c101524 */
[----:B------:R-:W-:Y:S05]  /*52a0*/  BRA `(.L_x_108) ;  /* 0x0000068000007947 */ /* 0x000fea0003800000 */
.L_x_115:
        /* <DEDUP_REMOVED lines=10> */
.L_x_127:
        /* <DEDUP_REMOVED lines=17> */
.L_x_130:
[----:B------:R-:W-:-:S04]  /*5460*/  LOP3.LUT R2, R5, 0x80000000, RZ, 0xc0, !PT ;  /* 0x8000000005027812 */ /* 0x000fc800078ec0ff */
[----:B------:R-:W-:-:S04]  /*5470*/  SHF.R.U32.HI R3, RZ, 0x18, R2 ;  /* 0x00000018ff037819 */ /* 0x000fc80000011602 */
[----:B------:R-:W-:-:S04]  /*5480*/  LOP3.LUT R0, R0, R3, RZ, 0xfc, !PT ;  /* 0x0000000300007212 */ /* 0x000fc800078efcff */
[----:B------:R-:W-:Y:S02]  /*5490*/  PRMT R8, R0, 0x7610, R8 ;  /* 0x0000761000087816 */ /* 0x000fe40000000008 */
.L_x_129:
[----:B------:R-:W-:Y:S05]  /*54a0*/  BSYNC B0 ;  /* 0x0000000000007941 */ /* 0x000fea0003800000 */
.L_x_128:
[----:B------:R0:W-:Y:S01]  /*54b0*/  STG.E.U8 [R16.64], R8 ;  /* 0x0000000810007986 */ /* 0x0001e2000c101124 */
[----:B------:R-:W-:Y:S05]  /*54c0*/  BRA `(.L_x_108) ;  /* 0x0000046000007947 */ /* 0x000fea0003800000 */
.L_x_126:
        /* <DEDUP_REMOVED lines=17> */
.L_x_133:
[----:B------:R-:W-:-:S04]  /*55e0*/  LOP3.LUT R2, R5, 0x80000000, RZ, 0xc0, !PT ;  /* 0x8000000005027812 */ /* 0x000fc800078ec0ff */
[----:B------:R-:W-:-:S04]  /*55f0*/  SHF.R.U32.HI R3, RZ, 0x18, R2 ;  /* 0x00000018ff037819 */ /* 0x000fc80000011602 */
[----:B------:R-:W-:-:S04]  /*5600*/  LOP3.LUT R0, R0, R3, RZ, 0xfc, !PT ;  /* 0x0000000300007212 */ /* 0x000fc800078efcff */
[----:B------:R-:W-:Y:S02]  /*5610*/  PRMT R8, R0, 0x7610, R8 ;  /* 0x0000761000087816 */ /* 0x000fe40000000008 */
.L_x_132:
[----:B------:R-:W-:Y:S05]  /*5620*/  BSYNC B0 ;  /* 0x0000000000007941 */ /* 0x000fea0003800000 */
.L_x_131:
[----:B------:R0:W-:Y:S01]  /*5630*/  STG.E.U8 [R16.64], R8 ;  /* 0x0000000810007986 */ /* 0x0001e2000c101124 */
[----:B------:R-:W-:Y:S05]  /*5640*/  BRA `(.L_x_108) ;  /* 0x000002e000007947 */ /* 0x000fea0003800000 */
.L_x_125:
        /* <DEDUP_REMOVED lines=22> */
.L_x_107:
        /* <DEDUP_REMOVED lines=20> */
.L_x_135:
[----:B------:R-:W-:-:S05]  /*58f0*/  IMAD.MOV.U32 R3, RZ, RZ, RZ ;  /* 0x000000ffff037224 */ /* 0x000fca00078e00ff */
[----:B------:R0:W-:Y:S01]  /*5900*/  STG.E.64 [R16.64], R2 ;  /* 0x0000000210007986 */ /* 0x0001e2000c101b24 */
[----:B------:R-:W-:Y:S05]  /*5910*/  BRA `(.L_x_108) ;  /* 0x0000001000007947 */ /* 0x000fea0003800000 */
.L_x_134:
[----:B------:R0:W-:Y:S02]  /*5920*/  STG.E [R16.64], R2 ;  /* 0x0000000210007986 */ /* 0x0001e4000c101924 */
.L_x_108:
[----:B------:R-:W-:-:S04]  /*5930*/  IADD3 R19, R19, 0x80, RZ ;  /* 0x0000008013137810 */ /* 0x000fc80007ffe0ff */
[----:B------:R-:W-:-:S13]  /*5940*/  ISETP.GE.AND P0, PT, R19, c[0x0][0x160], PT ;  /* 0x0000580013007a0c */ /* 0x000fda0003f06270 */
        /* <DEDUP_REMOVED lines=229> */
.L_x_136:
        /* <DEDUP_REMOVED lines=19> */
.L_x_140:
[----:B------:R-:W2:Y:S02]  /*68d0*/  LDG.E.U8 R2, [R2.64] ;  /* 0x0000002402027981 */ /* 0x000ea4000c1e1100 */
[----:B--2---:R-:W-:Y:S01]  /*68e0*/  ISETP.NE.AND P0, PT, R2, RZ, PT ;  /* 0x000000ff0200720c */ /* 0x004fe20003f05270 */
[----:B------:R-:W-:Y:S05]  /*68f0*/  BRA `(.L_x_142) ;  /* 0x00000e0000007947 */ /* 0x000fea0003800000 */
.L_x_139:
        /* <DEDUP_REMOVED lines=10> */
.L_x_144:
[----:B------:R-:W2:Y:S02]  /*69a0*/  LDG.E R2, [R2.64] ;  /* 0x0000002402027981 */ /* 0x000ea4000c1e1900 */
[----:B--2---:R-:W-:Y:S01]  /*69b0*/  ISETP.NE.AND P0, PT, R2, RZ, PT ;  /* 0x000000ff0200720c */ /* 0x004fe20003f05270 */
[----:B------:R-:W-:Y:S05]  /*69c0*/  BRA `(.L_x_142) ;  /* 0x00000d3000007947 */ /* 0x000fea0003800000 */
.L_x_143:
[----:B------:R-:W2:Y:S02]  /*69d0*/  LDG.E.U16 R2, [R2.64] ;  /* 0x0000002402027981 */ /* 0x000ea4000c1e1500 */
[----:B--2---:R-:W-:Y:S01]  /*69e0*/  ISETP.NE.AND P0, PT, R2, RZ, PT ;  /* 0x000000ff0200720c */ /* 0x004fe20003f05270 */
[----:B------:R-:W-:Y:S05]  /*69f0*/  BRA `(.L_x_142) ;  /* 0x00000d0000007947 */ /* 0x000fea0003800000 */
.L_x_138:
        /* <DEDUP_REMOVED lines=9> */
.L_x_146:
[----:B------:R-:W2:Y:S02]  /*6a90*/  LDG.E.U16 R0, [R2.64] ;  /* 0x0000002402007981 */ /* 0x000ea4000c1e1500 */
[----:B--2---:R-:W-:-:S05]  /*6aa0*/  HADD2.F32 R0, -RZ, R0.H0_H0 ;  /* 0x20000000ff007230 */ /* 0x004fca0000004100 */
[----:B------:R-:W-:Y:S01]  /*6ab0*/  FSETP.NEU.FTZ.AND P0, PT, R0, RZ, PT ;  /* 0x000000ff0000720b */ /* 0x000fe20003f1d000 */
[----:B------:R-:W-:Y:S05]  /*6ac0*/  BRA `(.L_x_142) ;  /* 0x00000c3000007947 */ /* 0x000fea0003800000 */
.L_x_145:
        /* <DEDUP_REMOVED lines=11> */
.L_x_148:
        /* <DEDUP_REMOVED lines=10> */
.L_x_147:
[----:B------:R-:W2:Y:S02]  /*6c20*/  LDG.E.64 R2, [R2.64] ;  /* 0x0000002402027981 */ /* 0x000ea4000c1e1b00 */
[----:B--2---:R0:W1:Y:S01]  /*6c30*/  DSETP.NEU.AND P0, PT, R2, RZ, PT ;  /* 0x000000ff0200722a */ /* 0x0040620003f0d000 */
[----:B------:R-:W-:Y:S05]  /*6c40*/  BRA `(.L_x_142) ;  /* 0x00000ab000007947 */ /* 0x000fea0003800000 */
.L_x_137:
        /* <DEDUP_REMOVED lines=11> */
.L_x_151:
[----:B------:R-:W2:Y:S02]  /*6d00*/  LDG.E.128 R4, [R2.64] ;  /* 0x0000002402047981 */ /* 0x000ea4000c1e1d00 */
[----:B--2---:R-:W0:-:S06]  /*6d10*/  DSETP.NEU.AND P0, PT, R6, RZ, PT ;  /* 0x000000ff0600722a */ /* 0x004e0c0003f0d000 */
[----:B0-----:R0:W1:Y:S01]  /*6d20*/  DSETP.NEU.OR P0, PT, R4, RZ, P0 ;  /* 0x000000ff0400722a */ /* 0x001062000070d400 */
[----:B------:R-:W-:Y:S05]  /*6d30*/  BRA `(.L_x_142) ;  /* 0x000009c000007947 */ /* 0x000fea0003800000 */
.L_x_150:
        /* <DEDUP_REMOVED lines=27> */
.L_x_153:
        /* <DEDUP_REMOVED lines=14> */
.L_x_152:
[----:B------:R-:W2:Y:S02]  /*6fd0*/  LDG.E.U16 R0, [R2.64] ;  /* 0x0000002402007981 */ /* 0x000ea4000c1e1500 */
[----:B--2---:R-:W-:-:S04]  /*6fe0*/  PRMT R0, RZ, 0x5410, R0 ;  /* 0x00005410ff007816 */ /* 0x004fc80000000000 */
[----:B------:R-:W-:Y:S01]  /*6ff0*/  FSETP.NEU.FTZ.AND P0, PT, R0, RZ, PT ;  /* 0x000000ff0000720b */ /* 0x000fe20003f1d000 */
[----:B------:R-:W-:Y:S05]  /*7000*/  BRA `(.L_x_142) ;  /* 0x000006f000007947 */ /* 0x000fea0003800000 */
.L_x_149:
        /* <DEDUP_REMOVED lines=11> */
.L_x_156:
        /* <DEDUP_REMOVED lines=21> */
.L_x_160:
[----:B------:R-:W-:Y:S05]  /*7210*/  BSYNC B1 ;  /* 0x0000000000017941 */ /* 0x000fea0003800000 */
.L_x_159:
[----:B------:R-:W-:Y:S01]  /*7220*/  LEA R3, R0, 0x3b800000, 0x17 ;  /* 0x3b80000000037811 */ /* 0x000fe200078eb8ff */
[----:B------:R-:W-:-:S05]  /*7230*/  IMAD.SHL.U32 R0, R2, 0x100000, RZ ;  /* 0x0010000002007824 */ /* 0x000fca00078e00ff */
[----:B------:R-:W-:Y:S02]  /*7240*/  LOP3.LUT R0, R3, R0, R4, 0xfe, !PT ;  /* 0x0000000003007212 */ /* 0x000fe400078efe04 */
.L_x_158:
[----:B------:R-:W-:Y:S05]  /*7250*/  BSYNC B0 ;  /* 0x0000000000007941 */ /* 0x000fea0003800000 */
.L_x_157:
[----:B------:R-:W-:Y:S01]  /*7260*/  FSETP.NEU.FTZ.AND P0, PT, R0, RZ, PT ;  /* 0x000000ff0000720b */ /* 0x000fe20003f1d000 */
[----:B------:R-:W-:Y:S05]  /*7270*/  BRA `(.L_x_142) ;  /* 0x0000048000007947 */ /* 0x000fea0003800000 */
.L_x_155:
        /* <DEDUP_REMOVED lines=21> */
.L_x_164:
[----:B------:R-:W-:Y:S05]  /*73d0*/  BSYNC B1 ;  /* 0x0000000000017941 */ /* 0x000fea0003800000 */
.L_x_163:
[----:B------:R-:W-:Y:S01]  /*73e0*/  LEA R3, R0, 0x37800000, 0x17 ;  /* 0x3780000000037811 */ /* 0x000fe200078eb8ff */
[----:B------:R-:W-:-:S05]  /*73f0*/  IMAD.SHL.U32 R0, R2, 0x200000, RZ ;  /* 0x0020000002007824 */ /* 0x000fca00078e00ff */
[----:B------:R-:W-:Y:S02]  /*7400*/  LOP3.LUT R0, R3, R0, R4, 0xfe, !PT ;  /* 0x0000000003007212 */ /* 0x000fe400078efe04 */
.L_x_162:
[----:B------:R-:W-:Y:S05]  /*7410*/  BSYNC B0 ;  /* 0x0000000000007941 */ /* 0x000fea0003800000 */
.L_x_161:
[----:B------:R-:W-:Y:S01]  /*7420*/  FSETP.NEU.FTZ.AND P0, PT, R0, RZ, PT ;  /* 0x000000ff0000720b */ /* 0x000fe20003f1d000 */
[----:B------:R-:W-:Y:S05]  /*7430*/  BRA `(.L_x_142) ;  /* 0x000002c000007947 */ /* 0x000fea0003800000 */
.L_x_154:
        /* <DEDUP_REMOVED lines=14> */
.L_x_168:
[----:B------:R-:W-:Y:S05]  /*7520*/  BSYNC B0 ;  /* 0x0000000000007941 */ /* 0x000fea0003800000 */
.L_x_167:
[----:B------:R-:W-:Y:S01]  /*7530*/  FSETP.NEU.FTZ.AND P0, PT, R0, RZ, PT ;  /* 0x000000ff0000720b */ /* 0x000fe20003f1d000 */
[----:B------:R-:W-:Y:S05]  /*7540*/  BRA `(.L_x_142) ;  /* 0x000001b000007947 */ /* 0x000fea0003800000 */
.L_x_141:
        /* <DEDUP_REMOVED lines=21> */
.L_x_166:
[----:B------:R-:W2:Y:S02]  /*76a0*/  LDG.E.64 R2, [R2.64] ;  /* 0x0000002402027981 */ /* 0x000ea4000c1e1b00 */
[----:B--2---:R-:W-:-:S04]  /*76b0*/  ISETP.NE.U32.AND P0, PT, R2, RZ, PT ;  /* 0x000000ff0200720c */ /* 0x004fc80003f05070 */
[----:B------:R-:W-:Y:S01]  /*76c0*/  ISETP.NE.AND.EX P0, PT, R3, RZ, PT, P0 ;  /* 0x000000ff0300720c */ /* 0x000fe20003f05300 */
[----:B------:R-:W-:Y:S05]  /*76d0*/  BRA `(.L_x_142) ;  /* 0x0000002000007947 */ /* 0x000fea0003800000 */
.L_x_165:
[----:B------:R-:W2:Y:S02]  /*76e0*/  LDG.E R2, [R2.64] ;  /* 0x0000002402027981 */ /* 0x000ea4000c1e1900 */
[----:B--2---:R-:W-:Y:S02]  /*76f0*/  ISETP.NE.AND P0, PT, R2, RZ, PT ;  /* 0x000000ff0200720c */ /* 0x004fe40003f05270 */
.L_x_142:
        /* <DEDUP_REMOVED lines=17> */
.L_x_172:
[----:B------:R0:W-:Y:S01]  /*7810*/  STG.E.U8 [R16.64], R2 ;  /* 0x0000000210007986 */ /* 0x0001e2000c101124 */
[----:B------:R-:W-:Y:S05]  /*7820*/  BRA `(.L_x_174) ;  /* 0x00000d5000007947 */ /* 0x000fea0003800000 */
.L_x_171:
        /* <DEDUP_REMOVED lines=9> */
.L_x_176:
[----:B------:R0:W-:Y:S01]  /*78c0*/  STG.E [R16.64], R2 ;  /* 0x0000000210007986 */ /* 0x0001e2000c101924 */
[----:B------:R-:W-:Y:S05]  /*78d0*/  BRA `(.L_x_174) ;  /* 0x00000ca000007947 */ /* 0x000fea0003800000 */
.L_x_175:
[----:B------:R0:W-:Y:S01]  /*78e0*/  STG.E.U16 [R16.64], R2 ;  /* 0x0000000210007986 */ /* 0x0001e2000c101524 */
[----:B------:R-:W-:Y:S05]  /*78f0*/  BRA `(.L_x_174) ;  /* 0x00000c8000007947 */ /* 0x000fea0003800000 */
.L_x_170:
        /* <DEDUP_REMOVED lines=9> */
.L_x_178:
[----:B------:R-:W0:Y:S02]  /*7990*/  I2F.U32 R0, R2 ;  /* 0x0000000200007306 */ /* 0x000e240000201000 */
[----:B0-----:R-:W-:-:S05]  /*79a0*/  F2FP.PACK_AB R0, RZ, R0 ;  /* 0x00000000ff00723e */ /* 0x001fca00000000ff */
[----:B------:R0:W-:Y:S01]  /*79b0*/  STG.E.U16 [R16.64], R0 ;  /* 0x0000000010007986 */ /* 0x0001e2000c101524 */
[----:B------:R-:W-:Y:S05]  /*79c0*/  BRA `(.L_x_174) ;  /* 0x00000bb000007947 */ /* 0x000fea0003800000 */
.L_x_177:
        /* <DEDUP_REMOVED lines=10> */
.L_x_180:
[----:B------:R-:W0:Y:S02]  /*7a70*/  I2F.U32 R2, R2 ;  /* 0x0000000200027306 */ /* 0x000e240000201000 */
[----:B0-----:R-:W-:-:S04]  /*7a80*/  F2FP.PACK_AB R3, RZ, R2 ;  /* 0x00000002ff03723e */ /* 0x001fc800000000ff */
[----:B------:R-:W-:-:S05]  /*7a90*/  PRMT R3, R3, 0x5410, RZ ;  /* 0x0000541003037816 */ /* 0x000fca00000000ff */
[----:B------:R0:W-:Y:S01]  /*7aa0*/  STG.E [R16.64], R3 ;  /* 0x0000000310007986 */ /* 0x0001e2000c101924 */
[----:B------:R-:W-:Y:S05]  /*7ab0*/  BRA `(.L_x_174) ;  /* 0x00000ac000007947 */ /* 0x000fea0003800000 */
.L_x_179:
[----:B------:R-:W0:Y:S02]  /*7ac0*/  I2F.F64.U32 R2, R2 ;  /* 0x0000000200027312 */ /* 0x000e240000201800 */
[----:B0-----:R0:W-:Y:S01]  /*7ad0*/  STG.E.64 [R16.64], R2 ;  /* 0x0000000210007986 */ /* 0x0011e2000c101b24 */
[----:B------:R-:W-:Y:S05]  /*7ae0*/  BRA `(.L_x_174) ;  /* 0x00000a9000007947 */ /* 0x000fea0003800000 */
.L_x_169:
        /* <DEDUP_REMOVED lines=10> */
.L_x_183:
[----:B------:R-:W0:Y:S01]  /*7b90*/  I2F.F64.U32 R4, R2 ;  /* 0x0000000200047312 */ /* 0x000e220000201800 */
[----:B------:R-:W-:-:S05]  /*7ba0*/  CS2R R6, SRZ ;  /* 0x0000000000067805 */ /* 0x000fca000001ff00 */
[----:B0-----:R0:W-:Y:S01]  /*7bb0*/  STG.E.128 [R16.64], R4 ;  /* 0x0000000410007986 */ /* 0x0011e2000c101d24 */
[----:B------:R-:W-:Y:S05]  /*7bc0*/  BRA `(.L_x_174) ;  /* 0x000009b000007947 */ /* 0x000fea0003800000 */
.L_x_182:
        /* <DEDUP_REMOVED lines=21> */
.L_x_187:
[----:B------:R-:W-:Y:S05]  /*7d20*/  BSYNC B0 ;  /* 0x0000000000007941 */ /* 0x000fea0003800000 */
.L_x_186:
[----:B------:R-:W-:-:S05]  /*7d30*/  LOP3.LUT R3, R0, R3, RZ, 0xfc, !PT ;  /* 0x0000000300037212 */ /* 0x000fca00078efcff */
[----:B------:R0:W-:Y:S01]  /*7d40*/  STG.E.U8 [R16.64], R3 ;  /* 0x0000000310007986 */ /* 0x0001e2000c101124 */
[----:B------:R-:W-:Y:S05]  /*7d50*/  BRA `(.L_x_174) ;  /* 0x0000082000007947 */ /* 0x000fea0003800000 */
.L_x_185:
        /* <DEDUP_REMOVED lines=13> */
.L_x_189:
[----:B------:R-:W-:Y:S01]  /*7e30*/  IMAD.MOV.U32 R0, RZ, RZ, 0x7f ;  /* 0x0000007fff007424 */ /* 0x000fe200078e00ff */
[----:B------:R-:W-:-:S04]  /*7e40*/  ISETP.GT.U32.AND P0, PT, R3, 0x7f800000, PT ;  /* 0x7f8000000300780c */ /* 0x000fc80003f04070 */
[----:B------:R-:W-:-:S04]  /*7e50*/  SEL R0, R0, 0x7c, P0 ;  /* 0x0000007c00007807 */ /* 0x000fc80000000000 */
.L_x_190:
[----:B------:R-:W-:Y:S05]  /*7e60*/  BSYNC B0 ;  /* 0x0000000000007941 */ /* 0x000fea0003800000 */
.L_x_188:
[----:B------:R-:W-:-:S04]  /*7e70*/  LOP3.LUT R2, R5, 0x80000000, RZ, 0xc0, !PT ;  /* 0x8000000005027812 */ /* 0x000fc800078ec0ff */
[----:B------:R-:W-:-:S04]  /*7e80*/  SHF.R.U32.HI R3, RZ, 0x18, R2 ;  /* 0x00000018ff037819 */ /* 0x000fc80000011602 */
[----:B------:R-:W-:-:S05]  /*7e90*/  LOP3.LUT R3, R0, R3, RZ, 0xfc, !PT ;  /* 0x0000000300037212 */ /* 0x000fca00078efcff */
[----:B------:R0:W-:Y:S01]  /*7ea0*/  STG.E.U8 [R16.64], R3 ;  /* 0x0000000310007986 */ /* 0x0001e2000c101124 */
[----:B------:R-:W-:Y:S05]  /*7eb0*/  BRA `(.L_x_174) ;  /* 0x000006c000007947 */ /* 0x000fea0003800000 */
.L_x_184:
[----:B------:R-:W0:Y:S02]  /*7ec0*/  I2F.U32 R0, R2 ;  /* 0x0000000200007306 */ /* 0x000e240000201000 */
[----:B0-----:R-:W-:-:S05]  /*7ed0*/  F2FP.BF16.PACK_AB R0, RZ, R0 ;  /* 0x00000000ff00723e */ /* 0x001fca00000010ff */
[----:B------:R0:W-:Y:S01]  /*7ee0*/  STG.E.U16 [R16.64], R0 ;  /* 0x0000000010007986 */ /* 0x0001e2000c101524 */
[----:B------:R-:W-:Y:S05]  /*7ef0*/  BRA `(.L_x_174) ;  /* 0x0000068000007947 */ /* 0x000fea0003800000 */
.L_x_181:
        /* <DEDUP_REMOVED lines=10> */
.L_x_193:
        /* <DEDUP_REMOVED lines=17> */
.L_x_196:
[----:B------:R-:W-:-:S04]  /*80b0*/  LOP3.LUT R2, R5, 0x80000000, RZ, 0xc0, !PT ;  /* 0x8000000005027812 */ /* 0x000fc800078ec0ff */
[----:B------:R-:W-:-:S04]  /*80c0*/  SHF.R.U32.HI R3, RZ, 0x18, R2 ;  /* 0x00000018ff037819 */ /* 0x000fc80000011602 */
[----:B------:R-:W-:-:S04]  /*80d0*/  LOP3.LUT R0, R0, R3, RZ, 0xfc, !PT ;  /* 0x0000000300007212 */ /* 0x000fc800078efcff */
[----:B------:R-:W-:Y:S02]  /*80e0*/  PRMT R8, R0, 0x7610, R8 ;  /* 0x0000761000087816 */ /* 0x000fe40000000008 */
.L_x_195:
[----:B------:R-:W-:Y:S05]  /*80f0*/  BSYNC B0 ;  /* 0x0000000000007941 */ /* 0x000fea0003800000 */
.L_x_194:
[----:B------:R0:W-:Y:S01]  /*8100*/  STG.E.U8 [R16.64], R8 ;  /* 0x0000000810007986 */ /* 0x0001e2000c101124 */
[----:B------:R-:W-:Y:S05]  /*8110*/  BRA `(.L_x_174) ;  /* 0x0000046000007947 */ /* 0x000fea0003800000 */
.L_x_192:
        /* <DEDUP_REMOVED lines=17> */
.L_x_199:
[----:B------:R-:W-:-:S04]  /*8230*/  LOP3.LUT R2, R5, 0x80000000, RZ, 0xc0, !PT ;  /* 0x8000000005027812 */ /* 0x000fc800078ec0ff */
[----:B------:R-:W-:-:S04]  /*8240*/  SHF.R.U32.HI R3, RZ, 0x18, R2 ;  /* 0x00000018ff037819 */ /* 0x000fc80000011602 */
[----:B------:R-:W-:-:S04]  /*8250*/  LOP3.LUT R0, R0, R3, RZ, 0xfc, !PT ;  /* 0x0000000300007212 */ /* 0x000fc800078efcff */
[----:B------:R-:W-:Y:S02]  /*8260*/  PRMT R8, R0, 0x7610, R8 ;  /* 0x0000761000087816 */ /* 0x000fe40000000008 */
.L_x_198:
[----:B------:R-:W-:Y:S05]  /*8270*/  BSYNC B0 ;  /* 0x0000000000007941 */ /* 0x000fea0003800000 */
.L_x_197:
[----:B------:R0:W-:Y:S01]  /*8280*/  STG.E.U8 [R16.64], R8 ;  /* 0x0000000810007986 */ /* 0x0001e2000c101124 */
[----:B------:R-:W-:Y:S05]  /*8290*/  BRA `(.L_x_174) ;  /* 0x000002e000007947 */ /* 0x000fea0003800000 */
.L_x_191:
        /* <DEDUP_REMOVED lines=22> */
.L_x_173:
        /* <DEDUP_REMOVED lines=20> */
.L_x_201:
[----:B------:R-:W-:-:S05]  /*8540*/  IMAD.MOV.U32 R3, RZ, RZ, RZ ;  /* 0x000000ffff037224 */ /* 0x000fca00078e00ff */
[----:B------:R0:W-:Y:S01]  /*8550*/  STG.E.64 [R16.64], R2 ;  /* 0x0000000210007986 */ /* 0x0001e2000c101b24 */
[----:B------:R-:W-:Y:S05]  /*8560*/  BRA `(.L_x_174) ;  /* 0x0000001000007947 */ /* 0x000fea0003800000 */
.L_x_200:
[----:B------:R0:W-:Y:S02]  /*8570*/  STG.E [R16.64], R2 ;  /* 0x0000000210007986 */ /* 0x0001e4000c101924 */
.L_x_174:
[----:B------:R-:W-:Y:S02]  /*8580*/  IADD3 R19, R19, 0x80, RZ ;  /* 0x0000008013137810 */ /* 0x000fe40007ffe0ff */
.L_x_69:
[----:B------:R-:W-:Y:S05]  /*8590*/  BSYNC B6 ;  /* 0x0000000000067941 */ /* 0x000fea0003800000 */
.L_x_68:
[----:B------:R-:W-:-:S13]  /*85a0*/  ISETP.GE.AND P0, PT, R19, c[0x0][0x160], PT ;  /* 0x0000580013007a0c */ /* 0x000fda0003f06270 */
[----:B------:R-:W-:Y:S05]  /*85b0*/  @P0 EXIT ;  /* 0x000000000000094d */ /* 0x000fea0003800000 */
        /* <DEDUP_REMOVED lines=228> */
.L_x_202:
        /* <DEDUP_REMOVED lines=19> */
.L_x_206:
[----:B------:R-:W2:Y:S02]  /*9530*/  LDG.E.U8 R2, [R2.64] ;  /* 0x0000002402027981 */ /* 0x000ea4000c1e1100 */
[----:B--2---:R-:W-:Y:S01]  /*9540*/  ISETP.NE.AND P0, PT, R2, RZ, PT ;  /* 0x000000ff0200720c */ /* 0x004fe20003f05270 */
[----:B------:R-:W-:Y:S05]  /*9550*/  BRA `(.L_x_208) ;  /* 0x00000e0000007947 */ /* 0x000fea0003800000 */
.L_x_205:
        /* <DEDUP_REMOVED lines=10> */
.L_x_210:
[----:B------:R-:W2:Y:S02]  /*9600*/  LDG.E R2, [R2.64] ;  /* 0x0000002402027981 */ /* 0x000ea4000c1e1900 */
[----:B--2---:R-:W-:Y:S01]  /*9610*/  ISETP.NE.AND P0, PT, R2, RZ, PT ;  /* 0x000000ff0200720c */ /* 0x004fe20003f05270 */
[----:B------:R-:W-:Y:S05]  /*9620*/  BRA `(.L_x_208) ;  /* 0x00000d3000007947 */ /* 0x000fea0003800000 */
.L_x_209:
[----:B------:R-:W2:Y:S02]  /*9630*/  LDG.E.U16 R2, [R2.64] ;  /* 0x0000002402027981 */ /* 0x000ea4000c1e1500 */
[----:B--2---:R-:W-:Y:S01]  /*9640*/  ISETP.NE.AND P0, PT, R2, RZ, PT ;  /* 0x000000ff0200720c */ /* 0x004fe20003f05270 */
[----:B------:R-:W-:Y:S05]  /*9650*/  BRA `(.L_x_208) ;  /* 0x00000d0000007947 */ /* 0x000fea0003800000 */
.L_x_204:
        /* <DEDUP_REMOVED lines=9> */
.L_x_212:
[----:B------:R-:W2:Y:S02]  /*96f0*/  LDG.E.U16 R0, [R2.64] ;  /* 0x0000002402007981 */ /* 0x000ea4000c1e1500 */
[----:B--2---:R-:W-:-:S05]  /*9700*/  HADD2.F32 R0, -RZ, R0.H0_H0 ;  /* 0x20000000ff007230 */ /* 0x004fca0000004100 */
[----:B------:R-:W-:Y:S01]  /*9710*/  FSETP.NEU.FTZ.AND P0, PT, R0, RZ, PT ;  /* 0x000000ff0000720b */ /* 0x000fe20003f1d000 */
[----:B------:R-:W-:Y:S05]  /*9720*/  BRA `(.L_x_208) ;  /* 0x00000c3000007947 */ /* 0x000fea0003800000 */
.L_x_211:
        /* <DEDUP_REMOVED lines=11> */
.L_x_214:
        /* <DEDUP_REMOVED lines=10> */
.L_x_213:
[----:B------:R-:W2:Y:S02]  /*9880*/  LDG.E.64 R2, [R2.64] ;  /* 0x0000002402027981 */ /* 0x000ea4000c1e1b00 */
[----:B--2---:R0:W1:Y:S01]  /*9890*/  DSETP.NEU.AND P0, PT, R2, RZ, PT ;  /* 0x000000ff0200722a */ /* 0x0040620003f0d000 */
[----:B------:R-:W-:Y:S05]  /*98a0*/  BRA `(.L_x_208) ;  /* 0x00000ab000007947 */ /* 0x000fea0003800000 */
.L_x_203:
        /* <DEDUP_REMOVED lines=11> */
.L_x_217:
[----:B------:R-:W2:Y:S02]  /*9960*/  LDG.E.128 R4, [R2.64] ;  /* 0x0000002402047981 */ /* 0x000ea4000c1e1d00 */
[----:B--2---:R-:W0:-:S06]  /*9970*/  DSETP.NEU.AND P0, PT, R6, RZ, PT ;  /* 0x000000ff0600722a */ /* 0x004e0c0003f0d000 */
[----:B0-----:R0:W1:Y:S01]  /*9980*/  DSETP.NEU.OR P0, PT, R4, RZ, P0 ;  /* 0x000000ff0400722a */ /* 0x001062000070d400 */
[----:B------:R-:W-:Y:S05]  /*9990*/  BRA `(.L_x_208) ;  /* 0x000009c000007947 */ /* 0x000fea0003800000 */
.L_x_216:
        /* <DEDUP_REMOVED lines=27> */
.L_x_219:
        /* <DEDUP_REMOVED lines=14> */
.L_x_218:
[----:B------:R-:W2:Y:S02]  /*9c30*/  LDG.E.U16 R0, [R2.64] ;  /* 0x0000002402007981 */ /* 0x000ea4000c1e1500 */
[----:B--2---:R-:W-:-:S04]  /*9c40*/  PRMT R0, RZ, 0x5410, R0 ;  /* 0x00005410ff007816 */ /* 0x004fc80000000000 */
[----:B------:R-:W-:Y:S01]  /*9c50*/  FSETP.NEU.FTZ.AND P0, PT, R0, RZ, PT ;  /* 0x000000ff0000720b */ /* 0x000fe20003f1d000 */
[----:B------:R-:W-:Y:S05]  /*9c60*/  BRA `(.L_x_208) ;  /* 0x000006f000007947 */ /* 0x000fea0003800000 */
.L_x_215:
        /* <DEDUP_REMOVED lines=11> */
.L_x_222:
        /* <DEDUP_REMOVED lines=21> */
.L_x_226:
[----:B------:R-:W-:Y:S05]  /*9e70*/  BSYNC B1 ;  /* 0x0000000000017941 */ /* 0x000fea0003800000 */
.L_x_225:
[----:B------:R-:W-:Y:S01]  /*9e80*/  LEA R3, R0, 0x3b800000, 0x17 ;  /* 0x3b80000000037811 */ /* 0x000fe200078eb8ff */
[----:B------:R-:W-:-:S05]  /*9e90*/  IMAD.SHL.U32 R0, R2, 0x100000, RZ ;  /* 0x0010000002007824 */ /* 0x000fca00078e00ff */
[----:B------:R-:W-:Y:S02]  /*9ea0*/  LOP3.LUT R0, R3, R0, R4, 0xfe, !PT ;  /* 0x0000000003007212 */ /* 0x000fe400078efe04 */
.L_x_224:
[----:B------:R-:W-:Y:S05]  /*9eb0*/  BSYNC B0 ;  /* 0x0000000000007941 */ /* 0x000fea0003800000 */
.L_x_223:
[----:B------:R-:W-:Y:S01]  /*9ec0*/  FSETP.NEU.FTZ.AND P0, PT, R0, RZ, PT ;  /* 0x000000ff0000720b */ /* 0x000fe20003f1d000 */
[----:B------:R-:W-:Y:S05]  /*9ed0*/  BRA `(.L_x_208) ;  /* 0x0000048000007947 */ /* 0x000fea0003800000 */
.L_x_221:
        /* <DEDUP_REMOVED lines=21> */
.L_x_230:
[----:B------:R-:W-:Y:S05]  /*a030*/  BSYNC B1 ;  /* 0x0000000000017941 */ /* 0x000fea0003800000 */
.L_x_229:
[----:B------:R-:W-:Y:S01]  /*a040*/  LEA R3, R0, 0x37800000, 0x17 ;  /* 0x3780000000037811 */ /* 0x000fe200078eb8ff */
[----:B------:R-:W-:-:S05]  /*a050*/  IMAD.SHL.U32 R0, R2, 0x200000, RZ ;  /* 0x0020000002007824 */ /* 0x000fca00078e00ff */
[----:B------:R-:W-:Y:S02]  /*a060*/  LOP3.LUT R0, R3, R0, R4, 0xfe, !PT ;  /* 0x0000000003007212 */ /* 0x000fe400078efe04 */
.L_x_228:
[----:B------:R-:W-:Y:S05]  /*a070*/  BSYNC B0 ;  /* 0x0000000000007941 */ /* 0x000fea0003800000 */
.L_x_227:
[----:B------:R-:W-:Y:S01]  /*a080*/  FSETP.NEU.FTZ.AND P0, PT, R0, RZ, PT ;  /* 0x000000ff0000720b */ /* 0x000fe20003f1d000 */
[----:B------:R-:W-:Y:S05]  /*a090*/  BRA `(.L_x_208) ;  /* 0x000002c000007947 */ /* 0x000fea0003800000 */
.L_x_220:
        /* <DEDUP_REMOVED lines=14> */
.L_x_234:
[----:B------:R-:W-:Y:S05]  /*a180*/  BSYNC B0 ;  /* 0x0000000000007941 */ /* 0x000fea0003800000 */
.L_x_233:
[----:B------:R-:W-:Y:S01]  /*a190*/  FSETP.NEU.FTZ.AND P0, PT, R0, RZ, PT ;  /* 0x000000ff0000720b */ /* 0x000fe20003f1d000 */
[----:B------:R-:W-:Y:S05]  /*a1a0*/  BRA `(.L_x_208) ;  /* 0x000001b000007947 */ /* 0x000fea0003800000 */
.L_x_207:
        /* <DEDUP_REMOVED lines=21> */
.L_x_232:
[----:B------:R-:W2:Y:S02]  /*a300*/  LDG.E.64 R2, [R2.64] ;  /* 0x0000002402027981 */ /* 0x000ea4000c1e1b00 */
[----:B--2---:R-:W-:-:S04]  /*a310*/  ISETP.NE.U32.AND P0, PT, R2, RZ, PT ;  /* 0x000000ff0200720c */ /* 0x004fc80003f05070 */
[----:B------:R-:W-:Y:S01]  /*a320*/  ISETP.NE.AND.EX P0, PT, R3, RZ, PT, P0 ;  /* 0x000000ff0300720c */ /* 0x000fe20003f05300 */
[----:B------:R-:W-:Y:S05]  /*a330*/  BRA `(.L_x_208) ;  /* 0x0000002000007947 */ /* 0x000fea0003800000 */
.L_x_231:
[----:B------:R-:W2:Y:S02]  /*a340*/  LDG.E R2, [R2.64] ;  /* 0x0000002402027981 */ /* 0x000ea4000c1e1900 */
[----:B--2---:R-:W-:Y:S02]  /*a350*/  ISETP.NE.AND P0, PT, R2, RZ, PT ;  /* 0x000000ff0200720c */ /* 0x004fe40003f05270 */
.L_x_208:
        /* <DEDUP_REMOVED lines=15> */
[----:B------:R-:W-:Y:S01]  /*a450*/  STG.E.U8 [R16.64], R2 ;  /* 0x0000000210007986 */ /* 0x000fe2000c101124 */
[----:B------:R-:W-:Y:S05]  /*a460*/  EXIT ;  /* 0x000000000000794d */ /* 0x000fea0003800000 */
.L_x_238:
[----:B------:R-:W-:Y:S01]  /*a470*/  STG.E.U8 [R16.64], R2 ;  /* 0x0000000210007986 */ /* 0x000fe2000c101124 */
[----:B------:R-:W-:Y:S05]  /*a480*/  EXIT ;  /* 0x000000000000794d */ /* 0x000fea0003800000 */
.L_x_237:
[----:B------:R-:W-:-:S13]  /*a490*/  ISETP.NE.AND P0, PT, R0, 0x2, PT ;  /* 0x000000020000780c */ /* 0x000fda0003f05270 */
[----:B------:R-:W-:Y:S05]  /*a4a0*/  @!P0 BRA `(.L_x_240) ;  /* 0x0000009000008947 */ /* 0x000fea0003800000 */
[----:B------:R-:W-:-:S13]  /*a4b0*/  ISETP.NE.AND P0, PT, R0, 0x3, PT ;  /* 0x000000030000780c */ /* 0x000fda0003f05270 */
[----:B------:R-:W-:Y:S05]  /*a4c0*/  @!P0 BRA `(.L_x_241) ;  /* 0x0000005000008947 */ /* 0x000fea0003800000 */
[----:B------:R-:W-:-:S13]  /*a4d0*/  ISETP.NE.AND P0, PT, R0, 0x4, PT ;  /* 0x000000040000780c */ /* 0x000fda0003f05270 */
[----:B------:R-:W-:Y:S05]  /*a4e0*/  @P0 BRA `(.L_x_239) ;  /* 0x00000b7000000947 */ /* 0x000fea0003800000 */
[----:B------:R-:W-:-:S05]  /*a4f0*/  IMAD.MOV.U32 R3, RZ, RZ, RZ ;  /* 0x000000ffff037224 */ /* 0x000fca00078e00ff */
[----:B------:R-:W-:Y:S01]  /*a500*/  STG.E.64 [R16.64], R2 ;  /* 0x0000000210007986 */ /* 0x000fe2000c101b24 */
[----:B------:R-:W-:Y:S05]  /*a510*/  EXIT ;  /* 0x000000000000794d */ /* 0x000fea0003800000 */
.L_x_241:
[----:B------:R-:W-:Y:S01]  /*a520*/  STG.E [R16.64], R2 ;  /* 0x0000000210007986 */ /* 0x000fe2000c101924 */
[----:B------:R-:W-:Y:S05]  /*a530*/  EXIT ;  /* 0x000000000000794d */ /* 0x000fea0003800000 */
.L_x_240:
[----:B------:R-:W-:Y:S01]  /*a540*/  STG.E.U16 [R16.64], R2 ;  /* 0x0000000210007986 */ /* 0x000fe2000c101524 */
[----:B------:R-:W-:Y:S05]  /*a550*/  EXIT ;  /* 0x000000000000794d */ /* 0x000fea0003800000 */
.L_x_236:
[----:B------:R-:W-:-:S13]  /*a560*/  ISETP.GT.AND P0, PT, R0, 0x6, PT ;  /* 0x000000060000780c */ /* 0x000fda0003f04270 */
[----:B------:R-:W-:Y:S05]  /*a570*/  @P0 BRA `(.L_x_242) ;  /* 0x000000b000000947 */ /* 0x000fea0003800000 */
[----:B------:R-:W-:-:S13]  /*a580*/  ISETP.NE.AND P0, PT, R0, 0x5, PT ;  /* 0x000000050000780c */ /* 0x000fda0003f05270 */
[----:B------:R-:W-:Y:S05]  /*a590*/  @!P0 BRA `(.L_x_243) ;  /* 0x0000005000008947 */ /* 0x000fea0003800000 */
[----:B------:R-:W-:-:S13]  /*a5a0*/  ISETP.NE.AND P0, PT, R0, 0x6, PT ;  /* 0x000000060000780c */ /* 0x000fda0003f05270 */
[----:B------:R-:W-:Y:S05]  /*a5b0*/  @P0 BRA `(.L_x_239) ;  /* 0x00000aa000000947 */ /* 0x000fea0003800000 */
[----:B------:R-:W0:Y:S02]  /*a5c0*/  I2F.U32 R3, R2 ;  /* 0x0000000200037306 */ /* 0x000e240000201000 */
[----:B0-----:R-:W-:Y:S01]  /*a5d0*/  STG.E [R16.64], R3 ;  /* 0x0000000310007986 */ /* 0x001fe2000c101924 */
[----:B------:R-:W-:Y:S05]  /*a5e0*/  EXIT ;  /* 0x000000000000794d */ /* 0x000fea0003800000 */
.L_x_243:
[----:B------:R-:W0:Y:S02]  /*a5f0*/  I2F.U32 R0, R2 ;  /* 0x0000000200007306 */ /* 0x000e240000201000 */
[----:B0-----:R-:W-:-:S05]  /*a600*/  F2FP.PACK_AB R0, RZ, R0 ;  /* 0x00000000ff00723e */ /* 0x001fca00000000ff */
[----:B------:R-:W-:Y:S01]  /*a610*/  STG.E.U16 [R16.64], R0 ;  /* 0x0000000010007986 */ /* 0x000fe2000c101524 */
[----:B------:R-:W-:Y:S05]  /*a620*/  EXIT ;  /* 0x000000000000794d */ /* 0x000fea0003800000 */
.L_x_242:
        /* <DEDUP_REMOVED lines=8> */
[----:B0-----:R-:W-:Y:S01]  /*a6b0*/  STG.E.64 [R16.64], R2 ;  /* 0x0000000210007986 */ /* 0x001fe2000c101b24 */
[----:B------:R-:W-:Y:S05]  /*a6c0*/  EXIT ;  /* 0x000000000000794d */ /* 0x000fea0003800000 */
.L_x_245:
[----:B------:R-:W0:Y:S02]  /*a6d0*/  I2F.U32 R2, R2 ;  /* 0x0000000200027306 */ /* 0x000e240000201000 */
[----:B0-----:R-:W-:-:S04]  /*a6e0*/  F2FP.PACK_AB R3, RZ, R2 ;  /* 0x00000002ff03723e */ /* 0x001fc800000000ff */
[----:B------:R-:W-:-:S05]  /*a6f0*/  PRMT R3, R3, 0x5410, RZ ;  /* 0x0000541003037816 */ /* 0x000fca00000000ff */
[----:B------:R-:W-:Y:S01]  /*a700*/  STG.E [R16.64], R3 ;  /* 0x0000000310007986 */ /* 0x000fe2000c101924 */
[----:B------:R-:W-:Y:S05]  /*a710*/  EXIT ;  /* 0x000000000000794d */ /* 0x000fea0003800000 */
.L_x_244:
[----:B------:R-:W0:Y:S02]  /*a720*/  I2F.F64.U32 R2, R2 ;  /* 0x0000000200027312 */ /* 0x000e240000201800 */
[----:B0-----:R-:W-:Y:S01]  /*a730*/  STG.E.64 [R16.64], R2 ;  /* 0x0000000210007986 */ /* 0x001fe2000c101b24 */
[----:B------:R-:W-:Y:S05]  /*a740*/  EXIT ;  /* 0x000000000000794d */ /* 0x000fea0003800000 */
.L_x_235:
        /* <DEDUP_REMOVED lines=8> */
[----:B------:R-:W-:Y:S01]  /*a7d0*/  STG.E.U8 [R16.64], R2 ;  /* 0x0000000210007986 */ /* 0x000fe2000c101124 */
[----:B------:R-:W-:Y:S05]  /*a7e0*/  EXIT ;  /* 0x000000000000794d */ /* 0x000fea0003800000 */
.L_x_248:
[----:B------:R-:W0:Y:S01]  /*a7f0*/  I2F.F64.U32 R4, R2 ;  /* 0x0000000200047312 */ /* 0x000e220000201800 */
[----:B------:R-:W-:-:S05]  /*a800*/  CS2R R6, SRZ ;  /* 0x0000000000067805 */ /* 0x000fca000001ff00 */
[----:B0-----:R-:W-:Y:S01]  /*a810*/  STG.E.128 [R16.64], R4 ;  /* 0x0000000410007986 */ /* 0x001fe2000c101d24 */
[----:B------:R-:W-:Y:S05]  /*a820*/  EXIT ;  /* 0x000000000000794d */ /* 0x000fea0003800000 */
.L_x_247:
        /* <DEDUP_REMOVED lines=21> */
.L_x_252:
[----:B------:R-:W-:Y:S05]  /*a980*/  BSYNC B0 ;  /* 0x0000000000007941 */ /* 0x000fea0003800000 */
.L_x_251:
[----:B------:R-:W-:-:S05]  /*a990*/  LOP3.LUT R3, R0, R3, RZ, 0xfc, !PT ;  /* 0x0000000300037212 */ /* 0x000fca00078efcff */
[----:B------:R-:W-:Y:S01]  /*a9a0*/  STG.E.U8 [R16.64], R3 ;  /* 0x0000000310007986 */ /* 0x000fe2000c101124 */
[----:B------:R-:W-:Y:S05]  /*a9b0*/  EXIT ;  /* 0x000000000000794d */ /* 0x000fea0003800000 */
.L_x_250:
        /* <DEDUP_REMOVED lines=13> */
.L_x_254:
[----:B------:R-:W-:Y:S01]  /*aa90*/  IMAD.MOV.U32 R0, RZ, RZ, 0x7f ;  /* 0x0000007fff007424 */ /* 0x000fe200078e00ff */
[----:B------:R-:W-:-:S04]  /*aaa0*/  ISETP.GT.U32.AND P0, PT, R3, 0x7f800000, PT ;  /* 0x7f8000000300780c */ /* 0x000fc80003f04070 */
[----:B------:R-:W-:-:S04]  /*aab0*/  SEL R0, R0, 0x7c, P0 ;  /* 0x0000007c00007807 */ /* 0x000fc80000000000 */
.L_x_255:
[----:B------:R-:W-:Y:S05]  /*aac0*/  BSYNC B0 ;  /* 0x0000000000007941 */ /* 0x000fea0003800000 */
.L_x_253:
[----:B------:R-:W-:-:S04]  /*aad0*/  LOP3.LUT R2, R5, 0x80000000, RZ, 0xc0, !PT ;  /* 0x8000000005027812 */ /* 0x000fc800078ec0ff */
[----:B------:R-:W-:-:S04]  /*aae0*/  SHF.R.U32.HI R3, RZ, 0x18, R2 ;  /* 0x00000018ff037819 */ /* 0x000fc80000011602 */
[----:B------:R-:W-:-:S05]  /*aaf0*/  LOP3.LUT R3, R0, R3, RZ, 0xfc, !PT ;  /* 0x0000000300037212 */ /* 0x000fca00078efcff */
[----:B------:R-:W-:Y:S01]  /*ab00*/  STG.E.U8 [R16.64], R3 ;  /* 0x0000000310007986 */ /* 0x000fe2000c101124 */
[----:B------:R-:W-:Y:S05]  /*ab10*/  EXIT ;  /* 0x000000000000794d */ /* 0x000fea0003800000 */
.L_x_249:
[----:B------:R-:W0:Y:S02]  /*ab20*/  I2F.U32 R0, R2 ;  /* 0x0000000200007306 */ /* 0x000e240000201000 */
[----:B0-----:R-:W-:-:S05]  /*ab30*/  F2FP.BF16.PACK_AB R0, RZ, R0 ;  /* 0x00000000ff00723e */ /* 0x001fca00000010ff */
[----:B------:R-:W-:Y:S01]  /*ab40*/  STG.E.U16 [R16.64], R0 ;  /* 0x0000000010007986 */ /* 0x000fe2000c101524 */
[----:B------:R-:W-:Y:S05]  /*ab50*/  EXIT ;  /* 0x000000000000794d */ /* 0x000fea0003800000 */
.L_x_246:
        /* <DEDUP_REMOVED lines=8> */
[----:B------:R-:W-:Y:S01]  /*abe0*/  STG.E.U16 [R16.64], R2 ;  /* 0x0000000210007986 */ /* 0x000fe2000c101524 */
[----:B------:R-:W-:Y:S05]  /*abf0*/  EXIT ;  /* 0x000000000000794d */ /* 0x000fea0003800000 */
.L_x_258:
        /* <DEDUP_REMOVED lines=17> */
.L_x_261:
[----:B------:R-:W-:-:S04]  /*ad10*/  LOP3.LUT R2, R5, 0x80000000, RZ, 0xc0, !PT ;  /* 0x8000000005027812 */ /* 0x000fc800078ec0ff */
[----:B------:R-:W-:-:S04]  /*ad20*/  SHF.R.U32.HI R3, RZ, 0x18, R2 ;  /* 0x00000018ff037819 */ /* 0x000fc80000011602 */
[----:B------:R-:W-:-:S04]  /*ad30*/  LOP3.LUT R0, R0, R3, RZ, 0xfc, !PT ;  /* 0x0000000300007212 */ /* 0x000fc800078efcff */
[----:B------:R-:W-:Y:S02]  /*ad40*/  PRMT R8, R0, 0x7610, R8 ;  /* 0x0000761000087816 */ /* 0x000fe40000000008 */
.L_x_260:
[----:B------:R-:W-:Y:S05]  /*ad50*/  BSYNC B0 ;  /* 0x0000000000007941 */ /* 0x000fea0003800000 */
.L_x_259:
[----:B------:R-:W-:Y:S01]  /*ad60*/  STG.E.U8 [R16.64], R8 ;  /* 0x0000000810007986 */ /* 0x000fe2000c101124 */
[----:B------:R-:W-:Y:S05]  /*ad70*/  EXIT ;  /* 0x000000000000794d */ /* 0x000fea0003800000 */
.L_x_257:
        /* <DEDUP_REMOVED lines=17> */
.L_x_264:
[----:B------:R-:W-:-:S04]  /*ae90*/  LOP3.LUT R2, R5, 0x80000000, RZ, 0xc0, !PT ;  /* 0x8000000005027812 */ /* 0x000fc800078ec0ff */
[----:B------:R-:W-:-:S04]  /*aea0*/  SHF.R.U32.HI R3, RZ, 0x18, R2 ;  /* 0x00000018ff037819 */ /* 0x000fc80000011602 */
[----:B------:R-:W-:-:S04]  /*aeb0*/  LOP3.LUT R0, R0, R3, RZ, 0xfc, !PT ;  /* 0x0000000300007212 */ /* 0x000fc800078efcff */
[----:B------:R-:W-:Y:S02]  /*aec0*/  PRMT R8, R0, 0x7610, R8 ;  /* 0x0000761000087816 */ /* 0x000fe40000000008 */
.L_x_263:
[----:B------:R-:W-:Y:S05]  /*aed0*/  BSYNC B0 ;  /* 0x0000000000007941 */ /* 0x000fea0003800000 */
.L_x_262:
[----:B------:R-:W-:Y:S01]  /*aee0*/  STG.E.U8 [R16.64], R8 ;  /* 0x0000000810007986 */ /* 0x000fe2000c101124 */
[----:B------:R-:W-:Y:S05]  /*aef0*/  EXIT ;  /* 0x000000000000794d */ /* 0x000fea0003800000 */
.L_x_256:
        /* <DEDUP_REMOVED lines=20> */
[----:B------:R-:W-:Y:S01]  /*b040*/  STG.E.U8 [R16.64], R3 ;  /* 0x0000000310007986 */ /* 0x000fe2000c101124 */
[----:B------:R-:W-:Y:S05]  /*b050*/  EXIT ;  /* 0x000000000000794d */ /* 0x000fea0003800000 */
.L_x_239:
        /* <DEDUP_REMOVED lines=19> */
[----:B------:R-:W-:Y:S05]  /*b190*/  EXIT ;  /* 0x000000000000794d */ /* 0x000fea0003800000 */
.L_x_266:
[----:B------:R-:W-:-:S05]  /*b1a0*/  IMAD.MOV.U32 R3, RZ, RZ, RZ ;  /* 0x000000ffff037224 */ /* 0x000fca00078e00ff */
[----:B------:R-:W-:Y:S01]  /*b1b0*/  STG.E.64 [R16.64], R2 ;  /* 0x0000000210007986 */ /* 0x000fe2000c101b24 */
[----:B------:R-:W-:Y:S05]  /*b1c0*/  EXIT ;  /* 0x000000000000794d */ /* 0x000fea0003800000 */
.L_x_265:
[----:B------:R-:W-:Y:S01]  /*b1d0*/  STG.E [R16.64], R2 ;  /* 0x0000000210007986 */ /* 0x000fe2000c101924 */
[----:B------:R-:W-:Y:S05]  /*b1e0*/  EXIT ;  /* 0x000000000000794d */ /* 0x000fea0003800000 */
.L_x_267:
[----:B------:R-:W-:-:S00]  /*b1f0*/  BRA `(.L_x_267) ;  /* 0xfffffff000007947 */ /* 0x000fc0000383ffff */
[----:B------:R-:W-:-:S00]  /*b200*/  NOP ;  /* 0x0000000000007918 */ /* 0x000fc00000000000 */
[----:B------:R-:W-:-:S00]  /*b210*/  NOP ;  /* 0x0000000000007918 */ /* 0x000fc00000000000 */
[----:B------:R-:W-:-:S00]  /*b220*/  NOP ;  /* 0x0000000000007918 */ /* 0x000fc00000000000 */
[----:B------:R-:W-:-:S00]  /*b230*/  NOP ;  /* 0x0000000000007918 */ /* 0x000fc00000000000 */
[----:B------:R-:W-:-:S00]  /*b240*/  NOP ;  /* 0x0000000000007918 */ /* 0x000fc00000000000 */
[----:B------:R-:W-:-:S00]  /*b250*/  NOP ;  /* 0x0000000000007918 */ /* 0x000fc00000000000 */
[----:B------:R-:W-:-:S00]  /*b260*/  NOP ;  /* 0x0000000000007918 */ /* 0x000fc00000000000 */
[----:B------:R-:W-:-:S00]  /*b270*/  NOP ;  /* 0x0000000000007918 */ /* 0x000fc00000000000 */
.L_x_16486:


//--------------------- .text._ZN2at6native27unrolled_elementwise_kernelINS0_13AUnaryFunctorIbbbNS0_15binary_internal10MulFunctorIbEEEESt5arrayIPcLm2EELi4E23TrivialOffsetCalculatorILi1EjESB_NS0_6memory12LoadWithCastILi1EEENSC_13StoreWithCastILi1EEEEEviT_T0_T2_T3_T4_T5_ --------------------------
	.section	.text._ZN2at6native27unrolled_elementwise_kernelINS0_13AUnaryFunctorIbbbNS0_15binary_internal10MulFunctorIbEEEESt5arrayIPcLm2EELi4E23TrivialOffsetCalculatorILi1EjESB_NS0_6memory12LoadWithCastILi1EEENSC_13StoreWithCastILi1EEEEEviT_T0_T2_T3_T4_T5_,"ax",@progbits
	.sectioninfo	@"SHI_REGISTERS=30"
	.align	128
        .global         _ZN2at6native27unrolled_elementwise_kernelINS0_13AUnaryFunctorIbbbNS0_15binary_internal10MulFunctorIbEEEESt5arrayIPcLm2EELi4E23TrivialOffsetCalculatorILi1EjESB_NS0_6memory12LoadWithCastILi1EEENSC_13StoreWithCastILi1EEEEEviT_T0_T2_T3_T4_T5_
        .type           _ZN2at6native27unrolled_elementwise_kernelINS0_13AUnaryFunctorIbbbNS0_15binary_internal10MulFunctorIbEEEESt5arrayIPcLm2EELi4E23TrivialOffsetCalculatorILi1EjESB_NS0_6memory12LoadWithCastILi1EEENSC_13StoreWithCastILi1EEEEEviT_T0_T2_T3_T4_T5_,@function
        .size           _ZN2at6native27unrolled_elementwise_kernelINS0_13AUnaryFunctorIbbbNS0_15binary_internal10MulFunctorIbEEEESt5arrayIPcLm2EELi4E23TrivialOffsetCalculatorILi1EjESB_NS0_6memory12LoadWithCastILi1EEENSC_13StoreWithCastILi1EEEEEviT_T0_T2_T3_T4_T5_,(.L_x_16487 - _ZN2at6native27unrolled_elementwise_kernelINS0_13AUnaryFunctorIbbbNS0_15binary_internal10MulFunctorIbEEEESt5arrayIPcLm2EELi4E23TrivialOffsetCalculatorILi1EjESB_NS0_6memory12LoadWithCastILi1EEENSC_13StoreWithCastILi1EEEEEviT_T0_T2_T3_T4_T5_)
        .other          _ZN2at6native27unrolled_elementwise_kernelINS0_13AUnaryFunctorIbbbNS0_15binary_internal10MulFunctorIbEEEESt5arrayIPcLm2EELi4E23TrivialOffsetCalculatorILi1EjESB_NS0_6memory12LoadWithCastILi1EEENSC_13StoreWithCastILi1EEEEEviT_T0_T2_T3_T4_T5_,@"STO_CUDA_ENTRY STV_DEFAULT"
_ZN2at6native27unrolled_elementwise_kernelINS0_13AUnaryFunctorIbbbNS0_15binary_internal10MulFunctorIbEEEESt5arrayIPcLm2EELi4E23TrivialOffsetCalculatorILi1EjESB_NS0_6memory12LoadWithCastILi1EEENSC_13StoreWithCastILi1EEEEEviT_T0_T2_T3_T4_T5_:
.text._ZN2at6native27unrolled_elementwise_kernelINS0_13AUnaryFunctorIbbbNS0_15binary_internal10MulFunctorIbEEEESt5arrayIPcLm2EELi4E23TrivialOffsetCalculatorILi1EjESB_NS0_6memory12LoadWithCastILi1EEENSC_13StoreWithCastILi1EEEEEviT_T0_T2_T3_T4_T5_:
[----:B------:R-:W-:Y:S02]  /*0000*/  IMAD.MOV.U32 R1, RZ, RZ, c[0x0][0x28] ;  /* 0x00000a00ff017624 */ /* 0x000fe400078e00ff */
[----:B------:R-:W0:Y:S01]  /*0010*/  S2R R2, SR_CTAID.X ;  /* 0x0000000000027919 */ /* 0x000e220000002500 */
[----:B------:R-:W-:Y:S01]  /*0020*/  IMAD.MOV.U32 R3, RZ, RZ, -0x200 ;  /* 0xfffffe00ff037424 */ /* 0x000fe200078e00ff */
[----:B------:R-:W1:Y:S01]  /*0030*/  LDC.U8 R16, c[0x0][0x17c] ;  /* 0x00005f00ff107b82 */ /* 0x000e620000000000 */
[----:B------:R-:W-:Y:S01]  /*0040*/  ULDC.64 UR36, c[0x0][0x118] ;  /* 0x0000460000247ab9 */ /* 0x000fe20000000a00 */
[----:B------:R-:W2:Y:S01]  /*0050*/  S2R R19, SR_TID.X ;  /* 0x0000000000137919 */ /* 0x000ea20000002100 */
[----:B------:R-:W-:Y:S01]  /*0060*/  BSSY B6, `(.L_x_268) ;  /* 0x00000ff000067945 */ /* 0x000fe20003800000 */
[----:B------:R-:W-:Y:S02]  /*0070*/  PRMT R18, RZ, 0x7610, R18 ;  /* 0x00007610ff127816 */ /* 0x000fe40000000012 */
[----:B------:R-:W-:Y:S01]  /*0080*/  PRMT R22, RZ, 0x7610, R22 ;  /* 0x00007610ff167816 */ /* 0x000fe20000000016 */
[----:B0-----:R-:W-:-:S05]  /*0090*/  IMAD R24, R2, R3, c[0x0][0x160] ;  /* 0x0000580002187624 */ /* 0x001fca00078e0203 */
[----:B--2---:R-:W-:-:S13]  /*00a0*/  ISETP.GE.AND P0, PT, R19, R24, PT ;  /* 0x000000181300720c */ /* 0x004fda0003f06270 */
[----:B------:R-:W-:Y:S05]  /*00b0*/  @P0 BRA `(.L_x_269) ;  /* 0x00000f9000000947 */ /* 0x000fea0003800000 */
[----:B-1----:R-:W-:Y:S01]  /*00c0*/  PRMT R0, R16, 0x9910, RZ ;  /* 0x0000991010007816 */ /* 0x002fe200000000ff */
[----:B------:R-:W-:-:S03]  /*00d0*/  IMAD R19, R2, 0x200, R19 ;  /* 0x0000020002137824 */ /* 0x000fc600078e0213 */
[----:B------:R-:W-:Y:S01]  /*00e0*/  ISETP.GT.AND P0, PT, R0, 0x9, PT ;  /* 0x000000090000780c */ /* 0x000fe20003f04270 */
[----:B------:R-:W-:-:S05]  /*00f0*/  IMAD R19, R19, c[0x0][0x180], RZ ;  /* 0x0000600013137a24 */ /* 0x000fca00078e02ff */
[----:B------:R-:W-:-:S05]  /*0100*/  IADD3 R4, P1, R19, c[0x0][0x170], RZ ;  /* 0x00005c0013047a10 */ /* 0x000fca0007f3e0ff */
[----:B------:R-:W-:Y:S02]  /*0110*/  IMAD.X R5, RZ, RZ, c[0x0][0x174], P1 ;  /* 0x00005d00ff057624 */ /* 0x000fe400008e06ff */
        /* <DEDUP_REMOVED lines=12> */
.L_x_273:
[----:B------:R-:W2:Y:S02]  /*01e0*/  LDG.E.U8 R4, [R4.64] ;  /* 0x0000002404047981 */ /* 0x000ea4000c1e1100 */
[----:B--2---:R-:W-:Y:S01]  /*01f0*/  ISETP.NE.AND P0, PT, R4, RZ, PT ;  /* 0x000000ff0400720c */ /* 0x004fe20003f05270 */
[----:B------:R-:W-:Y:S05]  /*0200*/  BRA `(.L_x_275) ;  /* 0x00000e1000007947 */ /* 0x000fea0003800000 */
.L_x_272:
        /* <DEDUP_REMOVED lines=10> */
.L_x_277:
[----:B------:R-:W2:Y:S02]  /*02b0*/  LDG.E R4, [R4.64] ;  /* 0x0000002404047981 */ /* 0x000ea4000c1e1900 */
[----:B--2---:R-:W-:Y:S01]  /*02c0*/  ISETP.NE.AND P0, PT, R4, RZ, PT ;  /* 0x000000ff0400720c */ /* 0x004fe20003f05270 */
[----:B------:R-:W-:Y:S05]  /*02d0*/  BRA `(.L_x_275) ;  /* 0x00000d4000007947 */ /* 0x000fea0003800000 */
.L_x_276:
[----:B------:R-:W2:Y:S02]  /*02e0*/  LDG.E.U16 R4, [R4.64] ;  /* 0x0000002404047981 */ /* 0x000ea4000c1e1500 */
[----:B--2---:R-:W-:Y:S01]  /*02f0*/  ISETP.NE.AND P0, PT, R4, RZ, PT ;  /* 0x000000ff0400720c */ /* 0x004fe20003f05270 */
[----:B------:R-:W-:Y:S05]  /*0300*/  BRA `(.L_x_275) ;  /* 0x00000d1000007947 */ /* 0x000fea0003800000 */
.L_x_271:
        /* <DEDUP_REMOVED lines=9> */
.L_x_279:
[----:B------:R-:W2:Y:S02]  /*03a0*/  LDG.E.U16 R0, [R4.64] ;  /* 0x0000002404007981 */ /* 0x000ea4000c1e1500 */
[----:B--2---:R-:W-:-:S05]  /*03b0*/  HADD2.F32 R0, -RZ, R0.H0_H0 ;  /* 0x20000000ff007230 */ /* 0x004fca0000004100 */
[----:B------:R-:W-:Y:S01]  /*03c0*/  FSETP.NEU.FTZ.AND P0, PT, R0, RZ, PT ;  /* 0x000000ff0000720b */ /* 0x000fe20003f1d000 */
[----:B------:R-:W-:Y:S05]  /*03d0*/  BRA `(.L_x_275) ;  /* 0x00000c4000007947 */ /* 0x000fea0003800000 */
.L_x_278:
        /* <DEDUP_REMOVED lines=11> */
.L_x_281:
        /* <DEDUP_REMOVED lines=10> */
.L_x_280:
[----:B------:R-:W2:Y:S02]  /*0530*/  LDG.E.64 R4, [R4.64] ;  /* 0x0000002404047981 */ /* 0x000ea4000c1e1b00 */
[----:B--2---:R0:W1:Y:S01]  /*0540*/  DSETP.NEU.AND P0, PT, R4, RZ, PT ;  /* 0x000000ff0400722a */ /* 0x0040620003f0d000 */
[----:B------:R-:W-:Y:S05]  /*0550*/  BRA `(.L_x_275) ;  /* 0x00000ac000007947 */ /* 0x000fea0003800000 */
.L_x_270:
        /* <DEDUP_REMOVED lines=11> */
.L_x_284:
[----:B------:R-:W2:Y:S02]  /*0610*/  LDG.E.128 R4, [R4.64] ;  /* 0x0000002404047981 */ /* 0x000ea4000c1e1d00 */
[----:B--2---:R-:W0:-:S06]  /*0620*/  DSETP.NEU.AND P0, PT, R6, RZ, PT ;  /* 0x000000ff0600722a */ /* 0x004e0c0003f0d000 */
[----:B0-----:R0:W1:Y:S01]  /*0630*/  DSETP.NEU.OR P0, PT, R4, RZ, P0 ;  /* 0x000000ff0400722a */ /* 0x001062000070d400 */
[----:B------:R-:W-:Y:S05]  /*0640*/  BRA `(.L_x_275) ;  /* 0x000009d000007947 */ /* 0x000fea0003800000 */
.L_x_283:
        /* <DEDUP_REMOVED lines=27> */
.L_x_286:
[----:B------:R-:W2:Y:S02]  /*0800*/  LDG.E.U8 R4, [R4.64] ;  /* 0x0000002404047981 */ /* 0x000ea4000c1e1100 */
[----:B--2---:R-:W-:-:S05]  /*0810*/  IMAD.SHL.U32 R0, R4, 0x2000000, RZ ;  /* 0x0200000004007824 */ /* 0x004fca00078e00ff */
[----:B------:R-:W-:-:S13]  /*0820*/  ISETP.GE.U32.AND P0, PT, R0, 0x8000000, PT ;  /* 0x080000000000780c */ /* 0x000fda0003f06070 */
[C---:B------:R-:W-:Y:S02]  /*0830*/  @P0 IMAD.SHL.U32 R3, R4.reuse, 0x200000, RZ ;  /* 0x0020000004030824 */ /* 0x040fe400078e00ff */
[----:B------:R-:W-:-:S03]  /*0840*/  @!P0 IMAD.SHL.U32 R0, R4, 0x100, RZ ;  /* 0x0000010004008824 */ /* 0x000fc600078e00ff */
[----:B------:R-:W-:Y:S02]  /*0850*/  @P0 LOP3.LUT R3, R3, 0xfe00000, RZ, 0xc0, !PT ;  /* 0x0fe0000003030812 */ /* 0x000fe400078ec0ff */
[----:B------:R-:W-:Y:S02]  /*0860*/  @!P0 LOP3.LUT R0, R0, 0x7f00, RZ, 0xc0, !PT ;  /* 0x00007f0000008812 */ /* 0x000fe400078ec0ff */
[----:B------:R-:W-:Y:S02]  /*0870*/  @P0 LOP3.LUT R3, R3, 0x70000000, RZ, 0xfc, !PT ;  /* 0x7000000003030812 */ /* 0x000fe400078efcff */
[----:B------:R-:W-:-:S03]  /*0880*/  @!P0 LOP3.LUT R0, R0, 0x3f000000, RZ, 0xfc, !PT ;  /* 0x3f00000000008812 */ /* 0x000fc600078efcff */
[----:B------:R-:W-:Y:S02]  /*0890*/  @P0 FMUL.FTZ R3, R3, 1.9259299443872358531e-34 ;  /* 0x0780000003030820 */ /* 0x000fe40000410000 */
[----:B------:R-:W-:Y:S02]  /*08a0*/  @!P0 FADD.FTZ R3, R0, -0.5 ;  /* 0xbf00000000038421 */ /* 0x000fe40000010000 */
[----:B------:R-:W-:-:S05]  /*08b0*/  IMAD.SHL.U32 R0, R4, 0x1000000, RZ ;  /* 0x0100000004007824 */ /* 0x000fca00078e00ff */
[----:B------:R-:W-:-:S04]  /*08c0*/  LOP3.LUT R0, R3, 0x80000000, R0, 0xf8, !PT ;  /* 0x8000000003007812 */ /* 0x000fc800078ef800 */
[----:B------:R-:W-:Y:S01]  /*08d0*/  FSETP.NEU.FTZ.AND P0, PT, R0, RZ, PT ;  /* 0x000000ff0000720b */ /* 0x000fe20003f1d000 */
[----:B------:R-:W-:Y:S05]  /*08e0*/  BRA `(.L_x_275) ;  /* 0x0000073000007947 */ /* 0x000fea0003800000 */
.L_x_285:
[----:B------:R-:W2:Y:S02]  /*08f0*/  LDG.E.U16 R0, [R4.64] ;  /* 0x0000002404007981 */ /* 0x000ea4000c1e1500 */
[----:B--2---:R-:W-:-:S04]  /*0900*/  PRMT R0, RZ, 0x5410, R0 ;  /* 0x00005410ff007816 */ /* 0x004fc80000000000 */
[----:B------:R-:W-:Y:S01]  /*0910*/  FSETP.NEU.FTZ.AND P0, PT, R0, RZ, PT ;  /* 0x000000ff0000720b */ /* 0x000fe20003f1d000 */
[----:B------:R-:W-:Y:S05]  /*0920*/  BRA `(.L_x_275) ;  /* 0x000006f000007947 */ /* 0x000fea0003800000 */
.L_x_282:
        /* <DEDUP_REMOVED lines=11> */
.L_x_289:
        /* <DEDUP_REMOVED lines=21> */
.L_x_293:
[----:B------:R-:W-:Y:S05]  /*0b30*/  BSYNC B1 ;  /* 0x0000000000017941 */ /* 0x000fea0003800000 */
.L_x_292:
[----:B------:R-:W-:Y:S01]  /*0b40*/  LEA R5, R0, 0x3b800000, 0x17 ;  /* 0x3b80000000057811 */ /* 0x000fe200078eb8ff */
[----:B------:R-:W-:-:S05]  /*0b50*/  IMAD.SHL.U32 R0, R3, 0x100000, RZ ;  /* 0x0010000003007824 */ /* 0x000fca00078e00ff */
[----:B------:R-:W-:Y:S02]  /*0b60*/  LOP3.LUT R0, R5, R0, R6, 0xfe, !PT ;  /* 0x0000000005007212 */ /* 0x000fe400078efe06 */
.L_x_291:
[----:B------:R-:W-:Y:S05]  /*0b70*/  BSYNC B0 ;  /* 0x0000000000007941 */ /* 0x000fea0003800000 */
.L_x_290:
[----:B------:R-:W-:Y:S01]  /*0b80*/  FSETP.NEU.FTZ.AND P0, PT, R0, RZ, PT ;  /* 0x000000ff0000720b */ /* 0x000fe20003f1d000 */
[----:B------:R-:W-:Y:S05]  /*0b90*/  BRA `(.L_x_275) ;  /* 0x0000048000007947 */ /* 0x000fea0003800000 */
.L_x_288:
        /* <DEDUP_REMOVED lines=21> */
.L_x_297:
[----:B------:R-:W-:Y:S05]  /*0cf0*/  BSYNC B1 ;  /* 0x0000000000017941 */ /* 0x000fea0003800000 */
.L_x_296:
[----:B------:R-:W-:Y:S01]  /*0d00*/  LEA R5, R0, 0x37800000, 0x17 ;  /* 0x3780000000057811 */ /* 0x000fe200078eb8ff */
[----:B------:R-:W-:-:S05]  /*0d10*/  IMAD.SHL.U32 R0, R3, 0x200000, RZ ;  /* 0x0020000003007824 */ /* 0x000fca00078e00ff */
[----:B------:R-:W-:Y:S02]  /*0d20*/  LOP3.LUT R0, R5, R0, R6, 0xfe, !PT ;  /* 0x0000000005007212 */ /* 0x000fe400078efe06 */
.L_x_295:
[----:B------:R-:W-:Y:S05]  /*0d30*/  BSYNC B0 ;  /* 0x0000000000007941 */ /* 0x000fea0003800000 */
.L_x_294:
[----:B------:R-:W-:Y:S01]  /*0d40*/  FSETP.NEU.FTZ.AND P0, PT, R0, RZ, PT ;  /* 0x000000ff0000720b */ /* 0x000fe20003f1d000 */
[----:B------:R-:W-:Y:S05]  /*0d50*/  BRA `(.L_x_275) ;  /* 0x000002c000007947 */ /* 0x000fea0003800000 */
.L_x_287:
        /* <DEDUP_REMOVED lines=14> */
.L_x_301:
[----:B------:R-:W-:Y:S05]  /*0e40*/  BSYNC B0 ;  /* 0x0000000000007941 */ /* 0x000fea0003800000 */
.L_x_300:
[----:B------:R-:W-:Y:S01]  /*0e50*/  FSETP.NEU.FTZ.AND P0, PT, R0, RZ, PT ;  /* 0x000000ff0000720b */ /* 0x000fe20003f1d000 */
[----:B------:R-:W-:Y:S05]  /*0e60*/  BRA `(.L_x_275) ;  /* 0x000001b000007947 */ /* 0x000fea0003800000 */
.L_x_274:
        /* <DEDUP_REMOVED lines=21> */
.L_x_299:
[----:B------:R-:W2:Y:S02]  /*0fc0*/  LDG.E.64 R4, [R4.64] ;  /* 0x0000002404047981 */ /* 0x000ea4000c1e1b00 */
[----:B--2---:R-:W-:-:S04]  /*0fd0*/  ISETP.NE.U32.AND P0, PT, R4, RZ, PT ;  /* 0x000000ff0400720c */ /* 0x004fc80003f05070 */
[----:B------:R-:W-:Y:S01]  /*0fe0*/  ISETP.NE.AND.EX P0, PT, R5, RZ, PT, P0 ;  /* 0x000000ff0500720c */ /* 0x000fe20003f05300 */
[----:B------:R-:W-:Y:S05]  /*0ff0*/  BRA `(.L_x_275) ;  /* 0x0000002000007947 */ /* 0x000fea0003800000 */
.L_x_298:
[----:B------:R-:W2:Y:S02]  /*1000*/  LDG.E R4, [R4.64] ;  /* 0x0000002404047981 */ /* 0x000ea4000c1e1900 */
[----:B--2---:R-:W-:-:S03]  /*1010*/  ISETP.NE.AND P0, PT, R4, RZ, PT ;  /* 0x000000ff0400720c */ /* 0x004fc60003f05270 */
.L_x_275:
[----:B------:R-:W2:Y:S01]  /*1020*/  S2R R19, SR_TID.X ;  /* 0x0000000000137919 */ /* 0x000ea20000002100 */
[----:B-1----:R-:W-:Y:S02]  /*1030*/  SEL R22, RZ, 0x1, !P0 ;  /* 0x00000001ff167807 */ /* 0x002fe40004000000 */
[----:B--2---:R-:W-:-:S07]  /*1040*/  IADD3 R19, R19, 0x80, RZ ;  /* 0x0000008013137810 */ /* 0x004fce0007ffe0ff */
.L_x_269:
[----:B-1----:R-:W-:Y:S05]  /*1050*/  BSYNC B6 ;  /* 0x0000000000067941 */ /* 0x002fea0003800000 */
.L_x_268:
[----:B------:R-:W-:Y:S01]  /*1060*/  ISETP.GE.AND P0, PT, R19, R24, PT ;  /* 0x000000181300720c */ /* 0x000fe20003f06270 */
[----:B------:R-:W-:-:S12]  /*1070*/  BSSY B6, `(.L_x_302) ;  /* 0x00000fa000067945 */ /* 0x000fd80003800000 */
[----:B------:R-:W-:Y:S05]  /*1080*/  @P0 BRA `(.L_x_303) ;  /* 0x00000f8000000947 */ /* 0x000fea0003800000 */
[----:B------:R-:W-:Y:S01]  /*1090*/  IMAD R0, R2, 0x200, R19 ;  /* 0x0000020002007824 */ /* 0x000fe200078e0213 */
[----:B------:R-:W-:-:S03]  /*10a0*/  PRMT R3, R16, 0x9910, RZ ;  /* 0x0000991010037816 */ /* 0x000fc600000000ff */
[----:B0-----:R-:W-:Y:S02]  /*10b0*/  IMAD R4, R0, c[0x0][0x180], RZ ;  /* 0x0000600000047a24 */ /* 0x001fe400078e02ff */
[----:B------:R-:W-:-:S03]  /*10c0*/  IMAD.MOV.U32 R0, RZ, RZ, R3 ;  /* 0x000000ffff007224 */ /* 0x000fc600078e0003 */
[----:B------:R-:W-:Y:S02]  /*10d0*/  IADD3 R4, P0, R4, c[0x0][0x170], RZ ;  /* 0x00005c0004047a10 */ /* 0x000fe40007f1e0ff */
[----:B------:R-:W-:-:S03]  /*10e0*/  ISETP.GT.AND P1, PT, R0, 0x9, PT ;  /* 0x000000090000780c */ /* 0x000fc60003f24270 */
[----:B------:R-:W-:-:S10]  /*10f0*/  IMAD.X R5, RZ, RZ, c[0x0][0x174], P0 ;  /* 0x00005d00ff057624 */ /* 0x000fd400000e06ff */
        /* <DEDUP_REMOVED lines=12> */
.L_x_307:
[----:B------:R-:W2:Y:S02]  /*11c0*/  LDG.E.U8 R4, [R4.64] ;  /* 0x0000002404047981 */ /* 0x000ea4000c1e1100 */
[----:B--2---:R-:W-:Y:S01]  /*11d0*/  ISETP.NE.AND P0, PT, R4, RZ, PT ;  /* 0x000000ff0400720c */ /* 0x004fe20003f05270 */
[----:B------:R-:W-:Y:S05]  /*11e0*/  BRA `(.L_x_309) ;  /* 0x00000e0000007947 */ /* 0x000fea0003800000 */
.L_x_306:
        /* <DEDUP_REMOVED lines=10> */
.L_x_311:
[----:B------:R-:W2:Y:S02]  /*1290*/  LDG.E R4, [R4.64] ;  /* 0x0000002404047981 */ /* 0x000ea4000c1e1900 */
[----:B--2---:R-:W-:Y:S01]  /*12a0*/  ISETP.NE.AND P0, PT, R4, RZ, PT ;  /* 0x000000ff0400720c */ /* 0x004fe20003f05270 */
[----:B------:R-:W-:Y:S05]  /*12b0*/  BRA `(.L_x_309) ;  /* 0x00000d3000007947 */ /* 0x000fea0003800000 */
.L_x_310:
[----:B------:R-:W2:Y:S02]  /*12c0*/  LDG.E.U16 R4, [R4.64] ;  /* 0x0000002404047981 */ /* 0x000ea4000c1e1500 */
[----:B--2---:R-:W-:Y:S01]  /*12d0*/  ISETP.NE.AND P0, PT, R4, RZ, PT ;  /* 0x000000ff0400720c */ /* 0x004fe20003f05270 */
[----:B------:R-:W-:Y:S05]  /*12e0*/  BRA `(.L_x_309) ;  /* 0x00000d0000007947 */ /* 0x000fea0003800000 */
.L_x_305:
        /* <DEDUP_REMOVED lines=9> */
.L_x_313:
[----:B------:R-:W2:Y:S02]  /*1380*/  LDG.E.U16 R0, [R4.64] ;  /* 0x0000002404007981 */ /* 0x000ea4000c1e1500 */
[----:B--2---:R-:W-:-:S05]  /*1390*/  HADD2.F32 R0, -RZ, R0.H0_H0 ;  /* 0x20000000ff007230 */ /* 0x004fca0000004100 */
[----:B------:R-:W-:Y:S01]  /*13a0*/  FSETP.NEU.FTZ.AND P0, PT, R0, RZ, PT ;  /* 0x000000ff0000720b */ /* 0x000fe20003f1d000 */
[----:B------:R-:W-:Y:S05]  /*13b0*/  BRA `(.L_x_309) ;  /* 0x00000c3000007947 */ /* 0x000fea0003800000 */
.L_x_312:
        /* <DEDUP_REMOVED lines=11> */
.L_x_315:
        /* <DEDUP_REMOVED lines=10> */
.L_x_314:
[----:B------:R-:W2:Y:S02]  /*1510*/  LDG.E.64 R4, [R4.64] ;  /* 0x0000002404047981 */ /* 0x000ea4000c1e1b00 */
[----:B--2---:R0:W1:Y:S01]  /*1520*/  DSETP.NEU.AND P0, PT, R4, RZ, PT ;  /* 0x000000ff0400722a */ /* 0x0040620003f0d000 */
[----:B------:R-:W-:Y:S05]  /*1530*/  BRA `(.L_x_309) ;  /* 0x00000ab000007947 */ /* 0x000fea0003800000 */
.L_x_304:
        /* <DEDUP_REMOVED lines=11> */
.L_x_318:
[----:B------:R-:W2:Y:S02]  /*15f0*/  LDG.E.128 R4, [R4.64] ;  /* 0x0000002404047981 */ /* 0x000ea4000c1e1d00 */
[----:B--2---:R-:W0:-:S06]  /*1600*/  DSETP.NEU.AND P0, PT, R6, RZ, PT ;  /* 0x000000ff0600722a */ /* 0x004e0c0003f0d000 */
[----:B0-----:R0:W1:Y:S01]  /*1610*/  DSETP.NEU.OR P0, PT, R4, RZ, P0 ;  /* 0x000000ff0400722a */ /* 0x001062000070d400 */
[----:B------:R-:W-:Y:S05]  /*1620*/  BRA `(.L_x_309) ;  /* 0x000009c000007947 */ /* 0x000fea0003800000 */
.L_x_317:
        /* <DEDUP_REMOVED lines=27> */
.L_x_320:
[----:B------:R-:W2:Y:S02]  /*17e0*/  LDG.E.U8 R4, [R4.64] ;  /* 0x0000002404047981 */ /* 0x000ea4000c1e1100 */
[----:B--2---:R-:W-:-:S05]  /*17f0*/  IMAD.SHL.U32 R0, R4, 0x2000000, RZ ;  /* 0x0200000004007824 */ /* 0x004fca00078e00ff */
[----:B------:R-:W-:-:S13]  /*1800*/  ISETP.GE.U32.AND P0, PT, R0, 0x8000000, PT ;  /* 0x080000000000780c */ /* 0x000fda0003f06070 */
[C---:B------:R-:W-:Y:S02]  /*1810*/  @!P0 IMAD.SHL.U32 R0, R4.reuse, 0x100, RZ ;  /* 0x0000010004008824 */ /* 0x040fe400078e00ff */
[----:B------:R-:W-:-:S03]  /*1820*/  @P0 IMAD.SHL.U32 R3, R4, 0x200000, RZ ;  /* 0x0020000004030824 */ /* 0x000fc600078e00ff */
        /* <DEDUP_REMOVED lines=9> */
.L_x_319:
[----:B------:R-:W2:Y:S02]  /*18c0*/  LDG.E.U16 R0, [R4.64] ;  /* 0x0000002404007981 */ /* 0x000ea4000c1e1500 */
[----:B--2---:R-:W-:-:S04]  /*18d0*/  PRMT R0, RZ, 0x5410, R0 ;  /* 0x00005410ff007816 */ /* 0x004fc80000000000 */
[----:B------:R-:W-:Y:S01]  /*18e0*/  FSETP.NEU.FTZ.AND P0, PT, R0, RZ, PT ;  /* 0x000000ff0000720b */ /* 0x000fe20003f1d000 */
[----:B------:R-:W-:Y:S05]  /*18f0*/  BRA `(.L_x_309) ;  /* 0x000006f000007947 */ /* 0x000fea0003800000 */
.L_x_316:
        /* <DEDUP_REMOVED lines=11> */
.L_x_323:
        /* <DEDUP_REMOVED lines=21> */
.L_x_327:
[----:B------:R-:W-:Y:S05]  /*1b00*/  BSYNC B1 ;  /* 0x0000000000017941 */ /* 0x000fea0003800000 */
.L_x_326:
[----:B------:R-:W-:Y:S01]  /*1b10*/  LEA R5, R0, 0x3b800000, 0x17 ;  /* 0x3b80000000057811 */ /* 0x000fe200078eb8ff */
[----:B------:R-:W-:-:S05]  /*1b20*/  IMAD.SHL.U32 R0, R3, 0x100000, RZ ;  /* 0x0010000003007824 */ /* 0x000fca00078e00ff */
[----:B------:R-:W-:Y:S02]  /*1b30*/  LOP3.LUT R0, R5, R0, R6, 0xfe, !PT ;  /* 0x0000000005007212 */ /* 0x000fe400078efe06 */
.L_x_325:
[----:B------:R-:W-:Y:S05]  /*1b40*/  BSYNC B0 ;  /* 0x0000000000007941 */ /* 0x000fea0003800000 */
.L_x_324:
[----:B------:R-:W-:Y:S01]  /*1b50*/  FSETP.NEU.FTZ.AND P0, PT, R0, RZ, PT ;  /* 0x000000ff0000720b */ /* 0x000fe20003f1d000 */
[----:B------:R-:W-:Y:S05]  /*1b60*/  BRA `(.L_x_309) ;  /* 0x0000048000007947 */ /* 0x000fea0003800000 */
.L_x_322:
        /* <DEDUP_REMOVED lines=21> */
.L_x_331:
[----:B------:R-:W-:Y:S05]  /*1cc0*/  BSYNC B1 ;  /* 0x0000000000017941 */ /* 0x000fea0003800000 */
.L_x_330:
[----:B------:R-:W-:Y:S01]  /*1cd0*/  LEA R5, R0, 0x37800000, 0x17 ;  /* 0x3780000000057811 */ /* 0x000fe200078eb8ff */
[----:B------:R-:W-:-:S05]  /*1ce0*/  IMAD.SHL.U32 R0, R3, 0x200000, RZ ;  /* 0x0020000003007824 */ /* 0x000fca00078e00ff */
[----:B------:R-:W-:Y:S02]  /*1cf0*/  LOP3.LUT R0, R5, R0, R6, 0xfe, !PT ;  /* 0x0000000005007212 */ /* 0x000fe400078efe06 */
.L_x_329:
[----:B------:R-:W-:Y:S05]  /*1d00*/  BSYNC B0 ;  /* 0x0000000000007941 */ /* 0x000fea0003800000 */
.L_x_328:
[----:B------:R-:W-:Y:S01]  /*1d10*/  FSETP.NEU.FTZ.AND P0, PT, R0, RZ, PT ;  /* 0x000000ff0000720b */ /* 0x000fe20003f1d000 */
[----:B------:R-:W-:Y:S05]  /*1d20*/  BRA `(.L_x_309) ;  /* 0x000002c000007947 */ /* 0x000fea0003800000 */
.L_x_321:
        /* <DEDUP_REMOVED lines=14> */
.L_x_335:
[----:B------:R-:W-:Y:S05]  /*1e10*/  BSYNC B0 ;  /* 0x0000000000007941 */ /* 0x000fea0003800000 */
.L_x_334:
[----:B------:R-:W-:Y:S01]  /*1e20*/  FSETP.NEU.FTZ.AND P0, PT, R0, RZ, PT ;  /* 0x000000ff0000720b */ /* 0x000fe20003f1d000 */
[----:B------:R-:W-:Y:S05]  /*1e30*/  BRA `(.L_x_309) ;  /* 0x000001b000007947 */ /* 0x000fea0003800000 */
.L_x_308:
        /* <DEDUP_REMOVED lines=21> */
.L_x_333:
[----:B------:R-:W2:Y:S02]  /*1f90*/  LDG.E.64 R4, [R4.64] ;  /* 0x0000002404047981 */ /* 0x000ea4000c1e1b00 */
[----:B--2---:R-:W-:-:S04]  /*1fa0*/  ISETP.NE.U32.AND P0, PT, R4, RZ, PT ;  /* 0x000000ff0400720c */ /* 0x004fc80003f05070 */
[----:B------:R-:W-:Y:S01]  /*1fb0*/  ISETP.NE.AND.EX P0, PT, R5, RZ, PT, P0 ;  /* 0x000000ff0500720c */ /* 0x000fe20003f05300 */
[----:B------:R-:W-:Y:S05]  /*1fc0*/  BRA `(.L_x_309) ;  /* 0x0000002000007947 */ /* 0x000fea0003800000 */
.L_x_332:
[----:B------:R-:W2:Y:S02]  /*1fd0*/  LDG.E R4, [R4.64] ;  /* 0x0000002404047981 */ /* 0x000ea4000c1e1900 */
[----:B--2---:R-:W-:-:S04]  /*1fe0*/  ISETP.NE.AND P0, PT, R4, RZ, PT ;  /* 0x000000ff0400720c */ /* 0x004fc80003f05270 */
.L_x_309:
[----:B-1----:R-:W-:Y:S02]  /*1ff0*/  SEL R18, RZ, 0x1, !P0 ;  /* 0x00000001ff127807 */ /* 0x002fe40004000000 */
[----:B------:R-:W-:-:S07]  /*2000*/  IADD3 R19, R19, 0x80, RZ ;  /* 0x0000008013137810 */ /* 0x000fce0007ffe0ff */
.L_x_303:
[----:B------:R-:W-:Y:S05]  /*2010*/  BSYNC B6 ;  /* 0x0000000000067941 */ /* 0x000fea0003800000 */
.L_x_302:
[----:B------:R-:W-:Y:S01]  /*2020*/  ISETP.GE.AND P0, PT, R19, R24, PT ;  /* 0x000000181300720c */ /* 0x000fe20003f06270 */
[----:B------:R-:W-:Y:S01]  /*2030*/  BSSY B6, `(.L_x_336) ;  /* 0x00000fc000067945 */ /* 0x000fe20003800000 */
[----:B------:R-:W-:Y:S02]  /*2040*/  PRMT R17, RZ, 0x7610, R17 ;  /* 0x00007610ff117816 */ /* 0x000fe40000000011 */
[----:B------:R-:W-:-:S09]  /*2050*/  PRMT R23, RZ, 0x7610, R23 ;  /* 0x00007610ff177816 */ /* 0x000fd20000000017 */
        /* <DEDUP_REMOVED lines=20> */
.L_x_341:
[----:B------:R-:W2:Y:S02]  /*21a0*/  LDG.E.U8 R4, [R4.64] ;  /* 0x0000002404047981 */ /* 0x000ea4000c1e1100 */
[----:B--2---:R-:W-:Y:S01]  /*21b0*/  ISETP.NE.AND P0, PT, R4, RZ, PT ;  /* 0x000000ff0400720c */ /* 0x004fe20003f05270 */
[----:B------:R-:W-:Y:S05]  /*21c0*/  BRA `(.L_x_343) ;  /* 0x00000e0000007947 */ /* 0x000fea0003800000 */
.L_x_340:
        /* <DEDUP_REMOVED lines=10> */
.L_x_345:
[----:B------:R-:W2:Y:S02]  /*2270*/  LDG.E R4, [R4.64] ;  /* 0x0000002404047981 */ /* 0x000ea4000c1e1900 */
[----:B--2---:R-:W-:Y:S01]  /*2280*/  ISETP.NE.AND P0, PT, R4, RZ, PT ;  /* 0x000000ff0400720c */ /* 0x004fe20003f05270 */
[----:B------:R-:W-:Y:S05]  /*2290*/  BRA `(.L_x_343) ;  /* 0x00000d3000007947 */ /* 0x000fea0003800000 */
.L_x_344:
[----:B------:R-:W2:Y:S02]  /*22a0*/  LDG.E.U16 R4, [R4.64] ;  /* 0x0000002404047981 */ /* 0x000ea4000c1e1500 */
[----:B--2---:R-:W-:Y:S01]  /*22b0*/  ISETP.NE.AND P0, PT, R4, RZ, PT ;  /* 0x000000ff0400720c */ /* 0x004fe20003f05270 */
[----:B------:R-:W-:Y:S05]  /*22c0*/  BRA `(.L_x_343) ;  /* 0x00000d0000007947 */ /* 0x000fea0003800000 */
.L_x_339:
        /* <DEDUP_REMOVED lines=9> */
.L_x_347:
[----:B------:R-:W2:Y:S02]  /*2360*/  LDG.E.U16 R0, [R4.64] ;  /* 0x0000002404007981 */ /* 0x000ea4000c1e1500 */
[----:B--2---:R-:W-:-:S05]  /*2370*/  HADD2.F32 R0, -RZ, R0.H0_H0 ;  /* 0x20000000ff007230 */ /* 0x004fca0000004100 */
[----:B------:R-:W-:Y:S01]  /*2380*/  FSETP.NEU.FTZ.AND P0, PT, R0, RZ, PT ;  /* 0x000000ff0000720b */ /* 0x000fe20003f1d000 */
[----:B------:R-:W-:Y:S05]  /*2390*/  BRA `(.L_x_343) ;  /* 0x00000c3000007947 */ /* 0x000fea0003800000 */
.L_x_346:
        /* <DEDUP_REMOVED lines=11> */
.L_x_349:
        /* <DEDUP_REMOVED lines=10> */
.L_x_348:
[----:B------:R-:W2:Y:S02]  /*24f0*/  LDG.E.64 R4, [R4.64] ;  /* 0x0000002404047981 */ /* 0x000ea4000c1e1b00 */
[----:B--2---:R0:W1:Y:S01]  /*2500*/  DSETP.NEU.AND P0, PT, R4, RZ, PT ;  /* 0x000000ff0400722a */ /* 0x0040620003f0d000 */
[----:B------:R-:W-:Y:S05]  /*2510*/  BRA `(.L_x_343) ;  /* 0x00000ab000007947 */ /* 0x000fea0003800000 */
.L_x_338:
        /* <DEDUP_REMOVED lines=11> */
.L_x_352:
[----:B------:R-:W2:Y:S02]  /*25d0*/  LDG.E.128 R4, [R4.64] ;  /* 0x0000002404047981 */ /* 0x000ea4000c1e1d00 */
[----:B--2---:R-:W0:-:S06]  /*25e0*/  DSETP.NEU.AND P0, PT, R6, RZ, PT ;  /* 0x000000ff0600722a */ /* 0x004e0c0003f0d000 */
[----:B0-----:R0:W1:Y:S01]  /*25f0*/  DSETP.NEU.OR P0, PT, R4, RZ, P0 ;  /* 0x000000ff0400722a */ /* 0x001062000070d400 */
[----:B------:R-:W-:Y:S05]  /*2600*/  BRA `(.L_x_343) ;  /* 0x000009c000007947 */ /* 0x000fea0003800000 */
.L_x_351:
        /* <DEDUP_REMOVED lines=27> */
.L_x_354:
        /* <DEDUP_REMOVED lines=14> */
.L_x_353:
[----:B------:R-:W2:Y:S02]  /*28a0*/  LDG.E.U16 R0, [R4.64] ;  /* 0x0000002404007981 */ /* 0x000ea4000c1e1500 */
[----:B--2---:R-:W-:-:S04]  /*28b0*/  PRMT R0, RZ, 0x5410, R0 ;  /* 0x00005410ff007816 */ /* 0x004fc80000000000 */
[----:B------:R-:W-:Y:S01]  /*28c0*/  FSETP.NEU.FTZ.AND P0, PT, R0, RZ, PT ;  /* 0x000000ff0000720b */ /* 0x000fe20003f1d000 */
[----:B------:R-:W-:Y:S05]  /*28d0*/  BRA `(.L_x_343) ;  /* 0x000006f000007947 */ /* 0x000fea0003800000 */
.L_x_350:
        /* <DEDUP_REMOVED lines=11> */
.L_x_357:
        /* <DEDUP_REMOVED lines=21> */
.L_x_361:
[----:B------:R-:W-:Y:S05]  /*2ae0*/  BSYNC B1 ;  /* 0x0000000000017941 */ /* 0x000fea0003800000 */
.L_x_360:
[----:B------:R-:W-:Y:S01]  /*2af0*/  LEA R5, R0, 0x3b800000, 0x17 ;  /* 0x3b80000000057811 */ /* 0x000fe200078eb8ff */
[----:B------:R-:W-:-:S05]  /*2b00*/  IMAD.SHL.U32 R0, R3, 0x100000, RZ ;  /* 0x0010000003007824 */ /* 0x000fca00078e00ff */
[----:B------:R-:W-:Y:S02]  /*2b10*/  LOP3.LUT R0, R5, R0, R6, 0xfe, !PT ;  /* 0x0000000005007212 */ /* 0x000fe400078efe06 */
.L_x_359:
[----:B------:R-:W-:Y:S05]  /*2b20*/  BSYNC B0 ;  /* 0x0000000000007941 */ /* 0x000fea0003800000 */
.L_x_358:
[----:B------:R-:W-:Y:S01]  /*2b30*/  FSETP.NEU.FTZ.AND P0, PT, R0, RZ, PT ;  /* 0x000000ff0000720b */ /* 0x000fe20003f1d000 */
[----:B------:R-:W-:Y:S05]  /*2b40*/  BRA `(.L_x_343) ;  /* 0x0000048000007947 */ /* 0x000fea0003800000 */
.L_x_356:
        /* <DEDUP_REMOVED lines=21> */
.L_x_365:
[----:B------:R-:W-:Y:S05]  /*2ca0*/  BSYNC B1 ;  /* 0x0000000000017941 */ /* 0x000fea0003800000 */
.L_x_364:
[----:B------:R-:W-:Y:S01]  /*2cb0*/  LEA R5, R0, 0x37800000, 0x17 ;  /* 0x3780000000057811 */ /* 0x000fe200078eb8ff */
[----:B------:R-:W-:-:S05]  /*2cc0*/  IMAD.SHL.U32 R0, R3, 0x200000, RZ ;  /* 0x0020000003007824 */ /* 0x000fca00078e00ff */
[----:B------:R-:W-:Y:S02]  /*2cd0*/  LOP3.LUT R0, R5, R0, R6, 0xfe, !PT ;  /* 0x0000000005007212 */ /* 0x000fe400078efe06 */
.L_x_363:
[----:B------:R-:W-:Y:S05]  /*2ce0*/  BSYNC B0 ;  /* 0x0000000000007941 */ /* 0x000fea0003800000 */
.L_x_362:
[----:B------:R-:W-:Y:S01]  /*2cf0*/  FSETP.NEU.FTZ.AND P0, PT, R0, RZ, PT ;  /* 0x000000ff0000720b */ /* 0x000fe20003f1d000 */
[----:B------:R-:W-:Y:S05]  /*2d00*/  BRA `(.L_x_343) ;  /* 0x000002c000007947 */ /* 0x000fea0003800000 */
.L_x_355:
        /* <DEDUP_REMOVED lines=14> */
.L_x_369:
[----:B------:R-:W-:Y:S05]  /*2df0*/  BSYNC B0 ;  /* 0x0000000000007941 */ /* 0x000fea0003800000 */
.L_x_368:
[----:B------:R-:W-:Y:S01]  /*2e00*/  FSETP.NEU.FTZ.AND P0, PT, R0, RZ, PT ;  /* 0x000000ff0000720b */ /* 0x000fe20003f1d000 */
[----:B------:R-:W-:Y:S05]  /*2e10*/  BRA `(.L_x_343) ;  /* 0x000001b000007947 */ /* 0x000fea0003800000 */
.L_x_342:
        /* <DEDUP_REMOVED lines=21> */
.L_x_367:
[----:B------:R-:W2:Y:S02]  /*2f70*/  LDG.E.64 R4, [R4.64] ;  /* 0x0000002404047981 */ /* 0x000ea4000c1e1b00 */
[----:B--2---:R-:W-:-:S04]  /*2f80*/  ISETP.NE.U32.AND P0, PT, R4, RZ, PT ;  /* 0x000000ff0400720c */ /* 0x004fc80003f05070 */
[----:B------:R-:W-:Y:S01]  /*2f90*/  ISETP.NE.AND.EX P0, PT, R5, RZ, PT, P0 ;  /* 0x000000ff0500720c */ /* 0x000fe20003f05300 */
[----:B------:R-:W-:Y:S05]  /*2fa0*/  BRA `(.L_x_343) ;  /* 0x0000002000007947 */ /* 0x000fea0003800000 */
.L_x_366:
[----:B------:R-:W2:Y:S02]  /*2fb0*/  LDG.E R4, [R4.64] ;  /* 0x0000002404047981 */ /* 0x000ea4000c1e1900 */
[----:B--2---:R-:W-:-:S04]  /*2fc0*/  ISETP.NE.AND P0, PT, R4, RZ, PT ;  /* 0x000000ff0400720c */ /* 0x004fc80003f05270 */
.L_x_343:
[----:B-1----:R-:W-:Y:S02]  /*2fd0*/  SEL R23, RZ, 0x1, !P0 ;  /* 0x00000001ff177807 */ /* 0x002fe40004000000 */
[----:B------:R-:W-:-:S07]  /*2fe0*/  IADD3 R19, R19, 0x80, RZ ;  /* 0x0000008013137810 */ /* 0x000fce0007ffe0ff */
.L_x_337:
[----:B------:R-:W-:Y:S05]  /*2ff0*/  BSYNC B6 ;  /* 0x0000000000067941 */ /* 0x000fea0003800000 */
.L_x_336:
[----:B------:R-:W1:Y:S01]  /*3000*/  LDC.U8 R25, c[0x0][0x165] ;  /* 0x00005940ff197b82 */ /* 0x000e620000000000 */
[----:B------:R-:W-:Y:S01]  /*3010*/  ISETP.GE.AND P0, PT, R19, R24, PT ;  /* 0x000000181300720c */ /* 0x000fe20003f06270 */
[----:B------:R-:W-:-:S12]  /*3020*/  BSSY B6, `(.L_x_370) ;  /* 0x00000f8000067945 */ /* 0x000fd80003800000 */
[----:B------:R-:W-:Y:S05]  /*3030*/  @P0 BRA `(.L_x_371) ;  /* 0x00000f6000000947 */ /* 0x000fea0003800000 */
[----:B------:R-:W-:Y:S01]  /*3040*/  PRMT R0, R16, 0x9910, RZ ;  /* 0x0000991010007816 */ /* 0x000fe200000000ff */
[----:B------:R-:W-:-:S03]  /*3050*/  IMAD R19, R2, 0x200, R19 ;  /* 0x0000020002137824 */ /* 0x000fc600078e0213 */
[----:B------:R-:W-:Y:S01]  /*3060*/  ISETP.GT.AND P1, PT, R0, 0x9, PT ;  /* 0x000000090000780c */ /* 0x000fe20003f24270 */
[----:B------:R-:W-:-:S05]  /*3070*/  IMAD R19, R19, c[0x0][0x180], RZ ;  /* 0x0000600013137a24 */ /* 0x000fca00078e02ff */
[----:B0-----:R-:W-:-:S05]  /*3080*/  IADD3 R4, P0, R19, c[0x0][0x170], RZ ;  /* 0x00005c0013047a10 */ /* 0x001fca0007f1e0ff */
        /* <DEDUP_REMOVED lines=13> */
.L_x_375:
[----:B------:R-:W2:Y:S02]  /*3160*/  LDG.E.U8 R4, [R4.64] ;  /* 0x0000002404047981 */ /* 0x000ea4000c1e1100 */
[----:B--2---:R-:W-:Y:S01]  /*3170*/  ISETP.NE.AND P0, PT, R4, RZ, PT ;  /* 0x000000ff0400720c */ /* 0x004fe20003f05270 */
[----:B------:R-:W-:Y:S05]  /*3180*/  BRA `(.L_x_377) ;  /* 0x00000e0000007947 */ /* 0x000fea0003800000 */
.L_x_374:
        /* <DEDUP_REMOVED lines=10> */
.L_x_379:
[----:B------:R-:W2:Y:S02]  /*3230*/  LDG.E R4, [R4.64] ;  /* 0x0000002404047981 */ /* 0x000ea4000c1e1900 */
[----:B--2---:R-:W-:Y:S01]  /*3240*/  ISETP.NE.AND P0, PT, R4, RZ, PT ;  /* 0x000000ff0400720c */ /* 0x004fe20003f05270 */
[----:B------:R-:W-:Y:S05]  /*3250*/  BRA `(.L_x_377) ;  /* 0x00000d3000007947 */ /* 0x000fea0003800000 */
.L_x_378:
[----:B------:R-:W2:Y:S02]  /*3260*/  LDG.E.U16 R4, [R4.64] ;  /* 0x0000002404047981 */ /* 0x000ea4000c1e1500 */
[----:B--2---:R-:W-:Y:S01]  /*3270*/  ISETP.NE.AND P0, PT, R4, RZ, PT ;  /* 0x000000ff0400720c */ /* 0x004fe20003f05270 */
[----:B------:R-:W-:Y:S05]  /*3280*/  BRA `(.L_x_377) ;  /* 0x00000d0000007947 */ /* 0x000fea0003800000 */
.L_x_373:
        /* <DEDUP_REMOVED lines=9> */
.L_x_381:
[----:B------:R-:W2:Y:S02]  /*3320*/  LDG.E.U16 R0, [R4.64] ;  /* 0x0000002404007981 */ /* 0x000ea4000c1e1500 */
[----:B--2---:R-:W-:-:S05]  /*3330*/  HADD2.F32 R0, -RZ, R0.H0_H0 ;  /* 0x20000000ff007230 */ /* 0x004fca0000004100 */
[----:B------:R-:W-:Y:S01]  /*3340*/  FSETP.NEU.FTZ.AND P0, PT, R0, RZ, PT ;  /* 0x000000ff0000720b */ /* 0x000fe20003f1d000 */
[----:B------:R-:W-:Y:S05]  /*3350*/  BRA `(.L_x_377) ;  /* 0x00000c3000007947 */ /* 0x000fea0003800000 */
.L_x_380:
        /* <DEDUP_REMOVED lines=11> */
.L_x_383:
        /* <DEDUP_REMOVED lines=10> */
.L_x_382:
[----:B------:R-:W2:Y:S02]  /*34b0*/  LDG.E.64 R4, [R4.64] ;  /* 0x0000002404047981 */ /* 0x000ea4000c1e1b00 */
[----:B--2---:R0:W2:Y:S01]  /*34c0*/  DSETP.NEU.AND P0, PT, R4, RZ, PT ;  /* 0x000000ff0400722a */ /* 0x0040a20003f0d000 */
[----:B------:R-:W-:Y:S06]  /*34d0*/  BRA `(.L_x_377) ;  /* 0x00000ab000007947 */ /* 0x000fec0003800000 */
.L_x_372:
        /* <DEDUP_REMOVED lines=11> */
.L_x_386:
[----:B------:R-:W2:Y:S02]  /*3590*/  LDG.E.128 R4, [R4.64] ;  /* 0x0000002404047981 */ /* 0x000ea4000c1e1d00 */
[----:B--2---:R-:W0:-:S06]  /*35a0*/  DSETP.NEU.AND P0, PT, R6, RZ, PT ;  /* 0x000000ff0600722a */ /* 0x004e0c0003f0d000 */
[----:B0-----:R0:W2:Y:S01]  /*35b0*/  DSETP.NEU.OR P0, PT, R4, RZ, P0 ;  /* 0x000000ff0400722a */ /* 0x0010a2000070d400 */
[----:B------:R-:W-:Y:S06]  /*35c0*/  BRA `(.L_x_377) ;  /* 0x000009c000007947 */ /* 0x000fec0003800000 */
.L_x_385:
        /* <DEDUP_REMOVED lines=27> */
.L_x_388:
        /* <DEDUP_REMOVED lines=14> */
.L_x_387:
[----:B------:R-:W2:Y:S02]  /*3860*/  LDG.E.U16 R0, [R4.64] ;  /* 0x0000002404007981 */ /* 0x000ea4000c1e1500 */
[----:B--2---:R-:W-:-:S04]  /*3870*/  PRMT R0, RZ, 0x5410, R0 ;  /* 0x00005410ff007816 */ /* 0x004fc80000000000 */
[----:B------:R-:W-:Y:S01]  /*3880*/  FSETP.NEU.FTZ.AND P0, PT, R0, RZ, PT ;  /* 0x000000ff0000720b */ /* 0x000fe20003f1d000 */
[----:B------:R-:W-:Y:S05]  /*3890*/  BRA `(.L_x_377) ;  /* 0x000006f000007947 */ /* 0x000fea0003800000 */
.L_x_384:
        /* <DEDUP_REMOVED lines=11> */
.L_x_391:
        /* <DEDUP_REMOVED lines=21> */
.L_x_395:
[----:B------:R-:W-:Y:S05]  /*3aa0*/  BSYNC B1 ;  /* 0x0000000000017941 */ /* 0x000fea0003800000 */
.L_x_394:
[----:B------:R-:W-:Y:S01]  /*3ab0*/  LEA R5, R0, 0x3b800000, 0x17 ;  /* 0x3b80000000057811 */ /* 0x000fe200078eb8ff */
[----:B------:R-:W-:-:S05]  /*3ac0*/  IMAD.SHL.U32 R0, R3, 0x100000, RZ ;  /* 0x0010000003007824 */ /* 0x000fca00078e00ff */
[----:B------:R-:W-:Y:S02]  /*3ad0*/  LOP3.LUT R0, R5, R0, R6, 0xfe, !PT ;  /* 0x0000000005007212 */ /* 0x000fe400078efe06 */
.L_x_393:
[----:B------:R-:W-:Y:S05]  /*3ae0*/  BSYNC B0 ;  /* 0x0000000000007941 */ /* 0x000fea0003800000 */
.L_x_392:
[----:B------:R-:W-:Y:S01]  /*3af0*/  FSETP.NEU.FTZ.AND P0, PT, R0, RZ, PT ;  /* 0x000000ff0000720b */ /* 0x000fe20003f1d000 */
[----:B------:R-:W-:Y:S05]  /*3b00*/  BRA `(.L_x_377) ;  /* 0x0000048000007947 */ /* 0x000fea0003800000 */
.L_x_390:
        /* <DEDUP_REMOVED lines=21> */
.L_x_399:
[----:B------:R-:W-:Y:S05]  /*3c60*/  BSYNC B1 ;  /* 0x0000000000017941 */ /* 0x000fea0003800000 */
.L_x_398:
[----:B------:R-:W-:Y:S01]  /*3c70*/  LEA R5, R0, 0x37800000, 0x17 ;  /* 0x3780000000057811 */ /* 0x000fe200078eb8ff */
[----:B------:R-:W-:-:S05]  /*3c80*/  IMAD.SHL.U32 R0, R3, 0x200000, RZ ;  /* 0x0020000003007824 */ /* 0x000fca00078e00ff */
[----:B------:R-:W-:Y:S02]  /*3c90*/  LOP3.LUT R0, R5, R0, R6, 0xfe, !PT ;  /* 0x0000000005007212 */ /* 0x000fe400078efe06 */
.L_x_397:
[----:B------:R-:W-:Y:S05]  /*3ca0*/  BSYNC B0 ;  /* 0x0000000000007941 */ /* 0x000fea0003800000 */
.L_x_396:
[----:B------:R-:W-:Y:S01]  /*3cb0*/  FSETP.NEU.FTZ.AND P0, PT, R0, RZ, PT ;  /* 0x000000ff0000720b */ /* 0x000fe20003f1d000 */
[----:B------:R-:W-:Y:S05]  /*3cc0*/  BRA `(.L_x_377) ;  /* 0x000002c000007947 */ /* 0x000fea0003800000 */
.L_x_389:
        /* <DEDUP_REMOVED lines=14> */
.L_x_403:
[----:B------:R-:W-:Y:S05]  /*3db0*/  BSYNC B0 ;  /* 0x0000000000007941 */ /* 0x000fea0003800000 */
.L_x_402:
[----:B------:R-:W-:Y:S01]  /*3dc0*/  FSETP.NEU.FTZ.AND P0, PT, R0, RZ, PT ;  /* 0x000000ff0000720b */ /* 0x000fe20003f1d000 */
[----:B------:R-:W-:Y:S05]  /*3dd0*/  BRA `(.L_x_377) ;  /* 0x000001b000007947 */ /* 0x000fea0003800000 */
.L_x_376:
        /* <DEDUP_REMOVED lines=18> */
[----:B01----:R-:W-:Y:S05]  /*3f00*/  CALL.ABS.NOINC R14 ;  /* 0x000000000e007343 */ /* 0x003fea0003c00000 */
[----:B------:R-:W-:Y:S01]  /*3f10*/  PLOP3.LUT P0, PT, PT, PT, PT, 0x8, 0x0 ;  /* 0x000000000000781c */ /* 0x000fe20003f0e170 */
[----:B------:R-:W-:Y:S05]  /*3f20*/  BRA `(.L_x_377) ;  /* 0x0000006000007947 */ /* 0x000fea0003800000 */
.L_x_401:
[----:B------:R-:W2:Y:S02]  /*3f30*/  LDG.E.64 R4, [R4.64] ;  /* 0x0000002404047981 */ /* 0x000ea4000c1e1b00 */
[----:B--2---:R-:W-:-:S04]  /*3f40*/  ISETP.NE.U32.AND P0, PT, R4, RZ, PT ;  /* 0x000000ff0400720c */ /* 0x004fc80003f05070 */
[----:B------:R-:W-:Y:S01]  /*3f50*/  ISETP.NE.AND.EX P0, PT, R5, RZ, PT, P0 ;  /* 0x000000ff0500720c */ /* 0x000fe20003f05300 */
[----:B------:R-:W-:Y:S05]  /*3f60*/  BRA `(.L_x_377) ;  /* 0x0000002000007947 */ /* 0x000fea0003800000 */
.L_x_400:
[----:B------:R-:W2:Y:S02]  /*3f70*/  LDG.E R4, [R4.64] ;  /* 0x0000002404047981 */ /* 0x000ea4000c1e1900 */
[----:B--2---:R-:W-:-:S06]  /*3f80*/  ISETP.NE.AND P0, PT, R4, RZ, PT ;  /* 0x000000ff0400720c */ /* 0x004fcc0003f05270 */
.L_x_377:
[----:B--2---:R-:W-:-:S07]  /*3f90*/  SEL R17, RZ, 0x1, !P0 ;  /* 0x00000001ff117807 */ /* 0x004fce0004000000 */
.L_x_371:
[----:B------:R-:W-:Y:S05]  /*3fa0*/  BSYNC B6 ;  /* 0x0000000000067941 */ /* 0x000fea0003800000 */
.L_x_370:
[----:B------:R-:W2:Y:S01]  /*3fb0*/  S2R R7, SR_TID.X ;  /* 0x0000000000077919 */ /* 0x000ea20000002100 */
[----:B------:R-:W3:Y:S01]  /*3fc0*/  LDC.U8 R16, c[0x0][0x184] ;  /* 0x00006100ff107b82 */ /* 0x000ee20000000000 */
[----:B-1----:R-:W-:Y:S01]  /*3fd0*/  ISETP.NE.AND P0, PT, R25, RZ, PT ;  /* 0x000000ff1900720c */ /* 0x002fe20003f05270 */
[----:B------:R-:W-:Y:S01]  /*3fe0*/  BSSY B6, `(.L_x_404) ;  /* 0x00000fd000067945 */ /* 0x000fe20003800000 */
[----:B------:R-:W-:Y:S02]  /*3ff0*/  PRMT R0, R22, 0x9910, RZ ;  /* 0x0000991016007816 */ /* 0x000fe400000000ff */
[----:B------:R-:W-:Y:S02]  /*4000*/  PRMT R3, R18, 0x9910, RZ ;  /* 0x0000991012037816 */ /* 0x000fe400000000ff */
[----:B0-----:R-:W-:-:S02]  /*4010*/  PRMT R4, R23, 0x9910, RZ ;  /* 0x0000991017047816 */ /* 0x001fc400000000ff */
[----:B------:R-:W-:Y:S02]  /*4020*/  PRMT R5, R17, 0x9910, RZ ;  /* 0x0000991011057816 */ /* 0x000fe400000000ff */
[----:B------:R-:W-:Y:S02]  /*4030*/  ISETP.NE.AND P3, PT, R0, RZ, P0 ;  /* 0x000000ff0000720c */ /* 0x000fe40000765270 */
[----:B------:R-:W-:Y:S02]  /*4040*/  ISETP.NE.AND P2, PT, R3, RZ, P0 ;  /* 0x000000ff0300720c */ /* 0x000fe40000745270 */
[----:B------:R-:W-:Y:S02]  /*4050*/  ISETP.NE.AND P1, PT, R4, RZ, P0 ;  /* 0x000000ff0400720c */ /* 0x000fe40000725270 */
[----:B------:R-:W-:Y:S02]  /*4060*/  ISETP.NE.AND P0, PT, R5, RZ, P0 ;  /* 0x000000ff0500720c */ /* 0x000fe40000705270 */
[----:B------:R-:W-:-:S02]  /*4070*/  SEL R3, RZ, 0x1, !P3 ;  /* 0x00000001ff037807 */ /* 0x000fc40005800000 */
[----:B------:R-:W-:Y:S02]  /*4080*/  SEL R26, RZ, 0x1, !P2 ;  /* 0x00000001ff1a7807 */ /* 0x000fe40005000000 */
[----:B--2---:R-:W-:Y:S01]  /*4090*/  ISETP.GE.AND P4, PT, R7, R24, PT ;  /* 0x000000180700720c */ /* 0x004fe20003f86270 */
[----:B------:R-:W-:Y:S01]  /*40a0*/  IMAD.MOV.U32 R17, RZ, RZ, R7 ;  /* 0x000000ffff117224 */ /* 0x000fe200078e0007 */
[----:B------:R-:W-:Y:S02]  /*40b0*/  SEL R18, RZ, 0x1, !P1 ;  /* 0x00000001ff127807 */ /* 0x000fe40004800000 */
[----:B------:R-:W-:-:S09]  /*40c0*/  SEL R22, RZ, 0x1, !P0 ;  /* 0x00000001ff167807 */ /* 0x000fd20004000000 */
[----:B------:R-:W-:Y:S05]  /*40d0*/  @P4 BRA `(.L_x_405) ;  /* 0x00000ed000004947 */ /* 0x000fea0003800000 */
[----:B---3--:R-:W-:Y:S01]  /*40e0*/  IMAD R0, R2, 0x200, R7 ;  /* 0x0000020002007824 */ /* 0x008fe200078e0207 */
[----:B------:R-:W-:Y:S02]  /*40f0*/  PRMT R4, R16, 0x9910, RZ ;  /* 0x0000991010047816 */ /* 0x000fe400000000ff */
[----:B------:R-:W-:Y:S01]  /*4100*/  IADD3 R17, R7, 0x80, RZ ;  /* 0x0000008007117810 */ /* 0x000fe20007ffe0ff */
[----:B------:R-:W-:Y:S02]  /*4110*/  IMAD R8, R0, c[0x0][0x188], RZ ;  /* 0x0000620000087a24 */ /* 0x000fe400078e02ff */
        /* <DEDUP_REMOVED lines=15> */
.L_x_409:
[----:B------:R0:W-:Y:S01]  /*4210*/  STG.E.U8 [R8.64], R3 ;  /* 0x0000000308007986 */ /* 0x0001e2000c101124 */
[----:B------:R-:W-:Y:S05]  /*4220*/  BRA `(.L_x_405) ;  /* 0x00000d8000007947 */ /* 0x000fea0003800000 */
.L_x_408:
[----:B------:R-:W-:-:S13]  /*4230*/  ISETP.NE.AND P0, PT, R0, 0x2, PT ;  /* 0x000000020000780c */ /* 0x000fda0003f05270 */
[----:B------:R-:W-:Y:S05]  /*4240*/  @!P0 BRA `(.L_x_411) ;  /* 0x000000a000008947 */ /* 0x000fea0003800000 */
[----:B------:R-:W-:-:S13]  /*4250*/  ISETP.NE.AND P0, PT, R0, 0x3, PT ;  /* 0x000000030000780c */ /* 0x000fda0003f05270 */
[----:B------:R-:W-:Y:S05]  /*4260*/  @!P0 BRA `(.L_x_412) ;  /* 0x0000006000008947 */ /* 0x000fea0003800000 */
[----:B------:R-:W-:-:S13]  /*4270*/  ISETP.NE.AND P0, PT, R0, 0x4, PT ;  /* 0x000000040000780c */ /* 0x000fda0003f05270 */
[----:B------:R-:W-:Y:S05]  /*4280*/  @P0 BRA `(.L_x_410) ;  /* 0x00000b9000000947 */ /* 0x000fea0003800000 */
[----:B------:R-:W-:Y:S02]  /*4290*/  IMAD.MOV.U32 R4, RZ, RZ, R3 ;  /* 0x000000ffff047224 */ /* 0x000fe400078e0003 */
[----:B------:R-:W-:-:S05]  /*42a0*/  IMAD.MOV.U32 R5, RZ, RZ, RZ ;  /* 0x000000ffff057224 */ /* 0x000fca00078e00ff */
[----:B------:R0:W-:Y:S01]  /*42b0*/  STG.E.64 [R8.64], R4 ;  /* 0x0000000408007986 */ /* 0x0001e2000c101b24 */
[----:B------:R-:W-:Y:S05]  /*42c0*/  BRA `(.L_x_405) ;  /* 0x00000ce000007947 */ /* 0x000fea0003800000 */
.L_x_412:
[----:B------:R0:W-:Y:S01]  /*42d0*/  STG.E [R8.64], R3 ;  /* 0x0000000308007986 */ /* 0x0001e2000c101924 */
[----:B------:R-:W-:Y:S05]  /*42e0*/  BRA `(.L_x_405) ;  /* 0x00000cc000007947 */ /* 0x000fea0003800000 */
.L_x_411:
[----:B------:R0:W-:Y:S01]  /*42f0*/  STG.E.U16 [R8.64], R3 ;  /* 0x0000000308007986 */ /* 0x0001e2000c101524 */
[----:B------:R-:W-:Y:S05]  /*4300*/  BRA `(.L_x_405) ;  /* 0x00000ca000007947 */ /* 0x000fea0003800000 */
.L_x_407:
[----:B------:R-:W-:-:S13]  /*4310*/  ISETP.GT.AND P0, PT, R0, 0x6, PT ;  /* 0x000000060000780c */ /* 0x000fda0003f04270 */
[----:B------:R-:W-:Y:S05]  /*4320*/  @P0 BRA `(.L_x_413) ;  /* 0x000000b000000947 */ /* 0x000fea0003800000 */
[----:B------:R-:W-:-:S13]  /*4330*/  ISETP.NE.AND P0, PT, R0, 0x5, PT ;  /* 0x000000050000780c */ /* 0x000fda0003f05270 */
[----:B------:R-:W-:Y:S05]  /*4340*/  @!P0 BRA `(.L_x_414) ;  /* 0x0000005000008947 */ /* 0x000fea0003800000 */
[----:B------:R-:W-:-:S13]  /*4350*/  ISETP.NE.AND P0, PT, R0, 0x6, PT ;  /* 0x000000060000780c */ /* 0x000fda0003f05270 */
[----:B------:R-:W-:Y:S05]  /*4360*/  @P0 BRA `(.L_x_410) ;  /* 0x00000ab000000947 */ /* 0x000fea0003800000 */
[----:B------:R-:W0:Y:S02]  /*4370*/  I2F.S16 R3, R3 ;  /* 0x0000000300037306 */ /* 0x000e240000101400 */
[----:B0-----:R0:W-:Y:S01]  /*4380*/  STG.E [R8.64], R3 ;  /* 0x0000000308007986 */ /* 0x0011e2000c101924 */
[----:B------:R-:W-:Y:S05]  /*4390*/  BRA `(.L_x_405) ;  /* 0x00000c1000007947 */ /* 0x000fea0003800000 */
.L_x_414:
[----:B------:R-:W0:Y:S02]  /*43a0*/  I2F.S16 R0, R3 ;  /* 0x0000000300007306 */ /* 0x000e240000101400 */
[----:B0-----:R-:W-:-:S05]  /*43b0*/  F2FP.PACK_AB R0, RZ, R0 ;  /* 0x00000000ff00723e */ /* 0x001fca00000000ff */
[----:B------:R0:W-:Y:S01]  /*43c0*/  STG.E.U16 [R8.64], R0 ;  /* 0x0000000008007986 */ /* 0x0001e2000c101524 */
[----:B------:R-:W-:Y:S05]  /*43d0*/  BRA `(.L_x_405) ;  /* 0x00000bd000007947 */ /* 0x000fea0003800000 */
.L_x_413:
[----:B------:R-:W-:-:S13]  /*43e0*/  ISETP.NE.AND P0, PT, R0, 0x7, PT ;  /* 0x000000070000780c */ /* 0x000fda0003f05270 */
[----:B------:R-:W-:Y:S05]  /*43f0*/  @!P0 BRA `(.L_x_415) ;  /* 0x000000d000008947 */ /* 0x000fea0003800000 */
[----:B------:R-:W-:-:S13]  /*4400*/  ISETP.NE.AND P0, PT, R0, 0x8, PT ;  /* 0x000000080000780c */ /* 0x000fda0003f05270 */
[----:B------:R-:W-:Y:S05]  /*4410*/  @!P0 BRA `(.L_x_416) ;  /* 0x0000006000008947 */ /* 0x000fea0003800000 */
[----:B------:R-:W-:-:S13]  /*4420*/  ISETP.NE.AND P0, PT, R0, 0x9, PT ;  /* 0x000000090000780c */ /* 0x000fda0003f05270 */
[----:B------:R-:W-:Y:S05]  /*4430*/  @P0 BRA `(.L_x_410) ;  /* 0x000009e000000947 */ /* 0x000fea0003800000 */
[----:B------:R-:W0:Y:S01]  /*4440*/  I2F.S16 R4, R3 ;  /* 0x0000000300047306 */ /* 0x000e220000101400 */
[----:B------:R-:W-:-:S05]  /*4450*/  IMAD.MOV.U32 R5, RZ, RZ, RZ ;  /* 0x000000ffff057224 */ /* 0x000fca00078e00ff */
[----:B0-----:R0:W-:Y:S01]  /*4460*/  STG.E.64 [R8.64], R4 ;  /* 0x0000000408007986 */ /* 0x0011e2000c101b24 */
[----:B------:R-:W-:Y:S05]  /*4470*/  BRA `(.L_x_405) ;  /* 0x00000b3000007947 */ /* 0x000fea0003800000 */
.L_x_416:
[----:B------:R-:W0:Y:S02]  /*4480*/  I2F.S16 R3, R3 ;  /* 0x0000000300037306 */ /* 0x000e240000101400 */
[----:B0-----:R-:W-:-:S04]  /*4490*/  F2FP.PACK_AB R3, RZ, R3 ;  /* 0x00000003ff03723e */ /* 0x001fc800000000ff */
[----:B------:R-:W-:-:S05]  /*44a0*/  PRMT R3, R3, 0x5410, RZ ;  /* 0x0000541003037816 */ /* 0x000fca00000000ff */
[----:B------:R0:W-:Y:S01]  /*44b0*/  STG.E [R8.64], R3 ;  /* 0x0000000308007986 */ /* 0x0001e2000c101924 */
[----:B------:R-:W-:Y:S05]  /*44c0*/  BRA `(.L_x_405) ;  /* 0x00000ae000007947 */ /* 0x000fea0003800000 */
.L_x_415:
[----:B------:R-:W0:Y:S02]  /*44d0*/  I2F.F64.S16 R4, R3 ;  /* 0x0000000300047312 */ /* 0x000e240000101c00 */
[----:B0-----:R0:W-:Y:S01]  /*44e0*/  STG.E.64 [R8.64], R4 ;  /* 0x0000000408007986 */ /* 0x0011e2000c101b24 */
[----:B------:R-:W-:Y:S05]  /*44f0*/  BRA `(.L_x_405) ;  /* 0x00000ab000007947 */ /* 0x000fea0003800000 */
.L_x_406:
        /* <DEDUP_REMOVED lines=10> */
.L_x_419:
[----:B------:R-:W0:Y:S01]  /*45a0*/  I2F.F64.S16 R4, R3 ;  /* 0x0000000300047312 */ /* 0x000e220000101c00 */
[----:B------:R-:W-:-:S05]  /*45b0*/  CS2R R6, SRZ ;  /* 0x0000000000067805 */ /* 0x000fca000001ff00 */
[----:B0-----:R0:W-:Y:S01]  /*45c0*/  STG.E.128 [R8.64], R4 ;  /* 0x0000000408007986 */ /* 0x0011e2000c101d24 */
[----:B------:R-:W-:Y:S05]  /*45d0*/  BRA `(.L_x_405) ;  /* 0x000009d000007947 */ /* 0x000fea0003800000 */
.L_x_418:
[----:B------:R-:W-:-:S13]  /*45e0*/  ISETP.NE.AND P0, PT, R0, 0xf, PT ;  /* 0x0000000f0000780c */ /* 0x000fda0003f05270 */
[----:B------:R-:W-:Y:S05]  /*45f0*/  @!P0 BRA `(.L_x_420) ;  /* 0x000002d000008947 */ /* 0x000fea0003800000 */
[----:B------:R-:W-:-:S13]  /*4600*/  ISETP.NE.AND P0, PT, R0, 0x17, PT ;  /* 0x000000170000780c */ /* 0x000fda0003f05270 */
[----:B------:R-:W-:Y:S05]  /*4610*/  @!P0 BRA `(.L_x_421) ;  /* 0x0000015000008947 */ /* 0x000fea0003800000 */
[----:B------:R-:W-:-:S13]  /*4620*/  ISETP.NE.AND P0, PT, R0, 0x18, PT ;  /* 0x000000180000780c */ /* 0x000fda0003f05270 */
[----:B------:R-:W-:Y:S05]  /*4630*/  @P0 BRA `(.L_x_410) ;  /* 0x000007e000000947 */ /* 0x000fea0003800000 */
[----:B------:R-:W0:Y:S01]  /*4640*/  I2F.S16 R3, R3 ;  /* 0x0000000300037306 */ /* 0x000e220000101400 */
        /* <DEDUP_REMOVED lines=8> */
[----:B------:R-:W-:-:S04]  /*46d0*/  @P0 SHF.R.U32.HI R0, RZ, 0x14, R3 ;  /* 0x00000014ff000819 */ /* 0x000fc80000011603 */
[----:B------:R-:W-:-:S04]  /*46e0*/  @P0 LOP3.LUT R0, R0, 0x1, RZ, 0xc0, !PT ;  /* 0x0000000100000812 */ /* 0x000fc800078ec0ff */
[----:B------:R-:W-:Y:S01]  /*46f0*/  @P0 IADD3 R0, R3, 0x407ffff, R0 ;  /* 0x0407ffff03000810 */ /* 0x000fe20007ffe000 */
[----:B------:R-:W-:-:S03]  /*4700*/  @!P0 FADD.FTZ R3, R4, 16384 ;  /* 0x4680000004038421 */ /* 0x000fc60000010000 */
[----:B------:R-:W-:Y:S02]  /*4710*/  @P0 SHF.R.U32.HI R0, RZ, 0x14, R0 ;  /* 0x00000014ff000819 */ /* 0x000fe40000011600 */
[----:B------:R-:W-:Y:S02]  /*4720*/  @!P0 IADD3 R0, R3, -0x46800000, RZ ;  /* 0xb980000003008810 */ /* 0x000fe40007ffe0ff */
.L_x_423:
[----:B------:R-:W-:Y:S05]  /*4730*/  BSYNC B0 ;  /* 0x0000000000007941 */ /* 0x000fea0003800000 */
.L_x_422:
[----:B------:R-:W-:-:S05]  /*4740*/  LOP3.LUT R5, R0, R5, RZ, 0xfc, !PT ;  /* 0x0000000500057212 */ /* 0x000fca00078efcff */
[----:B------:R0:W-:Y:S01]  /*4750*/  STG.E.U8 [R8.64], R5 ;  /* 0x0000000508007986 */ /* 0x0001e2000c101124 */
[----:B------:R-:W-:Y:S05]  /*4760*/  BRA `(.L_x_405) ;  /* 0x0000084000007947 */ /* 0x000fea0003800000 */
.L_x_421:
[----:B------:R-:W0:Y:S01]  /*4770*/  I2F.S16 R5, R3 ;  /* 0x0000000300057306 */ /* 0x000e220000101400 */
        /* <DEDUP_REMOVED lines=12> */
.L_x_425:
[----:B------:R-:W-:Y:S01]  /*4840*/  IMAD.MOV.U32 R0, RZ, RZ, 0x7f ;  /* 0x0000007fff007424 */ /* 0x000fe200078e00ff */
[----:B------:R-:W-:-:S04]  /*4850*/  ISETP.GT.U32.AND P0, PT, R4, 0x7f800000, PT ;  /* 0x7f8000000400780c */ /* 0x000fc80003f04070 */
[----:B------:R-:W-:-:S04]  /*4860*/  SEL R0, R0, 0x7c, P0 ;  /* 0x0000007c00007807 */ /* 0x000fc80000000000 */
.L_x_426:
[----:B------:R-:W-:Y:S05]  /*4870*/  BSYNC B0 ;  /* 0x0000000000007941 */ /* 0x000fea0003800000 */
.L_x_424:
[----:B------:R-:W-:-:S04]  /*4880*/  LOP3.LUT R3, R5, 0x80000000, RZ, 0xc0, !PT ;  /* 0x8000000005037812 */ /* 0x000fc800078ec0ff */
[----:B------:R-:W-:-:S04]  /*4890*/  SHF.R.U32.HI R3, RZ, 0x18, R3 ;  /* 0x00000018ff037819 */ /* 0x000fc80000011603 */
[----:B------:R-:W-:-:S05]  /*48a0*/  LOP3.LUT R3, R0, R3, RZ, 0xfc, !PT ;  /* 0x0000000300037212 */ /* 0x000fca00078efcff */
[----:B------:R0:W-:Y:S01]  /*48b0*/  STG.E.U8 [R8.64], R3 ;  /* 0x0000000308007986 */ /* 0x0001e2000c101124 */
[----:B------:R-:W-:Y:S05]  /*48c0*/  BRA `(.L_x_405) ;  /* 0x000006e000007947 */ /* 0x000fea0003800000 */
.L_x_420:
[----:B------:R-:W0:Y:S02]  /*48d0*/  I2F.S16 R0, R3 ;  /* 0x0000000300007306 */ /* 0x000e240000101400 */
[----:B0-----:R-:W-:-:S05]  /*48e0*/  F2FP.BF16.PACK_AB R0, RZ, R0 ;  /* 0x00000000ff00723e */ /* 0x001fca00000010ff */
[----:B------:R0:W-:Y:S01]  /*48f0*/  STG.E.U16 [R8.64], R0 ;  /* 0x0000000008007986 */ /* 0x0001e2000c101524 */
[----:B------:R-:W-:Y:S05]  /*4900*/  BRA `(.L_x_405) ;  /* 0x000006a000007947 */ /* 0x000fea0003800000 */
.L_x_417:
        /* <DEDUP_REMOVED lines=10> */
.L_x_429:
[----:B------:R-:W0:Y:S01]  /*49b0*/  I2F.S16 R3, R3 ;  /* 0x0000000300037306 */ /* 0x000e220000101400 */
        /* <DEDUP_REMOVED lines=16> */
.L_x_432:
[----:B------:R-:W-:-:S04]  /*4ac0*/  LOP3.LUT R3, R3, 0x80000000, RZ, 0xc0, !PT ;  /* 0x8000000003037812 */ /* 0x000fc800078ec0ff */
[----:B------:R-:W-:-:S04]  /*4ad0*/  SHF.R.U32.HI R3, RZ, 0x18, R3 ;  /* 0x00000018ff037819 */ /* 0x000fc80000011603 */
[----:B------:R-:W-:-:S04]  /*4ae0*/  LOP3.LUT R0, R0, R3, RZ, 0xfc, !PT ;  /* 0x0000000300007212 */ /* 0x000fc800078efcff */
[----:B------:R-:W-:Y:S02]  /*4af0*/  PRMT R4, R0, 0x7610, R4 ;  /* 0x0000761000047816 */ /* 0x000fe40000000004 */
.L_x_431:
[----:B------:R-:W-:Y:S05]  /*4b00*/  BSYNC B0 ;  /* 0x0000000000007941 */ /* 0x000fea0003800000 */
.L_x_430:
[----:B------:R0:W-:Y:S01]  /*4b10*/  STG.E.U8 [R8.64], R4 ;  /* 0x0000000408007986 */ /* 0x0001e2000c101124 */
[----:B------:R-:W-:Y:S05]  /*4b20*/  BRA `(.L_x_405) ;  /* 0x0000048000007947 */ /* 0x000fea0003800000 */
.L_x_428:
        /* <DEDUP_REMOVED lines=17> */
.L_x_435:
[----:B------:R-:W-:-:S04]  /*4c40*/  LOP3.LUT R3, R3, 0x80000000, RZ, 0xc0, !PT ;  /* 0x8000000003037812 */ /* 0x000fc800078ec0ff */
[----:B------:R-:W-:-:S04]  /*4c50*/  SHF.R.U32.HI R3, RZ, 0x18, R3 ;  /* 0x00000018ff037819 */ /* 0x000fc80000011603 */
[----:B------:R-:W-:-:S04]  /*4c60*/  LOP3.LUT R0, R0, R3, RZ, 0xfc, !PT ;  /* 0x0000000300007212 */ /* 0x000fc800078efcff */
[----:B------:R-:W-:Y:S02]  /*4c70*/  PRMT R4, R0, 0x7610, R4 ;  /* 0x0000761000047816 */ /* 0x000fe40000000004 */
.L_x_434:
[----:B------:R-:W-:Y:S05]  /*4c80*/  BSYNC B0 ;  /* 0x0000000000007941 */ /* 0x000fea0003800000 */
.L_x_433:
[----:B------:R0:W-:Y:S01]  /*4c90*/  STG.E.U8 [R8.64], R4 ;  /* 0x0000000408007986 */ /* 0x0001e2000c101124 */
[----:B------:R-:W-:Y:S05]  /*4ca0*/  BRA `(.L_x_405) ;  /* 0x0000030000007947 */ /* 0x000fea0003800000 */
.L_x_427:
[----:B------:R-:W-:-:S13]  /*4cb0*/  ISETP.NE.AND P0, PT, R0, 0x1c, PT ;  /* 0x0000001c0000780c */ /* 0x000fda0003f05270 */
[----:B------:R-:W-:Y:S05]  /*4cc0*/  @!P0 BRA `(.L_x_436) ;  /* 0x000002d000008947 */ /* 0x000fea0003800000 */
[----:B------:R-:W-:-:S13]  /*4cd0*/  ISETP.NE.AND P0, PT, R0, 0x1d, PT ;  /* 0x0000001d0000780c */ /* 0x000fda0003f05270 */
[----:B------:R-:W-:Y:S05]  /*4ce0*/  @!P0 BRA `(.L_x_437) ;  /* 0x0000027000008947 */ /* 0x000fea0003800000 */
[----:B------:R-:W-:-:S13]  /*4cf0*/  ISETP.NE.AND P0, PT, R0, 0x2c, PT ;  /* 0x0000002c0000780c */ /* 0x000fda0003f05270 */
[----:B------:R-:W-:Y:S05]  /*4d00*/  @P0 BRA `(.L_x_410) ;  /* 0x0000011000000947 */ /* 0x000fea0003800000 */
[----:B------:R-:W0:Y:S01]  /*4d10*/  I2F.S16 R6, R3 ;  /* 0x0000000300067306 */ /* 0x000e220000101400 */
[----:B------:R-:W-:Y:S02]  /*4d20*/  PLOP3.LUT P0, PT, PT, PT, PT, 0x80, 0x0 ;  /* 0x000000000000781c */ /* 0x000fe40003f0f070 */
[----:B0-----:R-:W-:-:S04]  /*4d30*/  SHF.R.U32.HI R4, RZ, 0x17, R6 ;  /* 0x00000017ff047819 */ /* 0x001fc80000011606 */
[----:B------:R-:W-:-:S04]  /*4d40*/  LOP3.LUT R5, R4, 0xff, RZ, 0xc0, !PT ;  /* 0x000000ff04057812 */ /* 0x000fc800078ec0ff */
[----:B------:R-:W-:-:S13]  /*4d50*/  ISETP.NE.AND P2, PT, R5, 0xff, PT ;  /* 0x000000ff0500780c */ /* 0x000fda0003f45270 */
[--C-:B------:R-:W-:Y:S02]  /*4d60*/  @P2 SHF.R.U32.HI R0, RZ, 0x16, R6.reuse ;  /* 0x00000016ff002819 */ /* 0x100fe40000011606 */
[----:B------:R-:W-:Y:S02]  /*4d70*/  @P2 LOP3.LUT P1, RZ, R5, 0x3fffff, R6, 0xf8, !PT ;  /* 0x003fffff05ff2812 */ /* 0x000fe4000782f806 */
[----:B------:R-:W-:Y:S02]  /*4d80*/  @P2 LOP3.LUT R0, R0, 0x1, RZ, 0xc0, !PT ;  /* 0x0000000100002812 */ /* 0x000fe400078ec0ff */
[----:B------:R-:W-:Y:S02]  /*4d90*/  @P2 IADD3 R5, R4, 0x1, RZ ;  /* 0x0000000104052810 */ /* 0x000fe40007ffe0ff */
[----:B------:R-:W-:Y:S01]  /*4da0*/  @P2 ISETP.EQ.U32.AND P1, PT, R0, 0x1, P1 ;  /* 0x000000010000280c */ /* 0x000fe20000f22070 */
[----:B------:R-:W-:-:S03]  /*4db0*/  IMAD.MOV.U32 R0, RZ, RZ, 0xff ;  /* 0x000000ffff007424 */ /* 0x000fc600078e00ff */
[----:B------:R-:W-:Y:S02]  /*4dc0*/  @P2 PLOP3.LUT P0, PT, P1, PT, PT, 0x80, 0x0 ;  /* 0x000000000000281c */ /* 0x000fe40000f0f070 */
[----:B------:R-:W-:-:S11]  /*4dd0*/  PRMT R3, R0, 0x7610, R3 ;  /* 0x0000761000037816 */ /* 0x000fd60000000003 */
[----:B------:R-:W-:-:S04]  /*4de0*/  @!P0 IMAD.MOV R5, RZ, RZ, R4 ;  /* 0x000000ffff058224 */ /* 0x000fc800078e0204 */
[----:B------:R-:W-:-:S05]  /*4df0*/  @P2 IMAD.MOV.U32 R3, RZ, RZ, R5 ;  /* 0x000000ffff032224 */ /* 0x000fca00078e0005 */
[----:B------:R0:W-:Y:S01]  /*4e00*/  STG.E.U8 [R8.64], R3 ;  /* 0x0000000308007986 */ /* 0x0001e2000c101124 */
[----:B------:R-:W-:Y:S05]  /*4e10*/  BRA `(.L_x_405) ;  /* 0x0000019000007947 */ /* 0x000fea0003800000 */
.L_x_410:
        /* <DEDUP_REMOVED lines=20> */
.L_x_437:
[----:B------:R-:W-:Y:S02]  /*4f60*/  IMAD.MOV.U32 R4, RZ, RZ, R3 ;  /* 0x000000ffff047224 */ /* 0x000fe400078e0003 */
[----:B------:R-:W-:-:S05]  /*4f70*/  IMAD.MOV.U32 R5, RZ, RZ, RZ ;  /* 0x000000ffff057224 */ /* 0x000fca00078e00ff */
[----:B------:R0:W-:Y:S01]  /*4f80*/  STG.E.64 [R8.64], R4 ;  /* 0x0000000408007986 */ /* 0x0001e2000c101b24 */
[----:B------:R-:W-:Y:S05]  /*4f90*/  BRA `(.L_x_405) ;  /* 0x0000001000007947 */ /* 0x000fea0003800000 */
.L_x_436:
[----:B------:R0:W-:Y:S02]  /*4fa0*/  STG.E [R8.64], R3 ;  /* 0x0000000308007986 */ /* 0x0001e4000c101924 */
.L_x_405:
[----:B---3--:R-:W-:Y:S05]  /*4fb0*/  BSYNC B6 ;  /* 0x0000000000067941 */ /* 0x008fea0003800000 */
.L_x_404:
[----:B------:R-:W-:Y:S01]  /*4fc0*/  ISETP.GE.AND P0, PT, R17, R24, PT ;  /* 0x000000181100720c */ /* 0x000fe20003f06270 */
[----:B------:R-:W-:-:S12]  /*4fd0*/  BSSY B6, `(.L_x_438) ;  /* 0x00001d8000067945 */ /* 0x000fd80003800000 */
[----:B------:R-:W-:Y:S05]  /*4fe0*/  @P0 BRA `(.L_x_439) ;  /* 0x00001d6000000947 */ /* 0x000fea0003800000 */
[----:B0-----:R-:W-:Y:S01]  /*4ff0*/  IMAD R0, R2, 0x200, R17 ;  /* 0x0000020002007824 */ /* 0x001fe200078e0211 */
[----:B------:R-:W-:-:S03]  /*5000*/  PRMT R3, R16, 0x9910, RZ ;  /* 0x0000991010037816 */ /* 0x000fc600000000ff */
        /* <DEDUP_REMOVED lines=16> */
.L_x_443:
[----:B------:R0:W-:Y:S01]  /*5110*/  STG.E.U8 [R8.64], R26 ;  /* 0x0000001a08007986 */ /* 0x0001e2000c101124 */
[----:B------:R-:W-:Y:S05]  /*5120*/  BRA `(.L_x_445) ;  /* 0x00000d5000007947 */ /* 0x000fea0003800000 */
.L_x_442:
        /* <DEDUP_REMOVED lines=9> */
.L_x_447:
[----:B------:R0:W-:Y:S01]  /*51c0*/  STG.E [R8.64], R26 ;  /* 0x0000001a08007986 */ /* 0x0001e2000c101924 */
[----:B------:R-:W-:Y:S05]  /*51d0*/  BRA `(.L_x_445) ;  /* 0x00000ca000007947 */ /* 0x000fea0003800000 */
.L_x_446:
[----:B------:R0:W-:Y:S01]  /*51e0*/  STG.E.U16 [R8.64], R26 ;  /* 0x0000001a08007986 */ /* 0x0001e2000c101524 */
[----:B------:R-:W-:Y:S05]  /*51f0*/  BRA `(.L_x_445) ;  /* 0x00000c8000007947 */ /* 0x000fea0003800000 */
.L_x_441:
        /* <DEDUP_REMOVED lines=9> */
.L_x_449:
[----:B------:R-:W0:Y:S02]  /*5290*/  I2F.S16 R0, R26 ;  /* 0x0000001a00007306 */ /* 0x000e240000101400 */
[----:B0-----:R-:W-:-:S05]  /*52a0*/  F2FP.PACK_AB R0, RZ, R0 ;  /* 0x00000000ff00723e */ /* 0x001fca00000000ff */
[----:B------:R0:W-:Y:S01]  /*52b0*/  STG.E.U16 [R8.64], R0 ;  /* 0x0000000008007986 */ /* 0x0001e2000c101524 */
[----:B------:R-:W-:Y:S05]  /*52c0*/  BRA `(.L_x_445) ;  /* 0x00000bb000007947 */ /* 0x000fea0003800000 */
.L_x_448:
        /* <DEDUP_REMOVED lines=10> */
.L_x_451:
[----:B------:R-:W0:Y:S02]  /*5370*/  I2F.S16 R26, R26 ;  /* 0x0000001a001a7306 */ /* 0x000e240000101400 */
[----:B0-----:R-:W-:-:S04]  /*5380*/  F2FP.PACK_AB R3, RZ, R26 ;  /* 0x0000001aff03723e */ /* 0x001fc800000000ff */
[----:B------:R-:W-:-:S05]  /*5390*/  PRMT R3, R3, 0x5410, RZ ;  /* 0x0000541003037816 */ /* 0x000fca00000000ff */
[----:B------:R0:W-:Y:S01]  /*53a0*/  STG.E [R8.64], R3 ;  /* 0x0000000308007986 */ /* 0x0001e2000c101924 */
[----:B------:R-:W-:Y:S05]  /*53b0*/  BRA `(.L_x_445) ;  /* 0x00000ac000007947 */ /* 0x000fea0003800000 */
.L_x_450:
[----:B------:R-:W0:Y:S02]  /*53c0*/  I2F.F64.S16 R26, R26 ;  /* 0x0000001a001a7312 */ /* 0x000e240000101c00 */
[----:B0-----:R0:W-:Y:S01]  /*53d0*/  STG.E.64 [R8.64], R26 ;  /* 0x0000001a08007986 */ /* 0x0011e2000c101b24 */
[----:B------:R-:W-:Y:S05]  /*53e0*/  BRA `(.L_x_445) ;  /* 0x00000a9000007947 */ /* 0x000fea0003800000 */
.L_x_440:
        /* <DEDUP_REMOVED lines=10> */
.L_x_454:
[----:B------:R-:W0:Y:S01]  /*5490*/  I2F.F64.S16 R4, R26 ;  /* 0x0000001a00047312 */ /* 0x000e220000101c00 */
[----:B------:R-:W-:-:S05]  /*54a0*/  CS2R R6, SRZ ;  /* 0x0000000000067805 */ /* 0x000fca000001ff00 */
[----:B0-----:R0:W-:Y:S01]  /*54b0*/  STG.E.128 [R8.64], R4 ;  /* 0x0000000408007986 */ /* 0x0011e2000c101d24 */
[----:B------:R-:W-:Y:S05]  /*54c0*/  BRA `(.L_x_445) ;  /* 0x000009b000007947 */ /* 0x000fea0003800000 */
.L_x_453:
        /* <DEDUP_REMOVED lines=21> */
.L_x_458:
[----:B------:R-:W-:Y:S05]  /*5620*/  BSYNC B0 ;  /* 0x0000000000007941 */ /* 0x000fea0003800000 */
.L_x_457:
[----:B------:R-:W-:-:S05]  /*5630*/  LOP3.LUT R5, R0, R5, RZ, 0xfc, !PT ;  /* 0x0000000500057212 */ /* 0x000fca00078efcff */
[----:B------:R0:W-:Y:S01]  /*5640*/  STG.E.U8 [R8.64], R5 ;  /* 0x0000000508007986 */ /* 0x0001e2000c101124 */
[----:B------:R-:W-:Y:S05]  /*5650*/  BRA `(.L_x_445) ;  /* 0x0000082000007947 */ /* 0x000fea0003800000 */
.L_x_456:
        /* <DEDUP_REMOVED lines=13> */
.L_x_460:
[----:B------:R-:W-:Y:S01]  /*5730*/  IMAD.MOV.U32 R0, RZ, RZ, 0x7f ;  /* 0x0000007fff007424 */ /* 0x000fe200078e00ff */
[----:B------:R-:W-:-:S04]  /*5740*/  ISETP.GT.U32.AND P0, PT, R3, 0x7f800000, PT ;  /* 0x7f8000000300780c */ /* 0x000fc80003f04070 */
[----:B------:R-:W-:-:S04]  /*5750*/  SEL R0, R0, 0x7c, P0 ;  /* 0x0000007c00007807 */ /* 0x000fc80000000000 */
.L_x_461:
[----:B------:R-:W-:Y:S05]  /*5760*/  BSYNC B0 ;  /* 0x0000000000007941 */ /* 0x000fea0003800000 */
.L_x_459:
[----:B------:R-:W-:-:S04]  /*5770*/  LOP3.LUT R3, R5, 0x80000000, RZ, 0xc0, !PT ;  /* 0x8000000005037812 */ /* 0x000fc800078ec0ff */
[----:B------:R-:W-:-:S04]  /*5780*/  SHF.R.U32.HI R3, RZ, 0x18, R3 ;  /* 0x00000018ff037819 */ /* 0x000fc80000011603 */
[----:B------:R-:W-:-:S05]  /*5790*/  LOP3.LUT R3, R0, R3, RZ, 0xfc, !PT ;  /* 0x0000000300037212 */ /* 0x000fca00078efcff */
[----:B------:R0:W-:Y:S01]  /*57a0*/  STG.E.U8 [R8.64], R3 ;  /* 0x0000000308007986 */ /* 0x0001e2000c101124 */
[----:B------:R-:W-:Y:S05]  /*57b0*/  BRA `(.L_x_445) ;  /* 0x000006c000007947 */ /* 0x000fea0003800000 */
.L_x_455:
[----:B------:R-:W0:Y:S02]  /*57c0*/  I2F.S16 R0, R26 ;  /* 0x0000001a00007306 */ /* 0x000e240000101400 */
[----:B0-----:R-:W-:-:S05]  /*57d0*/  F2FP.BF16.PACK_AB R0, RZ, R0 ;  /* 0x00000000ff00723e */ /* 0x001fca00000010ff */
[----:B------:R0:W-:Y:S01]  /*57e0*/  STG.E.U16 [R8.64], R0 ;  /* 0x0000000008007986 */ /* 0x0001e2000c101524 */
[----:B------:R-:W-:Y:S05]  /*57f0*/  BRA `(.L_x_445) ;  /* 0x0000068000007947 */ /* 0x000fea0003800000 */
.L_x_452:
        /* <DEDUP_REMOVED lines=10> */
.L_x_464:
        /* <DEDUP_REMOVED lines=17> */
.L_x_467:
[----:B------:R-:W-:-:S04]  /*59b0*/  LOP3.LUT R3, R5, 0x80000000, RZ, 0xc0, !PT ;  /* 0x8000000005037812 */ /* 0x000fc800078ec0ff */
[----:B------:R-:W-:-:S04]  /*59c0*/  SHF.R.U32.HI R3, RZ, 0x18, R3 ;  /* 0x00000018ff037819 */ /* 0x000fc80000011603 */
[----:B------:R-:W-:-:S04]  /*59d0*/  LOP3.LUT R0, R0, R3, RZ, 0xfc, !PT ;  /* 0x0000000300007212 */ /* 0x000fc800078efcff */
[----:B------:R-:W-:Y:S02]  /*59e0*/  PRMT R4, R0, 0x7610, R4 ;  /* 0x0000761000047816 */ /* 0x000fe40000000004 */
.L_x_466:
[----:B------:R-:W-:Y:S05]  /*59f0*/  BSYNC B0 ;  /* 0x0000000000007941 */ /* 0x000fea0003800000 */
.L_x_465:
[----:B------:R0:W-:Y:S01]  /*5a00*/  STG.E.U8 [R8.64], R4 ;  /* 0x0000000408007986 */ /* 0x0001e2000c101124 */
[----:B------:R-:W-:Y:S05]  /*5a10*/  BRA `(.L_x_445) ;  /* 0x0000046000007947 */ /* 0x000fea0003800000 */
.L_x_463:
        /* <DEDUP_REMOVED lines=17> */
.L_x_470:
[----:B------:R-:W-:-:S04]  /*5b30*/  LOP3.LUT R3, R5, 0x80000000, RZ, 0xc0, !PT ;  /* 0x8000000005037812 */ /* 0x000fc800078ec0ff */
[----:B------:R-:W-:-:S04]  /*5b40*/  SHF.R.U32.HI R3, RZ, 0x18, R3 ;  /* 0x00000018ff037819 */ /* 0x000fc80000011603 */
[----:B------:R-:W-:-:S04]  /*5b50*/  LOP3.LUT R0, R0, R3, RZ, 0xfc, !PT ;  /* 0x0000000300007212 */ /* 0x000fc800078efcff */
[----:B------:R-:W-:Y:S02]  /*5b60*/  PRMT R4, R0, 0x7610, R4 ;  /* 0x0000761000047816 */ /* 0x000fe40000000004 */
.L_x_469:
[----:B------:R-:W-:Y:S05]  /*5b70*/  BSYNC B0 ;  /* 0x0000000000007941 */ /* 0x000fea0003800000 */
.L_x_468:
[----:B------:R0:W-:Y:S01]  /*5b80*/  STG.E.U8 [R8.64], R4 ;  /* 0x0000000408007986 */ /* 0x0001e2000c101124 */
[----:B------:R-:W-:Y:S05]  /*5b90*/  BRA `(.L_x_445) ;  /* 0x000002e000007947 */ /* 0x000fea0003800000 */
.L_x_462:
        /* <DEDUP_REMOVED lines=22> */
.L_x_444:
        /* <DEDUP_REMOVED lines=20> */
.L_x_472:
[----:B------:R-:W-:-:S05]  /*5e40*/  IMAD.MOV.U32 R27, RZ, RZ, RZ ;  /* 0x000000ffff1b7224 */ /* 0x000fca00078e00ff */
[----:B------:R0:W-:Y:S01]  /*5e50*/  STG.E.64 [R8.64], R26 ;  /* 0x0000001a08007986 */ /* 0x0001e2000c101b24 */
[----:B------:R-:W-:Y:S05]  /*5e60*/  BRA `(.L_x_445) ;  /* 0x0000001000007947 */ /* 0x000fea0003800000 */
.L_x_471:
[----:B------:R0:W-:Y:S02]  /*5e70*/  STG.E [R8.64], R26 ;  /* 0x0000001a08007986 */ /* 0x0001e4000c101924 */
.L_x_445:
[----:B------:R-:W-:-:S04]  /*5e80*/  IADD3 R17, R17, 0x80, RZ ;  /* 0x0000008011117810 */ /* 0x000fc80007ffe0ff */
[----:B------:R-:W-:-:S13]  /*5e90*/  ISETP.GE.AND P0, PT, R17, R24, PT ;  /* 0x000000181100720c */ /* 0x000fda0003f06270 */
        /* <DEDUP_REMOVED lines=19> */
.L_x_476:
[----:B------:R0:W-:Y:S01]  /*5fd0*/  STG.E.U8 [R8.64], R18 ;  /* 0x0000001208007986 */ /* 0x0001e2000c101124 */
[----:B------:R-:W-:Y:S05]  /*5fe0*/  BRA `(.L_x_478) ;  /* 0x00000d5000007947 */ /* 0x000fea0003800000 */
.L_x_475:
        /* <DEDUP_REMOVED lines=9> */
.L_x_480:
[----:B------:R0:W-:Y:S01]  /*6080*/  STG.E [R8.64], R18 ;  /* 0x0000001208007986 */ /* 0x0001e2000c101924 */
[----:B------:R-:W-:Y:S05]  /*6090*/  BRA `(.L_x_478) ;  /* 0x00000ca000007947 */ /* 0x000fea0003800000 */
.L_x_479:
[----:B------:R0:W-:Y:S01]  /*60a0*/  STG.E.U16 [R8.64], R18 ;  /* 0x0000001208007986 */ /* 0x0001e2000c101524 */
[----:B------:R-:W-:Y:S05]  /*60b0*/  BRA `(.L_x_478) ;  /* 0x00000c8000007947 */ /* 0x000fea0003800000 */
.L_x_474:
        /* <DEDUP_REMOVED lines=9> */
.L_x_482:
[----:B------:R-:W0:Y:S02]  /*6150*/  I2F.S16 R0, R18 ;  /* 0x0000001200007306 */ /* 0x000e240000101400 */
[----:B0-----:R-:W-:-:S05]  /*6160*/  F2FP.PACK_AB R0, RZ, R0 ;  /* 0x00000000ff00723e */ /* 0x001fca00000000ff */
[----:B------:R0:W-:Y:S01]  /*6170*/  STG.E.U16 [R8.64], R0 ;  /* 0x0000000008007986 */ /* 0x0001e2000c101524 */
[----:B------:R-:W-:Y:S05]  /*6180*/  BRA `(.L_x_478) ;  /* 0x00000bb000007947 */ /* 0x000fea0003800000 */
.L_x_481:
        /* <DEDUP_REMOVED lines=10> */
.L_x_484:
[----:B------:R-:W0:Y:S02]  /*6230*/  I2F.S16 R18, R18 ;  /* 0x0000001200127306 */ /* 0x000e240000101400 */
[----:B0-----:R-:W-:-:S04]  /*6240*/  F2FP.PACK_AB R3, RZ, R18 ;  /* 0x00000012ff03723e */ /* 0x001fc800000000ff */
[----:B------:R-:W-:-:S05]  /*6250*/  PRMT R3, R3, 0x5410, RZ ;  /* 0x0000541003037816 */ /* 0x000fca00000000ff */
[----:B------:R0:W-:Y:S01]  /*6260*/  STG.E [R8.64], R3 ;  /* 0x0000000308007986 */ /* 0x0001e2000c101924 */
[----:B------:R-:W-:Y:S05]  /*6270*/  BRA `(.L_x_478) ;  /* 0x00000ac000007947 */ /* 0x000fea0003800000 */
.L_x_483:
[----:B------:R-:W0:Y:S02]  /*6280*/  I2F.F64.S16 R18, R18 ;  /* 0x0000001200127312 */ /* 0x000e240000101c00 */
[----:B0-----:R0:W-:Y:S01]  /*6290*/  STG.E.64 [R8.64], R18 ;  /* 0x0000001208007986 */ /* 0x0011e2000c101b24 */
[----:B------:R-:W-:Y:S05]  /*62a0*/  BRA `(.L_x_478) ;  /* 0x00000a9000007947 */ /* 0x000fea0003800000 */
.L_x_473:
        /* <DEDUP_REMOVED lines=10> */
.L_x_487:
[----:B------:R-:W0:Y:S01]  /*6350*/  I2F.F64.S16 R4, R18 ;  /* 0x0000001200047312 */ /* 0x000e220000101c00 */
[----:B------:R-:W-:-:S05]  /*6360*/  CS2R R6, SRZ ;  /* 0x0000000000067805 */ /* 0x000fca000001ff00 */
[----:B0-----:R0:W-:Y:S01]  /*6370*/  STG.E.128 [R8.64], R4 ;  /* 0x0000000408007986 */ /* 0x0011e2000c101d24 */
[----:B------:R-:W-:Y:S05]  /*6380*/  BRA `(.L_x_478) ;  /* 0x000009b000007947 */ /* 0x000fea0003800000 */
.L_x_486:
        /* <DEDUP_REMOVED lines=21> */
.L_x_491:
[----:B------:R-:W-:Y:S05]  /*64e0*/  BSYNC B0 ;  /* 0x0000000000007941 */ /* 0x000fea0003800000 */
.L_x_490:
[----:B------:R-:W-:-:S05]  /*64f0*/  LOP3.LUT R5, R0, R5, RZ, 0xfc, !PT ;  /* 0x0000000500057212 */ /* 0x000fca00078efcff */
[----:B------:R0:W-:Y:S01]  /*6500*/  STG.E.U8 [R8.64], R5 ;  /* 0x0000000508007986 */ /* 0x0001e2000c101124 */
[----:B------:R-:W-:Y:S05]  /*6510*/  BRA `(.L_x_478) ;  /* 0x0000082000007947 */ /* 0x000fea0003800000 */
.L_x_489:
        /* <DEDUP_REMOVED lines=13> */
.L_x_493:
[----:B------:R-:W-:Y:S01]  /*65f0*/  IMAD.MOV.U32 R0, RZ, RZ, 0x7f ;  /* 0x0000007fff007424 */ /* 0x000fe200078e00ff */
[----:B------:R-:W-:-:S04]  /*6600*/  ISETP.GT.U32.AND P0, PT, R3, 0x7f800000, PT ;  /* 0x7f8000000300780c */ /* 0x000fc80003f04070 */
[----:B------:R-:W-:-:S04]  /*6610*/  SEL R0, R0, 0x7c, P0 ;  /* 0x0000007c00007807 */ /* 0x000fc80000000000 */
.L_x_494:
[----:B------:R-:W-:Y:S05]  /*6620*/  BSYNC B0 ;  /* 0x0000000000007941 */ /* 0x000fea0003800000 */
.L_x_492:
[----:B------:R-:W-:-:S04]  /*6630*/  LOP3.LUT R3, R5, 0x80000000, RZ, 0xc0, !PT ;  /* 0x8000000005037812 */ /* 0x000fc800078ec0ff */
[----:B------:R-:W-:-:S04]  /*6640*/  SHF.R.U32.HI R3, RZ, 0x18, R3 ;  /* 0x00000018ff037819 */ /* 0x000fc80000011603 */
[----:B------:R-:W-:-:S05]  /*6650*/  LOP3.LUT R3, R0, R3, RZ, 0xfc, !PT ;  /* 0x0000000300037212 */ /* 0x000fca00078efcff */
[----:B------:R0:W-:Y:S01]  /*6660*/  STG.E.U8 [R8.64], R3 ;  /* 0x0000000308007986 */ /* 0x0001e2000c101124 */
[----:B------:R-:W-:Y:S05]  /*6670*/  BRA `(.L_x_478) ;  /* 0x000006c000007947 */ /* 0x000fea0003800000 */
.L_x_488:
[----:B------:R-:W0:Y:S02]  /*6680*/  I2F.S16 R0, R18 ;  /* 0x0000001200007306 */ /* 0x000e240000101400 */
[----:B0-----:R-:W-:-:S05]  /*6690*/  F2FP.BF16.PACK_AB R0, RZ, R0 ;  /* 0x00000000ff00723e */ /* 0x001fca00000010ff */
[----:B------:R0:W-:Y:S01]  /*66a0*/  STG.E.U16 [R8.64], R0 ;  /* 0x0000000008007986 */ /* 0x0001e2000c101524 */
[----:B------:R-:W-:Y:S05]  /*66b0*/  BRA `(.L_x_478) ;  /* 0x0000068000007947 */ /* 0x000fea0003800000 */
.L_x_485:
        /* <DEDUP_REMOVED lines=10> */
.L_x_497:
        /* <DEDUP_REMOVED lines=17> */
.L_x_500:
[----:B------:R-:W-:-:S04]  /*6870*/  LOP3.LUT R3, R5, 0x80000000, RZ, 0xc0, !PT ;  /* 0x8000000005037812 */ /* 0x000fc800078ec0ff */
[----:B------:R-:W-:-:S04]  /*6880*/  SHF.R.U32.HI R3, RZ, 0x18, R3 ;  /* 0x00000018ff037819 */ /* 0x000fc80000011603 */
[----:B------:R-:W-:-:S04]  /*6890*/  LOP3.LUT R0, R0, R3, RZ, 0xfc, !PT ;  /* 0x0000000300007212 */ /* 0x000fc800078efcff */
[----:B------:R-:W-:Y:S02]  /*68a0*/  PRMT R4, R0, 0x7610, R4 ;  /* 0x0000761000047816 */ /* 0x000fe40000000004 */
.L_x_499:
[----:B------:R-:W-:Y:S05]  /*68b0*/  BSYNC B0 ;  /* 0x0000000000007941 */ /* 0x000fea0003800000 */
.L_x_498:
[----:B------:R0:W-:Y:S01]  /*68c0*/  STG.E.U8 [R8.64], R4 ;  /* 0x0000000408007986 */ /* 0x0001e2000c101124 */
[----:B------:R-:W-:Y:S05]  /*68d0*/  BRA `(.L_x_478) ;  /* 0x0000046000007947 */ /* 0x000fea0003800000 */
.L_x_496:
        /* <DEDUP_REMOVED lines=17> */
.L_x_503:
[----:B------:R-:W-:-:S04]  /*69f0*/  LOP3.LUT R3, R5, 0x80000000, RZ, 0xc0, !PT ;  /* 0x8000000005037812 */ /* 0x000fc800078ec0ff */
[----:B------:R-:W-:-:S04]  /*6a00*/  SHF.R.U32.HI R3, RZ, 0x18, R3 ;  /* 0x00000018ff037819 */ /* 0x000fc80000011603 */
[----:B------:R-:W-:-:S04]  /*6a10*/  LOP3.LUT R0, R0, R3, RZ, 0xfc, !PT ;  /* 0x0000000300007212 */ /* 0x000fc800078efcff */
[----:B------:R-:W-:Y:S02]  /*6a20*/  PRMT R4, R0, 0x7610, R4 ;  /* 0x0000761000047816 */ /* 0x000fe40000000004 */
.L_x_502:
[----:B------:R-:W-:Y:S05]  /*6a30*/  BSYNC B0 ;  /* 0x0000000000007941 */ /* 0x000fea0003800000 */
.L_x_501:
[----:B------:R0:W-:Y:S01]  /*6a40*/  STG.E.U8 [R8.64], R4 ;  /* 0x0000000408007986 */ /* 0x0001e2000c101124 */
[----:B------:R-:W-:Y:S05]  /*6a50*/  BRA `(.L_x_478) ;  /* 0x000002e000007947 */ /* 0x000fea0003800000 */
.L_x_495:
        /* <DEDUP_REMOVED lines=22> */
.L_x_477:
        /* <DEDUP_REMOVED lines=20> */
.L_x_505:
[----:B------:R-:W-:-:S05]  /*6d00*/  IMAD.MOV.U32 R19, RZ, RZ, RZ ;  /* 0x000000ffff137224 */ /* 0x000fca00078e00ff */
[----:B------:R0:W-:Y:S01]  /*6d10*/  STG.E.64 [R8.64], R18 ;  /* 0x0000001208007986 */ /* 0x0001e2000c101b24 */
[----:B------:R-:W-:Y:S05]  /*6d20*/  BRA `(.L_x_478) ;  /* 0x0000001000007947 */ /* 0x000fea0003800000 */
.L_x_504:
[----:B------:R0:W-:Y:S02]  /*6d30*/  STG.E [R8.64], R18 ;  /* 0x0000001208007986 */ /* 0x0001e4000c101924 */
.L_x_478:
[----:B------:R-:W-:Y:S02]  /*6d40*/  IADD3 R17, R17, 0x80, RZ ;  /* 0x0000008011117810 */ /* 0x000fe40007ffe0ff */
.L_x_439:
[----:B------:R-:W-:Y:S05]  /*6d50*/  BSYNC B6 ;  /* 0x0000000000067941 */ /* 0x000fea0003800000 */
.L_x_438:
[----:B------:R-:W-:-:S13]  /*6d60*/  ISETP.GE.AND P0, PT, R17, R24, PT ;  /* 0x000000181100720c */ /* 0x000fda0003f06270 */
[----:B------:R-:W-:Y:S05]  /*6d70*/  @P0 EXIT ;  /* 0x000000000000094d */ /* 0x000fea0003800000 */
[----:B0-----:R-:W-:Y:S01]  /*6d80*/  PRMT R0, R16, 0x9910, RZ ;  /* 0x0000991010007816 */ /* 0x001fe200000000ff */
        /* <DEDUP_REMOVED lines=16> */
.L_x_509:
[----:B------:R-:W-:Y:S01]  /*6e90*/  STG.E.U8 [R2.64], R22 ;  /* 0x0000001602007986 */ /* 0x000fe2000c101124 */
[----:B------:R-:W-:Y:S05]  /*6ea0*/  EXIT ;  /* 0x000000000000794d */ /* 0x000fea0003800000 */
.L_x_508:
        /* <DEDUP_REMOVED lines=9> */
.L_x_512:
[----:B------:R-:W-:Y:S01]  /*6f40*/  STG.E [R2.64], R22 ;  /* 0x0000001602007986 */ /* 0x000fe2000c101924 */
[----:B------:R-:W-:Y:S05]  /*6f50*/  EXIT ;  /* 0x000000000000794d */ /* 0x000fea0003800000 */
.L_x_511:
[----:B------:R-:W-:Y:S01]  /*6f60*/  STG.E.U16 [R2.64], R22 ;  /* 0x0000001602007986 */ /* 0x000fe2000c101524 */
[----:B------:R-:W-:Y:S05]  /*6f70*/  EXIT ;  /* 0x000000000000794d */ /* 0x000fea0003800000 */
.L_x_507:
[----:B------:R-:W-:-:S13]  /*6f80*/  ISETP.GT.AND P0, PT, R0, 0x6, PT ;  /* 0x000000060000780c */ /* 0x000fda0003f04270 */
[----:B------:R-:W-:Y:S05]  /*6f90*/  @P0 BRA `(.L_x_513) ;  /* 0x000000b000000947 */ /* 0x000fea0003800000 */
[----:B------:R-:W-:-:S13]  /*6fa0*/  ISETP.NE.AND P0, PT, R0, 0x5, PT ;  /* 0x000000050000780c */ /* 0x000fda0003f05270 */
[----:B------:R-:W-:Y:S05]  /*6fb0*/  @!P0 BRA `(.L_x_514) ;  /* 0x0000005000008947 */ /* 0x000fea0003800000 */
[----:B------:R-:W-:-:S13]  /*6fc0*/  ISETP.NE.AND P0, PT, R0, 0x6, PT ;  /* 0x000000060000780c */ /* 0x000fda0003f05270 */
[----:B------:R-:W-:Y:S05]  /*6fd0*/  @P0 BRA `(.L_x_510) ;  /* 0x00000aa000000947 */ /* 0x000fea0003800000 */
[----:B------:R-:W0:Y:S02]  /*6fe0*/  I2F.S16 R5, R22 ;  /* 0x0000001600057306 */ /* 0x000e240000101400 */
[----:B0-----:R-:W-:Y:S01]  /*6ff0*/  STG.E [R2.64], R5 ;  /* 0x0000000502007986 */ /* 0x001fe2000c101924 */
[----:B------:R-:W-:Y:S05]  /*7000*/  EXIT ;  /* 0x000000000000794d */ /* 0x000fea0003800000 */
.L_x_514:
[----:B------:R-:W0:Y:S02]  /*7010*/  I2F.S16 R0, R22 ;  /* 0x0000001600007306 */ /* 0x000e240000101400 */
[----:B0-----:R-:W-:-:S05]  /*7020*/  F2FP.PACK_AB R0, RZ, R0 ;  /* 0x00000000ff00723e */ /* 0x001fca00000000ff */
[----:B------:R-:W-:Y:S01]  /*7030*/  STG.E.U16 [R2.64], R0 ;  /* 0x0000000002007986 */ /* 0x000fe2000c101524 */
[----:B------:R-:W-:Y:S05]  /*7040*/  EXIT ;  /* 0x000000000000794d */ /* 0x000fea0003800000 */
.L_x_513:
        /* <DEDUP_REMOVED lines=8> */
[----:B0-----:R-:W-:Y:S01]  /*70d0*/  STG.E.64 [R2.64], R22 ;  /* 0x0000001602007986 */ /* 0x001fe2000c101b24 */
[----:B------:R-:W-:Y:S05]  /*70e0*/  EXIT ;  /* 0x000000000000794d */ /* 0x000fea0003800000 */
.L_x_516:
[----:B------:R-:W0:Y:S02]  /*70f0*/  I2F.S16 R22, R22 ;  /* 0x0000001600167306 */ /* 0x000e240000101400 */
[----:B0-----:R-:W-:-:S04]  /*7100*/  F2FP.PACK_AB R5, RZ, R22 ;  /* 0x00000016ff05723e */ /* 0x001fc800000000ff */
[----:B------:R-:W-:-:S05]  /*7110*/  PRMT R5, R5, 0x5410, RZ ;  /* 0x0000541005057816 */ /* 0x000fca00000000ff */
[----:B------:R-:W-:Y:S01]  /*7120*/  STG.E [R2.64], R5 ;  /* 0x0000000502007986 */ /* 0x000fe2000c101924 */
[----:B------:R-:W-:Y:S05]  /*7130*/  EXIT ;  /* 0x000000000000794d */ /* 0x000fea0003800000 */
.L_x_515:
[----:B------:R-:W0:Y:S02]  /*7140*/  I2F.F64.S16 R22, R22 ;  /* 0x0000001600167312 */ /* 0x000e240000101c00 */
[----:B0-----:R-:W-:Y:S01]  /*7150*/  STG.E.64 [R2.64], R22 ;  /* 0x0000001602007986 */ /* 0x001fe2000c101b24 */
[----:B------:R-:W-:Y:S05]  /*7160*/  EXIT ;  /* 0x000000000000794d */ /* 0x000fea0003800000 */
.L_x_506:
        /* <DEDUP_REMOVED lines=10> */
.L_x_519:
[----:B------:R-:W0:Y:S01]  /*7210*/  I2F.F64.S16 R4, R22 ;  /* 0x0000001600047312 */ /* 0x000e220000101c00 */
[----:B------:R-:W-:-:S05]  /*7220*/  CS2R R6, SRZ ;  /* 0x0000000000067805 */ /* 0x000fca000001ff00 */
[----:B0-----:R-:W-:Y:S01]  /*7230*/  STG.E.128 [R2.64], R4 ;  /* 0x0000000402007986 */ /* 0x001fe2000c101d24 */
[----:B------:R-:W-:Y:S05]  /*7240*/  EXIT ;  /* 0x000000000000794d */ /* 0x000fea0003800000 */
.L_x_518:
        /* <DEDUP_REMOVED lines=21> */
.L_x_523:
[----:B------:R-:W-:Y:S05]  /*73a0*/  BSYNC B0 ;  /* 0x0000000000007941 */ /* 0x000fea0003800000 */
.L_x_522:
[----:B------:R-:W-:-:S05]  /*73b0*/  LOP3.LUT R5, R0, R5, RZ, 0xfc, !PT ;  /* 0x0000000500057212 */ /* 0x000fca00078efcff */
[----:B------:R-:W-:Y:S01]  /*73c0*/  STG.E.U8 [R2.64], R5 ;  /* 0x0000000502007986 */ /* 0x000fe2000c101124 */
[----:B------:R-:W-:Y:S05]  /*73d0*/  EXIT ;  /* 0x000000000000794d */ /* 0x000fea0003800000 */
.L_x_521:
        /* <DEDUP_REMOVED lines=13> */
.L_x_525:
[----:B------:R-:W-:Y:S01]  /*74b0*/  IMAD.MOV.U32 R0, RZ, RZ, 0x7f ;  /* 0x0000007fff007424 */ /* 0x000fe200078e00ff */
[----:B------:R-:W-:-:S04]  /*74c0*/  ISETP.GT.U32.AND P0, PT, R4, 0x7f800000, PT ;  /* 0x7f8000000400780c */ /* 0x000fc80003f04070 */
[----:B------:R-:W-:-:S04]  /*74d0*/  SEL R0, R0, 0x7c, P0 ;  /* 0x0000007c00007807 */ /* 0x000fc80000000000 */
.L_x_526:
[----:B------:R-:W-:Y:S05]  /*74e0*/  BSYNC B0 ;  /* 0x0000000000007941 */ /* 0x000fea0003800000 */
.L_x_524:
[----:B------:R-:W-:-:S04]  /*74f0*/  LOP3.LUT R4, R5, 0x80000000, RZ, 0xc0, !PT ;  /* 0x8000000005047812 */ /* 0x000fc800078ec0ff */
[----:B------:R-:W-:-:S04]  /*7500*/  SHF.R.U32.HI R5, RZ, 0x18, R4 ;  /* 0x00000018ff057819 */ /* 0x000fc80000011604 */
[----:B------:R-:W-:-:S05]  /*7510*/  LOP3.LUT R5, R0, R5, RZ, 0xfc, !PT ;  /* 0x0000000500057212 */ /* 0x000fca00078efcff */
[----:B------:R-:W-:Y:S01]  /*7520*/  STG.E.U8 [R2.64], R5 ;  /* 0x0000000502007986 */ /* 0x000fe2000c101124 */
[----:B------:R-:W-:Y:S05]  /*7530*/  EXIT ;  /* 0x000000000000794d */ /* 0x000fea0003800000 */
.L_x_520:
[----:B------:R-:W0:Y:S02]  /*7540*/  I2F.S16 R0, R22 ;  /* 0x0000001600007306 */ /* 0x000e240000101400 */
[----:B0-----:R-:W-:-:S05]  /*7550*/  F2FP.BF16.PACK_AB R0, RZ, R0 ;  /* 0x00000000ff00723e */ /* 0x001fca00000010ff */
[----:B------:R-:W-:Y:S01]  /*7560*/  STG.E.U16 [R2.64], R0 ;  /* 0x0000000002007986 */ /* 0x000fe2000c101524 */
[----:B------:R-:W-:Y:S05]  /*7570*/  EXIT ;  /* 0x000000000000794d */ /* 0x000fea0003800000 */
.L_x_517:
        /* <DEDUP_REMOVED lines=10> */
.L_x_529:
        /* <DEDUP_REMOVED lines=13> */
[----:B------:R-:W-:-:S05]  /*76f0*/  FADD.FTZ R0, R5, 8192 ;  /* 0x4600000005007421 */ /* 0x000fca0000010000 */
[----:B------:R-:W-:Y:S02]  /*7700*/  LOP3.LUT P0, R4, R0, 0xff, RZ, 0xc0, !PT ;  /* 0x000000ff00047812 */ /* 0x000fe4000780c0ff */
[----:B------:R-:W-:-:S11]  /*7710*/  PRMT R0, RZ, 0x7610, R0 ;  /* 0x00007610ff007816 */ /* 0x000fd60000000000 */
[----:B------:R-:W-:Y:S05]  /*7720*/  @!P0 BRA `(.L_x_531) ;  /* 0x0000004000008947 */ /* 0x000fea0003800000 */
.L_x_532:
[----:B------:R-:W-:-:S04]  /*7730*/  LOP3.LUT R0, R7, 0x80000000, RZ, 0xc0, !PT ;  /* 0x8000000007007812 */ /* 0x000fc800078ec0ff */
[----:B------:R-:W-:-:S04]  /*7740*/  SHF.R.U32.HI R5, RZ, 0x18, R0 ;  /* 0x00000018ff057819 */ /* 0x000fc80000011600 */
[----:B------:R-:W-:-:S04]  /*7750*/  LOP3.LUT R4, R4, R5, RZ, 0xfc, !PT ;  /* 0x0000000504047212 */ /* 0x000fc800078efcff */
[----:B------:R-:W-:Y:S02]  /*7760*/  PRMT R0, R4, 0x7610, R0 ;  /* 0x0000761004007816 */ /* 0x000fe40000000000 */
.L_x_531:
[----:B------:R-:W-:Y:S05]  /*7770*/  BSYNC B0 ;  /* 0x0000000000007941 */ /* 0x000fea0003800000 */
.L_x_530:
[----:B------:R-:W-:Y:S01]  /*7780*/  STG.E.U8 [R2.64], R0 ;  /* 0x0000000002007986 */ /* 0x000fe2000c101124 */
[----:B------:R-:W-:Y:S05]  /*7790*/  EXIT ;  /* 0x000000000000794d */ /* 0x000fea0003800000 */
.L_x_528:
        /* <DEDUP_REMOVED lines=17> */
.L_x_535:
[----:B------:R-:W-:-:S04]  /*78b0*/  LOP3.LUT R0, R7, 0x80000000, RZ, 0xc0, !PT ;  /* 0x8000000007007812 */ /* 0x000fc800078ec0ff */
[----:B------:R-:W-:-:S04]  /*78c0*/  SHF.R.U32.HI R5, RZ, 0x18, R0 ;  /* 0x00000018ff057819 */ /* 0x000fc80000011600 */
[----:B------:R-:W-:-:S04]  /*78d0*/  LOP3.LUT R4, R4, R5, RZ, 0xfc, !PT ;  /* 0x0000000504047212 */ /* 0x000fc800078efcff */
[----:B------:R-:W-:Y:S02]  /*78e0*/  PRMT R0, R4, 0x7610, R0 ;  /* 0x0000761004007816 */ /* 0x000fe40000000000 */
.L_x_534:
[----:B------:R-:W-:Y:S05]  /*78f0*/  BSYNC B0 ;  /* 0x0000000000007941 */ /* 0x000fea0003800000 */
.L_x_533:
[----:B------:R-:W-:Y:S01]  /*7900*/  STG.E.U8 [R2.64], R0 ;  /* 0x0000000002007986 */ /* 0x000fe2000c101124 */
[----:B------:R-:W-:Y:S05]  /*7910*/  EXIT ;  /* 0x000000000000794d */ /* 0x000fea0003800000 */
.L_x_527:
        /* <DEDUP_REMOVED lines=22> */
.L_x_510:
        /* <DEDUP_REMOVED lines=20> */
.L_x_537:
[----:B------:R-:W-:-:S05]  /*7bc0*/  IMAD.MOV.U32 R23, RZ, RZ, RZ ;  /* 0x000000ffff177224 */ /* 0x000fca00078e00ff */
[----:B------:R-:W-:Y:S01]  /*7bd0*/  STG.E.64 [R2.64], R22 ;  /* 0x0000001602007986 */ /* 0x000fe2000c101b24 */
[----:B------:R-:W-:Y:S05]  /*7be0*/  EXIT ;  /* 0x000000000000794d */ /* 0x000fea0003800000 */
.L_x_536:
[----:B------:R-:W-:Y:S01]  /*7bf0*/  STG.E [R2.64], R22 ;  /* 0x0000001602007986 */ /* 0x000fe2000c101924 */
[----:B------:R-:W-:Y:S05]  /*7c00*/  EXIT ;  /* 0x000000000000794d */ /* 0x000fea0003800000 */
.L_x_538:
        /* <DEDUP_REMOVED lines=15> */
.L_x_16487:


//--------------------- .text._ZN2at6native18elementwise_kernelILi128ELi4EZNS0_22gpu_kernel_impl_nocastINS0_13AUnaryFunctorIbbbNS0_15binary_internal10MulFunctorIbEEEEEEvRNS_18TensorIteratorBaseERKT_EUliE_EEviT1_ --------------------------
	.section	.text._ZN2at6native18elementwise_kernelILi128ELi4EZNS0_22gpu_kernel_impl_nocastINS0_13AUnaryFunctorIbbbNS0_15binary_internal10MulFunctorIbEEEEEEvRNS_18TensorIteratorBaseERKT_EUliE_EEviT1_,"ax",@progbits
	.sectioninfo	@"SHI_REGISTERS=12"
	.align	128
        .global         _ZN2at6native18elementwise_kernelILi128ELi4EZNS0_22gpu_kernel_impl_nocastINS0_13AUnaryFunctorIbbbNS0_15binary_internal10MulFunctorIbEEEEEEvRNS_18TensorIteratorBaseERKT_EUliE_EEviT1_
        .type           _ZN2at6native18elementwise_kernelILi128ELi4EZNS0_22gpu_kernel_impl_nocastINS0_13AUnaryFunctorIbbbNS0_15binary_internal10MulFunctorIbEEEEEEvRNS_18TensorIteratorBaseERKT_EUliE_EEviT1_,@function
        .size           _ZN2at6native18elementwise_kernelILi128ELi4EZNS0_22gpu_kernel_impl_nocastINS0_13AUnaryFunctorIbbbNS0_15binary_internal10MulFunctorIbEEEEEEvRNS_18TensorIteratorBaseERKT_EUliE_EEviT1_,(.L_x_16488 - _ZN2at6native18elementwise_kernelILi128ELi4EZNS0_22gpu_kernel_impl_nocastINS0_13AUnaryFunctorIbbbNS0_15binary_internal10MulFunctorIbEEEEEEvRNS_18TensorIteratorBaseERKT_EUliE_EEviT1_)
        .other          _ZN2at6native18elementwise_kernelILi128ELi4EZNS0_22gpu_kernel_impl_nocastINS0_13AUnaryFunctorIbbbNS0_15binary_internal10MulFunctorIbEEEEEEvRNS_18TensorIteratorBaseERKT_EUliE_EEviT1_,@"STO_CUDA_ENTRY STV_DEFAULT"
_ZN2at6native18elementwise_kernelILi128ELi4EZNS0_22gpu_kernel_impl_nocastINS0_13AUnaryFunctorIbbbNS0_15binary_internal10MulFunctorIbEEEEEEvRNS_18TensorIteratorBaseERKT_EUliE_EEviT1_:
.text._ZN2at6native18elementwise_kernelILi128ELi4EZNS0_22gpu_kernel_impl_nocastINS0_13AUnaryFunctorIbbbNS0_15binary_internal10MulFunctorIbEEEEEEvRNS_18TensorIteratorBaseERKT_EUliE_EEviT1_:
[----:B------:R-:W-:Y:S02]  /*0000*/  MOV R1, c[0x0][0x28] ;  /* 0x00000a0000017a02 */ /* 0x000fe40000000f00 */
[----:B------:R-:W0:Y:S01]  /*0010*/  S2R R0, SR_CTAID.X ;  /* 0x0000000000007919 */ /* 0x000e220000002500 */
[----:B------:R-:W-:Y:S01]  /*0020*/  ULDC.64 UR4, c[0x0][0x118] ;  /* 0x0000460000047ab9 */ /* 0x000fe20000000a00 */
[----:B------:R-:W-:Y:S01]  /*0030*/  BSSY B0, `(.L_x_539) ;  /* 0x00000f3000007945 */ /* 0x000fe20003800000 */
[----:B------:R-:W-:Y:S01]  /*0040*/  ULDC.U8 UR6, c[0x0][0x371] ;  /* 0x0000dc4000067ab9 */ /* 0x000fe20000000000 */
[----:B------:R-:W0:Y:S02]  /*0050*/  S2R R3, SR_TID.X ;  /* 0x0000000000037919 */ /* 0x000e240000002100 */
[----:B0-----:R-:W-:-:S04]  /*0060*/  LEA R0, R0, R3, 0x9 ;  /* 0x0000000300007211 */ /* 0x001fc800078e48ff */
[----:B------:R-:W-:-:S13]  /*0070*/  ISETP.GE.AND P0, PT, R0, c[0x0][0x160], PT ;  /* 0x0000580000007a0c */ /* 0x000fda0003f06270 */
[----:B------:R-:W-:Y:S05]  /*0080*/  @P0 BRA `(.L_x_540) ;  /* 0x00000ed000000947 */ /* 0x000fea0003800000 */
[----:B------:R-:W-:Y:S01]  /*0090*/  ISETP.NE.AND P0, PT, RZ, c[0x0][0x168], PT ;  /* 0x00005a00ff007a0c */ /* 0x000fe20003f05270 */
[----:B------:R-:W-:-:S12]  /*00a0*/  CS2R R2, SRZ ;  /* 0x0000000000027805 */ /* 0x000fd8000001ff00 */
[----:B------:R-:W-:Y:S05]  /*00b0*/  @!P0 BRA `(.L_x_541) ;  /* 0x00000e0000008947 */ /* 0x000fea0003800000 */
[----:B------:R-:W-:Y:S01]  /*00c0*/  HFMA2.MMA R2, -RZ, RZ, 0, 0 ;  /* 0x00000000ff027435 */ /* 0x000fe200000001ff */
[----:B------:R-:W-:Y:S02]  /*00d0*/  MOV R3, R0 ;  /* 0x0000000000037202 */ /* 0x000fe40000000f00 */
[----:B------:R-:W-:-:S04]  /*00e0*/  MOV R8, c[0x0][0x168] ;  /* 0x00005a0000087a02 */ /* 0x000fc80000000f00 */
[----:B------:R-:W-:-:S03]  /*00f0*/  ISETP.NE.AND P0, PT, R8, 0x1, PT ;  /* 0x000000010800780c */ /* 0x000fc60003f05270 */
[----:B------:R-:W-:-:S05]  /*0100*/  IMAD.HI.U32 R4, R0, c[0x0][0x170], R2 ;  /* 0x00005c0000047a27 */ /* 0x000fca00078e0002 */
[----:B------:R-:W-:-:S04]  /*0110*/  SHF.R.U32.HI R5, RZ, c[0x0][0x174], R4 ;  /* 0x00005d00ff057a19 */ /* 0x000fc80000011604 */
[----:B------:R-:W-:-:S05]  /*0120*/  IADD3 R3, -R5, RZ, RZ ;  /* 0x000000ff05037210 */ /* 0x000fca0007ffe1ff */
[----:B------:R-:W-:-:S04]  /*0130*/  IMAD R3, R3, c[0x0][0x16c], R0 ;  /* 0x00005b0003037a24 */ /* 0x000fc800078e0200 */
[C---:B------:R-:W-:Y:S02]  /*0140*/  IMAD R2, R3.reuse, c[0x0][0x298], RZ ;  /* 0x0000a60003027a24 */ /* 0x040fe400078e02ff */
[----:B------:R-:W-:Y:S01]  /*0150*/  IMAD R3, R3, c[0x0][0x29c], RZ ;  /* 0x0000a70003037a24 */ /* 0x000fe200078e02ff */
[----:B------:R-:W-:Y:S05]  /*0160*/  @!P0 BRA `(.L_x_541) ;  /* 0x00000d5000008947 */ /* 0x000fea0003800000 */
[----:B------:R-:W-:Y:S02]  /*0170*/  MOV R4, RZ ;  /* 0x000000ff00047202 */ /* 0x000fe40000000f00 */
[----:B------:R-:W-:-:S03]  /*0180*/  ISETP.NE.AND P0, PT, R8, 0x2, PT ;  /* 0x000000020800780c */ /* 0x000fc60003f05270 */
[----:B------:R-:W-:-:S05]  /*0190*/  IMAD.HI.U32 R6, R5, c[0x0][0x17c], R4 ;  /* 0x00005f0005067a27 */ /* 0x000fca00078e0004 */
[----:B------:R-:W-:-:S04]  /*01a0*/  SHF.R.U32.HI R7, RZ, c[0x0][0x180], R6 ;  /* 0x00006000ff077a19 */ /* 0x000fc80000011606 */
[----:B------:R-:W-:-:S05]  /*01b0*/  IADD3 R4, -R7, RZ, RZ ;  /* 0x000000ff07047210 */ /* 0x000fca0007ffe1ff */
[----:B------:R-:W-:-:S04]  /*01c0*/  IMAD R4, R4, c[0x0][0x178], R5 ;  /* 0x00005e0004047a24 */ /* 0x000fc800078e0205 */
[C---:B------:R-:W-:Y:S02]  /*01d0*/  IMAD R2, R4.reuse, c[0x0][0x2a0], R2 ;  /* 0x0000a80004027a24 */ /* 0x040fe400078e0202 */
[----:B------:R-:W-:Y:S01]  /*01e0*/  IMAD R3, R4, c[0x0][0x2a4], R3 ;  /* 0x0000a90004037a24 */ /* 0x000fe200078e0203 */
[----:B------:R-:W-:Y:S05]  /*01f0*/  @!P0 BRA `(.L_x_541) ;  /* 0x00000cc000008947 */ /* 0x000fea0003800000 */
[----:B------:R-:W-:Y:S01]  /*0200*/  IMAD.MOV.U32 R6, RZ, RZ, RZ ;  /* 0x000000ffff067224 */ /* 0x000fe200078e00ff */
        /* <DEDUP_REMOVED lines=8> */
[----:B------:R-:W-:Y:S01]  /*0290*/  HFMA2.MMA R4, -RZ, RZ, 0, 0 ;  /* 0x00000000ff047435 */ /* 0x000fe200000001ff */
[----:B------:R-:W-:-:S09]  /*02a0*/  ISETP.NE.AND P0, PT, R8, 0x4, PT ;  /* 0x000000040800780c */ /* 0x000fd20003f05270 */
[----:B------:R-:W-:-:S05]  /*02b0*/  IMAD.HI.U32 R6, R5, c[0x0][0x194], R4 ;  /* 0x0000650005067a27 */ /* 0x000fca00078e0004 */
[----:B------:R-:W-:-:S04]  /*02c0*/  SHF.R.U32.HI R7, RZ, c[0x0][0x198], R6 ;  /* 0x00006600ff077a19 */ /* 0x000fc80000011606 */
[----:B------:R-:W-:-:S05]  /*02d0*/  IADD3 R4, -R7, RZ, RZ ;  /* 0x000000ff07047210 */ /* 0x000fca0007ffe1ff */
[----:B------:R-:W-:-:S04]  /*02e0*/  IMAD R4, R4, c[0x0][0x190], R5 ;  /* 0x0000640004047a24 */ /* 0x000fc800078e0205 */
[C---:B------:R-:W-:Y:S02]  /*02f0*/  IMAD R2, R4.reuse, c[0x0][0x2b0], R2 ;  /* 0x0000ac0004027a24 */ /* 0x040fe400078e0202 */
[----:B------:R-:W-:Y:S01]  /*0300*/  IMAD R3, R4, c[0x0][0x2b4], R3 ;  /* 0x0000ad0004037a24 */ /* 0x000fe200078e0203 */
        /* <DEDUP_REMOVED lines=22> */
[----:B------:R-:W-:-:S05]  /*0470*/  SHF.R.U32.HI R5, RZ, c[0x0][0x1bc], R4 ;  /* 0x00006f00ff057a19 */ /* 0x000fca0000011604 */
[----:B------:R-:W-:-:S04]  /*0480*/  IMAD.MOV R6, RZ, RZ, -R5 ;  /* 0x000000ffff067224 */ /* 0x000fc800078e0a05 */
        /* <DEDUP_REMOVED lines=148> */
[----:B------:R-:W-:Y:S02]  /*0dd0*/  ISETP.NE.AND P0, PT, R8, 0x18, PT ;  /* 0x000000180800780c */ /* 0x000fe40003f05270 */
[----:B------:R-:W-:-:S05]  /*0de0*/  MOV R4, RZ ;  /* 0x000000ff00047202 */ /* 0x000fca0000000f00 */
[----:B------:R-:W-:-:S05]  /*0df0*/  IMAD.HI.U32 R6, R5, c[0x0][0x284], R4 ;  /* 0x0000a10005067a27 */ /* 0x000fca00078e0004 */
[----:B------:R-:W-:Y:S02]  /*0e00*/  SHF.R.U32.HI R7, RZ, c[0x0][0x288], R6 ;  /* 0x0000a200ff077a19 */ /* 0x000fe40000011606 */
[----:B------:R-:W-:Y:S02]  /*0e10*/  @P0 MOV R6, RZ ;  /* 0x000000ff00060202 */ /* 0x000fe40000000f00 */
[----:B------:R-:W-:-:S03]  /*0e20*/  IADD3 R9, -R7, RZ, RZ ;  /* 0x000000ff07097210 */ /* 0x000fc60007ffe1ff */
[----:B------:R-:W-:-:S05]  /*0e30*/  @P0 IMAD.HI.U32 R4, R7, c[0x0][0x290], R6 ;  /* 0x0000a40007040a27 */ /* 0x000fca00078e0006 */
[----:B------:R-:W-:Y:S01]  /*0e40*/  @P0 SHF.R.U32.HI R6, RZ, c[0x0][0x294], R4 ;  /* 0x0000a500ff060a19 */ /* 0x000fe20000011604 */
[----:B------:R-:W-:-:S04]  /*0e50*/  IMAD R4, R9, c[0x0][0x280], R5 ;  /* 0x0000a00009047a24 */ /* 0x000fc800078e0205 */
[----:B------:R-:W-:Y:S02]  /*0e60*/  @P0 IMAD.MOV R6, RZ, RZ, -R6 ;  /* 0x000000ffff060224 */ /* 0x000fe400078e0a06 */
[----:B------:R-:W-:Y:S02]  /*0e70*/  IMAD R2, R4, c[0x0][0x350], R2 ;  /* 0x0000d40004027a24 */ /* 0x000fe400078e0202 */
[----:B------:R-:W-:Y:S02]  /*0e80*/  @P0 IMAD R6, R6, c[0x0][0x28c], R7 ;  /* 0x0000a30006060a24 */ /* 0x000fe400078e0207 */
[----:B------:R-:W-:Y:S02]  /*0e90*/  IMAD R3, R4, c[0x0][0x354], R3 ;  /* 0x0000d50004037a24 */ /* 0x000fe400078e0203 */
[C---:B------:R-:W-:Y:S02]  /*0ea0*/  @P0 IMAD R2, R6.reuse, c[0x0][0x358], R2 ;  /* 0x0000d60006020a24 */ /* 0x040fe400078e0202 */
[----:B------:R-:W-:-:S05]  /*0eb0*/  @P0 IMAD R3, R6, c[0x0][0x35c], R3 ;  /* 0x0000d70006030a24 */ /* 0x000fca00078e0203 */
.L_x_541:
[----:B------:R-:W-:-:S04]  /*0ec0*/  IADD3 R4, P0, R3, c[0x0][0x368], RZ ;  /* 0x0000da0003047a10 */ /* 0x000fc80007f1e0ff */
[----:B------:R-:W-:-:S05]  /*0ed0*/  IADD3.X R5, RZ, c[0x0][0x36c], RZ, P0, !PT ;  /* 0x0000db00ff057a10 */ /* 0x000fca00007fe4ff */
[----:B------:R-:W2:Y:S01]  /*0ee0*/  LDG.E.U8 R4, [R4.64] ;  /* 0x0000000404047981 */ /* 0x000ea2000c1e1100 */
[----:B------:R-:W-:Y:S02]  /*0ef0*/  ISETP.NE.AND P0, PT, RZ, UR6, PT ;  /* 0x00000006ff007c0c */ /* 0x000fe4000bf05270 */
[----:B------:R-:W-:Y:S02]  /*0f00*/  IADD3 R2, P1, R2, c[0x0][0x360], RZ ;  /* 0x0000d80002027a10 */ /* 0x000fe40007f3e0ff */
[----:B------:R-:W-:Y:S02]  /*0f10*/  IADD3 R0, R0, 0x80, RZ ;  /* 0x0000008000007810 */ /* 0x000fe40007ffe0ff */
[----:B------:R-:W-:Y:S02]  /*0f20*/  IADD3.X R3, RZ, c[0x0][0x364], RZ, P1, !PT ;  /* 0x0000d900ff037a10 */ /* 0x000fe40000ffe4ff */
[----:B--2---:R-:W-:-:S04]  /*0f30*/  ISETP.NE.AND P0, PT, R4, RZ, P0 ;  /* 0x000000ff0400720c */ /* 0x004fc80000705270 */
[----:B------:R-:W-:-:S05]  /*0f40*/  SEL R7, RZ, 0x1, !P0 ;  /* 0x00000001ff077807 */ /* 0x000fca0004000000 */
[----:B------:R0:W-:Y:S04]  /*0f50*/  STG.E.U8 [R2.64], R7 ;  /* 0x0000000702007986 */ /* 0x0001e8000c101104 */
.L_x_540:
[----:B------:R-:W-:Y:S05]  /*0f60*/  BSYNC B0 ;  /* 0x0000000000007941 */ /* 0x000fea0003800000 */
.L_x_539:
[----:B------:R-:W-:Y:S01]  /*0f70*/  ISETP.GE.AND P0, PT, R0, c[0x0][0x160], PT ;  /* 0x0000580000007a0c */ /* 0x000fe20003f06270 */
[----:B------:R-:W-:-:S12]  /*0f80*/  BSSY B0, `(.L_x_542) ;  /* 0x00001de000007945 */ /* 0x000fd80003800000 */
[----:B------:R-:W-:Y:S05]  /*0f90*/  @P0 BRA `(.L_x_543) ;  /* 0x00001dc000000947 */ /* 0x000fea0003800000 */
[----:B------:R-:W-:Y:S01]  /*0fa0*/  ISETP.NE.AND P0, PT, RZ, c[0x0][0x168], PT ;  /* 0x00005a00ff007a0c */ /* 0x000fe20003f05270 */
[----:B0-----:R-:W-:-:S12]  /*0fb0*/  CS2R R2, SRZ ;  /* 0x0000000000027805 */ /* 0x001fd8000001ff00 */
[----:B------:R-:W-:Y:S05]  /*0fc0*/  @!P0 BRA `(.L_x_544) ;  /* 0x00000e0000008947 */ /* 0x000fea0003800000 */
[----:B------:R-:W-:Y:S02]  /*0fd0*/  MOV R2, RZ ;  /* 0x000000ff00027202 */ /* 0x000fe40000000f00 */
[----:B------:R-:W-:Y:S02]  /*0fe0*/  MOV R3, R0 ;  /* 0x0000000000037202 */ /* 0x000fe40000000f00 */
[----:B------:R-:W-:-:S03]  /*0ff0*/  MOV R8, c[0x0][0x168] ;  /* 0x00005a0000087a02 */ /* 0x000fc60000000f00 */
[----:B------:R-:W-:Y:S01]  /*1000*/  IMAD.HI.U32 R4, R0, c[0x0][0x170], R2 ;  /* 0x00005c0000047a27 */ /* 0x000fe200078e0002 */
[----:B------:R-:W-:-:S04]  /*1010*/  ISETP.NE.AND P0, PT, R8, 0x1, PT ;  /* 0x000000010800780c */ /* 0x000fc80003f05270 */
[----:B------:R-:W-:-:S04]  /*1020*/  SHF.R.U32.HI R5, RZ, c[0x0][0x174], R4 ;  /* 0x00005d00ff057a19 */ /* 0x000fc80000011604 */
[----:B------:R-:W-:-:S05]  /*1030*/  IADD3 R3, -R5, RZ, RZ ;  /* 0x000000ff05037210 */ /* 0x000fca0007ffe1ff */
[----:B------:R-:W-:-:S04]  /*1040*/  IMAD R3, R3, c[0x0][0x16c], R0 ;  /* 0x00005b0003037a24 */ /* 0x000fc800078e0200 */
[C---:B------:R-:W-:Y:S02]  /*1050*/  IMAD R2, R3.reuse, c[0x0][0x298], RZ ;  /* 0x0000a60003027a24 */ /* 0x040fe400078e02ff */
[----:B------:R-:W-:Y:S01]  /*1060*/  IMAD R3, R3, c[0x0][0x29c], RZ ;  /* 0x0000a70003037a24 */ /* 0x000fe200078e02ff */
        /* <DEDUP_REMOVED lines=207> */
[----:B------:R-:W-:-:S03]  /*1d60*/  IMAD R4, R9, c[0x0][0x280], R5 ;  /* 0x0000a00009047a24 */ /* 0x000fc600078e0205 */
[----:B------:R-:W-:Y:S01]  /*1d70*/  @P0 IADD3 R6, -R6, RZ, RZ ;  /* 0x000000ff06060210 */ /* 0x000fe20007ffe1ff */
[C---:B------:R-:W-:Y:S02]  /*1d80*/  IMAD R2, R4.reuse, c[0x0][0x350], R2 ;  /* 0x0000d40004027a24 */ /* 0x040fe400078e0202 */
[----:B------:R-:W-:Y:S02]  /*1d90*/  IMAD R3, R4, c[0x0][0x354], R3 ;  /* 0x0000d50004037a24 */ /* 0x000fe400078e0203 */
[----:B------:R-:W-:-:S04]  /*1da0*/  @P0 IMAD R6, R6, c[0x0][0x28c], R7 ;  /* 0x0000a30006060a24 */ /* 0x000fc800078e0207 */
[C---:B------:R-:W-:Y:S02]  /*1db0*/  @P0 IMAD R2, R6.reuse, c[0x0][0x358], R2 ;  /* 0x0000d60006020a24 */ /* 0x040fe400078e0202 */
[----:B------:R-:W-:-:S05]  /*1dc0*/  @P0 IMAD R3, R6, c[0x0][0x35c], R3 ;  /* 0x0000d70006030a24 */ /* 0x000fca00078e0203 */
.L_x_544:
[----:B------:R-:W-:-:S05]  /*1dd0*/  IADD3 R4, P0, R3, c[0x0][0x368], RZ ;  /* 0x0000da0003047a10 */ /* 0x000fca0007f1e0ff */
[----:B------:R-:W-:-:S05]  /*1de0*/  IMAD.X R5, RZ, RZ, c[0x0][0x36c], P0 ;  /* 0x0000db00ff057624 */ /* 0x000fca00000e06ff */
[----:B------:R-:W2:Y:S01]  /*1df0*/  LDG.E.U8 R4, [R4.64] ;  /* 0x0000000404047981 */ /* 0x000ea2000c1e1100 */
[----:B------:R-:W-:Y:S02]  /*1e00*/  ISETP.NE.AND P0, PT, RZ, UR6, PT ;  /* 0x00000006ff007c0c */ /* 0x000fe4000bf05270 */
[----:B------:R-:W-:Y:S02]  /*1e10*/  IADD3 R2, P1, R2, c[0x0][0x360], RZ ;  /* 0x0000d80002027a10 */ /* 0x000fe40007f3e0ff */
[----:B------:R-:W-:Y:S02]  /*1e20*/  IADD3 R0, R0, 0x80, RZ ;  /* 0x0000008000007810 */ /* 0x000fe40007ffe0ff */
[----:B------:R-:W-:Y:S02]  /*1e30*/  IADD3.X R3, RZ, c[0x0][0x364], RZ, P1, !PT ;  /* 0x0000d900ff037a10 */ /* 0x000fe40000ffe4ff */
[----:B--2---:R-:W-:-:S04]  /*1e40*/  ISETP.NE.AND P0, PT, R4, RZ, P0 ;  /* 0x000000ff0400720c */ /* 0x004fc80000705270 */
[----:B------:R-:W-:Y:S02]  /*1e50*/  SEL R7, RZ, 0x1, !P0 ;  /* 0x00000001ff077807 */ /* 0x000fe40004000000 */
[----:B------:R-:W-:-:S03]  /*1e60*/  ISETP.GE.AND P0, PT, R0, c[0x0][0x160], PT ;  /* 0x0000580000007a0c */ /* 0x000fc60003f06270 */
[----:B------:R0:W-:Y:S10]  /*1e70*/  STG.E.U8 [R2.64], R7 ;  /* 0x0000000702007986 */ /* 0x0001f4000c101104 */
        /* <DEDUP_REMOVED lines=228> */
.L_x_545:
        /* <DEDUP_REMOVED lines=10> */
.L_x_543:
[----:B------:R-:W-:Y:S05]  /*2d60*/  BSYNC B0 ;  /* 0x0000000000007941 */ /* 0x000fea0003800000 */
.L_x_542:
[----:B------:R-:W-:-:S13]  /*2d70*/  ISETP.GE.AND P0, PT, R0, c[0x0][0x160], PT ;  /* 0x0000580000007a0c */ /* 0x000fda0003f06270 */
[----:B------:R-:W-:Y:S05]  /*2d80*/  @P0 EXIT ;  /* 0x000000000000094d */ /* 0x000fea0003800000 */
        /* <DEDUP_REMOVED lines=218> */
[----:B------:R-:W-:-:S04]  /*3b30*/  @P0 IMAD.HI.U32 R0, R7, c[0x0][0x290], R6 ;  /* 0x0000a40007000a27 */ /* 0x000fc800078e0006 */
[----:B------:R-:W-:Y:S01]  /*3b40*/  IMAD R4, R4, c[0x0][0x280], R5 ;  /* 0x0000a00004047a24 */ /* 0x000fe200078e0205 */
[----:B------:R-:W-:-:S03]  /*3b50*/  @P0 SHF.R.U32.HI R0, RZ, c[0x0][0x294], R0 ;  /* 0x0000a500ff000a19 */ /* 0x000fc60000011600 */
[----:B------:R-:W-:Y:S01]  /*3b60*/  IMAD R2, R4, c[0x0][0x350], R2 ;  /* 0x0000d40004027a24 */ /* 0x000fe200078e0202 */
[----:B------:R-:W-:Y:S01]  /*3b70*/  @P0 IADD3 R6, -R0, RZ, RZ ;  /* 0x000000ff00060210 */ /* 0x000fe20007ffe1ff */
[----:B------:R-:W-:-:S04]  /*3b80*/  IMAD R3, R4, c[0x0][0x354], R3 ;  /* 0x0000d50004037a24 */ /* 0x000fc800078e0203 */
[----:B------:R-:W-:-:S04]  /*3b90*/  @P0 IMAD R6, R6, c[0x0][0x28c], R7 ;  /* 0x0000a30006060a24 */ /* 0x000fc800078e0207 */
[C---:B------:R-:W-:Y:S02]  /*3ba0*/  @P0 IMAD R2, R6.reuse, c[0x0][0x358], R2 ;  /* 0x0000d60006020a24 */ /* 0x040fe400078e0202 */
[----:B------:R-:W-:-:S05]  /*3bb0*/  @P0 IMAD R3, R6, c[0x0][0x35c], R3 ;  /* 0x0000d70006030a24 */ /* 0x000fca00078e0203 */
.L_x_546:
[----:B------:R-:W-:-:S04]  /*3bc0*/  IADD3 R4, P0, R3, c[0x0][0x368], RZ ;  /* 0x0000da0003047a10 */ /* 0x000fc80007f1e0ff */
[----:B------:R-:W-:-:S05]  /*3bd0*/  IADD3.X R5, RZ, c[0x0][0x36c], RZ, P0, !PT ;  /* 0x0000db00ff057a10 */ /* 0x000fca00007fe4ff */
[----:B------:R-:W2:Y:S01]  /*3be0*/  LDG.E.U8 R4, [R4.64] ;  /* 0x0000000404047981 */ /* 0x000ea2000c1e1100 */
[----:B------:R-:W-:Y:S02]  /*3bf0*/  ISETP.NE.AND P0, PT, RZ, UR6, PT ;  /* 0x00000006ff007c0c */ /* 0x000fe4000bf05270 */
[----:B------:R-:W-:-:S04]  /*3c00*/  IADD3 R2, P1, R2, c[0x0][0x360], RZ ;  /* 0x0000d80002027a10 */ /* 0x000fc80007f3e0ff */
[----:B------:R-:W-:Y:S02]  /*3c10*/  IADD3.X R3, RZ, c[0x0][0x364], RZ, P1, !PT ;  /* 0x0000d900ff037a10 */ /* 0x000fe40000ffe4ff */
[----:B--2---:R-:W-:-:S04]  /*3c20*/  ISETP.NE.AND P0, PT, R4, RZ, P0 ;  /* 0x000000ff0400720c */ /* 0x004fc80000705270 */
[----:B------:R-:W-:-:S05]  /*3c30*/  SEL R7, RZ, 0x1, !P0 ;  /* 0x00000001ff077807 */ /* 0x000fca0004000000 */
[----:B------:R-:W-:Y:S01]  /*3c40*/  STG.E.U8 [R2.64], R7 ;  /* 0x0000000702007986 */ /* 0x000fe2000c101104 */
[----:B------:R-:W-:Y:S05]  /*3c50*/  EXIT ;  /* 0x000000000000794d */ /* 0x000fea0003800000 */
.L_x_547:
        /* <DEDUP_REMOVED lines=10> */
.L_x_16488:


//--------------------- .text._ZN2at6native27unrolled_elementwise_kernelINS0_13AUnaryFunctorIbbbNS0_15binary_internal10MulFunctorIbEEEESt5arrayIPcLm2EELi4E23TrivialOffsetCalculatorILi1EjESB_NS0_6memory15LoadWithoutCastENSC_16StoreWithoutCastEEEviT_T0_T2_T3_T4_T5_ --------------------------
	.section	.text._ZN2at6native27unrolled_elementwise_kernelINS0_13AUnaryFunctorIbbbNS0_15binary_internal10MulFunctorIbEEEESt5arrayIPcLm2EELi4E23TrivialOffsetCalculatorILi1EjESB_NS0_6memory15LoadWithoutCastENSC_16StoreWithoutCastEEEviT_T0_T2_T3_T4_T5_,"ax",@progbits
	.sectioninfo	@"SHI_REGISTERS=18"
	.align	128
        .global         _ZN2at6native27unrolled_elementwise_kernelINS0_13AUnaryFunctorIbbbNS0_15binary_internal10MulFunctorIbEEEESt5arrayIPcLm2EELi4E23TrivialOffsetCalculatorILi1EjESB_NS0_6memory15LoadWithoutCastENSC_16StoreWithoutCastEEEviT_T0_T2_T3_T4_T5_
        .type           _ZN2at6native27unrolled_elementwise_kernelINS0_13AUnaryFunctorIbbbNS0_15binary_internal10MulFunctorIbEEEESt5arrayIPcLm2EELi4E23TrivialOffsetCalculatorILi1EjESB_NS0_6memory15LoadWithoutCastENSC_16StoreWithoutCastEEEviT_T0_T2_T3_T4_T5_,@function
        .size           _ZN2at6native27unrolled_elementwise_kernelINS0_13AUnaryFunctorIbbbNS0_15binary_internal10MulFunctorIbEEEESt5arrayIPcLm2EELi4E23TrivialOffsetCalculatorILi1EjESB_NS0_6memory15LoadWithoutCastENSC_16StoreWithoutCastEEEviT_T0_T2_T3_T4_T5_,(.L_x_16489 - _ZN2at6native27unrolled_elementwise_kernelINS0_13AUnaryFunctorIbbbNS0_15binary_internal10MulFunctorIbEEEESt5arrayIPcLm2EELi4E23TrivialOffsetCalculatorILi1EjESB_NS0_6memory15LoadWithoutCastENSC_16StoreWithoutCastEEEviT_T0_T2_T3_T4_T5_)
        .other          _ZN2at6native27unrolled_elementwise_kernelINS0_13AUnaryFunctorIbbbNS0_15binary_internal10MulFunctorIbEEEESt5arrayIPcLm2EELi4E23TrivialOffsetCalculatorILi1EjESB_NS0_6memory15LoadWithoutCastENSC_16StoreWithoutCastEEEviT_T0_T2_T3_T4_T5_,@"STO_CUDA_ENTRY STV_DEFAULT"
_ZN2at6native27unrolled_elementwise_kernelINS0_13AUnaryFunctorIbbbNS0_15binary_internal10MulFunctorIbEEEESt5arrayIPcLm2EELi4E23TrivialOffsetCalculatorILi1EjESB_NS0_6memory15LoadWithoutCastENSC_16StoreWithoutCastEEEviT_T0_T2_T3_T4_T5_:
.text._ZN2at6native27unrolled_elementwise_kernelINS0_13AUnaryFunctorIbbbNS0_15binary_internal10MulFunctorIbEEEESt5arrayIPcLm2EELi4E23TrivialOffsetCalculatorILi1EjESB_NS0_6memory15LoadWithoutCastENSC_16StoreWithoutCastEEEviT_T0_T2_T3_T4_T5_:
[----:B------:R-:W-:Y:S02]  /*0000*/  IMAD.MOV.U32 R1, RZ, RZ, c[0x0][0x28] ;  /* 0x00000a00ff017624 */ /* 0x000fe400078e00ff */
[----:B------:R-:W0:Y:S01]  /*0010*/  S2R R0, SR_CTAID.X ;  /* 0x0000000000007919 */ /* 0x000e220000002500 */
[----:B------:R-:W-:Y:S01]  /*0020*/  IMAD.MOV.U32 R3, RZ, RZ, -0x200 ;  /* 0xfffffe00ff037424 */ /* 0x000fe200078e00ff */
[----:B------:R-:W-:Y:S02]  /*0030*/  ULDC.64 UR4, c[0x0][0x118] ;  /* 0x0000460000047ab9 */ /* 0x000fe40000000a00 */
[----:B------:R-:W1:Y:S01]  /*0040*/  S2R R15, SR_TID.X ;  /* 0x00000000000f7919 */ /* 0x000e620000002100 */
[----:B0-----:R-:W-:Y:S01]  /*0050*/  IMAD R2, R0, R3, c[0x0][0x160] ;  /* 0x0000580000027624 */ /* 0x001fe200078e0203 */
[----:B-1----:R-:W-:Y:S01]  /*0060*/  IADD3 R12, R15, 0x80, RZ ;  /* 0x000000800f0c7810 */ /* 0x002fe20007ffe0ff */
[----:B------:R-:W-:-:S03]  /*0070*/  IMAD.MOV.U32 R3, RZ, RZ, R15 ;  /* 0x000000ffff037224 */ /* 0x000fc600078e000f */
[----:B------:R-:W-:-:S13]  /*0080*/  ISETP.GE.AND P2, PT, R15, R2, PT ;  /* 0x000000020f00720c */ /* 0x000fda0003f46270 */
[----:B------:R-:W-:Y:S02]  /*0090*/  @!P2 IMAD.MOV.U32 R3, RZ, RZ, R12 ;  /* 0x000000ffff03a224 */ /* 0x000fe400078e000c */
[----:B------:R-:W-:-:S03]  /*00a0*/  @!P2 IMAD R4, R0, 0x200, R15 ;  /* 0x000002000004a824 */ /* 0x000fc600078e020f */
[----:B------:R-:W-:Y:S02]  /*00b0*/  ISETP.GE.AND P4, PT, R3, R2, PT ;  /* 0x000000020300720c */ /* 0x000fe40003f86270 */
[----:B------:R-:W-:-:S05]  /*00c0*/  @!P2 IADD3 R4, P0, R4, c[0x0][0x170], RZ ;  /* 0x00005c000404aa10 */ /* 0x000fca0007f1e0ff */
[----:B------:R-:W-:-:S05]  /*00d0*/  @!P2 IMAD.X R5, RZ, RZ, c[0x0][0x174], P0 ;  /* 0x00005d00ff05a624 */ /* 0x000fca00000e06ff */
[----:B------:R-:W2:Y:S01]  /*00e0*/  @!P2 LDG.E.U8 R4, [R4.64] ;  /* 0x000000040404a981 */ /* 0x000ea2000c1e1100 */
[----:B------:R-:W-:Y:S01]  /*00f0*/  @!P4 IMAD R6, R0, 0x200, R3 ;  /* 0x000002000006c824 */ /* 0x000fe200078e0203 */
[----:B------:R-:W-:-:S04]  /*0100*/  @!P4 IADD3 R3, R3, 0x80, RZ ;  /* 0x000000800303c810 */ /* 0x000fc80007ffe0ff */
[----:B------:R-:W-:Y:S02]  /*0110*/  ISETP.GE.AND P3, PT, R3, R2, PT ;  /* 0x000000020300720c */ /* 0x000fe40003f66270 */
[----:B------:R-:W-:-:S11]  /*0120*/  @!P4 IADD3 R6, P0, R6, c[0x0][0x170], RZ ;  /* 0x00005c000606ca10 */ /* 0x000fd60007f1e0ff */
[----:B------:R-:W-:Y:S01]  /*0130*/  @!P3 IMAD R10, R0, 0x200, R3 ;  /* 0x00000200000ab824 */ /* 0x000fe200078e0203 */
[----:B------:R-:W-:-:S04]  /*0140*/  @!P3 IADD3 R3, R3, 0x80, RZ ;  /* 0x000000800303b810 */ /* 0x000fc80007ffe0ff */
[----:B------:R-:W-:Y:S01]  /*0150*/  @!P3 IADD3 R10, P1, R10, c[0x0][0x170], RZ ;  /* 0x00005c000a0aba10 */ /* 0x000fe20007f3e0ff */
[----:B------:R-:W-:-:S04]  /*0160*/  @!P4 IMAD.X R7, RZ, RZ, c[0x0][0x174], P0 ;  /* 0x00005d00ff07c624 */ /* 0x000fc800000e06ff */
[----:B------:R-:W-:Y:S01]  /*0170*/  @!P3 IMAD.X R11, RZ, RZ, c[0x0][0x174], P1 ;  /* 0x00005d00ff0bb624 */ /* 0x000fe200008e06ff */
[----:B------:R-:W3:Y:S04]  /*0180*/  @!P4 LDG.E.U8 R6, [R6.64] ;  /* 0x000000040606c981 */ /* 0x000ee8000c1e1100 */
[----:B------:R-:W4:Y:S01]  /*0190*/  @!P3 LDG.E.U8 R10, [R10.64] ;  /* 0x000000040a0ab981 */ /* 0x000f22000c1e1100 */
[----:B------:R-:W-:-:S13]  /*01a0*/  ISETP.GE.AND P0, PT, R3, R2, PT ;  /* 0x000000020300720c */ /* 0x000fda0003f06270 */
[----:B------:R-:W-:-:S05]  /*01b0*/  @!P0 IMAD R8, R0, 0x200, R3 ;  /* 0x0000020000088824 */ /* 0x000fca00078e0203 */
[----:B------:R-:W-:-:S05]  /*01c0*/  @!P0 IADD3 R8, P1, R8, c[0x0][0x170], RZ ;  /* 0x00005c0008088a10 */ /* 0x000fca0007f3e0ff */
[----:B------:R-:W-:-:S05]  /*01d0*/  @!P0 IMAD.X R9, RZ, RZ, c[0x0][0x174], P1 ;  /* 0x00005d00ff098624 */ /* 0x000fca00008e06ff */
[----:B------:R-:W5:Y:S01]  /*01e0*/  @!P0 LDG.E.U8 R8, [R8.64] ;  /* 0x0000000408088981 */ /* 0x000f62000c1e1100 */
[----:B------:R-:W-:Y:S01]  /*01f0*/  PRMT R3, RZ, 0x7610, R3 ;  /* 0x00007610ff037816 */ /* 0x000fe20000000003 */
[----:B------:R-:W-:Y:S01]  /*0200*/  ULDC.U8 UR6, c[0x0][0x165] ;  /* 0x0000594000067ab9 */ /* 0x000fe20000000000 */
[----:B------:R-:W-:Y:S02]  /*0210*/  IMAD.MOV.U32 R13, RZ, RZ, R15 ;  /* 0x000000ffff0d7224 */ /* 0x000fe400078e000f */
[----:B------:R-:W-:Y:S01]  /*0220*/  @!P2 IMAD.MOV.U32 R13, RZ, RZ, R12 ;  /* 0x000000ffff0da224 */ /* 0x000fe200078e000c */
[----:B------:R-:W-:Y:S01]  /*0230*/  BSSY B0, `(.L_x_548) ;  /* 0x0000027000007945 */ /* 0x000fe20003800000 */
[----:B--2---:R-:W-:-:S04]  /*0240*/  @!P2 ISETP.NE.AND P1, PT, R4, RZ, PT ;  /* 0x000000ff0400a20c */ /* 0x004fc80003f25270 */
[----:B------:R-:W-:Y:S02]  /*0250*/  @!P2 SEL R3, RZ, 0x1, !P1 ;  /* 0x00000001ff03a807 */ /* 0x000fe40004800000 */
[----:B------:R-:W-:Y:S02]  /*0260*/  PRMT R4, RZ, 0x7610, R4 ;  /* 0x00007610ff047816 */ /* 0x000fe40000000004 */
[----:B------:R-:W-:Y:S02]  /*0270*/  PRMT R5, R3, 0x9910, RZ ;  /* 0x0000991003057816 */ /* 0x000fe400000000ff */
[----:B------:R-:W-:Y:S02]  /*0280*/  PRMT R3, RZ, 0x7610, R3 ;  /* 0x00007610ff037816 */ /* 0x000fe40000000003 */
[----:B------:R-:W-:Y:S02]  /*0290*/  ISETP.NE.AND P1, PT, RZ, UR6, PT ;  /* 0x00000006ff007c0c */ /* 0x000fe4000bf25270 */
[----:B---3--:R-:W-:-:S02]  /*02a0*/  @!P4 ISETP.NE.AND P5, PT, R6, RZ, PT ;  /* 0x000000ff0600c20c */ /* 0x008fc40003fa5270 */
[----:B----4-:R-:W-:Y:S01]  /*02b0*/  @!P3 ISETP.NE.AND P6, PT, R10, RZ, PT ;  /* 0x000000ff0a00b20c */ /* 0x010fe20003fc5270 */
[----:B------:R-:W-:Y:S01]  /*02c0*/  @!P2 IMAD R6, R0, 0x200, R15 ;  /* 0x000002000006a824 */ /* 0x000fe200078e020f */
[----:B------:R-:W-:Y:S02]  /*02d0*/  @!P4 SEL R3, RZ, 0x1, !P5 ;  /* 0x00000001ff03c807 */ /* 0x000fe40006800000 */
[----:B------:R-:W-:Y:S02]  /*02e0*/  @!P3 SEL R4, RZ, 0x1, !P6 ;  /* 0x00000001ff04b807 */ /* 0x000fe40007000000 */
[----:B------:R-:W-:Y:S02]  /*02f0*/  PRMT R3, R3, 0x9910, RZ ;  /* 0x0000991003037816 */ /* 0x000fe400000000ff */
[----:B------:R-:W-:Y:S02]  /*0300*/  PRMT R7, R4, 0x9910, RZ ;  /* 0x0000991004077816 */ /* 0x000fe400000000ff */
[----:B------:R-:W-:-:S02]  /*0310*/  @!P2 IADD3 R4, P4, R6, c[0x0][0x168], RZ ;  /* 0x00005a000604aa10 */ /* 0x000fc40007f9e0ff */
[----:B------:R-:W-:Y:S01]  /*0320*/  ISETP.NE.AND P5, PT, R5, RZ, P1 ;  /* 0x000000ff0500720c */ /* 0x000fe20000fa5270 */
[----:B------:R-:W-:Y:S02]  /*0330*/  IMAD.MOV.U32 R6, RZ, RZ, R3 ;  /* 0x000000ffff067224 */ /* 0x000fe400078e0003 */
[----:B------:R-:W-:Y:S01]  /*0340*/  @!P2 IMAD.X R5, RZ, RZ, c[0x0][0x16c], P4 ;  /* 0x00005b00ff05a624 */ /* 0x000fe200020e06ff */
[----:B------:R-:W-:-:S05]  /*0350*/  @!P2 SEL R3, RZ, 0x1, !P5 ;  /* 0x00000001ff03a807 */ /* 0x000fca0006800000 */
[----:B------:R0:W-:Y:S01]  /*0360*/  @!P2 STG.E.U8 [R4.64], R3 ;  /* 0x000000030400a986 */ /* 0x0001e2000c101104 */
[----:B------:R-:W-:Y:S02]  /*0370*/  ISETP.GE.AND P3, PT, R13, R2, PT ;  /* 0x000000020d00720c */ /* 0x000fe40003f66270 */
[----:B------:R-:W-:Y:S02]  /*0380*/  ISETP.NE.AND P4, PT, R6, RZ, P1 ;  /* 0x000000ff0600720c */ /* 0x000fe40000f85270 */
[----:B------:R-:W-:Y:S02]  /*0390*/  ISETP.NE.AND P1, PT, R7, RZ, P1 ;  /* 0x000000ff0700720c */ /* 0x000fe40000f25270 */
[----:B-----5:R-:W-:-:S04]  /*03a0*/  ISETP.NE.AND P0, PT, R8, RZ, !P0 ;  /* 0x000000ff0800720c */ /* 0x020fc80004705270 */
[----:B------:R-:W-:Y:S02]  /*03b0*/  ISETP.NE.AND P0, PT, RZ, UR6, P0 ;  /* 0x00000006ff007c0c */ /* 0x000fe40008705270 */
[----:B------:R-:W-:Y:S02]  /*03c0*/  SEL R9, RZ, 0x1, !P4 ;  /* 0x00000001ff097807 */ /* 0x000fe40006000000 */
[----:B------:R-:W-:Y:S01]  /*03d0*/  SEL R11, RZ, 0x1, !P1 ;  /* 0x00000001ff0b7807 */ /* 0x000fe20004800000 */
[----:B------:R-:W-:Y:S05]  /*03e0*/  @P3 BRA `(.L_x_549) ;  /* 0x000000b000003947 */ /* 0x000fea0003800000 */
[----:B0-----:R-:W-:Y:S01]  /*03f0*/  IMAD R4, R0, 0x200, R13 ;  /* 0x0000020000047824 */ /* 0x001fe200078e020d */
[----:B------:R-:W-:-:S04]  /*0400*/  IADD3 R13, R13, 0x80, RZ ;  /* 0x000000800d0d7810 */ /* 0x000fc80007ffe0ff */
[----:B------:R-:W-:Y:S02]  /*0410*/  ISETP.GE.AND P2, PT, R13, R2, PT ;  /* 0x000000020d00720c */ /* 0x000fe40003f46270 */
[----:B------:R-:W-:-:S05]  /*0420*/  IADD3 R4, P1, R4, c[0x0][0x168], RZ ;  /* 0x00005a0004047a10 */ /* 0x000fca0007f3e0ff */
[----:B------:R-:W-:-:S05]  /*0430*/  IMAD.X R5, RZ, RZ, c[0x0][0x16c], P1 ;  /* 0x00005b00ff057624 */ /* 0x000fca00008e06ff */
[----:B------:R0:W-:Y:S01]  /*0440*/  STG.E.U8 [R4.64], R9 ;  /* 0x0000000904007986 */ /* 0x0001e2000c101104 */
[----:B------:R-:W-:Y:S01]  /*0450*/  @!P2 IMAD R6, R0, 0x200, R13 ;  /* 0x000002000006a824 */ /* 0x000fe200078e020d */
[----:B------:R-:W-:-:S04]  /*0460*/  @!P2 IADD3 R13, R13, 0x80, RZ ;  /* 0x000000800d0da810 */ /* 0x000fc80007ffe0ff */
[----:B------:R-:W-:-:S05]  /*0470*/  @!P2 IADD3 R6, P3, R6, c[0x0][0x168], RZ ;  /* 0x00005a000606aa10 */ /* 0x000fca0007f7e0ff */
[----:B------:R-:W-:-:S05]  /*0480*/  @!P2 IMAD.X R7, RZ, RZ, c[0x0][0x16c], P3 ;  /* 0x00005b00ff07a624 */ /* 0x000fca00018e06ff */
[----:B------:R0:W-:Y:S03]  /*0490*/  @!P2 STG.E.U8 [R6.64], R11 ;  /* 0x0000000b0600a986 */ /* 0x0001e6000c101104 */
.L_x_549:
[----:B0-----:R-:W-:Y:S05]  /*04a0*/  BSYNC B0 ;  /* 0x0000000000007941 */ /* 0x001fea0003800000 */
.L_x_548:
[----:B------:R-:W-:-:S13]  /*04b0*/  ISETP.GE.AND P1, PT, R13, R2, PT ;  /* 0x000000020d00720c */ /* 0x000fda0003f26270 */
[----:B------:R-:W-:Y:S05]  /*04c0*/  @P1 EXIT ;  /* 0x000000000000194d */ /* 0x000fea0003800000 */
[----:B------:R-:W-:Y:S01]  /*04d0*/  IMAD R0, R0, 0x200, R13 ;  /* 0x0000020000007824 */ /* 0x000fe200078e020d */
[----:B------:R-:W-:-:S04]  /*04e0*/  SEL R5, RZ, 0x1, !P0 ;  /* 0x00000001ff057807 */ /* 0x000fc80004000000 */
[----:B------:R-:W-:-:S05]  /*04f0*/  IADD3 R2, P1, R0, c[0x0][0x168], RZ ;  /* 0x00005a0000027a10 */ /* 0x000fca0007f3e0ff */
[----:B------:R-:W-:-:S05]  /*0500*/  IMAD.X R3, RZ, RZ, c[0x0][0x16c], P1 ;  /* 0x00005b00ff037624 */ /* 0x000fca00008e06ff */
[----:B------:R-:W-:Y:S01]  /*0510*/  STG.E.U8 [R2.64], R5 ;  /* 0x0000000502007986 */ /* 0x000fe2000c101104 */
[----:B------:R-:W-:Y:S05]  /*0520*/  EXIT ;  /* 0x000000000000794d */ /* 0x000fea0003800000 */
.L_x_550:
        /* <DEDUP_REMOVED lines=13> */
.L_x_16489:


//--------------------- .text._ZN2at6native29vectorized_elementwise_kernelILi2ENS0_13AUnaryFunctorIbbbNS0_15binary_internal10MulFunctorIbEEEESt5arrayIPcLm2EEEEviT0_T1_ --------------------------
	.section	.text._ZN2at6native29vectorized_elementwise_kernelILi2ENS0_13AUnaryFunctorIbbbNS0_15binary_internal10MulFunctorIbEEEESt5arrayIPcLm2EEEEviT0_T1_,"ax",@progbits
	.sectioninfo	@"SHI_REGISTERS=23"
	.align	128
        .global         _ZN2at6native29vectorized_elementwise_kernelILi2ENS0_13AUnaryFunctorIbbbNS0_15binary_internal10MulFunctorIbEEEESt5arrayIPcLm2EEEEviT0_T1_
        .type           _ZN2at6native29vectorized_elementwise_kernelILi2ENS0_13AUnaryFunctorIbbbNS0_15binary_internal10MulFunctorIbEEEESt5arrayIPcLm2EEEEviT0_T1_,@function
        .size           _ZN2at6native29vectorized_elementwise_kernelILi2ENS0_13AUnaryFunctorIbbbNS0_15binary_internal10MulFunctorIbEEEESt5arrayIPcLm2EEEEviT0_T1_,(.L_x_16490 - _ZN2at6native29vectorized_elementwise_kernelILi2ENS0_13AUnaryFunctorIbbbNS0_15binary_internal10MulFunctorIbEEEESt5arrayIPcLm2EEEEviT0_T1_)
        .other          _ZN2at6native29vectorized_elementwise_kernelILi2ENS0_13AUnaryFunctorIbbbNS0_15binary_internal10MulFunctorIbEEEESt5arrayIPcLm2EEEEviT0_T1_,@"STO_CUDA_ENTRY STV_DEFAULT"
_ZN2at6native29vectorized_elementwise_kernelILi2ENS0_13AUnaryFunctorIbbbNS0_15binary_internal10MulFunctorIbEEEESt5arrayIPcLm2EEEEviT0_T1_:
.text._ZN2at6native29vectorized_elementwise_kernelILi2ENS0_13AUnaryFunctorIbbbNS0_15binary_internal10MulFunctorIbEEEESt5arrayIPcLm2EEEEviT0_T1_:
[----:B------:R-:W-:Y:S02]  /*0000*/  IMAD.MOV.U32 R1, RZ, RZ, c[0x0][0x28] ;  /* 0x00000a00ff017624 */ /* 0x000fe400078e00ff */
[----:B------:R-:W0:Y:S01]  /*0010*/  S2R R0, SR_CTAID.X ;  /* 0x0000000000007919 */ /* 0x000e220000002500 */
[----:B------:R-:W-:Y:S02]  /*0020*/  ULDC.64 UR4, c[0x0][0x118] ;  /* 0x0000460000047ab9 */ /* 0x000fe40000000a00 */
[----:B------:R-:W-:Y:S01]  /*0030*/  ULDC.U8 UR6, c[0x0][0x165] ;  /* 0x0000594000067ab9 */ /* 0x000fe20000000000 */
[----:B0-----:R-:W-:-:S05]  /*0040*/  IMAD.SHL.U32 R0, R0, 0x400, RZ ;  /* 0x0000040000007824 */ /* 0x001fca00078e00ff */
[----:B------:R-:W-:-:S04]  /*0050*/  IADD3 R2, -R0, c[0x0][0x160], RZ ;  /* 0x0000580000027a10 */ /* 0x000fc80007ffe1ff */
[----:B------:R-:W-:-:S13]  /*0060*/  ISETP.GE.U32.AND P0, PT, R2, 0x400, PT ;  /* 0x000004000200780c */ /* 0x000fda0003f06070 */
[----:B------:R-:W-:Y:S05]  /*0070*/  @!P0 BRA `(.L_x_551) ;  /* 0x000002d000008947 */ /* 0x000fea0003800000 */
[----:B------:R-:W0:Y:S01]  /*0080*/  S2R R11, SR_TID.X ;  /* 0x00000000000b7919 */ /* 0x000e220000002100 */
[----:B------:R-:W-:-:S04]  /*0090*/  IADD3 R4, P0, R0, c[0x0][0x170], RZ ;  /* 0x00005c0000047a10 */ /* 0x000fc80007f1e0ff */
[----:B------:R-:W-:-:S05]  /*00a0*/  LEA.HI.X.SX32 R5, R0, c[0x0][0x174], 0x1, P0 ;  /* 0x00005d0000057a11 */ /* 0x000fca00000f0eff */
[----:B0-----:R-:W-:-:S05]  /*00b0*/  IMAD.WIDE.U32 R4, R11, 0x2, R4 ;  /* 0x000000020b047825 */ /* 0x001fca00078e0004 */
[----:B------:R-:W2:Y:S04]  /*00c0*/  LDG.E.U16 R6, [R4.64] ;  /* 0x0000000404067981 */ /* 0x000ea8000c1e1500 */
[----:B------:R-:W3:Y:S04]  /*00d0*/  LDG.E.U16 R7, [R4.64+0x100] ;  /* 0x0001000404077981 */ /* 0x000ee8000c1e1500 */
[----:B------:R-:W4:Y:S04]  /*00e0*/  LDG.E.U16 R8, [R4.64+0x200] ;  /* 0x0002000404087981 */ /* 0x000f28000c1e1500 */
[----:B------:R4:W5:Y:S01]  /*00f0*/  LDG.E.U16 R9, [R4.64+0x300] ;  /* 0x0003000404097981 */ /* 0x000962000c1e1500 */
[----:B------:R-:W-:-:S05]  /*0100*/  IADD3 R2, P0, R0, c[0x0][0x168], RZ ;  /* 0x00005a0000027a10 */ /* 0x000fca0007f1e0ff */
[----:B------:R-:W-:Y:S01]  /*0110*/  IMAD.X R3, RZ, RZ, c[0x0][0x16c], P0 ;  /* 0x00005b00ff037624 */ /* 0x000fe200000e06ff */
[----:B------:R-:W-:-:S03]  /*0120*/  ISETP.NE.AND P0, PT, RZ, UR6, PT ;  /* 0x00000006ff007c0c */ /* 0x000fc6000bf05270 */
[----:B------:R-:W-:Y:S01]  /*0130*/  IMAD.WIDE R2, R11, 0x2, R2 ;  /* 0x000000020b027825 */ /* 0x000fe200078e0202 */
[C---:B--2---:R-:W-:Y:S02]  /*0140*/  PRMT R0, R6.reuse, 0x7770, RZ ;  /* 0x0000777006007816 */ /* 0x044fe400000000ff */
[----:B------:R-:W-:Y:S02]  /*0150*/  PRMT R6, R6, 0x7771, RZ ;  /* 0x0000777106067816 */ /* 0x000fe400000000ff */
[----:B------:R-:W-:Y:S02]  /*0160*/  ISETP.NE.AND P1, PT, R0, RZ, P0 ;  /* 0x000000ff0000720c */ /* 0x000fe40000725270 */
[----:B---3--:R-:W-:Y:S02]  /*0170*/  PRMT R0, R7, 0x7770, RZ ;  /* 0x0000777007007816 */ /* 0x008fe400000000ff */
[----:B----4-:R-:W-:Y:S02]  /*0180*/  PRMT R4, R8, 0x7770, RZ ;  /* 0x0000777008047816 */ /* 0x010fe400000000ff */
[----:B------:R-:W-:-:S02]  /*0190*/  ISETP.NE.AND P5, PT, R0, RZ, P0 ;  /* 0x000000ff0000720c */ /* 0x000fc400007a5270 */
[----:B------:R-:W-:Y:S02]  /*01a0*/  PRMT R0, R8, 0x7771, RZ ;  /* 0x0000777108007816 */ /* 0x000fe400000000ff */
[----:B------:R-:W-:Y:S02]  /*01b0*/  PRMT R7, R7, 0x7771, RZ ;  /* 0x0000777107077816 */ /* 0x000fe400000000ff */
[----:B------:R-:W-:Y:S02]  /*01c0*/  ISETP.NE.AND P3, PT, R4, RZ, P0 ;  /* 0x000000ff0400720c */ /* 0x000fe40000765270 */
[C---:B-----5:R-:W-:Y:S02]  /*01d0*/  PRMT R5, R9.reuse, 0x7770, RZ ;  /* 0x0000777009057816 */ /* 0x060fe400000000ff */
[----:B------:R-:W-:Y:S02]  /*01e0*/  PRMT R4, R9, 0x7771, RZ ;  /* 0x0000777109047816 */ /* 0x000fe400000000ff */
[----:B------:R-:W-:-:S02]  /*01f0*/  ISETP.NE.AND P2, PT, R0, RZ, P0 ;  /* 0x000000ff0000720c */ /* 0x000fc40000745270 */
[----:B------:R-:W-:Y:S02]  /*0200*/  SEL R0, RZ, 0x1, !P1 ;  /* 0x00000001ff007807 */ /* 0x000fe40004800000 */
[----:B------:R-:W-:Y:S02]  /*0210*/  ISETP.NE.AND P6, PT, R6, RZ, P0 ;  /* 0x000000ff0600720c */ /* 0x000fe400007c5270 */
[----:B------:R-:W-:Y:S02]  /*0220*/  ISETP.NE.AND P4, PT, R7, RZ, P0 ;  /* 0x000000ff0700720c */ /* 0x000fe40000785270 */
[----:B------:R-:W-:Y:S02]  /*0230*/  ISETP.NE.AND P1, PT, R5, RZ, P0 ;  /* 0x000000ff0500720c */ /* 0x000fe40000725270 */
[----:B------:R-:W-:Y:S02]  /*0240*/  ISETP.NE.AND P0, PT, R4, RZ, P0 ;  /* 0x000000ff0400720c */ /* 0x000fe40000705270 */
[----:B------:R-:W-:-:S02]  /*0250*/  SEL R5, RZ, 0x1, !P6 ;  /* 0x00000001ff057807 */ /* 0x000fc40007000000 */
[----:B------:R-:W-:Y:S02]  /*0260*/  SEL R4, RZ, 0x1, !P5 ;  /* 0x00000001ff047807 */ /* 0x000fe40006800000 */
[----:B------:R-:W-:Y:S02]  /*0270*/  SEL R7, RZ, 0x1, !P4 ;  /* 0x00000001ff077807 */ /* 0x000fe40006000000 */
[----:B------:R-:W-:Y:S02]  /*0280*/  SEL R6, RZ, 0x1, !P3 ;  /* 0x00000001ff067807 */ /* 0x000fe40005800000 */
[----:B------:R-:W-:Y:S02]  /*0290*/  SEL R9, RZ, 0x1, !P2 ;  /* 0x00000001ff097807 */ /* 0x000fe40005000000 */
[----:B------:R-:W-:Y:S02]  /*02a0*/  SEL R8, RZ, 0x1, !P1 ;  /* 0x00000001ff087807 */ /* 0x000fe40004800000 */
[----:B------:R-:W-:-:S02]  /*02b0*/  SEL R11, RZ, 0x1, !P0 ;  /* 0x00000001ff0b7807 */ /* 0x000fc40004000000 */
[----:B------:R-:W-:Y:S02]  /*02c0*/  PRMT R5, R5, 0x7604, R0 ;  /* 0x0000760405057816 */ /* 0x000fe40000000000 */
[----:B------:R-:W-:Y:S02]  /*02d0*/  PRMT R7, R7, 0x7604, R4 ;  /* 0x0000760407077816 */ /* 0x000fe40000000004 */
[----:B------:R-:W-:Y:S01]  /*02e0*/  PRMT R9, R9, 0x7604, R6 ;  /* 0x0000760409097816 */ /* 0x000fe20000000006 */
[----:B------:R-:W-:Y:S01]  /*02f0*/  STG.E.U16 [R2.64], R5 ;  /* 0x0000000502007986 */ /* 0x000fe2000c101504 */
[----:B------:R-:W-:-:S03]  /*0300*/  PRMT R11, R11, 0x7604, R8 ;  /* 0x000076040b0b7816 */ /* 0x000fc60000000008 */
[----:B------:R-:W-:Y:S04]  /*0310*/  STG.E.U16 [R2.64+0x100], R7 ;  /* 0x0001000702007986 */ /* 0x000fe8000c101504 */
[----:B------:R-:W-:Y:S04]  /*0320*/  STG.E.U16 [R2.64+0x200], R9 ;  /* 0x0002000902007986 */ /* 0x000fe8000c101504 */
[----:B------:R-:W-:Y:S01]  /*0330*/  STG.E.U16 [R2.64+0x300], R11 ;  /* 0x0003000b02007986 */ /* 0x000fe2000c101504 */
[----:B------:R-:W-:Y:S05]  /*0340*/  EXIT ;  /* 0x000000000000794d */ /* 0x000fea0003800000 */
.L_x_551:
[----:B------:R-:W0:Y:S02]  /*0350*/  S2R R3, SR_TID.X ;  /* 0x0000000000037919 */ /* 0x000e240000002100 */
[C---:B0-----:R-:W-:Y:S01]  /*0360*/  ISETP.GE.AND P6, PT, R3.reuse, R2, PT ;  /* 0x000000020300720c */ /* 0x041fe20003fc6270 */
[----:B------:R-:W-:Y:S01]  /*0370*/  IMAD.MOV.U32 R5, RZ, RZ, R3 ;  /* 0x000000ffff057224 */ /* 0x000fe200078e0003 */
[----:B------:R-:W-:-:S11]  /*0380*/  IADD3 R16, R3, 0x80, RZ ;  /* 0x0000008003107810 */ /* 0x000fd60007ffe0ff */
[----:B------:R-:W-:-:S05]  /*0390*/  @!P6 IMAD.MOV.U32 R5, RZ, RZ, R16 ;  /* 0x000000ffff05e224 */ /* 0x000fca00078e0010 */
[----:B------:R-:W-:-:S13]  /*03a0*/  ISETP.GE.AND P3, PT, R5, R2, PT ;  /* 0x000000020500720c */ /* 0x000fda0003f66270 */
[----:B------:R-:W-:Y:S01]  /*03b0*/  @!P3 IMAD.IADD R8, R0, 0x1, R5 ;  /* 0x000000010008b824 */ /* 0x000fe200078e0205 */
[----:B------:R-:W-:-:S04]  /*03c0*/  @!P3 IADD3 R5, R5, 0x80, RZ ;  /* 0x000000800505b810 */ /* 0x000fc80007ffe0ff */
[----:B------:R-:W-:Y:S02]  /*03d0*/  ISETP.GE.AND P0, PT, R5, R2, PT ;  /* 0x000000020500720c */ /* 0x000fe40003f06270 */
[----:B------:R-:W-:-:S05]  /*03e0*/  @!P3 IADD3 R8, P1, R8, c[0x0][0x170], RZ ;  /* 0x00005c000808ba10 */ /* 0x000fca0007f3e0ff */
[----:B------:R-:W-:-:S05]  /*03f0*/  @!P3 IMAD.X R9, RZ, RZ, c[0x0][0x174], P1 ;  /* 0x00005d00ff09b624 */ /* 0x000fca00008e06ff */
[----:B------:R-:W2:Y:S01]  /*0400*/  @!P3 LDG.E.U8 R8, [R8.64] ;  /* 0x000000040808b981 */ /* 0x000ea2000c1e1100 */
[----:B------:R-:W-:-:S05]  /*0410*/  @!P0 IMAD.IADD R10, R0, 0x1, R5 ;  /* 0x00000001000a8824 */ /* 0x000fca00078e0205 */
[----:B------:R-:W-:-:S05]  /*0420*/  @!P0 IADD3 R10, P1, R10, c[0x0][0x170], RZ ;  /* 0x00005c000a0a8a10 */ /* 0x000fca0007f3e0ff */
[----:B------:R-:W-:-:S05]  /*0430*/  @!P0 IMAD.X R11, RZ, RZ, c[0x0][0x174], P1 ;  /* 0x00005d00ff0b8624 */ /* 0x000fca00008e06ff */
[----:B------:R0:W3:Y:S01]  /*0440*/  @!P0 LDG.E.U8 R4, [R10.64] ;  /* 0x000000040a048981 */ /* 0x0000e2000c1e1100 */
[----:B------:R-:W-:-:S04]  /*0450*/  @!P0 IADD3 R5, R5, 0x80, RZ ;  /* 0x0000008005058810 */ /* 0x000fc80007ffe0ff */
[----:B------:R-:W-:Y:S01]  /*0460*/  ISETP.GE.AND P1, PT, R5, R2, PT ;  /* 0x000000020500720c */ /* 0x000fe20003f26270 */
[----:B------:R-:W-:-:S12]  /*0470*/  @!P6 IMAD.IADD R6, R0, 0x1, R3 ;  /* 0x000000010006e824 */ /* 0x000fd800078e0203 */
[----:B------:R-:W-:Y:S01]  /*0480*/  @!P1 IMAD.IADD R12, R0, 0x1, R5 ;  /* 0x00000001000c9824 */ /* 0x000fe200078e0205 */
[----:B------:R-:W-:-:S04]  /*0490*/  @!P1 IADD3 R5, R5, 0x80, RZ ;  /* 0x0000008005059810 */ /* 0x000fc80007ffe0ff */
[----:B------:R-:W-:Y:S02]  /*04a0*/  ISETP.GE.AND P2, PT, R5, R2, PT ;  /* 0x000000020500720c */ /* 0x000fe40003f46270 */
[----:B------:R-:W-:-:S05]  /*04b0*/  @!P6 IADD3 R6, P4, R6, c[0x0][0x170], RZ ;  /* 0x00005c000606ea10 */ /* 0x000fca0007f9e0ff */
[----:B------:R-:W-:Y:S01]  /*04c0*/  @!P6 IMAD.X R7, RZ, RZ, c[0x0][0x174], P4 ;  /* 0x00005d00ff07e624 */ /* 0x000fe200020e06ff */
[----:B0-----:R-:W-:-:S04]  /*04d0*/  @!P1 IADD3 R10, P5, R12, c[0x0][0x170], RZ ;  /* 0x00005c000c0a9a10 */ /* 0x001fc80007fbe0ff */
[----:B------:R0:W4:Y:S01]  /*04e0*/  @!P6 LDG.E.U8 R17, [R6.64] ;  /* 0x000000040611e981 */ /* 0x000122000c1e1100 */
[----:B------:R-:W-:Y:S01]  /*04f0*/  @!P2 IMAD.IADD R13, R0, 0x1, R5 ;  /* 0x00000001000da824 */ /* 0x000fe200078e0205 */
[----:B------:R-:W-:-:S04]  /*0500*/  @!P2 IADD3 R5, R5, 0x80, RZ ;  /* 0x000000800505a810 */ /* 0x000fc80007ffe0ff */
[----:B------:R-:W-:Y:S01]  /*0510*/  ISETP.GE.AND P4, PT, R5, R2, PT ;  /* 0x000000020500720c */ /* 0x000fe20003f86270 */
[----:B------:R-:W-:-:S05]  /*0520*/  @!P1 IMAD.X R11, RZ, RZ, c[0x0][0x174], P5 ;  /* 0x00005d00ff0b9624 */ /* 0x000fca00028e06ff */
[----:B------:R1:W5:Y:S07]  /*0530*/  @!P1 LDG.E.U8 R20, [R10.64] ;  /* 0x000000040a149981 */ /* 0x00036e000c1e1100 */
[----:B------:R-:W-:Y:S01]  /*0540*/  @!P4 IMAD.IADD R14, R0, 0x1, R5 ;  /* 0x00000001000ec824 */ /* 0x000fe200078e0205 */
[----:B------:R-:W-:Y:S02]  /*0550*/  @!P4 IADD3 R5, R5, 0x80, RZ ;  /* 0x000000800505c810 */ /* 0x000fe40007ffe0ff */
[----:B--2---:R-:W-:-:S02]  /*0560*/  @!P3 ISETP.NE.AND P5, PT, R8, RZ, PT ;  /* 0x000000ff0800b20c */ /* 0x004fc40003fa5270 */
[----:B------:R-:W-:Y:S02]  /*0570*/  PRMT R8, RZ, 0x7610, R8 ;  /* 0x00007610ff087816 */ /* 0x000fe40000000008 */
[----:B------:R-:W-:Y:S02]  /*0580*/  @!P3 SEL R8, RZ, 0x1, !P5 ;  /* 0x00000001ff08b807 */ /* 0x000fe40006800000 */
[----:B------:R-:W-:Y:S02]  /*0590*/  ISETP.GE.AND P3, PT, R5, R2, PT ;  /* 0x000000020500720c */ /* 0x000fe40003f66270 */
[----:B------:R-:W-:-:S05]  /*05a0*/  @!P2 IADD3 R12, P5, R13, c[0x0][0x170], RZ ;  /* 0x00005c000d0caa10 */ /* 0x000fca0007fbe0ff */
[----:B------:R-:W-:Y:S01]  /*05b0*/  @!P2 IMAD.X R13, RZ, RZ, c[0x0][0x174], P5 ;  /* 0x00005d00ff0da624 */ /* 0x000fe200028e06ff */
[----:B---3--:R-:W-:Y:S02]  /*05c0*/  @!P0 ISETP.NE.AND P5, PT, R4, RZ, PT ;  /* 0x000000ff0400820c */ /* 0x008fe40003fa5270 */
[----:B------:R-:W-:-:S03]  /*05d0*/  PRMT R4, RZ, 0x7610, R4 ;  /* 0x00007610ff047816 */ /* 0x000fc60000000004 */
[----:B------:R-:W-:Y:S01]  /*05e0*/  @!P3 IMAD.IADD R18, R0, 0x1, R5 ;  /* 0x000000010012b824 */ /* 0x000fe200078e0205 */
[----:B------:R-:W-:Y:S01]  /*05f0*/  @!P0 SEL R4, RZ, 0x1, !P5 ;  /* 0x00000001ff048807 */ /* 0x000fe20006800000 */
[----:B-1----:R1:W2:Y:S01]  /*0600*/  @!P2 LDG.E.U8 R11, [R12.64] ;  /* 0x000000040c0ba981 */ /* 0x0022a2000c1e1100 */
[----:B------:R-:W-:Y:S02]  /*0610*/  @!P4 IADD3 R14, P0, R14, c[0x0][0x170], RZ ;  /* 0x00005c000e0eca10 */ /* 0x000fe40007f1e0ff */
[----:B------:R-:W-:-:S03]  /*0620*/  @!P3 IADD3 R5, R5, 0x80, RZ ;  /* 0x000000800505b810 */ /* 0x000fc60007ffe0ff */
[----:B------:R-:W-:Y:S01]  /*0630*/  @!P4 IMAD.X R15, RZ, RZ, c[0x0][0x174], P0 ;  /* 0x00005d00ff0fc624 */ /* 0x000fe200000e06ff */
[----:B------:R-:W-:Y:S02]  /*0640*/  ISETP.GE.AND P0, PT, R5, R2, PT ;  /* 0x000000020500720c */ /* 0x000fe40003f06270 */
[----:B------:R-:W-:Y:S02]  /*0650*/  @!P3 IADD3 R18, P5, R18, c[0x0][0x170], RZ ;  /* 0x00005c001212ba10 */ /* 0x000fe40007fbe0ff */
[----:B------:R3:W2:Y:S03]  /*0660*/  @!P4 LDG.E.U8 R10, [R14.64] ;  /* 0x000000040e0ac981 */ /* 0x0006a6000c1e1100 */
[----:B------:R-:W-:-:S05]  /*0670*/  @!P3 IMAD.X R19, RZ, RZ, c[0x0][0x174], P5 ;  /* 0x00005d00ff13b624 */ /* 0x000fca00028e06ff */
[----:B------:R-:W2:Y:S01]  /*0680*/  @!P3 LDG.E.U8 R9, [R18.64] ;  /* 0x000000041209b981 */ /* 0x000ea2000c1e1100 */
[----:B0-----:R-:W-:-:S05]  /*0690*/  @!P0 IMAD.IADD R6, R0, 0x1, R5 ;  /* 0x0000000100068824 */ /* 0x001fca00078e0205 */
[----:B------:R-:W-:-:S05]  /*06a0*/  @!P0 IADD3 R6, P5, R6, c[0x0][0x170], RZ ;  /* 0x00005c0006068a10 */ /* 0x000fca0007fbe0ff */
[----:B------:R-:W-:-:S05]  /*06b0*/  @!P0 IMAD.X R7, RZ, RZ, c[0x0][0x174], P5 ;  /* 0x00005d00ff078624 */ /* 0x000fca00028e06ff */
[----:B------:R0:W2:Y:S01]  /*06c0*/  @!P0 LDG.E.U8 R5, [R6.64] ;  /* 0x0000000406058981 */ /* 0x0000a2000c1e1100 */
[----:B----4-:R-:W-:Y:S02]  /*06d0*/  @!P6 ISETP.NE.AND P5, PT, R17, RZ, PT ;  /* 0x000000ff1100e20c */ /* 0x010fe40003fa5270 */
[----:B-1----:R-:W-:Y:S02]  /*06e0*/  PRMT R12, RZ, 0x7610, R12 ;  /* 0x00007610ff0c7816 */ /* 0x002fe4000000000c */
[----:B------:R-:W-:Y:S02]  /*06f0*/  @!P6 SEL R12, RZ, 0x1, !P5 ;  /* 0x00000001ff0ce807 */ /* 0x000fe40006800000 */
[----:B-----5:R-:W-:Y:S02]  /*0700*/  @!P1 ISETP.NE.AND P5, PT, R20, RZ, PT ;  /* 0x000000ff1400920c */ /* 0x020fe40003fa5270 */
[----:B------:R-:W-:Y:S02]  /*0710*/  PRMT R13, RZ, 0x7610, R13 ;  /* 0x00007610ff0d7816 */ /* 0x000fe4000000000d */
[----:B------:R-:W-:-:S02]  /*0720*/  @!P1 SEL R13, RZ, 0x1, !P5 ;  /* 0x00000001ff0d9807 */ /* 0x000fc40006800000 */
[----:B------:R-:W-:Y:S02]  /*0730*/  PRMT R12, R12, 0x9910, RZ ;  /* 0x000099100c0c7816 */ /* 0x000fe400000000ff */
[----:B------:R-:W-:Y:S01]  /*0740*/  ISETP.NE.AND P1, PT, RZ, UR6, PT ;  /* 0x00000006ff007c0c */ /* 0x000fe2000bf25270 */
[----:B0-----:R-:W-:-:S03]  /*0750*/  @!P6 IMAD.IADD R6, R0, 0x1, R3 ;  /* 0x000000010006e824 */ /* 0x001fc600078e0203 */
[----:B------:R-:W-:-:S04]  /*0760*/  ISETP.NE.AND P5, PT, R12, RZ, P1 ;  /* 0x000000ff0c00720c */ /* 0x000fc80000fa5270 */
[----:B---3--:R-:W-:Y:S02]  /*0770*/  @!P6 SEL R15, RZ, 0x1, !P5 ;  /* 0x00000001ff0fe807 */ /* 0x008fe40006800000 */
[----:B------:R-:W-:Y:S02]  /*0780*/  @!P6 IADD3 R6, P5, R6, c[0x0][0x168], RZ ;  /* 0x00005a000606ea10 */ /* 0x000fe40007fbe0ff */
[----:B------:R-:W-:-:S03]  /*0790*/  PRMT R8, R8, 0x9910, RZ ;  /* 0x0000991008087816 */ /* 0x000fc600000000ff */
[----:B------:R-:W-:Y:S02]  /*07a0*/  @!P6 IMAD.X R7, RZ, RZ, c[0x0][0x16c], P5 ;  /* 0x00005b00ff07e624 */ /* 0x000fe400028e06ff */
[----:B------:R-:W-:-:S03]  /*07b0*/  @!P6 IMAD.MOV.U32 R3, RZ, RZ, R16 ;  /* 0x000000ffff03e224 */ /* 0x000fc600078e0010 */
[----:B------:R0:W-:Y:S01]  /*07c0*/  @!P6 STG.E.U8 [R6.64], R15 ;  /* 0x0000000f0600e986 */ /* 0x0001e2000c101104 */
[----:B------:R-:W-:Y:S01]  /*07d0*/  PRMT R13, R13, 0x9910, RZ ;  /* 0x000099100d0d7816 */ /* 0x000fe200000000ff */
[----:B------:R-:W-:Y:S01]  /*07e0*/  BSSY B0, `(.L_x_552) ;  /* 0x000004c000007945 */ /* 0x000fe20003800000 */
[----:B------:R-:W-:Y:S01]  /*07f0*/  BSSY B1, `(.L_x_553) ;  /* 0x0000044000017945 */ /* 0x000fe20003800000 */
[----:B--2---:R-:W-:Y:S01]  /*0800*/  @!P2 ISETP.NE.AND P5, PT, R11, RZ, PT ;  /* 0x000000ff0b00a20c */ /* 0x004fe20003fa5270 */
[--C-:B------:R-:W-:Y:S01]  /*0810*/  IMAD.MOV.U32 R11, RZ, RZ, R8.reuse ;  /* 0x000000ffff0b7224 */ /* 0x100fe200078e0008 */
[----:B------:R-:W-:Y:S02]  /*0820*/  PRMT R8, RZ, 0x7610, R8 ;  /* 0x00007610ff087816 */ /* 0x000fe40000000008 */
[----:B------:R-:W-:Y:S02]  /*0830*/  @!P2 SEL R8, RZ, 0x1, !P5 ;  /* 0x00000001ff08a807 */ /* 0x000fe40006800000 */
[----:B------:R-:W-:-:S02]  /*0840*/  ISETP.NE.AND P6, PT, R11, RZ, P1 ;  /* 0x000000ff0b00720c */ /* 0x000fc40000fc5270 */
[----:B------:R-:W-:Y:S02]  /*0850*/  PRMT R11, R4, 0x9910, RZ ;  /* 0x00009910040b7816 */ /* 0x000fe400000000ff */
[----:B------:R-:W-:Y:S02]  /*0860*/  @!P4 ISETP.NE.AND P2, PT, R10, RZ, PT ;  /* 0x000000ff0a00c20c */ /* 0x000fe40003f45270 */
[----:B------:R-:W-:Y:S02]  /*0870*/  PRMT R4, RZ, 0x7610, R4 ;  /* 0x00007610ff047816 */ /* 0x000fe40000000004 */
[----:B------:R-:W-:Y:S02]  /*0880*/  @!P4 SEL R4, RZ, 0x1, !P2 ;  /* 0x00000001ff04c807 */ /* 0x000fe40005000000 */
[----:B------:R-:W-:Y:S02]  /*0890*/  @!P3 ISETP.NE.AND P5, PT, R9, RZ, PT ;  /* 0x000000ff0900b20c */ /* 0x000fe40003fa5270 */
[----:B0-----:R-:W-:-:S02]  /*08a0*/  PRMT R7, R4, 0x9910, RZ ;  /* 0x0000991004077816 */ /* 0x001fc400000000ff */
[----:B------:R-:W-:Y:S02]  /*08b0*/  PRMT R9, RZ, 0x7610, R9 ;  /* 0x00007610ff097816 */ /* 0x000fe40000000009 */
[----:B------:R-:W-:Y:S02]  /*08c0*/  @!P3 SEL R9, RZ, 0x1, !P5 ;  /* 0x00000001ff09b807 */ /* 0x000fe40006800000 */
[----:B------:R-:W-:Y:S01]  /*08d0*/  ISETP.NE.AND P3, PT, R7, RZ, P1 ;  /* 0x000000ff0700720c */ /* 0x000fe20000f65270 */
[----:B------:R-:W-:Y:S01]  /*08e0*/  IMAD.MOV.U32 R4, RZ, RZ, R13 ;  /* 0x000000ffff047224 */ /* 0x000fe200078e000d */
[----:B------:R-:W-:Y:S02]  /*08f0*/  SEL R7, RZ, 0x1, !P6 ;  /* 0x00000001ff077807 */ /* 0x000fe40007000000 */
[----:B------:R-:W-:Y:S02]  /*0900*/  ISETP.GE.AND P6, PT, R3, R2, PT ;  /* 0x000000020300720c */ /* 0x000fe40003fc6270 */
[----:B------:R-:W-:Y:S01]  /*0910*/  PRMT R9, R9, 0x9910, RZ ;  /* 0x0000991009097816 */ /* 0x000fe200000000ff */
[----:B------:R-:W-:Y:S01]  /*0920*/  IMAD.MOV.U32 R10, RZ, RZ, R11 ;  /* 0x000000ffff0a7224 */ /* 0x000fe200078e000b */
[----:B------:R-:W-:-:S02]  /*0930*/  ISETP.NE.AND P5, PT, R4, RZ, P1 ;  /* 0x000000ff0400720c */ /* 0x000fc40000fa5270 */
[----:B------:R-:W-:Y:S01]  /*0940*/  PRMT R6, R8, 0x9910, RZ ;  /* 0x0000991008067816 */ /* 0x000fe200000000ff */
[----:B------:R-:W-:Y:S01]  /*0950*/  IMAD.MOV.U32 R4, RZ, RZ, R9 ;  /* 0x000000ffff047224 */ /* 0x000fe200078e0009 */
[----:B------:R-:W-:Y:S02]  /*0960*/  ISETP.NE.AND P0, PT, R5, RZ, !P0 ;  /* 0x000000ff0500720c */ /* 0x000fe40004705270 */
[----:B------:R-:W-:Y:S02]  /*0970*/  ISETP.NE.AND P2, PT, R10, RZ, P1 ;  /* 0x000000ff0a00720c */ /* 0x000fe40000f45270 */
[----:B------:R-:W-:Y:S02]  /*0980*/  ISETP.NE.AND P4, PT, R6, RZ, P1 ;  /* 0x000000ff0600720c */ /* 0x000fe40000f85270 */
[----:B------:R-:W-:Y:S02]  /*0990*/  ISETP.NE.AND P1, PT, R4, RZ, P1 ;  /* 0x000000ff0400720c */ /* 0x000fe40000f25270 */
[----:B------:R-:W-:-:S02]  /*09a0*/  ISETP.NE.AND P0, PT, RZ, UR6, P0 ;  /* 0x00000006ff007c0c */ /* 0x000fc40008705270 */
[----:B------:R-:W-:Y:S02]  /*09b0*/  SEL R9, RZ, 0x1, !P2 ;  /* 0x00000001ff097807 */ /* 0x000fe40005000000 */
[----:B------:R-:W-:Y:S02]  /*09c0*/  SEL R11, RZ, 0x1, !P5 ;  /* 0x00000001ff0b7807 */ /* 0x000fe40006800000 */
[----:B------:R-:W-:Y:S02]  /*09d0*/  SEL R13, RZ, 0x1, !P4 ;  /* 0x00000001ff0d7807 */ /* 0x000fe40006000000 */
[----:B------:R-:W-:Y:S02]  /*09e0*/  SEL R15, RZ, 0x1, !P3 ;  /* 0x00000001ff0f7807 */ /* 0x000fe40005800000 */
[----:B------:R-:W-:Y:S01]  /*09f0*/  SEL R17, RZ, 0x1, !P1 ;  /* 0x00000001ff117807 */ /* 0x000fe20004800000 */
[----:B------:R-:W-:Y:S05]  /*0a00*/  @P6 BRA `(.L_x_554) ;  /* 0x000000c000006947 */ /* 0x000fea0003800000 */
[----:B------:R-:W-:Y:S01]  /*0a10*/  IMAD.IADD R4, R0, 0x1, R3 ;  /* 0x0000000100047824 */ /* 0x000fe200078e0203 */
[----:B------:R-:W-:-:S04]  /*0a20*/  IADD3 R3, R3, 0x80, RZ ;  /* 0x0000008003037810 */ /* 0x000fc80007ffe0ff */
[----:B------:R-:W-:-:S05]  /*0a30*/  IADD3 R4, P1, R4, c[0x0][0x168], RZ ;  /* 0x00005a0004047a10 */ /* 0x000fca0007f3e0ff */
[----:B------:R-:W-:Y:S01]  /*0a40*/  IMAD.X R5, RZ, RZ, c[0x0][0x16c], P1 ;  /* 0x00005b00ff057624 */ /* 0x000fe200008e06ff */
[----:B------:R-:W-:-:S04]  /*0a50*/  ISETP.GE.AND P1, PT, R3, R2, PT ;  /* 0x000000020300720c */ /* 0x000fc80003f26270 */
[----:B------:R0:W-:Y:S09]  /*0a60*/  STG.E.U8 [R4.64], R7 ;  /* 0x0000000704007986 */ /* 0x0001f2000c101104 */
[----:B------:R-:W-:Y:S05]  /*0a70*/  @P1 BRA `(.L_x_555) ;  /* 0x000000c000001947 */ /* 0x000fea0003800000 */
[----:B0-----:R-:W-:Y:S01]  /*0a80*/  IMAD.IADD R4, R0, 0x1, R3 ;  /* 0x0000000100047824 */ /* 0x001fe200078e0203 */
[----:B------:R-:W-:-:S04]  /*0a90*/  IADD3 R3, R3, 0x80, RZ ;  /* 0x0000008003037810 */ /* 0x000fc80007ffe0ff */
[----:B------:R-:W-:-:S05]  /*0aa0*/  IADD3 R4, P1, R4, c[0x0][0x168], RZ ;  /* 0x00005a0004047a10 */ /* 0x000fca0007f3e0ff */
[----:B------:R-:W-:-:S05]  /*0ab0*/  IMAD.X R5, RZ, RZ, c[0x0][0x16c], P1 ;  /* 0x00005b00ff057624 */ /* 0x000fca00008e06ff */
[----:B------:R0:W-:Y:S03]  /*0ac0*/  STG.E.U8 [R4.64], R9 ;  /* 0x0000000904007986 */ /* 0x0001e6000c101104 */
.L_x_554:
[----:B------:R-:W-:-:S13]  /*0ad0*/  ISETP.GE.AND P1, PT, R3, R2, PT ;  /* 0x000000020300720c */ /* 0x000fda0003f26270 */
[----:B------:R-:W-:Y:S05]  /*0ae0*/  @P1 BRA `(.L_x_556) ;  /* 0x000000c000001947 */ /* 0x000fea0003800000 */
[----:B0-----:R-:W-:Y:S01]  /*0af0*/  IMAD.IADD R4, R0, 0x1, R3 ;  /* 0x0000000100047824 */ /* 0x001fe200078e0203 */
[----:B------:R-:W-:-:S04]  /*0b00*/  IADD3 R3, R3, 0x80, RZ ;  /* 0x0000008003037810 */ /* 0x000fc80007ffe0ff */
[----:B------:R-:W-:-:S05]  /*0b10*/  IADD3 R4, P1, R4, c[0x0][0x168], RZ ;  /* 0x00005a0004047a10 */ /* 0x000fca0007f3e0ff */
[----:B------:R-:W-:-:S05]  /*0b20*/  IMAD.X R5, RZ, RZ, c[0x0][0x16c], P1 ;  /* 0x00005b00ff057624 */ /* 0x000fca00008e06ff */
[----:B------:R0:W-:Y:S03]  /*0b30*/  STG.E.U8 [R4.64], R11 ;  /* 0x0000000b04007986 */ /* 0x0001e6000c101104 */
.L_x_555:
[----:B------:R-:W-:-:S13]  /*0b40*/  ISETP.GE.AND P1, PT, R3, R2, PT ;  /* 0x000000020300720c */ /* 0x000fda0003f26270 */
[----:B------:R-:W-:Y:S05]  /*0b50*/  @P1 BRA `(.L_x_557) ;  /* 0x000000d000001947 */ /* 0x000fea0003800000 */
[----:B0-----:R-:W-:Y:S01]  /*0b60*/  IMAD.IADD R4, R0, 0x1, R3 ;  /* 0x0000000100047824 */ /* 0x001fe200078e0203 */
[----:B------:R-:W-:-:S04]  /*0b70*/  IADD3 R3, R3, 0x80, RZ ;  /* 0x0000008003037810 */ /* 0x000fc80007ffe0ff */
[----:B------:R-:W-:-:S05]  /*0b80*/  IADD3 R4, P1, R4, c[0x0][0x168], RZ ;  /* 0x00005a0004047a10 */ /* 0x000fca0007f3e0ff */
[----:B------:R-:W-:-:S05]  /*0b90*/  IMAD.X R5, RZ, RZ, c[0x0][0x16c], P1 ;  /* 0x00005b00ff057624 */ /* 0x000fca00008e06ff */
[----:B------:R0:W-:Y:S03]  /*0ba0*/  STG.E.U8 [R4.64], R13 ;  /* 0x0000000d04007986 */ /* 0x0001e6000c101104 */
.L_x_556:
[----:B------:R-:W-:-:S13]  /*0bb0*/  ISETP.GE.AND P1, PT, R3, R2, PT ;  /* 0x000000020300720c */ /* 0x000fda0003f26270 */
[----:B------:R-:W-:Y:S01]  /*0bc0*/  @P1 BREAK B1 ;  /* 0x0000000000011942 */ /* 0x000fe20003800000 */
[----:B------:R-:W-:Y:S05]  /*0bd0*/  @P1 BRA `(.L_x_558) ;  /* 0x000000c000001947 */ /* 0x000fea0003800000 */
[----:B0-----:R-:W-:Y:S01]  /*0be0*/  IMAD.IADD R4, R0, 0x1, R3 ;  /* 0x0000000100047824 */ /* 0x001fe200078e0203 */
[----:B------:R-:W-:-:S04]  /*0bf0*/  IADD3 R3, R3, 0x80, RZ ;  /* 0x0000008003037810 */ /* 0x000fc80007ffe0ff */
[----:B------:R-:W-:-:S05]  /*0c00*/  IADD3 R4, P1, R4, c[0x0][0x168], RZ ;  /* 0x00005a0004047a10 */ /* 0x000fca0007f3e0ff */
[----:B------:R-:W-:-:S05]  /*0c10*/  IMAD.X R5, RZ, RZ, c[0x0][0x16c], P1 ;  /* 0x00005b00ff057624 */ /* 0x000fca00008e06ff */
[----:B------:R0:W-:Y:S03]  /*0c20*/  STG.E.U8 [R4.64], R15 ;  /* 0x0000000f04007986 */ /* 0x0001e6000c101104 */
.L_x_557:
[----:B------:R-:W-:Y:S05]  /*0c30*/  BSYNC B1 ;  /* 0x0000000000017941 */ /* 0x000fea0003800000 */
.L_x_553:
[----:B------:R-:W-:-:S13]  /*0c40*/  ISETP.GE.AND P1, PT, R3, R2, PT ;  /* 0x000000020300720c */ /* 0x000fda0003f26270 */
[----:B0-----:R-:W-:Y:S01]  /*0c50*/  @!P1 IMAD.IADD R4, R0, 0x1, R3 ;  /* 0x0000000100049824 */ /* 0x001fe200078e0203 */
[----:B------:R-:W-:-:S04]  /*0c60*/  @!P1 IADD3 R3, R3, 0x80, RZ ;  /* 0x0000008003039810 */ /* 0x000fc80007ffe0ff */
[----:B------:R-:W-:-:S05]  /*0c70*/  @!P1 IADD3 R4, P2, R4, c[0x0][0x168], RZ ;  /* 0x00005a0004049a10 */ /* 0x000fca0007f5e0ff */
[----:B------:R-:W-:-:S05]  /*0c80*/  @!P1 IMAD.X R5, RZ, RZ, c[0x0][0x16c], P2 ;  /* 0x00005b00ff059624 */ /* 0x000fca00010e06ff */
[----:B------:R0:W-:Y:S03]  /*0c90*/  @!P1 STG.E.U8 [R4.64], R17 ;  /* 0x0000001104009986 */ /* 0x0001e6000c101104 */
.L_x_558:
[----:B------:R-:W-:Y:S05]  /*0ca0*/  BSYNC B0 ;  /* 0x0000000000007941 */ /* 0x000fea0003800000 */
.L_x_552:
[----:B------:R-:W-:Y:S01]  /*0cb0*/  WARPSYNC 0xffffffff ;  /* 0xffffffff00007948 */ /* 0x000fe20003800000 */
[----:B------:R-:W-:-:S13]  /*0cc0*/  ISETP.GE.AND P1, PT, R3, R2, PT ;  /* 0x000000020300720c */ /* 0x000fda0003f26270 */
[----:B------:R-:W-:Y:S05]  /*0cd0*/  @P1 EXIT ;  /* 0x000000000000194d */ /* 0x000fea0003800000 */
[----:B------:R-:W-:Y:S01]  /*0ce0*/  IMAD.IADD R3, R0, 0x1, R3 ;  /* 0x0000000100037824 */ /* 0x000fe200078e0203 */
[----:B0-----:R-:W-:-:S04]  /*0cf0*/  SEL R5, RZ, 0x1, !P0 ;  /* 0x00000001ff057807 */ /* 0x001fc80004000000 */
[----:B------:R-:W-:-:S05]  /*0d00*/  IADD3 R2, P1, R3, c[0x0][0x168], RZ ;  /* 0x00005a0003027a10 */ /* 0x000fca0007f3e0ff */
[----:B------:R-:W-:-:S05]  /*0d10*/  IMAD.X R3, RZ, RZ, c[0x0][0x16c], P1 ;  /* 0x00005b00ff037624 */ /* 0x000fca00008e06ff */
[----:B------:R-:W-:Y:S01]  /*0d20*/  STG.E.U8 [R2.64], R5 ;  /* 0x0000000502007986 */ /* 0x000fe2000c101104 */
[----:B------:R-:W-:Y:S05]  /*0d30*/  EXIT ;  /* 0x000000000000794d */ /* 0x000fea0003800000 */
.L_x_559:
        /* <DEDUP_REMOVED lines=12> */
.L_x_16490:


//--------------------- .text._ZN2at6native29vectorized_elementwise_kernelILi4ENS0_13AUnaryFunctorIbbbNS0_15binary_internal10MulFunctorIbEEEESt5arrayIPcLm2EEEEviT0_T1_ --------------------------
	.section	.text._ZN2at6native29vectorized_elementwise_kernelILi4ENS0_13AUnaryFunctorIbbbNS0_15binary_internal10MulFunctorIbEEEESt5arrayIPcLm2EEEEviT0_T1_,"ax",@progbits
	.sectioninfo	@"SHI_REGISTERS=23"
	.align	128
        .global         _ZN2at6native29vectorized_elementwise_kernelILi4ENS0_13AUnaryFunctorIbbbNS0_15binary_internal10MulFunctorIbEEEESt5arrayIPcLm2EEEEviT0_T1_
        .type           _ZN2at6native29vectorized_elementwise_kernelILi4ENS0_13AUnaryFunctorIbbbNS0_15binary_internal10MulFunctorIbEEEESt5arrayIPcLm2EEEEviT0_T1_,@function
        .size           _ZN2at6native29vectorized_elementwise_kernelILi4ENS0_13AUnaryFunctorIbbbNS0_15binary_internal10MulFunctorIbEEEESt5arrayIPcLm2EEEEviT0_T1_,(.L_x_16491 - _ZN2at6native29vectorized_elementwise_kernelILi4ENS0_13AUnaryFunctorIbbbNS0_15binary_internal10MulFunctorIbEEEESt5arrayIPcLm2EEEEviT0_T1_)
        .other          _ZN2at6native29vectorized_elementwise_kernelILi4ENS0_13AUnaryFunctorIbbbNS0_15binary_internal10MulFunctorIbEEEESt5arrayIPcLm2EEEEviT0_T1_,@"STO_CUDA_ENTRY STV_DEFAULT"
_ZN2at6native29vectorized_elementwise_kernelILi4ENS0_13AUnaryFunctorIbbbNS0_15binary_internal10MulFunctorIbEEEESt5arrayIPcLm2EEEEviT0_T1_:
.text._ZN2at6native29vectorized_elementwise_kernelILi4ENS0_13AUnaryFunctorIbbbNS0_15binary_internal10MulFunctorIbEEEESt5arrayIPcLm2EEEEviT0_T1_:
        /* <DEDUP_REMOVED lines=12> */
[----:B------:R-:W2:Y:S04]  /*00c0*/  LDG.E R9, [R4.64] ;  /* 0x0000000404097981 */ /* 0x000ea8000c1e1900 */
[----:B------:R-:W3:Y:S01]  /*00d0*/  LDG.E R10, [R4.64+0x200] ;  /* 0x00020004040a7981 */ /* 0x000ee2000c1e1900 */
[----:B------:R-:W-:Y:S02]  /*00e0*/  ISETP.NE.AND P0, PT, RZ, UR6, PT ;  /* 0x00000006ff007c0c */ /* 0x000fe4000bf05270 */
[C---:B--2---:R-:W-:Y:S02]  /*00f0*/  PRMT R3, R9.reuse, 0x7770, RZ ;  /* 0x0000777009037816 */ /* 0x044fe400000000ff */
[----:B------:R-:W-:Y:S02]  /*0100*/  PRMT R6, R9, 0x7771, RZ ;  /* 0x0000777109067816 */ /* 0x000fe400000000ff */
[----:B------:R-:W-:-:S02]  /*0110*/  ISETP.NE.AND P2, PT, R3, RZ, P0 ;  /* 0x000000ff0300720c */ /* 0x000fc40000745270 */
[----:B------:R-:W-:Y:S02]  /*0120*/  PRMT R3, R9, 0x7772, RZ ;  /* 0x0000777209037816 */ /* 0x000fe400000000ff */
[C---:B---3--:R-:W-:Y:S02]  /*0130*/  PRMT R7, R10.reuse, 0x7770, RZ ;  /* 0x000077700a077816 */ /* 0x048fe400000000ff */
[----:B------:R-:W-:Y:S02]  /*0140*/  PRMT R8, R10, 0x7771, RZ ;  /* 0x000077710a087816 */ /* 0x000fe400000000ff */
[----:B------:R-:W-:Y:S02]  /*0150*/  ISETP.NE.AND P3, PT, R6, RZ, P0 ;  /* 0x000000ff0600720c */ /* 0x000fe40000765270 */
[----:B------:R-:W-:Y:S02]  /*0160*/  ISETP.NE.AND P1, PT, R3, RZ, P0 ;  /* 0x000000ff0300720c */ /* 0x000fe40000725270 */
[----:B------:R-:W-:-:S02]  /*0170*/  ISETP.NE.AND P4, PT, R7, RZ, P0 ;  /* 0x000000ff0700720c */ /* 0x000fc40000785270 */
[----:B------:R-:W-:Y:S02]  /*0180*/  ISETP.NE.AND P5, PT, R8, RZ, P0 ;  /* 0x000000ff0800720c */ /* 0x000fe400007a5270 */
[----:B------:R-:W-:Y:S02]  /*0190*/  PRMT R3, R9, 0x7773, RZ ;  /* 0x0000777309037816 */ /* 0x000fe400000000ff */
[----:B------:R-:W-:Y:S02]  /*01a0*/  PRMT R8, R10, 0x7772, RZ ;  /* 0x000077720a087816 */ /* 0x000fe400000000ff */
[----:B------:R-:W-:Y:S02]  /*01b0*/  SEL R4, RZ, 0x1, !P2 ;  /* 0x00000001ff047807 */ /* 0x000fe40005000000 */
[----:B------:R-:W-:Y:S02]  /*01c0*/  SEL R5, RZ, 0x1, !P3 ;  /* 0x00000001ff057807 */ /* 0x000fe40005800000 */
[----:B------:R-:W-:-:S02]  /*01d0*/  SEL R6, RZ, 0x1, !P4 ;  /* 0x00000001ff067807 */ /* 0x000fc40006000000 */
[----:B------:R-:W-:Y:S02]  /*01e0*/  SEL R7, RZ, 0x1, !P5 ;  /* 0x00000001ff077807 */ /* 0x000fe40006800000 */
[----:B------:R-:W-:Y:S02]  /*01f0*/  ISETP.NE.AND P2, PT, R3, RZ, P0 ;  /* 0x000000ff0300720c */ /* 0x000fe40000745270 */
[----:B------:R-:W-:Y:S02]  /*0200*/  ISETP.NE.AND P3, PT, R8, RZ, P0 ;  /* 0x000000ff0800720c */ /* 0x000fe40000765270 */
[----:B------:R-:W-:Y:S02]  /*0210*/  PRMT R3, R10, 0x7773, RZ ;  /* 0x000077730a037816 */ /* 0x000fe400000000ff */
[----:B------:R-:W-:Y:S02]  /*0220*/  PRMT R9, R5, 0x7604, R4 ;  /* 0x0000760405097816 */ /* 0x000fe40000000004 */
[----:B------:R-:W-:-:S02]  /*0230*/  PRMT R7, R7, 0x7604, R6 ;  /* 0x0000760407077816 */ /* 0x000fc40000000006 */
[----:B------:R-:W-:Y:S02]  /*0240*/  IADD3 R4, P4, R0, c[0x0][0x168], RZ ;  /* 0x00005a0000047a10 */ /* 0x000fe40007f9e0ff */
[----:B------:R-:W-:Y:S02]  /*0250*/  SEL R0, RZ, 0x1, !P1 ;  /* 0x00000001ff007807 */ /* 0x000fe40004800000 */
[----:B------:R-:W-:Y:S01]  /*0260*/  SEL R6, RZ, 0x1, !P3 ;  /* 0x00000001ff067807 */ /* 0x000fe20005800000 */
[----:B------:R-:W-:Y:S01]  /*0270*/  IMAD.X R5, RZ, RZ, c[0x0][0x16c], P4 ;  /* 0x00005b00ff057624 */ /* 0x000fe200020e06ff */
[----:B------:R-:W-:Y:S02]  /*0280*/  ISETP.NE.AND P0, PT, R3, RZ, P0 ;  /* 0x000000ff0300720c */ /* 0x000fe40000705270 */
[----:B------:R-:W-:Y:S01]  /*0290*/  PRMT R9, R0, 0x7054, R9 ;  /* 0x0000705400097816 */ /* 0x000fe20000000009 */
[----:B------:R-:W-:Y:S01]  /*02a0*/  IMAD.WIDE R2, R2, 0x4, R4 ;  /* 0x0000000402027825 */ /* 0x000fe200078e0204 */
[----:B------:R-:W-:-:S02]  /*02b0*/  PRMT R7, R6, 0x7054, R7 ;  /* 0x0000705406077816 */ /* 0x000fc40000000007 */
[----:B------:R-:W-:Y:S02]  /*02c0*/  SEL R0, RZ, 0x1, !P2 ;  /* 0x00000001ff007807 */ /* 0x000fe40005000000 */
[----:B------:R-:W-:Y:S02]  /*02d0*/  SEL R6, RZ, 0x1, !P0 ;  /* 0x00000001ff067807 */ /* 0x000fe40004000000 */
[----:B------:R-:W-:Y:S02]  /*02e0*/  PRMT R9, R0, 0x654, R9 ;  /* 0x0000065400097816 */ /* 0x000fe40000000009 */
[----:B------:R-:W-:-:S03]  /*02f0*/  PRMT R7, R6, 0x654, R7 ;  /* 0x0000065406077816 */ /* 0x000fc60000000007 */
[----:B------:R-:W-:Y:S04]  /*0300*/  STG.E [R2.64], R9 ;  /* 0x0000000902007986 */ /* 0x000fe8000c101904 */
[----:B------:R-:W-:Y:S01]  /*0310*/  STG.E [R2.64+0x200], R7 ;  /* 0x0002000702007986 */ /* 0x000fe2000c101904 */
[----:B------:R-:W-:Y:S05]  /*0320*/  EXIT ;  /* 0x000000000000794d */ /* 0x000fea0003800000 */
.L_x_560:
        /* <DEDUP_REMOVED lines=120> */
.L_x_563:
[----:B------:R-:W-:-:S13]  /*0ab0*/  ISETP.GE.AND P1, PT, R3, R2, PT ;  /* 0x000000020300720c */ /* 0x000fda0003f26270 */
[----:B------:R-:W-:Y:S05]  /*0ac0*/  @P1 BRA `(.L_x_565) ;  /* 0x000000c000001947 */ /* 0x000fea0003800000 */
[----:B0-----:R-:W-:Y:S01]  /*0ad0*/  IMAD.IADD R4, R0, 0x1, R3 ;  /* 0x0000000100047824 */ /* 0x001fe200078e0203 */
[----:B------:R-:W-:-:S04]  /*0ae0*/  IADD3 R3, R3, 0x80, RZ ;  /* 0x0000008003037810 */ /* 0x000fc80007ffe0ff */
[----:B------:R-:W-:-:S05]  /*0af0*/  IADD3 R4, P1, R4, c[0x0][0x168], RZ ;  /* 0x00005a0004047a10 */ /* 0x000fca0007f3e0ff */
[----:B------:R-:W-:-:S05]  /*0b00*/  IMAD.X R5, RZ, RZ, c[0x0][0x16c], P1 ;  /* 0x00005b00ff057624 */ /* 0x000fca00008e06ff */
[----:B------:R0:W-:Y:S03]  /*0b10*/  STG.E.U8 [R4.64], R11 ;  /* 0x0000000b04007986 */ /* 0x0001e6000c101104 */
.L_x_564:
[----:B------:R-:W-:-:S13]  /*0b20*/  ISETP.GE.AND P1, PT, R3, R2, PT ;  /* 0x000000020300720c */ /* 0x000fda0003f26270 */
[----:B------:R-:W-:Y:S05]  /*0b30*/  @P1 BRA `(.L_x_566) ;  /* 0x000000d000001947 */ /* 0x000fea0003800000 */
[----:B0-----:R-:W-:Y:S01]  /*0b40*/  IMAD.IADD R4, R0, 0x1, R3 ;  /* 0x0000000100047824 */ /* 0x001fe200078e0203 */
[----:B------:R-:W-:-:S04]  /*0b50*/  IADD3 R3, R3, 0x80, RZ ;  /* 0x0000008003037810 */ /* 0x000fc80007ffe0ff */
[----:B------:R-:W-:-:S05]  /*0b60*/  IADD3 R4, P1, R4, c[0x0][0x168], RZ ;  /* 0x00005a0004047a10 */ /* 0x000fca0007f3e0ff */
[----:B------:R-:W-:-:S05]  /*0b70*/  IMAD.X R5, RZ, RZ, c[0x0][0x16c], P1 ;  /* 0x00005b00ff057624 */ /* 0x000fca00008e06ff */
[----:B------:R0:W-:Y:S03]  /*0b80*/  STG.E.U8 [R4.64], R13 ;  /* 0x0000000d04007986 */ /* 0x0001e6000c101104 */
.L_x_565:
        /* <DEDUP_REMOVED lines=8> */
.L_x_566:
[----:B------:R-:W-:Y:S05]  /*0c10*/  BSYNC B1 ;  /* 0x0000000000017941 */ /* 0x000fea0003800000 */
.L_x_562:
[----:B------:R-:W-:-:S13]  /*0c20*/  ISETP.GE.AND P1, PT, R3, R2, PT ;  /* 0x000000020300720c */ /* 0x000fda0003f26270 */
[----:B0-----:R-:W-:Y:S01]  /*0c30*/  @!P1 IMAD.IADD R4, R0, 0x1, R3 ;  /* 0x0000000100049824 */ /* 0x001fe200078e0203 */
[----:B------:R-:W-:-:S04]  /*0c40*/  @!P1 IADD3 R3, R3, 0x80, RZ ;  /* 0x0000008003039810 */ /* 0x000fc80007ffe0ff */
[----:B------:R-:W-:-:S05]  /*0c50*/  @!P1 IADD3 R4, P2, R4, c[0x0][0x168], RZ ;  /* 0x00005a0004049a10 */ /* 0x000fca0007f5e0ff */
[----:B------:R-:W-:-:S05]  /*0c60*/  @!P1 IMAD.X R5, RZ, RZ, c[0x0][0x16c], P2 ;  /* 0x00005b00ff059624 */ /* 0x000fca00010e06ff */
[----:B------:R0:W-:Y:S03]  /*0c70*/  @!P1 STG.E.U8 [R4.64], R17 ;  /* 0x0000001104009986 */ /* 0x0001e6000c101104 */
.L_x_567:
[----:B------:R-:W-:Y:S05]  /*0c80*/  BSYNC B0 ;  /* 0x0000000000007941 */ /* 0x000fea0003800000 */
.L_x_561:
        /* <DEDUP_REMOVED lines=9> */
.L_x_568:
        /* <DEDUP_REMOVED lines=14> */
.L_x_16491:


//--------------------- .text._ZN2at6native29vectorized_elementwise_kernelILi8ENS0_13AUnaryFunctorIbbbNS0_15binary_internal10MulFunctorIbEEEESt5arrayIPcLm2EEEEviT0_T1_ --------------------------
	.section	.text._ZN2at6native29vectorized_elementwise_kernelILi8ENS0_13AUnaryFunctorIbbbNS0_15binary_internal10MulFunctorIbEEEESt5arrayIPcLm2EEEEviT0_T1_,"ax",@progbits
	.sectioninfo	@"SHI_REGISTERS=4"
	.align	128
        .global         _ZN2at6native29vectorized_elementwise_kernelILi8ENS0_13AUnaryFunctorIbbbNS0_15binary_internal10MulFunctorIbEEEESt5arrayIPcLm2EEEEviT0_T1_
        .type           _ZN2at6native29vectorized_elementwise_kernelILi8ENS0_13AUnaryFunctorIbbbNS0_15binary_internal10MulFunctorIbEEEESt5arrayIPcLm2EEEEviT0_T1_,@function
        .size           _ZN2at6native29vectorized_elementwise_kernelILi8ENS0_13AUnaryFunctorIbbbNS0_15binary_internal10MulFunctorIbEEEESt5arrayIPcLm2EEEEviT0_T1_,(.L_x_16492 - _ZN2at6native29vectorized_elementwise_kernelILi8ENS0_13AUnaryFunctorIbbbNS0_15binary_internal10MulFunctorIbEEEESt5arrayIPcLm2EEEEviT0_T1_)
        .other          _ZN2at6native29vectorized_elementwise_kernelILi8ENS0_13AUnaryFunctorIbbbNS0_15binary_internal10MulFunctorIbEEEESt5arrayIPcLm2EEEEviT0_T1_,@"STO_CUDA_ENTRY STV_DEFAULT"
_ZN2at6native29vectorized_elementwise_kernelILi8ENS0_13AUnaryFunctorIbbbNS0_15binary_internal10MulFunctorIbEEEESt5arrayIPcLm2EEEEviT0_T1_:
.text._ZN2at6native29vectorized_elementwise_kernelILi8ENS0_13AUnaryFunctorIbbbNS0_15binary_internal10MulFunctorIbEEEESt5arrayIPcLm2EEEEviT0_T1_:
[----:B------:R-:W-:Y:S02]  /*0000*/  MOV R1, c[0x0][0x28] ;  /* 0x00000a0000017a02 */ /* 0x000fe40000000f00 */
[----:B------:R-:W-:Y:S05]  /*0010*/  EXIT ;  /* 0x000000000000794d */ /* 0x000fea0003800000 */
.L_x_569:
        /* <DEDUP_REMOVED lines=14> */
.L_x_16492:


//--------------------- .text._ZN2at6native18elementwise_kernelILi128ELi4EZNS0_15gpu_kernel_implINS0_13BinaryFunctorIbbbNS0_15binary_internal10MulFunctorIbEEEEEEvRNS_18TensorIteratorBaseERKT_EUliE_EEviT1_ --------------------------
	.section	.text._ZN2at6native18elementwise_kernelILi128ELi4EZNS0_15gpu_kernel_implINS0_13BinaryFunctorIbbbNS0_15binary_internal10MulFunctorIbEEEEEEvRNS_18TensorIteratorBaseERKT_EUliE_EEviT1_,"ax",@progbits
	.sectioninfo	@"SHI_REGISTERS=26"
	.align	128
        .global         _ZN2at6native18elementwise_kernelILi128ELi4EZNS0_15gpu_kernel_implINS0_13BinaryFunctorIbbbNS0_15binary_internal10MulFunctorIbEEEEEEvRNS_18TensorIteratorBaseERKT_EUliE_EEviT1_
        .type           _ZN2at6native18elementwise_kernelILi128ELi4EZNS0_15gpu_kernel_implINS0_13BinaryFunctorIbbbNS0_15binary_internal10MulFunctorIbEEEEEEvRNS_18TensorIteratorBaseERKT_EUliE_EEviT1_,@function
        .size           _ZN2at6native18elementwise_kernelILi128ELi4EZNS0_15gpu_kernel_implINS0_13BinaryFunctorIbbbNS0_15binary_internal10MulFunctorIbEEEEEEvRNS_18TensorIteratorBaseERKT_EUliE_EEviT1_,(.L_x_16493 - _ZN2at6native18elementwise_kernelILi128ELi4EZNS0_15gpu_kernel_implINS0_13BinaryFunctorIbbbNS0_15binary_internal10MulFunctorIbEEEEEEvRNS_18TensorIteratorBaseERKT_EUliE_EEviT1_)
        .other          _ZN2at6native18elementwise_kernelILi128ELi4EZNS0_15gpu_kernel_implINS0_13BinaryFunctorIbbbNS0_15binary_internal10MulFunctorIbEEEEEEvRNS_18TensorIteratorBaseERKT_EUliE_EEviT1_,@"STO_CUDA_ENTRY STV_DEFAULT"
_ZN2at6native18elementwise_kernelILi128ELi4EZNS0_15gpu_kernel_implINS0_13BinaryFunctorIbbbNS0_15binary_internal10MulFunctorIbEEEEEEvRNS_18TensorIteratorBaseERKT_EUliE_EEviT1_:
.text._ZN2at6native18elementwise_kernelILi128ELi4EZNS0_15gpu_kernel_implINS0_13BinaryFunctorIbbbNS0_15binary_internal10MulFunctorIbEEEEEEvRNS_18TensorIteratorBaseERKT_EUliE_EEviT1_:
        /* <DEDUP_REMOVED lines=10> */
[----:B------:R-:W-:Y:S02]  /*00a0*/  IMAD.MOV.U32 R0, RZ, RZ, RZ ;  /* 0x000000ffff007224 */ /* 0x000fe400078e00ff */
[----:B------:R-:W-:-:S08]  /*00b0*/  IMAD.MOV.U32 R16, RZ, RZ, RZ ;  /* 0x000000ffff107224 */ /* 0x000fd000078e00ff */
        /* <DEDUP_REMOVED lines=8> */
[C---:B------:R-:W-:Y:S02]  /*0140*/  IMAD R16, R23.reuse, c[0x0][0x298], RZ ;  /* 0x0000a60017107a24 */ /* 0x040fe400078e02ff */
        /* <DEDUP_REMOVED lines=10> */
[C---:B------:R-:W-:Y:S02]  /*01f0*/  IMAD R16, R5.reuse, c[0x0][0x2a4], R16 ;  /* 0x0000a90005107a24 */ /* 0x040fe400078e0210 */
        /* <DEDUP_REMOVED lines=223> */
[----:B------:R-:W-:-:S04]  /*0ff0*/  IMAD.MOV.U32 R2, RZ, RZ, RZ ;  /* 0x000000ffff027224 */ /* 0x000fc800078e00ff */
[----:B------:R-:W-:-:S05]  /*1000*/  IMAD.HI.U32 R2, R3, c[0x0][0x290], R2 ;  /* 0x0000a40003027a27 */ /* 0x000fca00078e0002 */
[----:B------:R-:W-:-:S05]  /*1010*/  SHF.R.U32.HI R2, RZ, c[0x0][0x294], R2 ;  /* 0x0000a500ff027a19 */ /* 0x000fca0000011602 */
[----:B------:R-:W-:-:S04]  /*1020*/  IMAD.MOV R2, RZ, RZ, -R2 ;  /* 0x000000ffff027224 */ /* 0x000fc800078e0a02 */
[----:B------:R-:W-:-:S04]  /*1030*/  IMAD R3, R2, c[0x0][0x28c], R3 ;  /* 0x0000a30002037a24 */ /* 0x000fc800078e0203 */
[C---:B------:R-:W-:Y:S02]  /*1040*/  IMAD R16, R3.reuse, c[0x0][0x3b8], R16 ;  /* 0x0000ee0003107a24 */ /* 0x040fe400078e0210 */
[C---:B------:R-:W-:Y:S02]  /*1050*/  IMAD R0, R3.reuse, c[0x0][0x3bc], R0 ;  /* 0x0000ef0003007a24 */ /* 0x040fe400078e0200 */
[----:B------:R-:W-:Y:S02]  /*1060*/  IMAD R22, R3, c[0x0][0x3c0], R22 ;  /* 0x0000f00003167a24 */ /* 0x000fe400078e0216 */
.L_x_572:
        /* <DEDUP_REMOVED lines=17> */
[----:B--2---:R-:W-:-:S04]  /*1180*/  ISETP.NE.AND P0, PT, R2, RZ, PT ;  /* 0x000000ff0200720c */ /* 0x004fc80003f05270 */
[----:B------:R-:W-:Y:S01]  /*1190*/  P2R R23, PR, RZ, 0x1 ;  /* 0x00000001ff177803 */ /* 0x000fe20000000000 */
[----:B------:R-:W-:Y:S05]  /*11a0*/  BRA `(.L_x_578) ;  /* 0x00000f8000007947 */ /* 0x000fea0003800000 */
.L_x_576:
[----:B------:R-:W2:Y:S02]  /*11b0*/  LDG.E.U8 R2, [R2.64] ;  /* 0x0000002402027981 */ /* 0x000ea4000c1e1100 */
[----:B--2---:R-:W-:-:S04]  /*11c0*/  ISETP.NE.AND P0, PT, R2, RZ, PT ;  /* 0x000000ff0200720c */ /* 0x004fc80003f05270 */
[----:B------:R-:W-:Y:S01]  /*11d0*/  P2R R23, PR, RZ, 0x1 ;  /* 0x00000001ff177803 */ /* 0x000fe20000000000 */
[----:B------:R-:W-:Y:S05]  /*11e0*/  BRA `(.L_x_578) ;  /* 0x00000f4000007947 */ /* 0x000fea0003800000 */
.L_x_575:
        /* <DEDUP_REMOVED lines=8> */
[----:B------:R-:W-:-:S04]  /*1270*/  ISETP.NE.AND.EX P0, PT, R3, RZ, PT, P0 ;  /* 0x000000ff0300720c */ /* 0x000fc80003f05300 */
[----:B------:R-:W-:Y:S01]  /*1280*/  P2R R23, PR, RZ, 0x1 ;  /* 0x00000001ff177803 */ /* 0x000fe20000000000 */
[----:B------:R-:W-:Y:S05]  /*1290*/  BRA `(.L_x_578) ;  /* 0x00000e9000007947 */ /* 0x000fea0003800000 */
.L_x_580:
[----:B------:R-:W2:Y:S02]  /*12a0*/  LDG.E R2, [R2.64] ;  /* 0x0000002402027981 */ /* 0x000ea4000c1e1900 */
[----:B--2---:R-:W-:-:S04]  /*12b0*/  ISETP.NE.AND P0, PT, R2, RZ, PT ;  /* 0x000000ff0200720c */ /* 0x004fc80003f05270 */
[----:B------:R-:W-:Y:S01]  /*12c0*/  P2R R23, PR, RZ, 0x1 ;  /* 0x00000001ff177803 */ /* 0x000fe20000000000 */
[----:B------:R-:W-:Y:S05]  /*12d0*/  BRA `(.L_x_578) ;  /* 0x00000e5000007947 */ /* 0x000fea0003800000 */
.L_x_579:
[----:B------:R-:W2:Y:S02]  /*12e0*/  LDG.E.U16 R2, [R2.64] ;  /* 0x0000002402027981 */ /* 0x000ea4000c1e1500 */
[----:B--2---:R-:W-:-:S04]  /*12f0*/  ISETP.NE.AND P0, PT, R2, RZ, PT ;  /* 0x000000ff0200720c */ /* 0x004fc80003f05270 */
[----:B------:R-:W-:Y:S01]  /*1300*/  P2R R23, PR, RZ, 0x1 ;  /* 0x00000001ff177803 */ /* 0x000fe20000000000 */
[----:B------:R-:W-:Y:S05]  /*1310*/  BRA `(.L_x_578) ;  /* 0x00000e1000007947 */ /* 0x000fea0003800000 */
.L_x_574:
[----:B------:R-:W-:-:S13]  /*1320*/  ISETP.GT.AND P0, PT, R4, 0x6, PT ;  /* 0x000000060400780c */ /* 0x000fda0003f04270 */
[----:B------:R-:W-:Y:S05]  /*1330*/  @P0 BRA `(.L_x_581) ;  /* 0x000000d000000947 */ /* 0x000fea0003800000 */
[----:B------:R-:W-:-:S13]  /*1340*/  ISETP.NE.AND P0, PT, R4, 0x5, PT ;  /* 0x000000050400780c */ /* 0x000fda0003f05270 */
[----:B------:R-:W-:Y:S05]  /*1350*/  @!P0 BRA `(.L_x_582) ;  /* 0x0000006000008947 */ /* 0x000fea0003800000 */
[----:B------:R-:W-:-:S13]  /*1360*/  ISETP.NE.AND P0, PT, R4, 0x6, PT ;  /* 0x000000060400780c */ /* 0x000fda0003f05270 */
[----:B------:R-:W-:Y:S05]  /*1370*/  @P0 BRA `(.L_x_577) ;  /* 0x00000bd000000947 */ /* 0x000fea0003800000 */
[----:B------:R-:W2:Y:S02]  /*1380*/  LDG.E R2, [R2.64] ;  /* 0x0000002402027981 */ /* 0x000ea4000c1e1900 */
[----:B--2---:R-:W-:-:S04]  /*1390*/  FSETP.NEU.FTZ.AND P0, PT, R2, RZ, PT ;  /* 0x000000ff0200720b */ /* 0x004fc80003f1d000 */
[----:B------:R-:W-:Y:S01]  /*13a0*/  P2R R23, PR, RZ, 0x1 ;  /* 0x00000001ff177803 */ /* 0x000fe20000000000 */
[----:B------:R-:W-:Y:S05]  /*13b0*/  BRA `(.L_x_578) ;  /* 0x00000d7000007947 */ /* 0x000fea0003800000 */
.L_x_582:
[----:B------:R-:W2:Y:S02]  /*13c0*/  LDG.E.U16 R0, [R2.64] ;  /* 0x0000002402007981 */ /* 0x000ea4000c1e1500 */
[----:B--2---:R-:W-:-:S05]  /*13d0*/  HADD2.F32 R0, -RZ, R0.H0_H0 ;  /* 0x20000000ff007230 */ /* 0x004fca0000004100 */
[----:B------:R-:W-:-:S04]  /*13e0*/  FSETP.NEU.FTZ.AND P0, PT, R0, RZ, PT ;  /* 0x000000ff0000720b */ /* 0x000fc80003f1d000 */
[----:B------:R-:W-:Y:S01]  /*13f0*/  P2R R23, PR, RZ, 0x1 ;  /* 0x00000001ff177803 */ /* 0x000fe20000000000 */
[----:B------:R-:W-:Y:S05]  /*1400*/  BRA `(.L_x_578) ;  /* 0x00000d2000007947 */ /* 0x000fea0003800000 */
.L_x_581:
        /* <DEDUP_REMOVED lines=9> */
[----:B------:R-:W-:-:S04]  /*14a0*/  PLOP3.LUT P0, PT, P0, P1, PT, 0xa8, 0x0 ;  /* 0x000000000000781c */ /* 0x000fc80000703570 */
[----:B------:R-:W-:Y:S01]  /*14b0*/  P2R R23, PR, RZ, 0x1 ;  /* 0x00000001ff177803 */ /* 0x000fe20000000000 */
[----:B------:R-:W-:Y:S05]  /*14c0*/  BRA `(.L_x_578) ;  /* 0x00000c6000007947 */ /* 0x000fea0003800000 */
.L_x_584:
        /* <DEDUP_REMOVED lines=8> */
[----:B------:R-:W-:-:S04]  /*1550*/  ISETP.NE.AND P0, PT, R0, RZ, PT ;  /* 0x000000ff0000720c */ /* 0x000fc80003f05270 */
[----:B------:R-:W-:Y:S01]  /*1560*/  P2R R23, PR, RZ, 0x1 ;  /* 0x00000001ff177803 */ /* 0x000fe20000000000 */
[----:B------:R-:W-:Y:S05]  /*1570*/  BRA `(.L_x_578) ;  /* 0x00000bb000007947 */ /* 0x000fea0003800000 */
.L_x_583:
[----:B------:R-:W2:Y:S02]  /*1580*/  LDG.E.64 R2, [R2.64] ;  /* 0x0000002402027981 */ /* 0x000ea4000c1e1b00 */
[----:B--2---:R-:W0:-:S06]  /*1590*/  DSETP.NEU.AND P0, PT, R2, RZ, PT ;  /* 0x000000ff0200722a */ /* 0x004e0c0003f0d000 */
[----:B0-----:R-:W-:Y:S01]  /*15a0*/  P2R R23, PR, RZ, 0x1 ;  /* 0x00000001ff177803 */ /* 0x001fe20000000000 */
[----:B------:R-:W-:Y:S05]  /*15b0*/  BRA `(.L_x_578) ;  /* 0x00000b7000007947 */ /* 0x000fea0003800000 */
.L_x_573:
        /* <DEDUP_REMOVED lines=9> */
[----:B--2---:R-:W-:-:S04]  /*1650*/  ISETP.NE.AND P0, PT, R2, RZ, PT ;  /* 0x000000ff0200720c */ /* 0x004fc80003f05270 */
[----:B------:R-:W-:Y:S01]  /*1660*/  P2R R23, PR, RZ, 0x1 ;  /* 0x00000001ff177803 */ /* 0x000fe20000000000 */
[----:B------:R-:W-:Y:S05]  /*1670*/  BRA `(.L_x_578) ;  /* 0x00000ab000007947 */ /* 0x000fea0003800000 */
.L_x_587:
[----:B------:R-:W2:Y:S02]  /*1680*/  LDG.E.128 R4, [R2.64] ;  /* 0x0000002402047981 */ /* 0x000ea4000c1e1d00 */
[----:B--2---:R-:W0:-:S06]  /*1690*/  DSETP.NEU.AND P0, PT, R6, RZ, PT ;  /* 0x000000ff0600722a */ /* 0x004e0c0003f0d000 */
[----:B0-----:R-:W0:-:S06]  /*16a0*/  DSETP.NEU.OR P0, PT, R4, RZ, P0 ;  /* 0x000000ff0400722a */ /* 0x001e0c000070d400 */
[----:B0-----:R-:W-:Y:S01]  /*16b0*/  P2R R23, PR, RZ, 0x1 ;  /* 0x00000001ff177803 */ /* 0x001fe20000000000 */
[----:B------:R-:W-:Y:S05]  /*16c0*/  BRA `(.L_x_578) ;  /* 0x00000a6000007947 */ /* 0x000fea0003800000 */
.L_x_586:
        /* <DEDUP_REMOVED lines=25> */
[----:B------:R-:W-:-:S04]  /*1860*/  FSETP.NEU.FTZ.AND P0, PT, R5, RZ, PT ;  /* 0x000000ff0500720b */ /* 0x000fc80003f1d000 */
[----:B------:R-:W-:Y:S01]  /*1870*/  P2R R23, PR, RZ, 0x1 ;  /* 0x00000001ff177803 */ /* 0x000fe20000000000 */
[----:B------:R-:W-:Y:S05]  /*1880*/  BRA `(.L_x_578) ;  /* 0x000008a000007947 */ /* 0x000fea0003800000 */
.L_x_589:
        /* <DEDUP_REMOVED lines=12> */
[----:B------:R-:W-:-:S04]  /*1950*/  FSETP.NEU.FTZ.AND P0, PT, R4, RZ, PT ;  /* 0x000000ff0400720b */ /* 0x000fc80003f1d000 */
[----:B------:R-:W-:Y:S01]  /*1960*/  P2R R23, PR, RZ, 0x1 ;  /* 0x00000001ff177803 */ /* 0x000fe20000000000 */
[----:B------:R-:W-:Y:S05]  /*1970*/  BRA `(.L_x_578) ;  /* 0x000007b000007947 */ /* 0x000fea0003800000 */
.L_x_588:
[----:B------:R-:W2:Y:S02]  /*1980*/  LDG.E.U16 R0, [R2.64] ;  /* 0x0000002402007981 */ /* 0x000ea4000c1e1500 */
[----:B--2---:R-:W-:-:S04]  /*1990*/  PRMT R0, RZ, 0x5410, R0 ;  /* 0x00005410ff007816 */ /* 0x004fc80000000000 */
[----:B------:R-:W-:-:S04]  /*19a0*/  FSETP.NEU.FTZ.AND P0, PT, R0, RZ, PT ;  /* 0x000000ff0000720b */ /* 0x000fc80003f1d000 */
[----:B------:R-:W-:Y:S01]  /*19b0*/  P2R R23, PR, RZ, 0x1 ;  /* 0x00000001ff177803 */ /* 0x000fe20000000000 */
[----:B------:R-:W-:Y:S05]  /*19c0*/  BRA `(.L_x_578) ;  /* 0x0000076000007947 */ /* 0x000fea0003800000 */
.L_x_585:
        /* <DEDUP_REMOVED lines=9> */
[----:B--2---:R-:W-:-:S04]  /*1a60*/  ISETP.NE.AND P0, PT, R2, RZ, PT ;  /* 0x000000ff0200720c */ /* 0x004fc80003f05270 */
[----:B------:R-:W-:Y:S01]  /*1a70*/  P2R R23, PR, RZ, 0x1 ;  /* 0x00000001ff177803 */ /* 0x000fe20000000000 */
[----:B------:R-:W-:Y:S05]  /*1a80*/  BRA `(.L_x_578) ;  /* 0x000006a000007947 */ /* 0x000fea0003800000 */
.L_x_592:
        /* <DEDUP_REMOVED lines=21> */
.L_x_596:
[----:B------:R-:W-:Y:S05]  /*1be0*/  BSYNC B1 ;  /* 0x0000000000017941 */ /* 0x000fea0003800000 */
.L_x_595:
[----:B------:R-:W-:Y:S01]  /*1bf0*/  LEA R3, R0, 0x3b800000, 0x17 ;  /* 0x3b80000000037811 */ /* 0x000fe200078eb8ff */
[----:B------:R-:W-:-:S05]  /*1c00*/  IMAD.SHL.U32 R0, R2, 0x100000, RZ ;  /* 0x0010000002007824 */ /* 0x000fca00078e00ff */
[----:B------:R-:W-:Y:S02]  /*1c10*/  LOP3.LUT R0, R3, R0, R4, 0xfe, !PT ;  /* 0x0000000003007212 */ /* 0x000fe400078efe04 */
.L_x_594:
[----:B------:R-:W-:Y:S05]  /*1c20*/  BSYNC B0 ;  /* 0x0000000000007941 */ /* 0x000fea0003800000 */
.L_x_593:
[----:B------:R-:W-:-:S04]  /*1c30*/  FSETP.NEU.FTZ.AND P0, PT, R0, RZ, PT ;  /* 0x000000ff0000720b */ /* 0x000fc80003f1d000 */
[----:B------:R-:W-:Y:S01]  /*1c40*/  P2R R23, PR, RZ, 0x1 ;  /* 0x00000001ff177803 */ /* 0x000fe20000000000 */
[----:B------:R-:W-:Y:S05]  /*1c50*/  BRA `(.L_x_578) ;  /* 0x000004d000007947 */ /* 0x000fea0003800000 */
.L_x_591:
        /* <DEDUP_REMOVED lines=21> */
.L_x_600:
[----:B------:R-:W-:Y:S05]  /*1db0*/  BSYNC B1 ;  /* 0x0000000000017941 */ /* 0x000fea0003800000 */
.L_x_599:
[----:B------:R-:W-:Y:S01]  /*1dc0*/  LEA R3, R0, 0x37800000, 0x17 ;  /* 0x3780000000037811 */ /* 0x000fe200078eb8ff */
[----:B------:R-:W-:-:S05]  /*1dd0*/  IMAD.SHL.U32 R0, R2, 0x200000, RZ ;  /* 0x0020000002007824 */ /* 0x000fca00078e00ff */
[----:B------:R-:W-:Y:S02]  /*1de0*/  LOP3.LUT R0, R3, R0, R4, 0xfe, !PT ;  /* 0x0000000003007212 */ /* 0x000fe400078efe04 */
.L_x_598:
[----:B------:R-:W-:Y:S05]  /*1df0*/  BSYNC B0 ;  /* 0x0000000000007941 */ /* 0x000fea0003800000 */
.L_x_597:
[----:B------:R-:W-:-:S04]  /*1e00*/  FSETP.NEU.FTZ.AND P0, PT, R0, RZ, PT ;  /* 0x000000ff0000720b */ /* 0x000fc80003f1d000 */
[----:B------:R-:W-:Y:S01]  /*1e10*/  P2R R23, PR, RZ, 0x1 ;  /* 0x00000001ff177803 */ /* 0x000fe20000000000 */
[----:B------:R-:W-:Y:S05]  /*1e20*/  BRA `(.L_x_578) ;  /* 0x0000030000007947 */ /* 0x000fea0003800000 */
.L_x_590:
        /* <DEDUP_REMOVED lines=14> */
.L_x_604:
[----:B------:R-:W-:Y:S05]  /*1f10*/  BSYNC B0 ;  /* 0x0000000000007941 */ /* 0x000fea0003800000 */
.L_x_603:
[----:B------:R-:W-:-:S04]  /*1f20*/  FSETP.NEU.FTZ.AND P0, PT, R0, RZ, PT ;  /* 0x000000ff0000720b */ /* 0x000fc80003f1d000 */
[----:B------:R-:W-:Y:S01]  /*1f30*/  P2R R23, PR, RZ, 0x1 ;  /* 0x00000001ff177803 */ /* 0x000fe20000000000 */
[----:B------:R-:W-:Y:S05]  /*1f40*/  BRA `(.L_x_578) ;  /* 0x000001e000007947 */ /* 0x000fea0003800000 */
.L_x_577:
        /* <DEDUP_REMOVED lines=19> */
[----:B------:R-:W-:-:S04]  /*2080*/  PLOP3.LUT P0, PT, PT, PT, PT, 0x8, 0x0 ;  /* 0x000000000000781c */ /* 0x000fc80003f0e170 */
[----:B------:R-:W-:Y:S01]  /*2090*/  P2R R23, PR, RZ, 0x1 ;  /* 0x00000001ff177803 */ /* 0x000fe20000000000 */
[----:B------:R-:W-:Y:S05]  /*20a0*/  BRA `(.L_x_578) ;  /* 0x0000008000007947 */ /* 0x000fea0003800000 */
.L_x_602:
[----:B------:R-:W2:Y:S02]  /*20b0*/  LDG.E.64 R2, [R2.64] ;  /* 0x0000002402027981 */ /* 0x000ea4000c1e1b00 */
[----:B--2---:R-:W-:-:S04]  /*20c0*/  ISETP.NE.U32.AND P0, PT, R2, RZ, PT ;  /* 0x000000ff0200720c */ /* 0x004fc80003f05070 */
[----:B------:R-:W-:-:S04]  /*20d0*/  ISETP.NE.AND.EX P0, PT, R3, RZ, PT, P0 ;  /* 0x000000ff0300720c */ /* 0x000fc80003f05300 */
[----:B------:R-:W-:Y:S01]  /*20e0*/  P2R R23, PR, RZ, 0x1 ;  /* 0x00000001ff177803 */ /* 0x000fe20000000000 */
[----:B------:R-:W-:Y:S05]  /*20f0*/  BRA `(.L_x_578) ;  /* 0x0000003000007947 */ /* 0x000fea0003800000 */
.L_x_601:
[----:B------:R-:W2:Y:S02]  /*2100*/  LDG.E R2, [R2.64] ;  /* 0x0000002402027981 */ /* 0x000ea4000c1e1900 */
[----:B--2---:R-:W-:-:S04]  /*2110*/  ISETP.NE.AND P0, PT, R2, RZ, PT ;  /* 0x000000ff0200720c */ /* 0x004fc80003f05270 */
[----:B------:R-:W-:Y:S02]  /*2120*/  P2R R23, PR, RZ, 0x1 ;  /* 0x00000001ff177803 */ /* 0x000fe40000000000 */
.L_x_578:
[----:B------:R-:W0:Y:S01]  /*2130*/  LDC.U8 R4, c[0x0][0x3e3] ;  /* 0x0000f8c0ff047b82 */ /* 0x000e220000000000 */
[----:B------:R-:W-:-:S05]  /*2140*/  IADD3 R2, P1, R22, c[0x0][0x3d8], RZ ;  /* 0x0000f60016027a10 */ /* 0x000fca0007f3e0ff */
        /* <DEDUP_REMOVED lines=15> */
.L_x_608:
[----:B------:R-:W2:Y:S02]  /*2240*/  LDG.E.U8 R2, [R2.64] ;  /* 0x0000002402027981 */ /* 0x000ea4000c1e1100 */
[----:B--2---:R-:W-:Y:S01]  /*2250*/  ISETP.NE.AND P0, PT, R2, RZ, PT ;  /* 0x000000ff0200720c */ /* 0x004fe20003f05270 */
[----:B------:R-:W-:Y:S05]  /*2260*/  BRA `(.L_x_610) ;  /* 0x00000e0000007947 */ /* 0x000fea0003800000 */
.L_x_607:
        /* <DEDUP_REMOVED lines=10> */
.L_x_612:
[----:B------:R-:W2:Y:S02]  /*2310*/  LDG.E R2, [R2.64] ;  /* 0x0000002402027981 */ /* 0x000ea4000c1e1900 */
[----:B--2---:R-:W-:Y:S01]  /*2320*/  ISETP.NE.AND P0, PT, R2, RZ, PT ;  /* 0x000000ff0200720c */ /* 0x004fe20003f05270 */
[----:B------:R-:W-:Y:S05]  /*2330*/  BRA `(.L_x_610) ;  /* 0x00000d3000007947 */ /* 0x000fea0003800000 */
.L_x_611:
[----:B------:R-:W2:Y:S02]  /*2340*/  LDG.E.U16 R2, [R2.64] ;  /* 0x0000002402027981 */ /* 0x000ea4000c1e1500 */
[----:B--2---:R-:W-:Y:S01]  /*2350*/  ISETP.NE.AND P0, PT, R2, RZ, PT ;  /* 0x000000ff0200720c */ /* 0x004fe20003f05270 */
[----:B------:R-:W-:Y:S05]  /*2360*/  BRA `(.L_x_610) ;  /* 0x00000d0000007947 */ /* 0x000fea0003800000 */
.L_x_606:
        /* <DEDUP_REMOVED lines=9> */
.L_x_614:
[----:B------:R-:W2:Y:S02]  /*2400*/  LDG.E.U16 R0, [R2.64] ;  /* 0x0000002402007981 */ /* 0x000ea4000c1e1500 */
[----:B--2---:R-:W-:-:S05]  /*2410*/  HADD2.F32 R0, -RZ, R0.H0_H0 ;  /* 0x20000000ff007230 */ /* 0x004fca0000004100 */
[----:B------:R-:W-:Y:S01]  /*2420*/  FSETP.NEU.FTZ.AND P0, PT, R0, RZ, PT ;  /* 0x000000ff0000720b */ /* 0x000fe20003f1d000 */
[----:B------:R-:W-:Y:S05]  /*2430*/  BRA `(.L_x_610) ;  /* 0x00000c3000007947 */ /* 0x000fea0003800000 */
.L_x_613:
        /* <DEDUP_REMOVED lines=11> */
.L_x_616:
        /* <DEDUP_REMOVED lines=10> */
.L_x_615:
[----:B------:R-:W2:Y:S02]  /*2590*/  LDG.E.64 R2, [R2.64] ;  /* 0x0000002402027981 */ /* 0x000ea4000c1e1b00 */
[----:B--2---:R0:W1:Y:S01]  /*25a0*/  DSETP.NEU.AND P0, PT, R2, RZ, PT ;  /* 0x000000ff0200722a */ /* 0x0040620003f0d000 */
[----:B------:R-:W-:Y:S05]  /*25b0*/  BRA `(.L_x_610) ;  /* 0x00000ab000007947 */ /* 0x000fea0003800000 */
.L_x_605:
        /* <DEDUP_REMOVED lines=11> */
.L_x_619:
[----:B------:R-:W2:Y:S02]  /*2670*/  LDG.E.128 R4, [R2.64] ;  /* 0x0000002402047981 */ /* 0x000ea4000c1e1d00 */
[----:B--2---:R-:W0:-:S06]  /*2680*/  DSETP.NEU.AND P0, PT, R6, RZ, PT ;  /* 0x000000ff0600722a */ /* 0x004e0c0003f0d000 */
[----:B0-----:R0:W1:Y:S01]  /*2690*/  DSETP.NEU.OR P0, PT, R4, RZ, P0 ;  /* 0x000000ff0400722a */ /* 0x001062000070d400 */
[----:B------:R-:W-:Y:S05]  /*26a0*/  BRA `(.L_x_610) ;  /* 0x000009c000007947 */ /* 0x000fea0003800000 */
.L_x_618:
        /* <DEDUP_REMOVED lines=27> */
.L_x_621:
        /* <DEDUP_REMOVED lines=14> */
.L_x_620:
[----:B------:R-:W2:Y:S02]  /*2940*/  LDG.E.U16 R0, [R2.64] ;  /* 0x0000002402007981 */ /* 0x000ea4000c1e1500 */
[----:B--2---:R-:W-:-:S04]  /*2950*/  PRMT R0, RZ, 0x5410, R0 ;  /* 0x00005410ff007816 */ /* 0x004fc80000000000 */
[----:B------:R-:W-:Y:S01]  /*2960*/  FSETP.NEU.FTZ.AND P0, PT, R0, RZ, PT ;  /* 0x000000ff0000720b */ /* 0x000fe20003f1d000 */
[----:B------:R-:W-:Y:S05]  /*2970*/  BRA `(.L_x_610) ;  /* 0x000006f000007947 */ /* 0x000fea0003800000 */
.L_x_617:
        /* <DEDUP_REMOVED lines=11> */
.L_x_624:
        /* <DEDUP_REMOVED lines=21> */
.L_x_628:
[----:B------:R-:W-:Y:S05]  /*2b80*/  BSYNC B1 ;  /* 0x0000000000017941 */ /* 0x000fea0003800000 */
.L_x_627:
[----:B------:R-:W-:Y:S01]  /*2b90*/  LEA R3, R0, 0x3b800000, 0x17 ;  /* 0x3b80000000037811 */ /* 0x000fe200078eb8ff */
[----:B------:R-:W-:-:S05]  /*2ba0*/  IMAD.SHL.U32 R0, R2, 0x100000, RZ ;  /* 0x0010000002007824 */ /* 0x000fca00078e00ff */
[----:B------:R-:W-:Y:S02]  /*2bb0*/  LOP3.LUT R0, R3, R0, R4, 0xfe, !PT ;  /* 0x0000000003007212 */ /* 0x000fe400078efe04 */
.L_x_626:
[----:B------:R-:W-:Y:S05]  /*2bc0*/  BSYNC B0 ;  /* 0x0000000000007941 */ /* 0x000fea0003800000 */
.L_x_625:
[----:B------:R-:W-:Y:S01]  /*2bd0*/  FSETP.NEU.FTZ.AND P0, PT, R0, RZ, PT ;  /* 0x000000ff0000720b */ /* 0x000fe20003f1d000 */
[----:B------:R-:W-:Y:S05]  /*2be0*/  BRA `(.L_x_610) ;  /* 0x0000048000007947 */ /* 0x000fea0003800000 */
.L_x_623:
        /* <DEDUP_REMOVED lines=21> */
.L_x_632:
[----:B------:R-:W-:Y:S05]  /*2d40*/  BSYNC B1 ;  /* 0x0000000000017941 */ /* 0x000fea0003800000 */
.L_x_631:
[----:B------:R-:W-:Y:S01]  /*2d50*/  LEA R3, R0, 0x37800000, 0x17 ;  /* 0x3780000000037811 */ /* 0x000fe200078eb8ff */
[----:B------:R-:W-:-:S05]  /*2d60*/  IMAD.SHL.U32 R0, R2, 0x200000, RZ ;  /* 0x0020000002007824 */ /* 0x000fca00078e00ff */
[----:B------:R-:W-:Y:S02]  /*2d70*/  LOP3.LUT R0, R3, R0, R4, 0xfe, !PT ;  /* 0x0000000003007212 */ /* 0x000fe400078efe04 */
.L_x_630:
[----:B------:R-:W-:Y:S05]  /*2d80*/  BSYNC B0 ;  /* 0x0000000000007941 */ /* 0x000fea0003800000 */
.L_x_629:
[----:B------:R-:W-:Y:S01]  /*2d90*/  FSETP.NEU.FTZ.AND P0, PT, R0, RZ, PT ;  /* 0x000000ff0000720b */ /* 0x000fe20003f1d000 */
[----:B------:R-:W-:Y:S05]  /*2da0*/  BRA `(.L_x_610) ;  /* 0x000002c000007947 */ /* 0x000fea0003800000 */
.L_x_622:
        /* <DEDUP_REMOVED lines=14> */
.L_x_636:
[----:B------:R-:W-:Y:S05]  /*2e90*/  BSYNC B0 ;  /* 0x0000000000007941 */ /* 0x000fea0003800000 */
.L_x_635:
[----:B------:R-:W-:Y:S01]  /*2ea0*/  FSETP.NEU.FTZ.AND P0, PT, R0, RZ, PT ;  /* 0x000000ff0000720b */ /* 0x000fe20003f1d000 */
[----:B------:R-:W-:Y:S05]  /*2eb0*/  BRA `(.L_x_610) ;  /* 0x000001b000007947 */ /* 0x000fea0003800000 */
.L_x_609:
        /* <DEDUP_REMOVED lines=21> */
.L_x_634:
[----:B------:R-:W2:Y:S02]  /*3010*/  LDG.E.64 R2, [R2.64] ;  /* 0x0000002402027981 */ /* 0x000ea4000c1e1b00 */
[----:B--2---:R-:W-:-:S04]  /*3020*/  ISETP.NE.U32.AND P0, PT, R2, RZ, PT ;  /* 0x000000ff0200720c */ /* 0x004fc80003f05070 */
[----:B------:R-:W-:Y:S01]  /*3030*/  ISETP.NE.AND.EX P0, PT, R3, RZ, PT, P0 ;  /* 0x000000ff0300720c */ /* 0x000fe20003f05300 */
[----:B------:R-:W-:Y:S05]  /*3040*/  BRA `(.L_x_610) ;  /* 0x0000002000007947 */ /* 0x000fea0003800000 */
.L_x_633:
[----:B------:R-:W2:Y:S02]  /*3050*/  LDG.E R2, [R2.64] ;  /* 0x0000002402027981 */ /* 0x000ea4000c1e1900 */
[----:B--2---:R-:W-:Y:S02]  /*3060*/  ISETP.NE.AND P0, PT, R2, RZ, PT ;  /* 0x000000ff0200720c */ /* 0x004fe40003f05270 */
.L_x_610:
[----:B0-----:R-:W0:Y:S01]  /*3070*/  LDC.U8 R3, c[0x0][0x3e1] ;  /* 0x0000f840ff037b82 */ /* 0x001e220000000000 */
[----:B------:R-:W-:-:S04]  /*3080*/  ISETP.NE.AND P1, PT, R23, RZ, PT ;  /* 0x000000ff1700720c */ /* 0x000fc80003f25270 */
[----:B-1----:R-:W-:-:S04]  /*3090*/  PLOP3.LUT P0, PT, P1, P0, PT, 0x80, 0x0 ;  /* 0x000000000000781c */ /* 0x002fc80000f01070 */
        /* <DEDUP_REMOVED lines=14> */
.L_x_640:
[----:B------:R0:W-:Y:S01]  /*3180*/  STG.E.U8 [R16.64], R2 ;  /* 0x0000000210007986 */ /* 0x0001e2000c101124 */
[----:B------:R-:W-:Y:S05]  /*3190*/  BRA `(.L_x_642) ;  /* 0x00000d5000007947 */ /* 0x000fea0003800000 */
.L_x_639:
        /* <DEDUP_REMOVED lines=9> */
.L_x_644:
[----:B------:R0:W-:Y:S01]  /*3230*/  STG.E [R16.64], R2 ;  /* 0x0000000210007986 */ /* 0x0001e2000c101924 */
[----:B------:R-:W-:Y:S05]  /*3240*/  BRA `(.L_x_642) ;  /* 0x00000ca000007947 */ /* 0x000fea0003800000 */
.L_x_643:
[----:B------:R0:W-:Y:S01]  /*3250*/  STG.E.U16 [R16.64], R2 ;  /* 0x0000000210007986 */ /* 0x0001e2000c101524 */
[----:B------:R-:W-:Y:S05]  /*3260*/  BRA `(.L_x_642) ;  /* 0x00000c8000007947 */ /* 0x000fea0003800000 */
.L_x_638:
        /* <DEDUP_REMOVED lines=9> */
.L_x_646:
[----:B------:R-:W0:Y:S02]  /*3300*/  I2F.U32 R0, R2 ;  /* 0x0000000200007306 */ /* 0x000e240000201000 */
[----:B0-----:R-:W-:-:S05]  /*3310*/  F2FP.PACK_AB R0, RZ, R0 ;  /* 0x00000000ff00723e */ /* 0x001fca00000000ff */
[----:B------:R0:W-:Y:S01]  /*3320*/  STG.E.U16 [R16.64], R0 ;  /* 0x0000000010007986 */ /* 0x0001e2000c101524 */
[----:B------:R-:W-:Y:S05]  /*3330*/  BRA `(.L_x_642) ;  /* 0x00000bb000007947 */ /* 0x000fea0003800000 */
.L_x_645:
        /* <DEDUP_REMOVED lines=10> */
.L_x_648:
[----:B------:R-:W0:Y:S02]  /*33e0*/  I2F.U32 R2, R2 ;  /* 0x0000000200027306 */ /* 0x000e240000201000 */
[----:B0-----:R-:W-:-:S04]  /*33f0*/  F2FP.PACK_AB R3, RZ, R2 ;  /* 0x00000002ff03723e */ /* 0x001fc800000000ff */
[----:B------:R-:W-:-:S05]  /*3400*/  PRMT R3, R3, 0x5410, RZ ;  /* 0x0000541003037816 */ /* 0x000fca00000000ff */
[----:B------:R0:W-:Y:S01]  /*3410*/  STG.E [R16.64], R3 ;  /* 0x0000000310007986 */ /* 0x0001e2000c101924 */
[----:B------:R-:W-:Y:S05]  /*3420*/  BRA `(.L_x_642) ;  /* 0x00000ac000007947 */ /* 0x000fea0003800000 */
.L_x_647:
[----:B------:R-:W0:Y:S02]  /*3430*/  I2F.F64.U32 R2, R2 ;  /* 0x0000000200027312 */ /* 0x000e240000201800 */
[----:B0-----:R0:W-:Y:S01]  /*3440*/  STG.E.64 [R16.64], R2 ;  /* 0x0000000210007986 */ /* 0x0011e2000c101b24 */
[----:B------:R-:W-:Y:S05]  /*3450*/  BRA `(.L_x_642) ;  /* 0x00000a9000007947 */ /* 0x000fea0003800000 */
.L_x_637:
        /* <DEDUP_REMOVED lines=10> */
.L_x_651:
[----:B------:R-:W0:Y:S01]  /*3500*/  I2F.F64.U32 R4, R2 ;  /* 0x0000000200047312 */ /* 0x000e220000201800 */
[----:B------:R-:W-:-:S05]  /*3510*/  CS2R R6, SRZ ;  /* 0x0000000000067805 */ /* 0x000fca000001ff00 */
[----:B0-----:R0:W-:Y:S01]  /*3520*/  STG.E.128 [R16.64], R4 ;  /* 0x0000000410007986 */ /* 0x0011e2000c101d24 */
[----:B------:R-:W-:Y:S05]  /*3530*/  BRA `(.L_x_642) ;  /* 0x000009b000007947 */ /* 0x000fea0003800000 */
.L_x_650:
        /* <DEDUP_REMOVED lines=21> */
.L_x_655:
[----:B------:R-:W-:Y:S05]  /*3690*/  BSYNC B0 ;  /* 0x0000000000007941 */ /* 0x000fea0003800000 */
.L_x_654:
[----:B------:R-:W-:-:S05]  /*36a0*/  LOP3.LUT R3, R0, R3, RZ, 0xfc, !PT ;  /* 0x0000000300037212 */ /* 0x000fca00078efcff */
[----:B------:R0:W-:Y:S01]  /*36b0*/  STG.E.U8 [R16.64], R3 ;  /* 0x0000000310007986 */ /* 0x0001e2000c101124 */
[----:B------:R-:W-:Y:S05]  /*36c0*/  BRA `(.L_x_642) ;  /* 0x0000082000007947 */ /* 0x000fea0003800000 */
.L_x_653:
        /* <DEDUP_REMOVED lines=13> */
.L_x_657:
[----:B------:R-:W-:Y:S01]  /*37a0*/  IMAD.MOV.U32 R0, RZ, RZ, 0x7f ;  /* 0x0000007fff007424 */ /* 0x000fe200078e00ff */
[----:B------:R-:W-:-:S04]  /*37b0*/  ISETP.GT.U32.AND P0, PT, R3, 0x7f800000, PT ;  /* 0x7f8000000300780c */ /* 0x000fc80003f04070 */
[----:B------:R-:W-:-:S04]  /*37c0*/  SEL R0, R0, 0x7c, P0 ;  /* 0x0000007c00007807 */ /* 0x000fc80000000000 */
.L_x_658:
[----:B------:R-:W-:Y:S05]  /*37d0*/  BSYNC B0 ;  /* 0x0000000000007941 */ /* 0x000fea0003800000 */
.L_x_656:
[----:B------:R-:W-:-:S04]  /*37e0*/  LOP3.LUT R2, R5, 0x80000000, RZ, 0xc0, !PT ;  /* 0x8000000005027812 */ /* 0x000fc800078ec0ff */
[----:B------:R-:W-:-:S04]  /*37f0*/  SHF.R.U32.HI R3, RZ, 0x18, R2 ;  /* 0x00000018ff037819 */ /* 0x000fc80000011602 */
[----:B------:R-:W-:-:S05]  /*3800*/  LOP3.LUT R3, R0, R3, RZ, 0xfc, !PT ;  /* 0x0000000300037212 */ /* 0x000fca00078efcff */
[----:B------:R0:W-:Y:S01]  /*3810*/  STG.E.U8 [R16.64], R3 ;  /* 0x0000000310007986 */ /* 0x0001e2000c101124 */
[----:B------:R-:W-:Y:S05]  /*3820*/  BRA `(.L_x_642) ;  /* 0x000006c000007947 */ /* 0x000fea0003800000 */
.L_x_652:
[----:B------:R-:W0:Y:S02]  /*3830*/  I2F.U32 R0, R2 ;  /* 0x0000000200007306 */ /* 0x000e240000201000 */
[----:B0-----:R-:W-:-:S05]  /*3840*/  F2FP.BF16.PACK_AB R0, RZ, R0 ;  /* 0x00000000ff00723e */ /* 0x001fca00000010ff */
[----:B------:R0:W-:Y:S01]  /*3850*/  STG.E.U16 [R16.64], R0 ;  /* 0x0000000010007986 */ /* 0x0001e2000c101524 */
[----:B------:R-:W-:Y:S05]  /*3860*/  BRA `(.L_x_642) ;  /* 0x0000068000007947 */ /* 0x000fea0003800000 */
.L_x_649:
        /* <DEDUP_REMOVED lines=10> */
.L_x_661:
        /* <DEDUP_REMOVED lines=17> */
.L_x_664:
[----:B------:R-:W-:-:S04]  /*3a20*/  LOP3.LUT R2, R5, 0x80000000, RZ, 0xc0, !PT ;  /* 0x8000000005027812 */ /* 0x000fc800078ec0ff */
[----:B------:R-:W-:-:S04]  /*3a30*/  SHF.R.U32.HI R3, RZ, 0x18, R2 ;  /* 0x00000018ff037819 */ /* 0x000fc80000011602 */
[----:B------:R-:W-:-:S04]  /*3a40*/  LOP3.LUT R0, R0, R3, RZ, 0xfc, !PT ;  /* 0x0000000300007212 */ /* 0x000fc800078efcff */
[----:B------:R-:W-:Y:S02]  /*3a50*/  PRMT R8, R0, 0x7610, R8 ;  /* 0x0000761000087816 */ /* 0x000fe40000000008 */
.L_x_663:
[----:B------:R-:W-:Y:S05]  /*3a60*/  BSYNC B0 ;  /* 0x0000000000007941 */ /* 0x000fea0003800000 */
.L_x_662:
[----:B------:R0:W-:Y:S01]  /*3a70*/  STG.E.U8 [R16.64], R8 ;  /* 0x0000000810007986 */ /* 0x0001e2000c101124 */
[----:B------:R-:W-:Y:S05]  /*3a80*/  BRA `(.L_x_642) ;  /* 0x0000046000007947 */ /* 0x000fea0003800000 */
.L_x_660:
        /* <DEDUP_REMOVED lines=17> */
.L_x_667:
[----:B------:R-:W-:-:S04]  /*3ba0*/  LOP3.LUT R2, R5, 0x80000000, RZ, 0xc0, !PT ;  /* 0x8000000005027812 */ /* 0x000fc800078ec0ff */
[----:B------:R-:W-:-:S04]  /*3bb0*/  SHF.R.U32.HI R3, RZ, 0x18, R2 ;  /* 0x00000018ff037819 */ /* 0x000fc80000011602 */
[----:B------:R-:W-:-:S04]  /*3bc0*/  LOP3.LUT R0, R0, R3, RZ, 0xfc, !PT ;  /* 0x0000000300007212 */ /* 0x000fc800078efcff */
[----:B------:R-:W-:Y:S02]  /*3bd0*/  PRMT R8, R0, 0x7610, R8 ;  /* 0x0000761000087816 */ /* 0x000fe40000000008 */
.L_x_666:
[----:B------:R-:W-:Y:S05]  /*3be0*/  BSYNC B0 ;  /* 0x0000000000007941 */ /* 0x000fea0003800000 */
.L_x_665:
[----:B------:R0:W-:Y:S01]  /*3bf0*/  STG.E.U8 [R16.64], R8 ;  /* 0x0000000810007986 */ /* 0x0001e2000c101124 */
[----:B------:R-:W-:Y:S05]  /*3c00*/  BRA `(.L_x_642) ;  /* 0x000002e000007947 */ /* 0x000fea0003800000 */
.L_x_659:
        /* <DEDUP_REMOVED lines=22> */
.L_x_641:
        /* <DEDUP_REMOVED lines=20> */
.L_x_669:
[----:B------:R-:W-:-:S05]  /*3eb0*/  IMAD.MOV.U32 R3, RZ, RZ, RZ ;  /* 0x000000ffff037224 */ /* 0x000fca00078e00ff */
[----:B------:R0:W-:Y:S01]  /*3ec0*/  STG.E.64 [R16.64], R2 ;  /* 0x0000000210007986 */ /* 0x0001e2000c101b24 */
[----:B------:R-:W-:Y:S05]  /*3ed0*/  BRA `(.L_x_642) ;  /* 0x0000001000007947 */ /* 0x000fea0003800000 */
.L_x_668:
[----:B------:R0:W-:Y:S02]  /*3ee0*/  STG.E [R16.64], R2 ;  /* 0x0000000210007986 */ /* 0x0001e4000c101924 */
.L_x_642:
[----:B------:R-:W-:-:S05]  /*3ef0*/  IMAD R18, R19, 0x200, R18 ;  /* 0x0000020013127824 */ /* 0x000fca00078e0212 */
[----:B------:R-:W-:Y:S02]  /*3f00*/  IADD3 R23, R18, 0x80, RZ ;  /* 0x0000008012177810 */ /* 0x000fe40007ffe0ff */
.L_x_571:
[----:B------:R-:W-:Y:S05]  /*3f10*/  BSYNC B6 ;  /* 0x0000000000067941 */ /* 0x000fea0003800000 */
.L_x_570:
[----:B------:R-:W-:Y:S01]  /*3f20*/  ISETP.GE.AND P0, PT, R23, c[0x0][0x160], PT ;  /* 0x0000580017007a0c */ /* 0x000fe20003f06270 */
[----:B------:R-:W-:-:S12]  /*3f30*/  BSSY B6, `(.L_x_670) ;  /* 0x00007d4000067945 */ /* 0x000fd80003800000 */
[----:B------:R-:W-:Y:S05]  /*3f40*/  @P0 BRA `(.L_x_671) ;  /* 0x00007d2000000947 */ /* 0x000fea0003800000 */
[----:B------:R-:W-:Y:S01]  /*3f50*/  ISETP.NE.AND P0, PT, RZ, c[0x0][0x168], PT ;  /* 0x00005a00ff007a0c */ /* 0x000fe20003f05270 */
[----:B------:R-:W-:Y:S02]  /*3f60*/  IMAD.MOV.U32 R18, RZ, RZ, RZ ;  /* 0x000000ffff127224 */ /* 0x000fe400078e00ff */
[----:B0-----:R-:W-:Y:S02]  /*3f70*/  IMAD.MOV.U32 R0, RZ, RZ, RZ ;  /* 0x000000ffff007224 */ /* 0x001fe400078e00ff */
[----:B------:R-:W-:-:S08]  /*3f80*/  IMAD.MOV.U32 R16, RZ, RZ, RZ ;  /* 0x000000ffff107224 */ /* 0x000fd000078e00ff */
        /* <DEDUP_REMOVED lines=251> */
.L_x_672:
        /* <DEDUP_REMOVED lines=20> */
.L_x_676:
[----:B------:R-:W2:Y:S02]  /*5080*/  LDG.E.U8 R2, [R2.64] ;  /* 0x0000002402027981 */ /* 0x000ea4000c1e1100 */
[----:B--2---:R-:W-:-:S04]  /*5090*/  ISETP.NE.AND P0, PT, R2, RZ, PT ;  /* 0x000000ff0200720c */ /* 0x004fc80003f05270 */
[----:B------:R-:W-:Y:S01]  /*50a0*/  P2R R19, PR, RZ, 0x1 ;  /* 0x00000001ff137803 */ /* 0x000fe20000000000 */
[----:B------:R-:W-:Y:S05]  /*50b0*/  BRA `(.L_x_678) ;  /* 0x00000f4000007947 */ /* 0x000fea0003800000 */
.L_x_675:
        /* <DEDUP_REMOVED lines=11> */
.L_x_680:
[----:B------:R-:W2:Y:S02]  /*5170*/  LDG.E R2, [R2.64] ;  /* 0x0000002402027981 */ /* 0x000ea4000c1e1900 */
[----:B--2---:R-:W-:-:S04]  /*5180*/  ISETP.NE.AND P0, PT, R2, RZ, PT ;  /* 0x000000ff0200720c */ /* 0x004fc80003f05270 */
[----:B------:R-:W-:Y:S01]  /*5190*/  P2R R19, PR, RZ, 0x1 ;  /* 0x00000001ff137803 */ /* 0x000fe20000000000 */
[----:B------:R-:W-:Y:S05]  /*51a0*/  BRA `(.L_x_678) ;  /* 0x00000e5000007947 */ /* 0x000fea0003800000 */
.L_x_679:
[----:B------:R-:W2:Y:S02]  /*51b0*/  LDG.E.U16 R2, [R2.64] ;  /* 0x0000002402027981 */ /* 0x000ea4000c1e1500 */
[----:B--2---:R-:W-:-:S04]  /*51c0*/  ISETP.NE.AND P0, PT, R2, RZ, PT ;  /* 0x000000ff0200720c */ /* 0x004fc80003f05270 */
[----:B------:R-:W-:Y:S01]  /*51d0*/  P2R R19, PR, RZ, 0x1 ;  /* 0x00000001ff137803 */ /* 0x000fe20000000000 */
[----:B------:R-:W-:Y:S05]  /*51e0*/  BRA `(.L_x_678) ;  /* 0x00000e1000007947 */ /* 0x000fea0003800000 */
.L_x_674:
        /* <DEDUP_REMOVED lines=10> */
.L_x_682:
[----:B------:R-:W2:Y:S02]  /*5290*/  LDG.E.U16 R0, [R2.64] ;  /* 0x0000002402007981 */ /* 0x000ea4000c1e1500 */
[----:B--2---:R-:W-:-:S05]  /*52a0*/  HADD2.F32 R0, -RZ, R0.H0_H0 ;  /* 0x20000000ff007230 */ /* 0x004fca0000004100 */
[----:B------:R-:W-:-:S04]  /*52b0*/  FSETP.NEU.FTZ.AND P0, PT, R0, RZ, PT ;  /* 0x000000ff0000720b */ /* 0x000fc80003f1d000 */
[----:B------:R-:W-:Y:S01]  /*52c0*/  P2R R19, PR, RZ, 0x1 ;  /* 0x00000001ff137803 */ /* 0x000fe20000000000 */
[----:B------:R-:W-:Y:S05]  /*52d0*/  BRA `(.L_x_678) ;  /* 0x00000d2000007947 */ /* 0x000fea0003800000 */
.L_x_681:
        /* <DEDUP_REMOVED lines=12> */
.L_x_684:
        /* <DEDUP_REMOVED lines=11> */
.L_x_683:
[----:B------:R-:W2:Y:S02]  /*5450*/  LDG.E.64 R2, [R2.64] ;  /* 0x0000002402027981 */ /* 0x000ea4000c1e1b00 */
[----:B--2---:R-:W0:-:S06]  /*5460*/  DSETP.NEU.AND P0, PT, R2, RZ, PT ;  /* 0x000000ff0200722a */ /* 0x004e0c0003f0d000 */
[----:B0-----:R-:W-:Y:S01]  /*5470*/  P2R R19, PR, RZ, 0x1 ;  /* 0x00000001ff137803 */ /* 0x001fe20000000000 */
[----:B------:R-:W-:Y:S05]  /*5480*/  BRA `(.L_x_678) ;  /* 0x00000b7000007947 */ /* 0x000fea0003800000 */
.L_x_673:
        /* <DEDUP_REMOVED lines=12> */
.L_x_687:
[----:B------:R-:W2:Y:S02]  /*5550*/  LDG.E.128 R4, [R2.64] ;  /* 0x0000002402047981 */ /* 0x000ea4000c1e1d00 */
[----:B--2---:R-:W0:-:S06]  /*5560*/  DSETP.NEU.AND P0, PT, R6, RZ, PT ;  /* 0x000000ff0600722a */ /* 0x004e0c0003f0d000 */
[----:B0-----:R-:W0:-:S06]  /*5570*/  DSETP.NEU.OR P0, PT, R4, RZ, P0 ;  /* 0x000000ff0400722a */ /* 0x001e0c000070d400 */
[----:B0-----:R-:W-:Y:S01]  /*5580*/  P2R R19, PR, RZ, 0x1 ;  /* 0x00000001ff137803 */ /* 0x001fe20000000000 */
[----:B------:R-:W-:Y:S05]  /*5590*/  BRA `(.L_x_678) ;  /* 0x00000a6000007947 */ /* 0x000fea0003800000 */
.L_x_686:
        /* <DEDUP_REMOVED lines=28> */
.L_x_689:
        /* <DEDUP_REMOVED lines=15> */
.L_x_688:
[----:B------:R-:W2:Y:S02]  /*5850*/  LDG.E.U16 R0, [R2.64] ;  /* 0x0000002402007981 */ /* 0x000ea4000c1e1500 */
[----:B--2---:R-:W-:-:S04]  /*5860*/  PRMT R0, RZ, 0x5410, R0 ;  /* 0x00005410ff007816 */ /* 0x004fc80000000000 */
[----:B------:R-:W-:-:S04]  /*5870*/  FSETP.NEU.FTZ.AND P0, PT, R0, RZ, PT ;  /* 0x000000ff0000720b */ /* 0x000fc80003f1d000 */
[----:B------:R-:W-:Y:S01]  /*5880*/  P2R R19, PR, RZ, 0x1 ;  /* 0x00000001ff137803 */ /* 0x000fe20000000000 */
[----:B------:R-:W-:Y:S05]  /*5890*/  BRA `(.L_x_678) ;  /* 0x0000076000007947 */ /* 0x000fea0003800000 */
.L_x_685:
        /* <DEDUP_REMOVED lines=12> */
.L_x_692:
        /* <DEDUP_REMOVED lines=21> */
.L_x_696:
[----:B------:R-:W-:Y:S05]  /*5ab0*/  BSYNC B1 ;  /* 0x0000000000017941 */ /* 0x000fea0003800000 */
.L_x_695:
[----:B------:R-:W-:Y:S01]  /*5ac0*/  LEA R3, R0, 0x3b800000, 0x17 ;  /* 0x3b80000000037811 */ /* 0x000fe200078eb8ff */
[----:B------:R-:W-:-:S05]  /*5ad0*/  IMAD.SHL.U32 R0, R2, 0x100000, RZ ;  /* 0x0010000002007824 */ /* 0x000fca00078e00ff */
[----:B------:R-:W-:Y:S02]  /*5ae0*/  LOP3.LUT R0, R3, R0, R4, 0xfe, !PT ;  /* 0x0000000003007212 */ /* 0x000fe400078efe04 */
.L_x_694:
[----:B------:R-:W-:Y:S05]  /*5af0*/  BSYNC B0 ;  /* 0x0000000000007941 */ /* 0x000fea0003800000 */
.L_x_693:
[----:B------:R-:W-:-:S04]  /*5b00*/  FSETP.NEU.FTZ.AND P0, PT, R0, RZ, PT ;  /* 0x000000ff0000720b */ /* 0x000fc80003f1d000 */
[----:B------:R-:W-:Y:S01]  /*5b10*/  P2R R19, PR, RZ, 0x1 ;  /* 0x00000001ff137803 */ /* 0x000fe20000000000 */
[----:B------:R-:W-:Y:S05]  /*5b20*/  BRA `(.L_x_678) ;  /* 0x000004d000007947 */ /* 0x000fea0003800000 */
.L_x_691:
        /* <DEDUP_REMOVED lines=21> */
.L_x_700:
[----:B------:R-:W-:Y:S05]  /*5c80*/  BSYNC B1 ;  /* 0x0000000000017941 */ /* 0x000fea0003800000 */
.L_x_699:
[----:B------:R-:W-:Y:S01]  /*5c90*/  LEA R3, R0, 0x37800000, 0x17 ;  /* 0x3780000000037811 */ /* 0x000fe200078eb8ff */
[----:B------:R-:W-:-:S05]  /*5ca0*/  IMAD.SHL.U32 R0, R2, 0x200000, RZ ;  /* 0x0020000002007824 */ /* 0x000fca00078e00ff */
[----:B------:R-:W-:Y:S02]  /*5cb0*/  LOP3.LUT R0, R3, R0, R4, 0xfe, !PT ;  /* 0x0000000003007212 */ /* 0x000fe400078efe04 */
.L_x_698:
[----:B------:R-:W-:Y:S05]  /*5cc0*/  BSYNC B0 ;  /* 0x0000000000007941 */ /* 0x000fea0003800000 */
.L_x_697:
[----:B------:R-:W-:-:S04]  /*5cd0*/  FSETP.NEU.FTZ.AND P0, PT, R0, RZ, PT ;  /* 0x000000ff0000720b */ /* 0x000fc80003f1d000 */
[----:B------:R-:W-:Y:S01]  /*5ce0*/  P2R R19, PR, RZ, 0x1 ;  /* 0x00000001ff137803 */ /* 0x000fe20000000000 */
[----:B------:R-:W-:Y:S05]  /*5cf0*/  BRA `(.L_x_678) ;  /* 0x0000030000007947 */ /* 0x000fea0003800000 */
.L_x_690:
        /* <DEDUP_REMOVED lines=14> */
.L_x_704:
[----:B------:R-:W-:Y:S05]  /*5de0*/  BSYNC B0 ;  /* 0x0000000000007941 */ /* 0x000fea0003800000 */
.L_x_703:
[----:B------:R-:W-:-:S04]  /*5df0*/  FSETP.NEU.FTZ.AND P0, PT, R0, RZ, PT ;  /* 0x000000ff0000720b */ /* 0x000fc80003f1d000 */
[----:B------:R-:W-:Y:S01]  /*5e00*/  P2R R19, PR, RZ, 0x1 ;  /* 0x00000001ff137803 */ /* 0x000fe20000000000 */
[----:B------:R-:W-:Y:S05]  /*5e10*/  BRA `(.L_x_678) ;  /* 0x000001e000007947 */ /* 0x000fea0003800000 */
.L_x_677:
        /* <DEDUP_REMOVED lines=22> */
.L_x_702:
[----:B------:R-:W2:Y:S02]  /*5f80*/  LDG.E.64 R2, [R2.64] ;  /* 0x0000002402027981 */ /* 0x000ea4000c1e1b00 */
[----:B--2---:R-:W-:-:S04]  /*5f90*/  ISETP.NE.U32.AND P0, PT, R2, RZ, PT ;  /* 0x000000ff0200720c */ /* 0x004fc80003f05070 */
[----:B------:R-:W-:-:S04]  /*5fa0*/  ISETP.NE.AND.EX P0, PT, R3, RZ, PT, P0 ;  /* 0x000000ff0300720c */ /* 0x000fc80003f05300 */
[----:B------:R-:W-:Y:S01]  /*5fb0*/  P2R R19, PR, RZ, 0x1 ;  /* 0x00000001ff137803 */ /* 0x000fe20000000000 */
[----:B------:R-:W-:Y:S05]  /*5fc0*/  BRA `(.L_x_678) ;  /* 0x0000003000007947 */ /* 0x000fea0003800000 */
.L_x_701:
[----:B------:R-:W2:Y:S02]  /*5fd0*/  LDG.E R2, [R2.64] ;  /* 0x0000002402027981 */ /* 0x000ea4000c1e1900 */
[----:B--2---:R-:W-:-:S04]  /*5fe0*/  ISETP.NE.AND P0, PT, R2, RZ, PT ;  /* 0x000000ff0200720c */ /* 0x004fc80003f05270 */
[----:B------:R-:W-:Y:S02]  /*5ff0*/  P2R R19, PR, RZ, 0x1 ;  /* 0x00000001ff137803 */ /* 0x000fe40000000000 */
.L_x_678:
        /* <DEDUP_REMOVED lines=17> */
.L_x_708:
[----:B------:R-:W2:Y:S02]  /*6110*/  LDG.E.U8 R2, [R2.64] ;  /* 0x0000002402027981 */ /* 0x000ea4000c1e1100 */
[----:B--2---:R-:W-:Y:S01]  /*6120*/  ISETP.NE.AND P0, PT, R2, RZ, PT ;  /* 0x000000ff0200720c */ /* 0x004fe20003f05270 */
[----:B------:R-:W-:Y:S05]  /*6130*/  BRA `(.L_x_710) ;  /* 0x00000e0000007947 */ /* 0x000fea0003800000 */
.L_x_707:
        /* <DEDUP_REMOVED lines=10> */
.L_x_712:
[----:B------:R-:W2:Y:S02]  /*61e0*/  LDG.E R2, [R2.64] ;  /* 0x0000002402027981 */ /* 0x000ea4000c1e1900 */
[----:B--2---:R-:W-:Y:S01]  /*61f0*/  ISETP.NE.AND P0, PT, R2, RZ, PT ;  /* 0x000000ff0200720c */ /* 0x004fe20003f05270 */
[----:B------:R-:W-:Y:S05]  /*6200*/  BRA `(.L_x_710) ;  /* 0x00000d3000007947 */ /* 0x000fea0003800000 */
.L_x_711:
[----:B------:R-:W2:Y:S02]  /*6210*/  LDG.E.U16 R2, [R2.64] ;  /* 0x0000002402027981 */ /* 0x000ea4000c1e1500 */
[----:B--2---:R-:W-:Y:S01]  /*6220*/  ISETP.NE.AND P0, PT, R2, RZ, PT ;  /* 0x000000ff0200720c */ /* 0x004fe20003f05270 */
[----:B------:R-:W-:Y:S05]  /*6230*/  BRA `(.L_x_710) ;  /* 0x00000d0000007947 */ /* 0x000fea0003800000 */
.L_x_706:
        /* <DEDUP_REMOVED lines=9> */
.L_x_714:
[----:B------:R-:W2:Y:S02]  /*62d0*/  LDG.E.U16 R0, [R2.64] ;  /* 0x0000002402007981 */ /* 0x000ea4000c1e1500 */
[----:B--2---:R-:W-:-:S05]  /*62e0*/  HADD2.F32 R0, -RZ, R0.H0_H0 ;  /* 0x20000000ff007230 */ /* 0x004fca0000004100 */
[----:B------:R-:W-:Y:S01]  /*62f0*/  FSETP.NEU.FTZ.AND P0, PT, R0, RZ, PT ;  /* 0x000000ff0000720b */ /* 0x000fe20003f1d000 */
[----:B------:R-:W-:Y:S05]  /*6300*/  BRA `(.L_x_710) ;  /* 0x00000c3000007947 */ /* 0x000fea0003800000 */
.L_x_713:
        /* <DEDUP_REMOVED lines=11> */
.L_x_716:
        /* <DEDUP_REMOVED lines=10> */
.L_x_715:
[----:B------:R-:W2:Y:S02]  /*6460*/  LDG.E.64 R2, [R2.64] ;  /* 0x0000002402027981 */ /* 0x000ea4000c1e1b00 */
[----:B--2---:R0:W1:Y:S01]  /*6470*/  DSETP.NEU.AND P0, PT, R2, RZ, PT ;  /* 0x000000ff0200722a */ /* 0x0040620003f0d000 */
[----:B------:R-:W-:Y:S05]  /*6480*/  BRA `(.L_x_710) ;  /* 0x00000ab000007947 */ /* 0x000fea0003800000 */
.L_x_705:
        /* <DEDUP_REMOVED lines=11> */
.L_x_719:
[----:B------:R-:W2:Y:S02]  /*6540*/  LDG.E.128 R4, [R2.64] ;  /* 0x0000002402047981 */ /* 0x000ea4000c1e1d00 */
[----:B--2---:R-:W0:-:S06]  /*6550*/  DSETP.NEU.AND P0, PT, R6, RZ, PT ;  /* 0x000000ff0600722a */ /* 0x004e0c0003f0d000 */
[----:B0-----:R0:W1:Y:S01]  /*6560*/  DSETP.NEU.OR P0, PT, R4, RZ, P0 ;  /* 0x000000ff0400722a */ /* 0x001062000070d400 */
[----:B------:R-:W-:Y:S05]  /*6570*/  BRA `(.L_x_710) ;  /* 0x000009c000007947 */ /* 0x000fea0003800000 */
.L_x_718:
        /* <DEDUP_REMOVED lines=27> */
.L_x_721:
        /* <DEDUP_REMOVED lines=14> */
.L_x_720:
[----:B------:R-:W2:Y:S02]  /*6810*/  LDG.E.U16 R0, [R2.64] ;  /* 0x0000002402007981 */ /* 0x000ea4000c1e1500 */
[----:B--2---:R-:W-:-:S04]  /*6820*/  PRMT R0, RZ, 0x5410, R0 ;  /* 0x00005410ff007816 */ /* 0x004fc80000000000 */
[----:B------:R-:W-:Y:S01]  /*6830*/  FSETP.NEU.FTZ.AND P0, PT, R0, RZ, PT ;  /* 0x000000ff0000720b */ /* 0x000fe20003f1d000 */
[----:B------:R-:W-:Y:S05]  /*6840*/  BRA `(.L_x_710) ;  /* 0x000006f000007947 */ /* 0x000fea0003800000 */
.L_x_717:
        /* <DEDUP_REMOVED lines=11> */
.L_x_724:
        /* <DEDUP_REMOVED lines=21> */
.L_x_728:
[----:B------:R-:W-:Y:S05]  /*6a50*/  BSYNC B1 ;  /* 0x0000000000017941 */ /* 0x000fea0003800000 */
.L_x_727:
[----:B------:R-:W-:Y:S01]  /*6a60*/  LEA R3, R0, 0x3b800000, 0x17 ;  /* 0x3b80000000037811 */ /* 0x000fe200078eb8ff */
[----:B------:R-:W-:-:S05]  /*6a70*/  IMAD.SHL.U32 R0, R2, 0x100000, RZ ;  /* 0x0010000002007824 */ /* 0x000fca00078e00ff */
[----:B------:R-:W-:Y:S02]  /*6a80*/  LOP3.LUT R0, R3, R0, R4, 0xfe, !PT ;  /* 0x0000000003007212 */ /* 0x000fe400078efe04 */
.L_x_726:
[----:B------:R-:W-:Y:S05]  /*6a90*/  BSYNC B0 ;  /* 0x0000000000007941 */ /* 0x000fea0003800000 */
.L_x_725:
[----:B------:R-:W-:Y:S01]  /*6aa0*/  FSETP.NEU.FTZ.AND P0, PT, R0, RZ, PT ;  /* 0x000000ff0000720b */ /* 0x000fe20003f1d000 */
[----:B------:R-:W-:Y:S05]  /*6ab0*/  BRA `(.L_x_710) ;  /* 0x0000048000007947 */ /* 0x000fea0003800000 */
.L_x_723:
        /* <DEDUP_REMOVED lines=21> */
.L_x_732:
[----:B------:R-:W-:Y:S05]  /*6c10*/  BSYNC B1 ;  /* 0x0000000000017941 */ /* 0x000fea0003800000 */
.L_x_731:
[----:B------:R-:W-:Y:S01]  /*6c20*/  LEA R3, R0, 0x37800000, 0x17 ;  /* 0x3780000000037811 */ /* 0x000fe200078eb8ff */
[----:B------:R-:W-:-:S05]  /*6c30*/  IMAD.SHL.U32 R0, R2, 0x200000, RZ ;  /* 0x0020000002007824 */ /* 0x000fca00078e00ff */
[----:B------:R-:W-:Y:S02]  /*6c40*/  LOP3.LUT R0, R3, R0, R4, 0xfe, !PT ;  /* 0x0000000003007212 */ /* 0x000fe400078efe04 */
.L_x_730:
[----:B------:R-:W-:Y:S05]  /*6c50*/  BSYNC B0 ;  /* 0x0000000000007941 */ /* 0x000fea0003800000 */
.L_x_729:
[----:B------:R-:W-:Y:S01]  /*6c60*/  FSETP.NEU.FTZ.AND P0, PT, R0, RZ, PT ;  /* 0x000000ff0000720b */ /* 0x000fe20003f1d000 */
[----:B------:R-:W-:Y:S05]  /*6c70*/  BRA `(.L_x_710) ;  /* 0x000002c000007947 */ /* 0x000fea0003800000 */
.L_x_722:
        /* <DEDUP_REMOVED lines=14> */
.L_x_736:
[----:B------:R-:W-:Y:S05]  /*6d60*/  BSYNC B0 ;  /* 0x0000000000007941 */ /* 0x000fea0003800000 */
.L_x_735:
[----:B------:R-:W-:Y:S01]  /*6d70*/  FSETP.NEU.FTZ.AND P0, PT, R0, RZ, PT ;  /* 0x000000ff0000720b */ /* 0x000fe20003f1d000 */
[----:B------:R-:W-:Y:S05]  /*6d80*/  BRA `(.L_x_710) ;  /* 0x000001b000007947 */ /* 0x000fea0003800000 */
.L_x_709:
        /* <DEDUP_REMOVED lines=21> */
.L_x_734:
[----:B------:R-:W2:Y:S02]  /*6ee0*/  LDG.E.64 R2, [R2.64] ;  /* 0x0000002402027981 */ /* 0x000ea4000c1e1b00 */
[----:B--2---:R-:W-:-:S04]  /*6ef0*/  ISETP.NE.U32.AND P0, PT, R2, RZ, PT ;  /* 0x000000ff0200720c */ /* 0x004fc80003f05070 */
[----:B------:R-:W-:Y:S01]  /*6f00*/  ISETP.NE.AND.EX P0, PT, R3, RZ, PT, P0 ;  /* 0x000000ff0300720c */ /* 0x000fe20003f05300 */
[----:B------:R-:W-:Y:S05]  /*6f10*/  BRA `(.L_x_710) ;  /* 0x0000002000007947 */ /* 0x000fea0003800000 */
.L_x_733:
[----:B------:R-:W2:Y:S02]  /*6f20*/  LDG.E R2, [R2.64] ;  /* 0x0000002402027981 */ /* 0x000ea4000c1e1900 */
[----:B--2---:R-:W-:Y:S02]  /*6f30*/  ISETP.NE.AND P0, PT, R2, RZ, PT ;  /* 0x000000ff0200720c */ /* 0x004fe40003f05270 */
.L_x_710:
        /* <DEDUP_REMOVED lines=17> */
.L_x_740:
[----:B------:R0:W-:Y:S01]  /*7050*/  STG.E.U8 [R16.64], R2 ;  /* 0x0000000210007986 */ /* 0x0001e2000c101124 */
[----:B------:R-:W-:Y:S05]  /*7060*/  BRA `(.L_x_742) ;  /* 0x00000d5000007947 */ /* 0x000fea0003800000 */
.L_x_739:
        /* <DEDUP_REMOVED lines=9> */
.L_x_744:
[----:B------:R0:W-:Y:S01]  /*7100*/  STG.E [R16.64], R2 ;  /* 0x0000000210007986 */ /* 0x0001e2000c101924 */
[----:B------:R-:W-:Y:S05]  /*7110*/  BRA `(.L_x_742) ;  /* 0x00000ca000007947 */ /* 0x000fea0003800000 */
.L_x_743:
[----:B------:R0:W-:Y:S01]  /*7120*/  STG.E.U16 [R16.64], R2 ;  /* 0x0000000210007986 */ /* 0x0001e2000c101524 */
[----:B------:R-:W-:Y:S05]  /*7130*/  BRA `(.L_x_742) ;  /* 0x00000c8000007947 */ /* 0x000fea0003800000 */
.L_x_738:
        /* <DEDUP_REMOVED lines=9> */
.L_x_746:
[----:B------:R-:W0:Y:S02]  /*71d0*/  I2F.U32 R0, R2 ;  /* 0x0000000200007306 */ /* 0x000e240000201000 */
[----:B0-----:R-:W-:-:S05]  /*71e0*/  F2FP.PACK_AB R0, RZ, R0 ;  /* 0x00000000ff00723e */ /* 0x001fca00000000ff */
[----:B------:R0:W-:Y:S01]  /*71f0*/  STG.E.U16 [R16.64], R0 ;  /* 0x0000000010007986 */ /* 0x0001e2000c101524 */
[----:B------:R-:W-:Y:S05]  /*7200*/  BRA `(.L_x_742) ;  /* 0x00000bb000007947 */ /* 0x000fea0003800000 */
.L_x_745:
        /* <DEDUP_REMOVED lines=10> */
.L_x_748:
[----:B------:R-:W0:Y:S02]  /*72b0*/  I2F.U32 R2, R2 ;  /* 0x0000000200027306 */ /* 0x000e240000201000 */
[----:B0-----:R-:W-:-:S04]  /*72c0*/  F2FP.PACK_AB R3, RZ, R2 ;  /* 0x00000002ff03723e */ /* 0x001fc800000000ff */
[----:B------:R-:W-:-:S05]  /*72d0*/  PRMT R3, R3, 0x5410, RZ ;  /* 0x0000541003037816 */ /* 0x000fca00000000ff */
[----:B------:R0:W-:Y:S01]  /*72e0*/  STG.E [R16.64], R3 ;  /* 0x0000000310007986 */ /* 0x0001e2000c101924 */
[----:B------:R-:W-:Y:S05]  /*72f0*/  BRA `(.L_x_742) ;  /* 0x00000ac000007947 */ /* 0x000fea0003800000 */
.L_x_747:
[----:B------:R-:W0:Y:S02]  /*7300*/  I2F.F64.U32 R2, R2 ;  /* 0x0000000200027312 */ /* 0x000e240000201800 */
[----:B0-----:R0:W-:Y:S01]  /*7310*/  STG.E.64 [R16.64], R2 ;  /* 0x0000000210007986 */ /* 0x0011e2000c101b24 */
[----:B------:R-:W-:Y:S05]  /*7320*/  BRA `(.L_x_742) ;  /* 0x00000a9000007947 */ /* 0x000fea0003800000 */
.L_x_737:
        /* <DEDUP_REMOVED lines=10> */
.L_x_751:
[----:B------:R-:W0:Y:S01]  /*73d0*/  I2F.F64.U32 R4, R2 ;  /* 0x0000000200047312 */ /* 0x000e220000201800 */
[----:B------:R-:W-:-:S05]  /*73e0*/  CS2R R6, SRZ ;  /* 0x0000000000067805 */ /* 0x000fca000001ff00 */
[----:B0-----:R0:W-:Y:S01]  /*73f0*/  STG.E.128 [R16.64], R4 ;  /* 0x0000000410007986 */ /* 0x0011e2000c101d24 */
[----:B------:R-:W-:Y:S05]  /*7400*/  BRA `(.L_x_742) ;  /* 0x000009b000007947 */ /* 0x000fea0003800000 */
.L_x_750:
        /* <DEDUP_REMOVED lines=21> */
.L_x_755:
[----:B------:R-:W-:Y:S05]  /*7560*/  BSYNC B0 ;  /* 0x0000000000007941 */ /* 0x000fea0003800000 */
.L_x_754:
[----:B------:R-:W-:-:S05]  /*7570*/  LOP3.LUT R3, R0, R3, RZ, 0xfc, !PT ;  /* 0x0000000300037212 */ /* 0x000fca00078efcff */
[----:B------:R0:W-:Y:S01]  /*7580*/  STG.E.U8 [R16.64], R3 ;  /* 0x0000000310007986 */ /* 0x0001e2000c101124 */
[----:B------:R-:W-:Y:S05]  /*7590*/  BRA `(.L_x_742) ;  /* 0x0000082000007947 */ /* 0x000fea0003800000 */
.L_x_753:
        /* <DEDUP_REMOVED lines=13> */
.L_x_757:
[----:B------:R-:W-:Y:S01]  /*7670*/  IMAD.MOV.U32 R0, RZ, RZ, 0x7f ;  /* 0x0000007fff007424 */ /* 0x000fe200078e00ff */
[----:B------:R-:W-:-:S04]  /*7680*/  ISETP.GT.U32.AND P0, PT, R3, 0x7f800000, PT ;  /* 0x7f8000000300780c */ /* 0x000fc80003f04070 */
[----:B------:R-:W-:-:S04]  /*7690*/  SEL R0, R0, 0x7c, P0 ;  /* 0x0000007c00007807 */ /* 0x000fc80000000000 */
.L_x_758:
[----:B------:R-:W-:Y:S05]  /*76a0*/  BSYNC B0 ;  /* 0x0000000000007941 */ /* 0x000fea0003800000 */
.L_x_756:
[----:B------:R-:W-:-:S04]  /*76b0*/  LOP3.LUT R2, R5, 0x80000000, RZ, 0xc0, !PT ;  /* 0x8000000005027812 */ /* 0x000fc800078ec0ff */
[----:B------:R-:W-:-:S04]  /*76c0*/  SHF.R.U32.HI R3, RZ, 0x18, R2 ;  /* 0x00000018ff037819 */ /* 0x000fc80000011602 */
[----:B------:R-:W-:-:S05]  /*76d0*/  LOP3.LUT R3, R0, R3, RZ, 0xfc, !PT ;  /* 0x0000000300037212 */ /* 0x000fca00078efcff */
[----:B------:R0:W-:Y:S01]  /*76e0*/  STG.E.U8 [R16.64], R3 ;  /* 0x0000000310007986 */ /* 0x0001e2000c101124 */
[----:B------:R-:W-:Y:S05]  /*76f0*/  BRA `(.L_x_742) ;  /* 0x000006c000007947 */ /* 0x000fea0003800000 */
.L_x_752:
[----:B------:R-:W0:Y:S02]  /*7700*/  I2F.U32 R0, R2 ;  /* 0x0000000200007306 */ /* 0x000e240000201000 */
[----:B0-----:R-:W-:-:S05]  /*7710*/  F2FP.BF16.PACK_AB R0, RZ, R0 ;  /* 0x00000000ff00723e */ /* 0x001fca00000010ff */
[----:B------:R0:W-:Y:S01]  /*7720*/  STG.E.U16 [R16.64], R0 ;  /* 0x0000000010007986 */ /* 0x0001e2000c101524 */
[----:B------:R-:W-:Y:S05]  /*7730*/  BRA `(.L_x_742) ;  /* 0x0000068000007947 */ /* 0x000fea0003800000 */
.L_x_749:
        /* <DEDUP_REMOVED lines=10> */
.L_x_761:
        /* <DEDUP_REMOVED lines=17> */
.L_x_764:
[----:B------:R-:W-:-:S04]  /*78f0*/  LOP3.LUT R2, R5, 0x80000000, RZ, 0xc0, !PT ;  /* 0x8000000005027812 */ /* 0x000fc800078ec0ff */
[----:B------:R-:W-:-:S04]  /*7900*/  SHF.R.U32.HI R3, RZ, 0x18, R2 ;  /* 0x00000018ff037819 */ /* 0x000fc80000011602 */
[----:B------:R-:W-:-:S04]  /*7910*/  LOP3.LUT R0, R0, R3, RZ, 0xfc, !PT ;  /* 0x0000000300007212 */ /* 0x000fc800078efcff */
[----:B------:R-:W-:Y:S02]  /*7920*/  PRMT R8, R0, 0x7610, R8 ;  /* 0x0000761000087816 */ /* 0x000fe40000000008 */
.L_x_763:
[----:B------:R-:W-:Y:S05]  /*7930*/  BSYNC B0 ;  /* 0x0000000000007941 */ /* 0x000fea0003800000 */
.L_x_762:
[----:B------:R0:W-:Y:S01]  /*7940*/  STG.E.U8 [R16.64], R8 ;  /* 0x0000000810007986 */ /* 0x0001e2000c101124 */
[----:B------:R-:W-:Y:S05]  /*7950*/  BRA `(.L_x_742) ;  /* 0x0000046000007947 */ /* 0x000fea0003800000 */
.L_x_760:
        /* <DEDUP_REMOVED lines=17> */
.L_x_767:
[----:B------:R-:W-:-:S04]  /*7a70*/  LOP3.LUT R2, R5, 0x80000000, RZ, 0xc0, !PT ;  /* 0x8000000005027812 */ /* 0x000fc800078ec0ff */
[----:B------:R-:W-:-:S04]  /*7a80*/  SHF.R.U32.HI R3, RZ, 0x18, R2 ;  /* 0x00000018ff037819 */ /* 0x000fc80000011602 */
[----:B------:R-:W-:-:S04]  /*7a90*/  LOP3.LUT R0, R0, R3, RZ, 0xfc, !PT ;  /* 0x0000000300007212 */ /* 0x000fc800078efcff */
[----:B------:R-:W-:Y:S02]  /*7aa0*/  PRMT R8, R0, 0x7610, R8 ;  /* 0x0000761000087816 */ /* 0x000fe40000000008 */
.L_x_766:
[----:B------:R-:W-:Y:S05]  /*7ab0*/  BSYNC B0 ;  /* 0x0000000000007941 */ /* 0x000fea0003800000 */
.L_x_765:
[----:B------:R0:W-:Y:S01]  /*7ac0*/  STG.E.U8 [R16.64], R8 ;  /* 0x0000000810007986 */ /* 0x0001e2000c101124 */
[----:B------:R-:W-:Y:S05]  /*7ad0*/  BRA `(.L_x_742) ;  /* 0x000002e000007947 */ /* 0x000fea0003800000 */
.L_x_759:
        /* <DEDUP_REMOVED lines=22> */
.L_x_741:
        /* <DEDUP_REMOVED lines=20> */
.L_x_769:
[----:B------:R-:W-:-:S05]  /*7d80*/  IMAD.MOV.U32 R3, RZ, RZ, RZ ;  /* 0x000000ffff037224 */ /* 0x000fca00078e00ff */
[----:B------:R0:W-:Y:S01]  /*7d90*/  STG.E.64 [R16.64], R2 ;  /* 0x0000000210007986 */ /* 0x0001e2000c101b24 */
[----:B------:R-:W-:Y:S05]  /*7da0*/  BRA `(.L_x_742) ;  /* 0x0000001000007947 */ /* 0x000fea0003800000 */
.L_x_768:
[----:B------:R0:W-:Y:S02]  /*7db0*/  STG.E [R16.64], R2 ;  /* 0x0000000210007986 */ /* 0x0001e4000c101924 */
.L_x_742:
[----:B------:R-:W-:-:S04]  /*7dc0*/  IADD3 R23, R23, 0x80, RZ ;  /* 0x0000008017177810 */ /* 0x000fc80007ffe0ff */
[----:B------:R-:W-:-:S13]  /*7dd0*/  ISETP.GE.AND P0, PT, R23, c[0x0][0x160], PT ;  /* 0x0000580017007a0c */ /* 0x000fda0003f06270 */
        /* <DEDUP_REMOVED lines=256> */
.L_x_770:
        /* <DEDUP_REMOVED lines=20> */
.L_x_774:
[----:B------:R-:W2:Y:S02]  /*8f20*/  LDG.E.U8 R2, [R2.64] ;  /* 0x0000002402027981 */ /* 0x000ea4000c1e1100 */
[----:B--2---:R-:W-:-:S04]  /*8f30*/  ISETP.NE.AND P0, PT, R2, RZ, PT ;  /* 0x000000ff0200720c */ /* 0x004fc80003f05270 */
[----:B------:R-:W-:Y:S01]  /*8f40*/  P2R R19, PR, RZ, 0x1 ;  /* 0x00000001ff137803 */ /* 0x000fe20000000000 */
[----:B------:R-:W-:Y:S05]  /*8f50*/  BRA `(.L_x_776) ;  /* 0x00000f4000007947 */ /* 0x000fea0003800000 */
.L_x_773:
        /* <DEDUP_REMOVED lines=11> */
.L_x_778:
[----:B------:R-:W2:Y:S02]  /*9010*/  LDG.E R2, [R2.64] ;  /* 0x0000002402027981 */ /* 0x000ea4000c1e1900 */
[----:B--2---:R-:W-:-:S04]  /*9020*/  ISETP.NE.AND P0, PT, R2, RZ, PT ;  /* 0x000000ff0200720c */ /* 0x004fc80003f05270 */
[----:B------:R-:W-:Y:S01]  /*9030*/  P2R R19, PR, RZ, 0x1 ;  /* 0x00000001ff137803 */ /* 0x000fe20000000000 */
[----:B------:R-:W-:Y:S05]  /*9040*/  BRA `(.L_x_776) ;  /* 0x00000e5000007947 */ /* 0x000fea0003800000 */
.L_x_777:
[----:B------:R-:W2:Y:S02]  /*9050*/  LDG.E.U16 R2, [R2.64] ;  /* 0x0000002402027981 */ /* 0x000ea4000c1e1500 */
[----:B--2---:R-:W-:-:S04]  /*9060*/  ISETP.NE.AND P0, PT, R2, RZ, PT ;  /* 0x000000ff0200720c */ /* 0x004fc80003f05270 */
[----:B------:R-:W-:Y:S01]  /*9070*/  P2R R19, PR, RZ, 0x1 ;  /* 0x00000001ff137803 */ /* 0x000fe20000000000 */
[----:B------:R-:W-:Y:S05]  /*9080*/  BRA `(.L_x_776) ;  /* 0x00000e1000007947 */ /* 0x000fea0003800000 */
.L_x_772:
        /* <DEDUP_REMOVED lines=10> */
.L_x_780:
[----:B------:R-:W2:Y:S02]  /*9130*/  LDG.E.U16 R0, [R2.64] ;  /* 0x0000002402007981 */ /* 0x000ea4000c1e1500 */
[----:B--2---:R-:W-:-:S05]  /*9140*/  HADD2.F32 R0, -RZ, R0.H0_H0 ;  /* 0x20000000ff007230 */ /* 0x004fca0000004100 */
[----:B------:R-:W-:-:S04]  /*9150*/  FSETP.NEU.FTZ.AND P0, PT, R0, RZ, PT ;  /* 0x000000ff0000720b */ /* 0x000fc80003f1d000 */
[----:B------:R-:W-:Y:S01]  /*9160*/  P2R R19, PR, RZ, 0x1 ;  /* 0x00000001ff137803 */ /* 0x000fe20000000000 */
[----:B------:R-:W-:Y:S05]  /*9170*/  BRA `(.L_x_776) ;  /* 0x00000d2000007947 */ /* 0x000fea0003800000 */
.L_x_779:
        /* <DEDUP_REMOVED lines=12> */
.L_x_782:
        /* <DEDUP_REMOVED lines=11> */
.L_x_781:
[----:B------:R-:W2:Y:S02]  /*92f0*/  LDG.E.64 R2, [R2.64] ;  /* 0x0000002402027981 */ /* 0x000ea4000c1e1b00 */
[----:B--2---:R-:W0:-:S06]  /*9300*/  DSETP.NEU.AND P0, PT, R2, RZ, PT ;  /* 0x000000ff0200722a */ /* 0x004e0c0003f0d000 */
[----:B0-----:R-:W-:Y:S01]  /*9310*/  P2R R19, PR, RZ, 0x1 ;  /* 0x00000001ff137803 */ /* 0x001fe20000000000 */
[----:B------:R-:W-:Y:S05]  /*9320*/  BRA `(.L_x_776) ;  /* 0x00000b7000007947 */ /* 0x000fea0003800000 */
.L_x_771:
        /* <DEDUP_REMOVED lines=12> */
.L_x_785:
[----:B------:R-:W2:Y:S02]  /*93f0*/  LDG.E.128 R4, [R2.64] ;  /* 0x0000002402047981 */ /* 0x000ea4000c1e1d00 */
[----:B--2---:R-:W0:-:S06]  /*9400*/  DSETP.NEU.AND P0, PT, R6, RZ, PT ;  /* 0x000000ff0600722a */ /* 0x004e0c0003f0d000 */
[----:B0-----:R-:W0:-:S06]  /*9410*/  DSETP.NEU.OR P0, PT, R4, RZ, P0 ;  /* 0x000000ff0400722a */ /* 0x001e0c000070d400 */
[----:B0-----:R-:W-:Y:S01]  /*9420*/  P2R R19, PR, RZ, 0x1 ;  /* 0x00000001ff137803 */ /* 0x001fe20000000000 */
[----:B------:R-:W-:Y:S05]  /*9430*/  BRA `(.L_x_776) ;  /* 0x00000a6000007947 */ /* 0x000fea0003800000 */
.L_x_784:
        /* <DEDUP_REMOVED lines=28> */
.L_x_787:
        /* <DEDUP_REMOVED lines=15> */
.L_x_786:
[----:B------:R-:W2:Y:S02]  /*96f0*/  LDG.E.U16 R0, [R2.64] ;  /* 0x0000002402007981 */ /* 0x000ea4000c1e1500 */
[----:B--2---:R-:W-:-:S04]  /*9700*/  PRMT R0, RZ, 0x5410, R0 ;  /* 0x00005410ff007816 */ /* 0x004fc80000000000 */
[----:B------:R-:W-:-:S04]  /*9710*/  FSETP.NEU.FTZ.AND P0, PT, R0, RZ, PT ;  /* 0x000000ff0000720b */ /* 0x000fc80003f1d000 */
[----:B------:R-:W-:Y:S01]  /*9720*/  P2R R19, PR, RZ, 0x1 ;  /* 0x00000001ff137803 */ /* 0x000fe20000000000 */
[----:B------:R-:W-:Y:S05]  /*9730*/  BRA `(.L_x_776) ;  /* 0x0000076000007947 */ /* 0x000fea0003800000 */
.L_x_783:
        /* <DEDUP_REMOVED lines=12> */
.L_x_790:
        /* <DEDUP_REMOVED lines=21> */
.L_x_794:
[----:B------:R-:W-:Y:S05]  /*9950*/  BSYNC B1 ;  /* 0x0000000000017941 */ /* 0x000fea0003800000 */
.L_x_793:
[----:B------:R-:W-:Y:S01]  /*9960*/  LEA R3, R0, 0x3b800000, 0x17 ;  /* 0x3b80000000037811 */ /* 0x000fe200078eb8ff */
[----:B------:R-:W-:-:S05]  /*9970*/  IMAD.SHL.U32 R0, R2, 0x100000, RZ ;  /* 0x0010000002007824 */ /* 0x000fca00078e00ff */
[----:B------:R-:W-:Y:S02]  /*9980*/  LOP3.LUT R0, R3, R0, R4, 0xfe, !PT ;  /* 0x0000000003007212 */ /* 0x000fe400078efe04 */
.L_x_792:
[----:B------:R-:W-:Y:S05]  /*9990*/  BSYNC B0 ;  /* 0x0000000000007941 */ /* 0x000fea0003800000 */
.L_x_791:
[----:B------:R-:W-:-:S04]  /*99a0*/  FSETP.NEU.FTZ.AND P0, PT, R0, RZ, PT ;  /* 0x000000ff0000720b */ /* 0x000fc80003f1d000 */
[----:B------:R-:W-:Y:S01]  /*99b0*/  P2R R19, PR, RZ, 0x1 ;  /* 0x00000001ff137803 */ /* 0x000fe20000000000 */
[----:B------:R-:W-:Y:S05]  /*99c0*/  BRA `(.L_x_776) ;  /* 0x000004d000007947 */ /* 0x000fea0003800000 */
.L_x_789:
        /* <DEDUP_REMOVED lines=21> */
.L_x_798:
[----:B------:R-:W-:Y:S05]  /*9b20*/  BSYNC B1 ;  /* 0x0000000000017941 */ /* 0x000fea0003800000 */
.L_x_797:
[----:B------:R-:W-:Y:S01]  /*9b30*/  LEA R3, R0, 0x37800000, 0x17 ;  /* 0x3780000000037811 */ /* 0x000fe200078eb8ff */
[----:B------:R-:W-:-:S05]  /*9b40*/  IMAD.SHL.U32 R0, R2, 0x200000, RZ ;  /* 0x0020000002007824 */ /* 0x000fca00078e00ff */
[----:B------:R-:W-:Y:S02]  /*9b50*/  LOP3.LUT R0, R3, R0, R4, 0xfe, !PT ;  /* 0x0000000003007212 */ /* 0x000fe400078efe04 */
.L_x_796:
[----:B------:R-:W-:Y:S05]  /*9b60*/  BSYNC B0 ;  /* 0x0000000000007941 */ /* 0x000fea0003800000 */
.L_x_795:
[----:B------:R-:W-:-:S04]  /*9b70*/  FSETP.NEU.FTZ.AND P0, PT, R0, RZ, PT ;  /* 0x000000ff0000720b */ /* 0x000fc80003f1d000 */
[----:B------:R-:W-:Y:S01]  /*9b80*/  P2R R19, PR, RZ, 0x1 ;  /* 0x00000001ff137803 */ /* 0x000fe20000000000 */
[----:B------:R-:W-:Y:S05]  /*9b90*/  BRA `(.L_x_776) ;  /* 0x0000030000007947 */ /* 0x000fea0003800000 */
.L_x_788:
        /* <DEDUP_REMOVED lines=14> */
.L_x_802:
[----:B------:R-:W-:Y:S05]  /*9c80*/  BSYNC B0 ;  /* 0x0000000000007941 */ /* 0x000fea0003800000 */
.L_x_801:
[----:B------:R-:W-:-:S04]  /*9c90*/  FSETP.NEU.FTZ.AND P0, PT, R0, RZ, PT ;  /* 0x000000ff0000720b */ /* 0x000fc80003f1d000 */
[----:B------:R-:W-:Y:S01]  /*9ca0*/  P2R R19, PR, RZ, 0x1 ;  /* 0x00000001ff137803 */ /* 0x000fe20000000000 */
[----:B------:R-:W-:Y:S05]  /*9cb0*/  BRA `(.L_x_776) ;  /* 0x000001e000007947 */ /* 0x000fea0003800000 */
.L_x_775:
        /* <DEDUP_REMOVED lines=22> */
.L_x_800:
[----:B------:R-:W2:Y:S02]  /*9e20*/  LDG.E.64 R2, [R2.64] ;  /* 0x0000002402027981 */ /* 0x000ea4000c1e1b00 */
[----:B--2---:R-:W-:-:S04]  /*9e30*/  ISETP.NE.U32.AND P0, PT, R2, RZ, PT ;  /* 0x000000ff0200720c */ /* 0x004fc80003f05070 */
[----:B------:R-:W-:-:S04]  /*9e40*/  ISETP.NE.AND.EX P0, PT, R3, RZ, PT, P0 ;  /* 0x000000ff0300720c */ /* 0x000fc80003f05300 */
[----:B------:R-:W-:Y:S01]  /*9e50*/  P2R R19, PR, RZ, 0x1 ;  /* 0x00000001ff137803 */ /* 0x000fe20000000000 */
[----:B------:R-:W-:Y:S05]  /*9e60*/  BRA `(.L_x_776) ;  /* 0x0000003000007947 */ /* 0x000fea0003800000 */
.L_x_799:
[----:B------:R-:W2:Y:S02]  /*9e70*/  LDG.E R2, [R2.64] ;  /* 0x0000002402027981 */ /* 0x000ea4000c1e1900 */
[----:B--2---:R-:W-:-:S04]  /*9e80*/  ISETP.NE.AND P0, PT, R2, RZ, PT ;  /* 0x000000ff0200720c */ /* 0x004fc80003f05270 */
[----:B------:R-:W-:Y:S02]  /*9e90*/  P2R R19, PR, RZ, 0x1 ;  /* 0x00000001ff137803 */ /* 0x000fe40000000000 */
.L_x_776:
        /* <DEDUP_REMOVED lines=17> */
.L_x_806:
[----:B------:R-:W2:Y:S02]  /*9fb0*/  LDG.E.U8 R2, [R2.64] ;  /* 0x0000002402027981 */ /* 0x000ea4000c1e1100 */
[----:B--2---:R-:W-:Y:S01]  /*9fc0*/  ISETP.NE.AND P0, PT, R2, RZ, PT ;  /* 0x000000ff0200720c */ /* 0x004fe20003f05270 */
[----:B------:R-:W-:Y:S05]  /*9fd0*/  BRA `(.L_x_808) ;  /* 0x00000e0000007947 */ /* 0x000fea0003800000 */
.L_x_805:
        /* <DEDUP_REMOVED lines=10> */
.L_x_810:
[----:B------:R-:W2:Y:S02]  /*a080*/  LDG.E R2, [R2.64] ;  /* 0x0000002402027981 */ /* 0x000ea4000c1e1900 */
[----:B--2---:R-:W-:Y:S01]  /*a090*/  ISETP.NE.AND P0, PT, R2, RZ, PT ;  /* 0x000000ff0200720c */ /* 0x004fe20003f05270 */
[----:B------:R-:W-:Y:S05]  /*a0a0*/  BRA `(.L_x_808) ;  /* 0x00000d3000007947 */ /* 0x000fea0003800000 */
.L_x_809:
[----:B------:R-:W2:Y:S02]  /*a0b0*/  LDG.E.U16 R2, [R2.64] ;  /* 0x0000002402027981 */ /* 0x000ea4000c1e1500 */
[----:B--2---:R-:W-:Y:S01]  /*a0c0*/  ISETP.NE.AND P0, PT, R2, RZ, PT ;  /* 0x000000ff0200720c */ /* 0x004fe20003f05270 */
[----:B------:R-:W-:Y:S05]  /*a0d0*/  BRA `(.L_x_808) ;  /* 0x00000d0000007947 */ /* 0x000fea0003800000 */
.L_x_804:
        /* <DEDUP_REMOVED lines=9> */
.L_x_812:
[----:B------:R-:W2:Y:S02]  /*a170*/  LDG.E.U16 R0, [R2.64] ;  /* 0x0000002402007981 */ /* 0x000ea4000c1e1500 */
[----:B--2---:R-:W-:-:S05]  /*a180*/  HADD2.F32 R0, -RZ, R0.H0_H0 ;  /* 0x20000000ff007230 */ /* 0x004fca0000004100 */
[----:B------:R-:W-:Y:S01]  /*a190*/  FSETP.NEU.FTZ.AND P0, PT, R0, RZ, PT ;  /* 0x000000ff0000720b */ /* 0x000fe20003f1d000 */
[----:B------:R-:W-:Y:S05]  /*a1a0*/  BRA `(.L_x_808) ;  /* 0x00000c3000007947 */ /* 0x000fea0003800000 */
.L_x_811:
        /* <DEDUP_REMOVED lines=11> */
.L_x_814:
        /* <DEDUP_REMOVED lines=10> */
.L_x_813:
[----:B------:R-:W2:Y:S02]  /*a300*/  LDG.E.64 R2, [R2.64] ;  /* 0x0000002402027981 */ /* 0x000ea4000c1e1b00 */
[----:B--2---:R0:W1:Y:S01]  /*a310*/  DSETP.NEU.AND P0, PT, R2, RZ, PT ;  /* 0x000000ff0200722a */ /* 0x0040620003f0d000 */
[----:B------:R-:W-:Y:S05]  /*a320*/  BRA `(.L_x_808) ;  /* 0x00000ab000007947 */ /* 0x000fea0003800000 */
.L_x_803:
        /* <DEDUP_REMOVED lines=11> */
.L_x_817:
[----:B------:R-:W2:Y:S02]  /*a3e0*/  LDG.E.128 R4, [R2.64] ;  /* 0x0000002402047981 */ /* 0x000ea4000c1e1d00 */
[----:B--2---:R-:W0:-:S06]  /*a3f0*/  DSETP.NEU.AND P0, PT, R6, RZ, PT ;  /* 0x000000ff0600722a */ /* 0x004e0c0003f0d000 */
[----:B0-----:R0:W1:Y:S01]  /*a400*/  DSETP.NEU.OR P0, PT, R4, RZ, P0 ;  /* 0x000000ff0400722a */ /* 0x001062000070d400 */
[----:B------:R-:W-:Y:S05]  /*a410*/  BRA `(.L_x_808) ;  /* 0x000009c000007947 */ /* 0x000fea0003800000 */
.L_x_816:
        /* <DEDUP_REMOVED lines=27> */
.L_x_819:
        /* <DEDUP_REMOVED lines=14> */
.L_x_818:
[----:B------:R-:W2:Y:S02]  /*a6b0*/  LDG.E.U16 R0, [R2.64] ;  /* 0x0000002402007981 */ /* 0x000ea4000c1e1500 */
[----:B--2---:R-:W-:-:S04]  /*a6c0*/  PRMT R0, RZ, 0x5410, R0 ;  /* 0x00005410ff007816 */ /* 0x004fc80000000000 */
[----:B------:R-:W-:Y:S01]  /*a6d0*/  FSETP.NEU.FTZ.AND P0, PT, R0, RZ, PT ;  /* 0x000000ff0000720b */ /* 0x000fe20003f1d000 */
[----:B------:R-:W-:Y:S05]  /*a6e0*/  BRA `(.L_x_808) ;  /* 0x000006f000007947 */ /* 0x000fea0003800000 */
.L_x_815:
        /* <DEDUP_REMOVED lines=11> */
.L_x_822:
        /* <DEDUP_REMOVED lines=21> */
.L_x_826:
[----:B------:R-:W-:Y:S05]  /*a8f0*/  BSYNC B1 ;  /* 0x0000000000017941 */ /* 0x000fea0003800000 */
.L_x_825:
[----:B------:R-:W-:Y:S01]  /*a900*/  LEA R3, R0, 0x3b800000, 0x17 ;  /* 0x3b80000000037811 */ /* 0x000fe200078eb8ff */
[----:B------:R-:W-:-:S05]  /*a910*/  IMAD.SHL.U32 R0, R2, 0x100000, RZ ;  /* 0x0010000002007824 */ /* 0x000fca00078e00ff */
[----:B------:R-:W-:Y:S02]  /*a920*/  LOP3.LUT R0, R3, R0, R4, 0xfe, !PT ;  /* 0x0000000003007212 */ /* 0x000fe400078efe04 */
.L_x_824:
[----:B------:R-:W-:Y:S05]  /*a930*/  BSYNC B0 ;  /* 0x0000000000007941 */ /* 0x000fea0003800000 */
.L_x_823:
[----:B------:R-:W-:Y:S01]  /*a940*/  FSETP.NEU.FTZ.AND P0, PT, R0, RZ, PT ;  /* 0x000000ff0000720b */ /* 0x000fe20003f1d000 */
[----:B------:R-:W-:Y:S05]  /*a950*/  BRA `(.L_x_808) ;  /* 0x0000048000007947 */ /* 0x000fea0003800000 */
.L_x_821:
        /* <DEDUP_REMOVED lines=21> */
.L_x_830:
[----:B------:R-:W-:Y:S05]  /*aab0*/  BSYNC B1 ;  /* 0x0000000000017941 */ /* 0x000fea0003800000 */
.L_x_829:
[----:B------:R-:W-:Y:S01]  /*aac0*/  LEA R3, R0, 0x37800000, 0x17 ;  /* 0x3780000000037811 */ /* 0x000fe200078eb8ff */
[----:B------:R-:W-:-:S05]  /*aad0*/  IMAD.SHL.U32 R0, R2, 0x200000, RZ ;  /* 0x0020000002007824 */ /* 0x000fca00078e00ff */
[----:B------:R-:W-:Y:S02]  /*aae0*/  LOP3.LUT R0, R3, R0, R4, 0xfe, !PT ;  /* 0x0000000003007212 */ /* 0x000fe400078efe04 */
.L_x_828:
[----:B------:R-:W-:Y:S05]  /*aaf0*/  BSYNC B0 ;  /* 0x0000000000007941 */ /* 0x000fea0003800000 */
.L_x_827:
[----:B------:R-:W-:Y:S01]  /*ab00*/  FSETP.NEU.FTZ.AND P0, PT, R0, RZ, PT ;  /* 0x000000ff0000720b */ /* 0x000fe20003f1d000 */
[----:B------:R-:W-:Y:S05]  /*ab10*/  BRA `(.L_x_808) ;  /* 0x000002c000007947 */ /* 0x000fea0003800000 */
.L_x_820:
        /* <DEDUP_REMOVED lines=14> */
.L_x_834:
[----:B------:R-:W-:Y:S05]  /*ac00*/  BSYNC B0 ;  /* 0x0000000000007941 */ /* 0x000fea0003800000 */
.L_x_833:
[----:B------:R-:W-:Y:S01]  /*ac10*/  FSETP.NEU.FTZ.AND P0, PT, R0, RZ, PT ;  /* 0x000000ff0000720b */ /* 0x000fe20003f1d000 */
[----:B------:R-:W-:Y:S05]  /*ac20*/  BRA `(.L_x_808) ;  /* 0x000001b000007947 */ /* 0x000fea0003800000 */
.L_x_807:
        /* <DEDUP_REMOVED lines=21> */
.L_x_832:
[----:B------:R-:W2:Y:S02]  /*ad80*/  LDG.E.64 R2, [R2.64] ;  /* 0x0000002402027981 */ /* 0x000ea4000c1e1b00 */
[----:B--2---:R-:W-:-:S04]  /*ad90*/  ISETP.NE.U32.AND P0, PT, R2, RZ, PT ;  /* 0x000000ff0200720c */ /* 0x004fc80003f05070 */
[----:B------:R-:W-:Y:S01]  /*ada0*/  ISETP.NE.AND.EX P0, PT, R3, RZ, PT, P0 ;  /* 0x000000ff0300720c */ /* 0x000fe20003f05300 */
[----:B------:R-:W-:Y:S05]  /*adb0*/  BRA `(.L_x_808) ;  /* 0x0000002000007947 */ /* 0x000fea0003800000 */
.L_x_831:
[----:B------:R-:W2:Y:S02]  /*adc0*/  LDG.E R2, [R2.64] ;  /* 0x0000002402027981 */ /* 0x000ea4000c1e1900 */
[----:B--2---:R-:W-:Y:S02]  /*add0*/  ISETP.NE.AND P0, PT, R2, RZ, PT ;  /* 0x000000ff0200720c */ /* 0x004fe40003f05270 */
.L_x_808:
        /* <DEDUP_REMOVED lines=17> */
.L_x_838:
[----:B------:R0:W-:Y:S01]  /*aef0*/  STG.E.U8 [R16.64], R2 ;  /* 0x0000000210007986 */ /* 0x0001e2000c101124 */
[----:B------:R-:W-:Y:S05]  /*af00*/  BRA `(.L_x_840) ;  /* 0x00000d5000007947 */ /* 0x000fea0003800000 */
.L_x_837:
        /* <DEDUP_REMOVED lines=9> */
.L_x_842:
[----:B------:R0:W-:Y:S01]  /*afa0*/  STG.E [R16.64], R2 ;  /* 0x0000000210007986 */ /* 0x0001e2000c101924 */
[----:B------:R-:W-:Y:S05]  /*afb0*/  BRA `(.L_x_840) ;  /* 0x00000ca000007947 */ /* 0x000fea0003800000 */
.L_x_841:
[----:B------:R0:W-:Y:S01]  /*afc0*/  STG.E.U16 [R16.64], R2 ;  /* 0x0000000210007986 */ /* 0x0001e2000c101524 */
[----:B------:R-:W-:Y:S05]  /*afd0*/  BRA `(.L_x_840) ;  /* 0x00000c8000007947 */ /* 0x000fea0003800000 */
.L_x_836:
        /* <DEDUP_REMOVED lines=9> */
.L_x_844:
[----:B------:R-:W0:Y:S02]  /*b070*/  I2F.U32 R0, R2 ;  /* 0x0000000200007306 */ /* 0x000e240000201000 */
[----:B0-----:R-:W-:-:S05]  /*b080*/  F2FP.PACK_AB R0, RZ, R0 ;  /* 0x00000000ff00723e */ /* 0x001fca00000000ff */
[----:B------:R0:W-:Y:S01]  /*b090*/  STG.E.U16 [R16.64], R0 ;  /* 0x0000000010007986 */ /* 0x0001e2000c101524 */
[----:B------:R-:W-:Y:S05]  /*b0a0*/  BRA `(.L_x_840) ;  /* 0x00000bb000007947 */ /* 0x000fea0003800000 */
.L_x_843:
        /* <DEDUP_REMOVED lines=10> */
.L_x_846:
[----:B------:R-:W0:Y:S02]  /*b150*/  I2F.U32 R2, R2 ;  /* 0x0000000200027306 */ /* 0x000e240000201000 */
[----:B0-----:R-:W-:-:S04]  /*b160*/  F2FP.PACK_AB R3, RZ, R2 ;  /* 0x00000002ff03723e */ /* 0x001fc800000000ff */
[----:B------:R-:W-:-:S05]  /*b170*/  PRMT R3, R3, 0x5410, RZ ;  /* 0x0000541003037816 */ /* 0x000fca00000000ff */
[----:B------:R0:W-:Y:S01]  /*b180*/  STG.E [R16.64], R3 ;  /* 0x0000000310007986 */ /* 0x0001e2000c101924 */
[----:B------:R-:W-:Y:S05]  /*b190*/  BRA `(.L_x_840) ;  /* 0x00000ac000007947 */ /* 0x000fea0003800000 */
.L_x_845:
[----:B------:R-:W0:Y:S02]  /*b1a0*/  I2F.F64.U32 R2, R2 ;  /* 0x0000000200027312 */ /* 0x000e240000201800 */
[----:B0-----:R0:W-:Y:S01]  /*b1b0*/  STG.E.64 [R16.64], R2 ;  /* 0x0000000210007986 */ /* 0x0011e2000c101b24 */
[----:B------:R-:W-:Y:S05]  /*b1c0*/  BRA `(.L_x_840) ;  /* 0x00000a9000007947 */ /* 0x000fea0003800000 */
.L_x_835:
        /* <DEDUP_REMOVED lines=10> */
.L_x_849:
[----:B------:R-:W0:Y:S01]  /*b270*/  I2F.F64.U32 R4, R2 ;  /* 0x0000000200047312 */ /* 0x000e220000201800 */
[----:B------:R-:W-:-:S05]  /*b280*/  CS2R R6, SRZ ;  /* 0x0000000000067805 */ /* 0x000fca000001ff00 */
[----:B0-----:R0:W-:Y:S01]  /*b290*/  STG.E.128 [R16.64], R4 ;  /* 0x0000000410007986 */ /* 0x0011e2000c101d24 */
[----:B------:R-:W-:Y:S05]  /*b2a0*/  BRA `(.L_x_840) ;  /* 0x000009b000007947 */ /* 0x000fea0003800000 */
.L_x_848:
        /* <DEDUP_REMOVED lines=21> */
.L_x_853:
[----:B------:R-:W-:Y:S05]  /*b400*/  BSYNC B0 ;  /* 0x0000000000007941 */ /* 0x000fea0003800000 */
.L_x_852:
[----:B------:R-:W-:-:S05]  /*b410*/  LOP3.LUT R3, R0, R3, RZ, 0xfc, !PT ;  /* 0x0000000300037212 */ /* 0x000fca00078efcff */
[----:B------:R0:W-:Y:S01]  /*b420*/  STG.E.U8 [R16.64], R3 ;  /* 0x0000000310007986 */ /* 0x0001e2000c101124 */
[----:B------:R-:W-:Y:S05]  /*b430*/  BRA `(.L_x_840) ;  /* 0x0000082000007947 */ /* 0x000fea0003800000 */
.L_x_851:
        /* <DEDUP_REMOVED lines=13> */
.L_x_855:
[----:B------:R-:W-:Y:S01]  /*b510*/  IMAD.MOV.U32 R0, RZ, RZ, 0x7f ;  /* 0x0000007fff007424 */ /* 0x000fe200078e00ff */
[----:B------:R-:W-:-:S04]  /*b520*/  ISETP.GT.U32.AND P0, PT, R3, 0x7f800000, PT ;  /* 0x7f8000000300780c */ /* 0x000fc80003f04070 */
[----:B------:R-:W-:-:S04]  /*b530*/  SEL R0, R0, 0x7c, P0 ;  /* 0x0000007c00007807 */ /* 0x000fc80000000000 */
.L_x_856:
[----:B------:R-:W-:Y:S05]  /*b540*/  BSYNC B0 ;  /* 0x0000000000007941 */ /* 0x000fea0003800000 */
.L_x_854:
[----:B------:R-:W-:-:S04]  /*b550*/  LOP3.LUT R2, R5, 0x80000000, RZ, 0xc0, !PT ;  /* 0x8000000005027812 */ /* 0x000fc800078ec0ff */
[----:B------:R-:W-:-:S04]  /*b560*/  SHF.R.U32.HI R3, RZ, 0x18, R2 ;  /* 0x00000018ff037819 */ /* 0x000fc80000011602 */
[----:B------:R-:W-:-:S05]  /*b570*/  LOP3.LUT R3, R0, R3, RZ, 0xfc, !PT ;  /* 0x0000000300037212 */ /* 0x000fca00078efcff */
[----:B------:R0:W-:Y:S01]  /*b580*/  STG.E.U8 [R16.64], R3 ;  /* 0x0000000310007986 */ /* 0x0001e2000c101124 */
[----:B------:R-:W-:Y:S05]  /*b590*/  BRA `(.L_x_840) ;  /* 0x000006c000007947 */ /* 0x000fea0003800000 */
.L_x_850:
[----:B------:R-:W0:Y:S02]  /*b5a0*/  I2F.U32 R0, R2 ;  /* 0x0000000200007306 */ /* 0x000e240000201000 */
[----:B0-----:R-:W-:-:S05]  /*b5b0*/  F2FP.BF16.PACK_AB R0, RZ, R0 ;  /* 0x00000000ff00723e */ /* 0x001fca00000010ff */
[----:B------:R0:W-:Y:S01]  /*b5c0*/  STG.E.U16 [R16.64], R0 ;  /* 0x0000000010007986 */ /* 0x0001e2000c101524 */
[----:B------:R-:W-:Y:S05]  /*b5d0*/  BRA `(.L_x_840) ;  /* 0x0000068000007947 */ /* 0x000fea0003800000 */
.L_x_847:
        /* <DEDUP_REMOVED lines=10> */
.L_x_859:
        /* <DEDUP_REMOVED lines=17> */
.L_x_862:
[----:B------:R-:W-:-:S04]  /*b790*/  LOP3.LUT R2, R5, 0x80000000, RZ, 0xc0, !PT ;  /* 0x8000000005027812 */ /* 0x000fc800078ec0ff */
[----:B------:R-:W-:-:S04]  /*b7a0*/  SHF.R.U32.HI R3, RZ, 0x18, R2 ;  /* 0x00000018ff037819 */ /* 0x000fc80000011602 */
[----:B------:R-:W-:-:S04]  /*b7b0*/  LOP3.LUT R0, R0, R3, RZ, 0xfc, !PT ;  /* 0x0000000300007212 */ /* 0x000fc800078efcff */
[----:B------:R-:W-:Y:S02]  /*b7c0*/  PRMT R8, R0, 0x7610, R8 ;  /* 0x0000761000087816 */ /* 0x000fe40000000008 */
.L_x_861:
[----:B------:R-:W-:Y:S05]  /*b7d0*/  BSYNC B0 ;  /* 0x0000000000007941 */ /* 0x000fea0003800000 */
.L_x_860:
[----:B------:R0:W-:Y:S01]  /*b7e0*/  STG.E.U8 [R16.64], R8 ;  /* 0x0000000810007986 */ /* 0x0001e2000c101124 */
[----:B------:R-:W-:Y:S05]  /*b7f0*/  BRA `(.L_x_840) ;  /* 0x0000046000007947 */ /* 0x000fea0003800000 */
.L_x_858:
        /* <DEDUP_REMOVED lines=17> */
.L_x_865:
[----:B------:R-:W-:-:S04]  /*b910*/  LOP3.LUT R2, R5, 0x80000000, RZ, 0xc0, !PT ;  /* 0x8000000005027812 */ /* 0x000fc800078ec0ff */
[----:B------:R-:W-:-:S04]  /*b920*/  SHF.R.U32.HI R3, RZ, 0x18, R2 ;  /* 0x00000018ff037819 */ /* 0x000fc80000011602 */
[----:B------:R-:W-:-:S04]  /*b930*/  LOP3.LUT R0, R0, R3, RZ, 0xfc, !PT ;  /* 0x0000000300007212 */ /* 0x000fc800078efcff */
[----:B------:R-:W-:Y:S02]  /*b940*/  PRMT R8, R0, 0x7610, R8 ;  /* 0x0000761000087816 */ /* 0x000fe40000000008 */
.L_x_864:
[----:B------:R-:W-:Y:S05]  /*b950*/  BSYNC B0 ;  /* 0x0000000000007941 */ /* 0x000fea0003800000 */
.L_x_863:
[----:B------:R0:W-:Y:S01]  /*b960*/  STG.E.U8 [R16.64], R8 ;  /* 0x0000000810007986 */ /* 0x0001e2000c101124 */
[----:B------:R-:W-:Y:S05]  /*b970*/  BRA `(.L_x_840) ;  /* 0x000002e000007947 */ /* 0x000fea0003800000 */
.L_x_857:
        /* <DEDUP_REMOVED lines=22> */
.L_x_839:
        /* <DEDUP_REMOVED lines=20> */
.L_x_867:
[----:B------:R-:W-:-:S05]  /*bc20*/  IMAD.MOV.U32 R3, RZ, RZ, RZ ;  /* 0x000000ffff037224 */ /* 0x000fca00078e00ff */
[----:B------:R0:W-:Y:S01]  /*bc30*/  STG.E.64 [R16.64], R2 ;  /* 0x0000000210007986 */ /* 0x0001e2000c101b24 */
[----:B------:R-:W-:Y:S05]  /*bc40*/  BRA `(.L_x_840) ;  /* 0x0000001000007947 */ /* 0x000fea0003800000 */
.L_x_866:
[----:B------:R0:W-:Y:S02]  /*bc50*/  STG.E [R16.64], R2 ;  /* 0x0000000210007986 */ /* 0x0001e4000c101924 */
.L_x_840:
[----:B------:R-:W-:Y:S02]  /*bc60*/  IADD3 R23, R23, 0x80, RZ ;  /* 0x0000008017177810 */ /* 0x000fe40007ffe0ff */
.L_x_671:
[----:B------:R-:W-:Y:S05]  /*bc70*/  BSYNC B6 ;  /* 0x0000000000067941 */ /* 0x000fea0003800000 */
.L_x_670:
[----:B------:R-:W-:-:S13]  /*bc80*/  ISETP.GE.AND P0, PT, R23, c[0x0][0x160], PT ;  /* 0x0000580017007a0c */ /* 0x000fda0003f06270 */
[----:B------:R-:W-:Y:S05]  /*bc90*/  @P0 EXIT ;  /* 0x000000000000094d */ /* 0x000fea0003800000 */
        /* <DEDUP_REMOVED lines=255> */
.L_x_868:
        /* <DEDUP_REMOVED lines=20> */
.L_x_872:
[----:B------:R-:W2:Y:S02]  /*cdd0*/  LDG.E.U8 R2, [R2.64] ;  /* 0x0000002402027981 */ /* 0x000ea4000c1e1100 */
[----:B--2---:R-:W-:-:S04]  /*cde0*/  ISETP.NE.AND P0, PT, R2, RZ, PT ;  /* 0x000000ff0200720c */ /* 0x004fc80003f05270 */
[----:B------:R-:W-:Y:S01]  /*cdf0*/  P2R R19, PR, RZ, 0x1 ;  /* 0x00000001ff137803 */ /* 0x000fe20000000000 */
[----:B------:R-:W-:Y:S05]  /*ce00*/  BRA `(.L_x_874) ;  /* 0x00000f4000007947 */ /* 0x000fea0003800000 */
.L_x_871:
        /* <DEDUP_REMOVED lines=11> */
.L_x_876:
[----:B------:R-:W2:Y:S02]  /*cec0*/  LDG.E R2, [R2.64] ;  /* 0x0000002402027981 */ /* 0x000ea4000c1e1900 */
[----:B--2---:R-:W-:-:S04]  /*ced0*/  ISETP.NE.AND P0, PT, R2, RZ, PT ;  /* 0x000000ff0200720c */ /* 0x004fc80003f05270 */
[----:B------:R-:W-:Y:S01]  /*cee0*/  P2R R19, PR, RZ, 0x1 ;  /* 0x00000001ff137803 */ /* 0x000fe20000000000 */
[----:B------:R-:W-:Y:S05]  /*cef0*/  BRA `(.L_x_874) ;  /* 0x00000e5000007947 */ /* 0x000fea0003800000 */
.L_x_875:
[----:B------:R-:W2:Y:S02]  /*cf00*/  LDG.E.U16 R2, [R2.64] ;  /* 0x0000002402027981 */ /* 0x000ea4000c1e1500 */
[----:B--2---:R-:W-:-:S04]  /*cf10*/  ISETP.NE.AND P0, PT, R2, RZ, PT ;  /* 0x000000ff0200720c */ /* 0x004fc80003f05270 */
[----:B------:R-:W-:Y:S01]  /*cf20*/  P2R R19, PR, RZ, 0x1 ;  /* 0x00000001ff137803 */ /* 0x000fe20000000000 */
[----:B------:R-:W-:Y:S05]  /*cf30*/  BRA `(.L_x_874) ;  /* 0x00000e1000007947 */ /* 0x000fea0003800000 */
.L_x_870:
        /* <DEDUP_REMOVED lines=10> */
.L_x_878:
[----:B------:R-:W2:Y:S02]  /*cfe0*/  LDG.E.U16 R0, [R2.64] ;  /* 0x0000002402007981 */ /* 0x000ea4000c1e1500 */
[----:B--2---:R-:W-:-:S05]  /*cff0*/  HADD2.F32 R0, -RZ, R0.H0_H0 ;  /* 0x20000000ff007230 */ /* 0x004fca0000004100 */
[----:B------:R-:W-:-:S04]  /*d000*/  FSETP.NEU.FTZ.AND P0, PT, R0, RZ, PT ;  /* 0x000000ff0000720b */ /* 0x000fc80003f1d000 */
[----:B------:R-:W-:Y:S01]  /*d010*/  P2R R19, PR, RZ, 0x1 ;  /* 0x00000001ff137803 */ /* 0x000fe20000000000 */
[----:B------:R-:W-:Y:S05]  /*d020*/  BRA `(.L_x_874) ;  /* 0x00000d2000007947 */ /* 0x000fea0003800000 */
.L_x_877:
        /* <DEDUP_REMOVED lines=12> */
.L_x_880:
        /* <DEDUP_REMOVED lines=11> */
.L_x_879:
[----:B------:R-:W2:Y:S02]  /*d1a0*/  LDG.E.64 R2, [R2.64] ;  /* 0x0000002402027981 */ /* 0x000ea4000c1e1b00 */
[----:B--2---:R-:W0:-:S06]  /*d1b0*/  DSETP.NEU.AND P0, PT, R2, RZ, PT ;  /* 0x000000ff0200722a */ /* 0x004e0c0003f0d000 */
[----:B0-----:R-:W-:Y:S01]  /*d1c0*/  P2R R19, PR, RZ, 0x1 ;  /* 0x00000001ff137803 */ /* 0x001fe20000000000 */
[----:B------:R-:W-:Y:S05]  /*d1d0*/  BRA `(.L_x_874) ;  /* 0x00000b7000007947 */ /* 0x000fea0003800000 */
.L_x_869:
        /* <DEDUP_REMOVED lines=12> */
.L_x_883:
[----:B------:R-:W2:Y:S02]  /*d2a0*/  LDG.E.128 R4, [R2.64] ;  /* 0x0000002402047981 */ /* 0x000ea4000c1e1d00 */
[----:B--2---:R-:W0:-:S06]  /*d2b0*/  DSETP.NEU.AND P0, PT, R6, RZ, PT ;  /* 0x000000ff0600722a */ /* 0x004e0c0003f0d000 */
[----:B0-----:R-:W0:-:S06]  /*d2c0*/  DSETP.NEU.OR P0, PT, R4, RZ, P0 ;  /* 0x000000ff0400722a */ /* 0x001e0c000070d400 */
[----:B0-----:R-:W-:Y:S01]  /*d2d0*/  P2R R19, PR, RZ, 0x1 ;  /* 0x00000001ff137803 */ /* 0x001fe20000000000 */
[----:B------:R-:W-:Y:S05]  /*d2e0*/  BRA `(.L_x_874) ;  /* 0x00000a6000007947 */ /* 0x000fea0003800000 */
.L_x_882:
        /* <DEDUP_REMOVED lines=28> */
.L_x_885:
        /* <DEDUP_REMOVED lines=15> */
.L_x_884:
[----:B------:R-:W2:Y:S02]  /*d5a0*/  LDG.E.U16 R0, [R2.64] ;  /* 0x0000002402007981 */ /* 0x000ea4000c1e1500 */
[----:B--2---:R-:W-:-:S04]  /*d5b0*/  PRMT R0, RZ, 0x5410, R0 ;  /* 0x00005410ff007816 */ /* 0x004fc80000000000 */
[----:B------:R-:W-:-:S04]  /*d5c0*/  FSETP.NEU.FTZ.AND P0, PT, R0, RZ, PT ;  /* 0x000000ff0000720b */ /* 0x000fc80003f1d000 */
[----:B------:R-:W-:Y:S01]  /*d5d0*/  P2R R19, PR, RZ, 0x1 ;  /* 0x00000001ff137803 */ /* 0x000fe20000000000 */
[----:B------:R-:W-:Y:S05]  /*d5e0*/  BRA `(.L_x_874) ;  /* 0x0000076000007947 */ /* 0x000fea0003800000 */
.L_x_881:
        /* <DEDUP_REMOVED lines=12> */
.L_x_888:
        /* <DEDUP_REMOVED lines=21> */
.L_x_892:
[----:B------:R-:W-:Y:S05]  /*d800*/  BSYNC B1 ;  /* 0x0000000000017941 */ /* 0x000fea0003800000 */
.L_x_891:
[----:B------:R-:W-:Y:S01]  /*d810*/  LEA R3, R0, 0x3b800000, 0x17 ;  /* 0x3b80000000037811 */ /* 0x000fe200078eb8ff */
[----:B------:R-:W-:-:S05]  /*d820*/  IMAD.SHL.U32 R0, R2, 0x100000, RZ ;  /* 0x0010000002007824 */ /* 0x000fca00078e00ff */
[----:B------:R-:W-:Y:S02]  /*d830*/  LOP3.LUT R0, R3, R0, R4, 0xfe, !PT ;  /* 0x0000000003007212 */ /* 0x000fe400078efe04 */
.L_x_890:
[----:B------:R-:W-:Y:S05]  /*d840*/  BSYNC B0 ;  /* 0x0000000000007941 */ /* 0x000fea0003800000 */
.L_x_889:
[----:B------:R-:W-:-:S04]  /*d850*/  FSETP.NEU.FTZ.AND P0, PT, R0, RZ, PT ;  /* 0x000000ff0000720b */ /* 0x000fc80003f1d000 */
[----:B------:R-:W-:Y:S01]  /*d860*/  P2R R19, PR, RZ, 0x1 ;  /* 0x00000001ff137803 */ /* 0x000fe20000000000 */
[----:B------:R-:W-:Y:S05]  /*d870*/  BRA `(.L_x_874) ;  /* 0x000004d000007947 */ /* 0x000fea0003800000 */
.L_x_887:
        /* <DEDUP_REMOVED lines=21> */
.L_x_896:
[----:B------:R-:W-:Y:S05]  /*d9d0*/  BSYNC B1 ;  /* 0x0000000000017941 */ /* 0x000fea0003800000 */
.L_x_895:
[----:B------:R-:W-:Y:S01]  /*d9e0*/  LEA R3, R0, 0x37800000, 0x17 ;  /* 0x3780000000037811 */ /* 0x000fe200078eb8ff */
[----:B------:R-:W-:-:S05]  /*d9f0*/  IMAD.SHL.U32 R0, R2, 0x200000, RZ ;  /* 0x0020000002007824 */ /* 0x000fca00078e00ff */
[----:B------:R-:W-:Y:S02]  /*da00*/  LOP3.LUT R0, R3, R0, R4, 0xfe, !PT ;  /* 0x0000000003007212 */ /* 0x000fe400078efe04 */
.L_x_894:
[----:B------:R-:W-:Y:S05]  /*da10*/  BSYNC B0 ;  /* 0x0000000000007941 */ /* 0x000fea0003800000 */
.L_x_893:
[----:B------:R-:W-:-:S04]  /*da20*/  FSETP.NEU.FTZ.AND P0, PT, R0, RZ, PT ;  /* 0x000000ff0000720b */ /* 0x000fc80003f1d000 */
[----:B------:R-:W-:Y:S01]  /*da30*/  P2R R19, PR, RZ, 0x1 ;  /* 0x00000001ff137803 */ /* 0x000fe20000000000 */
[----:B------:R-:W-:Y:S05]  /*da40*/  BRA `(.L_x_874) ;  /* 0x0000030000007947 */ /* 0x000fea0003800000 */
.L_x_886:
        /* <DEDUP_REMOVED lines=14> */
.L_x_900:
[----:B------:R-:W-:Y:S05]  /*db30*/  BSYNC B0 ;  /* 0x0000000000007941 */ /* 0x000fea0003800000 */
.L_x_899:
[----:B------:R-:W-:-:S04]  /*db40*/  FSETP.NEU.FTZ.AND P0, PT, R0, RZ, PT ;  /* 0x000000ff0000720b */ /* 0x000fc80003f1d000 */
[----:B------:R-:W-:Y:S01]  /*db50*/  P2R R19, PR, RZ, 0x1 ;  /* 0x00000001ff137803 */ /* 0x000fe20000000000 */
[----:B------:R-:W-:Y:S05]  /*db60*/  BRA `(.L_x_874) ;  /* 0x000001e000007947 */ /* 0x000fea0003800000 */
.L_x_873:
        /* <DEDUP_REMOVED lines=22> */
.L_x_898:
[----:B------:R-:W2:Y:S02]  /*dcd0*/  LDG.E.64 R2, [R2.64] ;  /* 0x0000002402027981 */ /* 0x000ea4000c1e1b00 */
[----:B--2---:R-:W-:-:S04]  /*dce0*/  ISETP.NE.U32.AND P0, PT, R2, RZ, PT ;  /* 0x000000ff0200720c */ /* 0x004fc80003f05070 */
[----:B------:R-:W-:-:S04]  /*dcf0*/  ISETP.NE.AND.EX P0, PT, R3, RZ, PT, P0 ;  /* 0x000000ff0300720c */ /* 0x000fc80003f05300 */
[----:B------:R-:W-:Y:S01]  /*dd00*/  P2R R19, PR, RZ, 0x1 ;  /* 0x00000001ff137803 */ /* 0x000fe20000000000 */
[----:B------:R-:W-:Y:S05]  /*dd10*/  BRA `(.L_x_874) ;  /* 0x0000003000007947 */ /* 0x000fea0003800000 */
.L_x_897:
[----:B------:R-:W2:Y:S02]  /*dd20*/  LDG.E R2, [R2.64] ;  /* 0x0000002402027981 */ /* 0x000ea4000c1e1900 */
[----:B--2---:R-:W-:-:S04]  /*dd30*/  ISETP.NE.AND P0, PT, R2, RZ, PT ;  /* 0x000000ff0200720c */ /* 0x004fc80003f05270 */
[----:B------:R-:W-:Y:S02]  /*dd40*/  P2R R19, PR, RZ, 0x1 ;  /* 0x00000001ff137803 */ /* 0x000fe40000000000 */
.L_x_874:
        /* <DEDUP_REMOVED lines=17> */
.L_x_904:
[----:B------:R-:W2:Y:S02]  /*de60*/  LDG.E.U8 R2, [R2.64] ;  /* 0x0000002402027981 */ /* 0x000ea4000c1e1100 */
[----:B--2---:R-:W-:Y:S01]  /*de70*/  ISETP.NE.AND P0, PT, R2, RZ, PT ;  /* 0x000000ff0200720c */ /* 0x004fe20003f05270 */
[----:B------:R-:W-:Y:S05]  /*de80*/  BRA `(.L_x_906) ;  /* 0x00000e0000007947 */ /* 0x000fea0003800000 */
.L_x_903:
        /* <DEDUP_REMOVED lines=10> */
.L_x_908:
[----:B------:R-:W2:Y:S02]  /*df30*/  LDG.E R2, [R2.64] ;  /* 0x0000002402027981 */ /* 0x000ea4000c1e1900 */
[----:B--2---:R-:W-:Y:S01]  /*df40*/  ISETP.NE.AND P0, PT, R2, RZ, PT ;  /* 0x000000ff0200720c */ /* 0x004fe20003f05270 */
[----:B------:R-:W-:Y:S05]  /*df50*/  BRA `(.L_x_906) ;  /* 0x00000d3000007947 */ /* 0x000fea0003800000 */
.L_x_907:
[----:B------:R-:W2:Y:S02]  /*df60*/  LDG.E.U16 R2, [R2.64] ;  /* 0x0000002402027981 */ /* 0x000ea4000c1e1500 */
[----:B--2---:R-:W-:Y:S01]  /*df70*/  ISETP.NE.AND P0, PT, R2, RZ, PT ;  /* 0x000000ff0200720c */ /* 0x004fe20003f05270 */
[----:B------:R-:W-:Y:S05]  /*df80*/  BRA `(.L_x_906) ;  /* 0x00000d0000007947 */ /* 0x000fea0003800000 */
.L_x_902:
        /* <DEDUP_REMOVED lines=9> */
.L_x_910:
[----:B------:R-:W2:Y:S02]  /*e020*/  LDG.E.U16 R0, [R2.64] ;  /* 0x0000002402007981 */ /* 0x000ea4000c1e1500 */
[----:B--2---:R-:W-:-:S05]  /*e030*/  HADD2.F32 R0, -RZ, R0.H0_H0 ;  /* 0x20000000ff007230 */ /* 0x004fca0000004100 */
[----:B------:R-:W-:Y:S01]  /*e040*/  FSETP.NEU.FTZ.AND P0, PT, R0, RZ, PT ;  /* 0x000000ff0000720b */ /* 0x000fe20003f1d000 */
[----:B------:R-:W-:Y:S05]  /*e050*/  BRA `(.L_x_906) ;  /* 0x00000c3000007947 */ /* 0x000fea0003800000 */
.L_x_909:
        /* <DEDUP_REMOVED lines=11> */
.L_x_912:
        /* <DEDUP_REMOVED lines=10> */
.L_x_911:
[----:B------:R-:W2:Y:S02]  /*e1b0*/  LDG.E.64 R2, [R2.64] ;  /* 0x0000002402027981 */ /* 0x000ea4000c1e1b00 */
[----:B--2---:R0:W1:Y:S01]  /*e1c0*/  DSETP.NEU.AND P0, PT, R2, RZ, PT ;  /* 0x000000ff0200722a */ /* 0x0040620003f0d000 */
[----:B------:R-:W-:Y:S05]  /*e1d0*/  BRA `(.L_x_906) ;  /* 0x00000ab000007947 */ /* 0x000fea0003800000 */
.L_x_901:
        /* <DEDUP_REMOVED lines=11> */
.L_x_915:
[----:B------:R-:W2:Y:S02]  /*e290*/  LDG.E.128 R4, [R2.64] ;  /* 0x0000002402047981 */ /* 0x000ea4000c1e1d00 */
[----:B--2---:R-:W0:-:S06]  /*e2a0*/  DSETP.NEU.AND P0, PT, R6, RZ, PT ;  /* 0x000000ff0600722a */ /* 0x004e0c0003f0d000 */
[----:B0-----:R0:W1:Y:S01]  /*e2b0*/  DSETP.NEU.OR P0, PT, R4, RZ, P0 ;  /* 0x000000ff0400722a */ /* 0x001062000070d400 */
[----:B------:R-:W-:Y:S05]  /*e2c0*/  BRA `(.L_x_906) ;  /* 0x000009c000007947 */ /* 0x000fea0003800000 */
.L_x_914:
        /* <DEDUP_REMOVED lines=27> */
.L_x_917:
        /* <DEDUP_REMOVED lines=14> */
.L_x_916:
[----:B------:R-:W2:Y:S02]  /*e560*/  LDG.E.U16 R0, [R2.64] ;  /* 0x0000002402007981 */ /* 0x000ea4000c1e1500 */
[----:B--2---:R-:W-:-:S04]  /*e570*/  PRMT R0, RZ, 0x5410, R0 ;  /* 0x00005410ff007816 */ /* 0x004fc80000000000 */
[----:B------:R-:W-:Y:S01]  /*e580*/  FSETP.NEU.FTZ.AND P0, PT, R0, RZ, PT ;  /* 0x000000ff0000720b */ /* 0x000fe20003f1d000 */
[----:B------:R-:W-:Y:S05]  /*e590*/  BRA `(.L_x_906) ;  /* 0x000006f000007947 */ /* 0x000fea0003800000 */
.L_x_913:
        /* <DEDUP_REMOVED lines=11> */
.L_x_920:
        /* <DEDUP_REMOVED lines=21> */
.L_x_924:
[----:B------:R-:W-:Y:S05]  /*e7a0*/  BSYNC B1 ;  /* 0x0000000000017941 */ /* 0x000fea0003800000 */
.L_x_923:
[----:B------:R-:W-:Y:S01]  /*e7b0*/  LEA R3, R0, 0x3b800000, 0x17 ;  /* 0x3b80000000037811 */ /* 0x000fe200078eb8ff */
[----:B------:R-:W-:-:S05]  /*e7c0*/  IMAD.SHL.U32 R0, R2, 0x100000, RZ ;  /* 0x0010000002007824 */ /* 0x000fca00078e00ff */
[----:B------:R-:W-:Y:S02]  /*e7d0*/  LOP3.LUT R0, R3, R0, R4, 0xfe, !PT ;  /* 0x0000000003007212 */ /* 0x000fe400078efe04 */
.L_x_922:
[----:B------:R-:W-:Y:S05]  /*e7e0*/  BSYNC B0 ;  /* 0x0000000000007941 */ /* 0x000fea0003800000 */
.L_x_921:
[----:B------:R-:W-:Y:S01]  /*e7f0*/  FSETP.NEU.FTZ.AND P0, PT, R0, RZ, PT ;  /* 0x000000ff0000720b */ /* 0x000fe20003f1d000 */
[----:B------:R-:W-:Y:S05]  /*e800*/  BRA `(.L_x_906) ;  /* 0x0000048000007947 */ /* 0x000fea0003800000 */
.L_x_919:
        /* <DEDUP_REMOVED lines=21> */
.L_x_928:
[----:B------:R-:W-:Y:S05]  /*e960*/  BSYNC B1 ;  /* 0x0000000000017941 */ /* 0x000fea0003800000 */
.L_x_927:
[----:B------:R-:W-:Y:S01]  /*e970*/  LEA R3, R0, 0x37800000, 0x17 ;  /* 0x3780000000037811 */ /* 0x000fe200078eb8ff */
[----:B------:R-:W-:-:S05]  /*e980*/  IMAD.SHL.U32 R0, R2, 0x200000, RZ ;  /* 0x0020000002007824 */ /* 0x000fca00078e00ff */
[----:B------:R-:W-:Y:S02]  /*e990*/  LOP3.LUT R0, R3, R0, R4, 0xfe, !PT ;  /* 0x0000000003007212 */ /* 0x000fe400078efe04 */
.L_x_926:
[----:B------:R-:W-:Y:S05]  /*e9a0*/  BSYNC B0 ;  /* 0x0000000000007941 */ /* 0x000fea0003800000 */
.L_x_925:
[----:B------:R-:W-:Y:S01]  /*e9b0*/  FSETP.NEU.FTZ.AND P0, PT, R0, RZ, PT ;  /* 0x000000ff0000720b */ /* 0x000fe20003f1d000 */
[----:B------:R-:W-:Y:S05]  /*e9c0*/  BRA `(.L_x_906) ;  /* 0x000002c000007947 */ /* 0x000fea0003800000 */
.L_x_918:
        /* <DEDUP_REMOVED lines=14> */
.L_x_932:
[----:B------:R-:W-:Y:S05]  /*eab0*/  BSYNC B0 ;  /* 0x0000000000007941 */ /* 0x000fea0003800000 */
.L_x_931:
[----:B------:R-:W-:Y:S01]  /*eac0*/  FSETP.NEU.FTZ.AND P0, PT, R0, RZ, PT ;  /* 0x000000ff0000720b */ /* 0x000fe20003f1d000 */
[----:B------:R-:W-:Y:S05]  /*ead0*/  BRA `(.L_x_906) ;  /* 0x000001b000007947 */ /* 0x000fea0003800000 */
.L_x_905:
        /* <DEDUP_REMOVED lines=21> */
.L_x_930:
[----:B------:R-:W2:Y:S02]  /*ec30*/  LDG.E.64 R2, [R2.64] ;  /* 0x0000002402027981 */ /* 0x000ea4000c1e1b00 */
[----:B--2---:R-:W-:-:S04]  /*ec40*/  ISETP.NE.U32.AND P0, PT, R2, RZ, PT ;  /* 0x000000ff0200720c */ /* 0x004fc80003f05070 */
[----:B------:R-:W-:Y:S01]  /*ec50*/  ISETP.NE.AND.EX P0, PT, R3, RZ, PT, P0 ;  /* 0x000000ff0300720c */ /* 0x000fe20003f05300 */
[----:B------:R-:W-:Y:S05]  /*ec60*/  BRA `(.L_x_906) ;  /* 0x0000002000007947 */ /* 0x000fea0003800000 */
.L_x_929:
[----:B------:R-:W2:Y:S02]  /*ec70*/  LDG.E R2, [R2.64] ;  /* 0x0000002402027981 */ /* 0x000ea4000c1e1900 */
[----:B--2---:R-:W-:Y:S02]  /*ec80*/  ISETP.NE.AND P0, PT, R2, RZ, PT ;  /* 0x000000ff0200720c */ /* 0x004fe40003f05270 */
.L_x_906:
        /* <DEDUP_REMOVED lines=17> */
.L_x_936:
[----:B------:R-:W-:Y:S01]  /*eda0*/  STG.E.U8 [R16.64], R2 ;  /* 0x0000000210007986 */ /* 0x000fe2000c101124 */
[----:B------:R-:W-:Y:S05]  /*edb0*/  EXIT ;  /* 0x000000000000794d */ /* 0x000fea0003800000 */
.L_x_935:
        /* <DEDUP_REMOVED lines=9> */
.L_x_939:
[----:B------:R-:W-:Y:S01]  /*ee50*/  STG.E [R16.64], R2 ;  /* 0x0000000210007986 */ /* 0x000fe2000c101924 */
[----:B------:R-:W-:Y:S05]  /*ee60*/  EXIT ;  /* 0x000000000000794d */ /* 0x000fea0003800000 */
.L_x_938:
[----:B------:R-:W-:Y:S01]  /*ee70*/  STG.E.U16 [R16.64], R2 ;  /* 0x0000000210007986 */ /* 0x000fe2000c101524 */
[----:B------:R-:W-:Y:S05]  /*ee80*/  EXIT ;  /* 0x000000000000794d */ /* 0x000fea0003800000 */
.L_x_934:
        /* <DEDUP_REMOVED lines=9> */
.L_x_941:
[----:B------:R-:W0:Y:S02]  /*ef20*/  I2F.U32 R0, R2 ;  /* 0x0000000200007306 */ /* 0x000e240000201000 */
[----:B0-----:R-:W-:-:S05]  /*ef30*/  F2FP.PACK_AB R0, RZ, R0 ;  /* 0x00000000ff00723e */ /* 0x001fca00000000ff */
[----:B------:R-:W-:Y:S01]  /*ef40*/  STG.E.U16 [R16.64], R0 ;  /* 0x0000000010007986 */ /* 0x000fe2000c101524 */
[----:B------:R-:W-:Y:S05]  /*ef50*/  EXIT ;  /* 0x000000000000794d */ /* 0x000fea0003800000 */
.L_x_940:
        /* <DEDUP_REMOVED lines=10> */
.L_x_943:
[----:B------:R-:W0:Y:S02]  /*f000*/  I2F.U32 R2, R2 ;  /* 0x0000000200027306 */ /* 0x000e240000201000 */
[----:B0-----:R-:W-:-:S04]  /*f010*/  F2FP.PACK_AB R3, RZ, R2 ;  /* 0x00000002ff03723e */ /* 0x001fc800000000ff */
[----:B------:R-:W-:-:S05]  /*f020*/  PRMT R3, R3, 0x5410, RZ ;  /* 0x0000541003037816 */ /* 0x000fca00000000ff */
[----:B------:R-:W-:Y:S01]  /*f030*/  STG.E [R16.64], R3 ;  /* 0x0000000310007986 */ /* 0x000fe2000c101924 */
[----:B------:R-:W-:Y:S05]  /*f040*/  EXIT ;  /* 0x000000000000794d */ /* 0x000fea0003800000 */
.L_x_942:
[----:B------:R-:W0:Y:S02]  /*f050*/  I2F.F64.U32 R2, R2 ;  /* 0x0000000200027312 */ /* 0x000e240000201800 */
[----:B0-----:R-:W-:Y:S01]  /*f060*/  STG.E.64 [R16.64], R2 ;  /* 0x0000000210007986 */ /* 0x001fe2000c101b24 */
[----:B------:R-:W-:Y:S05]  /*f070*/  EXIT ;  /* 0x000000000000794d */ /* 0x000fea0003800000 */
.L_x_933:
        /* <DEDUP_REMOVED lines=10> */
.L_x_946:
[----:B------:R-:W0:Y:S01]  /*f120*/  I2F.F64.U32 R4, R2 ;  /* 0x0000000200047312 */ /* 0x000e220000201800 */
[----:B------:R-:W-:-:S05]  /*f130*/  CS2R R6, SRZ ;  /* 0x0000000000067805 */ /* 0x000fca000001ff00 */
[----:B0-----:R-:W-:Y:S01]  /*f140*/  STG.E.128 [R16.64], R4 ;  /* 0x0000000410007986 */ /* 0x001fe2000c101d24 */
[----:B------:R-:W-:Y:S05]  /*f150*/  EXIT ;  /* 0x000000000000794d */ /* 0x000fea0003800000 */
.L_x_945:
        /* <DEDUP_REMOVED lines=21> */
.L_x_950:
[----:B------:R-:W-:Y:S05]  /*f2b0*/  BSYNC B0 ;  /* 0x0000000000007941 */ /* 0x000fea0003800000 */
.L_x_949:
[----:B------:R-:W-:-:S05]  /*f2c0*/  LOP3.LUT R3, R0, R3, RZ, 0xfc, !PT ;  /* 0x0000000300037212 */ /* 0x000fca00078efcff */
[----:B------:R-:W-:Y:S01]  /*f2d0*/  STG.E.U8 [R16.64], R3 ;  /* 0x0000000310007986 */ /* 0x000fe2000c101124 */
[----:B------:R-:W-:Y:S05]  /*f2e0*/  EXIT ;  /* 0x000000000000794d */ /* 0x000fea0003800000 */
.L_x_948:
        /* <DEDUP_REMOVED lines=13> */
.L_x_952:
[----:B------:R-:W-:Y:S01]  /*f3c0*/  IMAD.MOV.U32 R0, RZ, RZ, 0x7f ;  /* 0x0000007fff007424 */ /* 0x000fe200078e00ff */
[----:B------:R-:W-:-:S04]  /*f3d0*/  ISETP.GT.U32.AND P0, PT, R3, 0x7f800000, PT ;  /* 0x7f8000000300780c */ /* 0x000fc80003f04070 */
[----:B------:R-:W-:-:S04]  /*f3e0*/  SEL R0, R0, 0x7c, P0 ;  /* 0x0000007c00007807 */ /* 0x000fc80000000000 */
.L_x_953:
[----:B------:R-:W-:Y:S05]  /*f3f0*/  BSYNC B0 ;  /* 0x0000000000007941 */ /* 0x000fea0003800000 */
.L_x_951:
[----:B------:R-:W-:-:S04]  /*f400*/  LOP3.LUT R2, R5, 0x80000000, RZ, 0xc0, !PT ;  /* 0x8000000005027812 */ /* 0x000fc800078ec0ff */
[----:B------:R-:W-:-:S04]  /*f410*/  SHF.R.U32.HI R3, RZ, 0x18, R2 ;  /* 0x00000018ff037819 */ /* 0x000fc80000011602 */
[----:B------:R-:W-:-:S05]  /*f420*/  LOP3.LUT R3, R0, R3, RZ, 0xfc, !PT ;  /* 0x0000000300037212 */ /* 0x000fca00078efcff */
[----:B------:R-:W-:Y:S01]  /*f430*/  STG.E.U8 [R16.64], R3 ;  /* 0x0000000310007986 */ /* 0x000fe2000c101124 */
[----:B------:R-:W-:Y:S05]  /*f440*/  EXIT ;  /* 0x000000000000794d */ /* 0x000fea0003800000 */
.L_x_947:
[----:B------:R-:W0:Y:S02]  /*f450*/  I2F.U32 R0, R2 ;  /* 0x0000000200007306 */ /* 0x000e240000201000 */
[----:B0-----:R-:W-:-:S05]  /*f460*/  F2FP.BF16.PACK_AB R0, RZ, R0 ;  /* 0x00000000ff00723e */ /* 0x001fca00000010ff */
[----:B------:R-:W-:Y:S01]  /*f470*/  STG.E.U16 [R16.64], R0 ;  /* 0x0000000010007986 */ /* 0x000fe2000c101524 */
[----:B------:R-:W-:Y:S05]  /*f480*/  EXIT ;  /* 0x000000000000794d */ /* 0x000fea0003800000 */
.L_x_944:
        /* <DEDUP_REMOVED lines=10> */
.L_x_956:
        /* <DEDUP_REMOVED lines=17> */
.L_x_959:
[----:B------:R-:W-:-:S04]  /*f640*/  LOP3.LUT R2, R5, 0x80000000, RZ, 0xc0, !PT ;  /* 0x8000000005027812 */ /* 0x000fc800078ec0ff */
[----:B------:R-:W-:-:S04]  /*f650*/  SHF.R.U32.HI R3, RZ, 0x18, R2 ;  /* 0x00000018ff037819 */ /* 0x000fc80000011602 */
[----:B------:R-:W-:-:S04]  /*f660*/  LOP3.LUT R0, R0, R3, RZ, 0xfc, !PT ;  /* 0x0000000300007212 */ /* 0x000fc800078efcff */
[----:B------:R-:W-:Y:S02]  /*f670*/  PRMT R8, R0, 0x7610, R8 ;  /* 0x0000761000087816 */ /* 0x000fe40000000008 */
.L_x_958:
[----:B------:R-:W-:Y:S05]  /*f680*/  BSYNC B0 ;  /* 0x0000000000007941 */ /* 0x000fea0003800000 */
.L_x_957:
[----:B------:R-:W-:Y:S01]  /*f690*/  STG.E.U8 [R16.64], R8 ;  /* 0x0000000810007986 */ /* 0x000fe2000c101124 */
[----:B------:R-:W-:Y:S05]  /*f6a0*/  EXIT ;  /* 0x000000000000794d */ /* 0x000fea0003800000 */
.L_x_955:
        /* <DEDUP_REMOVED lines=17> */
.L_x_962:
[----:B------:R-:W-:-:S04]  /*f7c0*/  LOP3.LUT R2, R5, 0x80000000, RZ, 0xc0, !PT ;  /* 0x8000000005027812 */ /* 0x000fc800078ec0ff */
[----:B------:R-:W-:-:S04]  /*f7d0*/  SHF.R.U32.HI R3, RZ, 0x18, R2 ;  /* 0x00000018ff037819 */ /* 0x000fc80000011602 */
[----:B------:R-:W-:-:S04]  /*f7e0*/  LOP3.LUT R0, R0, R3, RZ, 0xfc, !PT ;  /* 0x0000000300007212 */ /* 0x000fc800078efcff */
[----:B------:R-:W-:Y:S02]  /*f7f0*/  PRMT R8, R0, 0x7610, R8 ;  /* 0x0000761000087816 */ /* 0x000fe40000000008 */
.L_x_961:
[----:B------:R-:W-:Y:S05]  /*f800*/  BSYNC B0 ;  /* 0x0000000000007941 */ /* 0x000fea0003800000 */
.L_x_960:
[----:B------:R-:W-:Y:S01]  /*f810*/  STG.E.U8 [R16.64], R8 ;  /* 0x0000000810007986 */ /* 0x000fe2000c101124 */
[----:B------:R-:W-:Y:S05]  /*f820*/  EXIT ;  /* 0x000000000000794d */ /* 0x000fea0003800000 */
.L_x_954:
        /* <DEDUP_REMOVED lines=22> */
.L_x_937:
        /* <DEDUP_REMOVED lines=20> */
.L_x_964:
[----:B------:R-:W-:-:S05]  /*fad0*/  IMAD.MOV.U32 R3, RZ, RZ, RZ ;  /* 0x000000ffff037224 */ /* 0x000fca00078e00ff */
[----:B------:R-:W-:Y:S01]  /*fae0*/  STG.E.64 [R16.64], R2 ;  /* 0x0000000210007986 */ /* 0x000fe2000c101b24 */
[----:B------:R-:W-:Y:S05]  /*faf0*/  EXIT ;  /* 0x000000000000794d */ /* 0x000fea0003800000 */
.L_x_963:
[----:B------:R-:W-:Y:S01]  /*fb00*/  STG.E [R16.64], R2 ;  /* 0x0000000210007986 */ /* 0x000fe2000c101924 */
[----:B------:R-:W-:Y:S05]  /*fb10*/  EXIT ;  /* 0x000000000000794d */ /* 0x000fea0003800000 */
.L_x_965:
        /* <DEDUP_REMOVED lines=14> */
.L_x_16493:


//--------------------- .text._ZN2at6native27unrolled_elementwise_kernelINS0_13BinaryFunctorIbbbNS0_15binary_internal10MulFunctorIbEEEESt5arrayIPcLm3EELi4E23TrivialOffsetCalculatorILi2EjESA_ILi1EjENS0_6memory12LoadWithCastILi2EEENSD_13StoreWithCastILi1EEEEEviT_T0_T2_T3_T4_T5_ --------------------------
	.section	.text._ZN2at6native27unrolled_elementwise_kernelINS0_13BinaryFunctorIbbbNS0_15binary_internal10MulFunctorIbEEEESt5arrayIPcLm3EELi4E23TrivialOffsetCalculatorILi2EjESA_ILi1EjENS0_6memory12LoadWithCastILi2EEENSD_13StoreWithCastILi1EEEEEviT_T0_T2_T3_T4_T5_,"ax",@progbits
	.sectioninfo	@"SHI_REGISTERS=31"
	.align	128
        .global         _ZN2at6native27unrolled_elementwise_kernelINS0_13BinaryFunctorIbbbNS0_15binary_internal10MulFunctorIbEEEESt5arrayIPcLm3EELi4E23TrivialOffsetCalculatorILi2EjESA_ILi1EjENS0_6memory12LoadWithCastILi2EEENSD_13StoreWithCastILi1EEEEEviT_T0_T2_T3_T4_T5_
        .type           _ZN2at6native27unrolled_elementwise_kernelINS0_13BinaryFunctorIbbbNS0_15binary_internal10MulFunctorIbEEEESt5arrayIPcLm3EELi4E23TrivialOffsetCalculatorILi2EjESA_ILi1EjENS0_6memory12LoadWithCastILi2EEENSD_13StoreWithCastILi1EEEEEviT_T0_T2_T3_T4_T5_,@function
        .size           _ZN2at6native27unrolled_elementwise_kernelINS0_13BinaryFunctorIbbbNS0_15binary_internal10MulFunctorIbEEEESt5arrayIPcLm3EELi4E23TrivialOffsetCalculatorILi2EjESA_ILi1EjENS0_6memory12LoadWithCastILi2EEENSD_13StoreWithCastILi1EEEEEviT_T0_T2_T3_T4_T5_,(.L_x_16494 - _ZN2at6native27unrolled_elementwise_kernelINS0_13BinaryFunctorIbbbNS0_15binary_internal10MulFunctorIbEEEESt5arrayIPcLm3EELi4E23TrivialOffsetCalculatorILi2EjESA_ILi1EjENS0_6memory12LoadWithCastILi2EEENSD_13StoreWithCastILi1EEEEEviT_T0_T2_T3_T4_T5_)
        .other          _ZN2at6native27unrolled_elementwise_kernelINS0_13BinaryFunctorIbbbNS0_15binary_internal10MulFunctorIbEEEESt5arrayIPcLm3EELi4E23TrivialOffsetCalculatorILi2EjESA_ILi1EjENS0_6memory12LoadWithCastILi2EEENSD_13StoreWithCastILi1EEEEEviT_T0_T2_T3_T4_T5_,@"STO_CUDA_ENTRY STV_DEFAULT"
_ZN2at6native27unrolled_elementwise_kernelINS0_13BinaryFunctorIbbbNS0_15binary_internal10MulFunctorIbEEEESt5arrayIPcLm3EELi4E23TrivialOffsetCalculatorILi2EjESA_ILi1EjENS0_6memory12LoadWithCastILi2EEENSD_13StoreWithCastILi1EEEEEviT_T0_T2_T3_T4_T5_:
.text._ZN2at6native27unrolled_elementwise_kernelINS0_13BinaryFunctorIbbbNS0_15binary_internal10MulFunctorIbEEEESt5arrayIPcLm3EELi4E23TrivialOffsetCalculatorILi2EjESA_ILi1EjENS0_6memory12LoadWithCastILi2EEENSD_13StoreWithCastILi1EEEEEviT_T0_T2_T3_T4_T5_:
        /* <DEDUP_REMOVED lines=8> */
[----:B------:R-:W-:Y:S02]  /*0080*/  PRMT R18, RZ, 0x7610, R18 ;  /* 0x00007610ff127816 */ /* 0x000fe40000000012 */
[----:B------:R-:W3:Y:S01]  /*0090*/  LDC.U8 R17, c[0x0][0x185] ;  /* 0x00006140ff117b82 */ /* 0x000ee20000000000 */
[----:B------:R-:W-:Y:S01]  /*00a0*/  PRMT R19, RZ, 0x7610, R19 ;  /* 0x00007610ff137816 */ /* 0x000fe20000000013 */
[----:B0-----:R-:W-:-:S05]  /*00b0*/  IMAD R22, R2, R3, c[0x0][0x160] ;  /* 0x0000580002167624 */ /* 0x001fca00078e0203 */
[----:B--2---:R-:W-:-:S13]  /*00c0*/  ISETP.GE.AND P0, PT, R23, R22, PT ;  /* 0x000000161700720c */ /* 0x004fda0003f06270 */
[----:B------:R-:W-:Y:S05]  /*00d0*/  @P0 BRA `(.L_x_967) ;  /* 0x0000203000000947 */ /* 0x000fea0003800000 */
[----:B-1-3--:R-:W-:Y:S01]  /*00e0*/  PRMT R0, R16, 0x9910, RZ ;  /* 0x0000991010007816 */ /* 0x00afe200000000ff */
        /* <DEDUP_REMOVED lines=18> */
.L_x_971:
[----:B------:R-:W2:Y:S02]  /*0210*/  LDG.E.U8 R4, [R4.64] ;  /* 0x0000002404047981 */ /* 0x000ea4000c1e1100 */
[----:B--2---:R-:W-:-:S04]  /*0220*/  ISETP.NE.AND P0, PT, R4, RZ, PT ;  /* 0x000000ff0400720c */ /* 0x004fc80003f05270 */
[----:B------:R-:W-:Y:S01]  /*0230*/  P2R R18, PR, RZ, 0x1 ;  /* 0x00000001ff127803 */ /* 0x000fe20000000000 */
[----:B------:R-:W-:Y:S05]  /*0240*/  BRA `(.L_x_973) ;  /* 0x00000f4000007947 */ /* 0x000fea0003800000 */
.L_x_970:
        /* <DEDUP_REMOVED lines=11> */
.L_x_975:
[----:B------:R-:W2:Y:S02]  /*0300*/  LDG.E R4, [R4.64] ;  /* 0x0000002404047981 */ /* 0x000ea4000c1e1900 */
[----:B--2---:R-:W-:-:S04]  /*0310*/  ISETP.NE.AND P0, PT, R4, RZ, PT ;  /* 0x000000ff0400720c */ /* 0x004fc80003f05270 */
[----:B------:R-:W-:Y:S01]  /*0320*/  P2R R18, PR, RZ, 0x1 ;  /* 0x00000001ff127803 */ /* 0x000fe20000000000 */
[----:B------:R-:W-:Y:S05]  /*0330*/  BRA `(.L_x_973) ;  /* 0x00000e5000007947 */ /* 0x000fea0003800000 */
.L_x_974:
[----:B------:R-:W2:Y:S02]  /*0340*/  LDG.E.U16 R4, [R4.64] ;  /* 0x0000002404047981 */ /* 0x000ea4000c1e1500 */
[----:B--2---:R-:W-:-:S04]  /*0350*/  ISETP.NE.AND P0, PT, R4, RZ, PT ;  /* 0x000000ff0400720c */ /* 0x004fc80003f05270 */
[----:B------:R-:W-:Y:S01]  /*0360*/  P2R R18, PR, RZ, 0x1 ;  /* 0x00000001ff127803 */ /* 0x000fe20000000000 */
[----:B------:R-:W-:Y:S05]  /*0370*/  BRA `(.L_x_973) ;  /* 0x00000e1000007947 */ /* 0x000fea0003800000 */
.L_x_969:
        /* <DEDUP_REMOVED lines=10> */
.L_x_977:
[----:B------:R-:W2:Y:S02]  /*0420*/  LDG.E.U16 R0, [R4.64] ;  /* 0x0000002404007981 */ /* 0x000ea4000c1e1500 */
[----:B--2---:R-:W-:-:S05]  /*0430*/  HADD2.F32 R0, -RZ, R0.H0_H0 ;  /* 0x20000000ff007230 */ /* 0x004fca0000004100 */
[----:B------:R-:W-:-:S04]  /*0440*/  FSETP.NEU.FTZ.AND P0, PT, R0, RZ, PT ;  /* 0x000000ff0000720b */ /* 0x000fc80003f1d000 */
[----:B------:R-:W-:Y:S01]  /*0450*/  P2R R18, PR, RZ, 0x1 ;  /* 0x00000001ff127803 */ /* 0x000fe20000000000 */
[----:B------:R-:W-:Y:S05]  /*0460*/  BRA `(.L_x_973) ;  /* 0x00000d2000007947 */ /* 0x000fea0003800000 */
.L_x_976:
        /* <DEDUP_REMOVED lines=12> */
.L_x_979:
        /* <DEDUP_REMOVED lines=11> */
.L_x_978:
[----:B------:R-:W2:Y:S02]  /*05e0*/  LDG.E.64 R4, [R4.64] ;  /* 0x0000002404047981 */ /* 0x000ea4000c1e1b00 */
[----:B--2---:R-:W0:-:S06]  /*05f0*/  DSETP.NEU.AND P0, PT, R4, RZ, PT ;  /* 0x000000ff0400722a */ /* 0x004e0c0003f0d000 */
[----:B0-----:R-:W-:Y:S01]  /*0600*/  P2R R18, PR, RZ, 0x1 ;  /* 0x00000001ff127803 */ /* 0x001fe20000000000 */
[----:B------:R-:W-:Y:S05]  /*0610*/  BRA `(.L_x_973) ;  /* 0x00000b7000007947 */ /* 0x000fea0003800000 */
.L_x_968:
        /* <DEDUP_REMOVED lines=12> */
.L_x_982:
[----:B------:R-:W2:Y:S02]  /*06e0*/  LDG.E.128 R4, [R4.64] ;  /* 0x0000002404047981 */ /* 0x000ea4000c1e1d00 */
[----:B--2---:R-:W0:-:S06]  /*06f0*/  DSETP.NEU.AND P0, PT, R6, RZ, PT ;  /* 0x000000ff0600722a */ /* 0x004e0c0003f0d000 */
[----:B0-----:R-:W0:-:S06]  /*0700*/  DSETP.NEU.OR P0, PT, R4, RZ, P0 ;  /* 0x000000ff0400722a */ /* 0x001e0c000070d400 */
[----:B0-----:R-:W-:Y:S01]  /*0710*/  P2R R18, PR, RZ, 0x1 ;  /* 0x00000001ff127803 */ /* 0x001fe20000000000 */
[----:B------:R-:W-:Y:S05]  /*0720*/  BRA `(.L_x_973) ;  /* 0x00000a6000007947 */ /* 0x000fea0003800000 */
.L_x_981:
        /* <DEDUP_REMOVED lines=28> */
.L_x_984:
        /* <DEDUP_REMOVED lines=12> */
[----:B------:R-:W-:-:S04]  /*09b0*/  FSETP.NEU.FTZ.AND P0, PT, R0, RZ, PT ;  /* 0x000000ff0000720b */ /* 0x000fc80003f1d000 */
[----:B------:R-:W-:Y:S01]  /*09c0*/  P2R R18, PR, RZ, 0x1 ;  /* 0x00000001ff127803 */ /* 0x000fe20000000000 */
[----:B------:R-:W-:Y:S05]  /*09d0*/  BRA `(.L_x_973) ;  /* 0x000007b000007947 */ /* 0x000fea0003800000 */
.L_x_983:
[----:B------:R-:W2:Y:S02]  /*09e0*/  LDG.E.U16 R0, [R4.64] ;  /* 0x0000002404007981 */ /* 0x000ea4000c1e1500 */
[----:B--2---:R-:W-:-:S04]  /*09f0*/  PRMT R0, RZ, 0x5410, R0 ;  /* 0x00005410ff007816 */ /* 0x004fc80000000000 */
[----:B------:R-:W-:-:S04]  /*0a00*/  FSETP.NEU.FTZ.AND P0, PT, R0, RZ, PT ;  /* 0x000000ff0000720b */ /* 0x000fc80003f1d000 */
[----:B------:R-:W-:Y:S01]  /*0a10*/  P2R R18, PR, RZ, 0x1 ;  /* 0x00000001ff127803 */ /* 0x000fe20000000000 */
[----:B------:R-:W-:Y:S05]  /*0a20*/  BRA `(.L_x_973) ;  /* 0x0000076000007947 */ /* 0x000fea0003800000 */
.L_x_980:
        /* <DEDUP_REMOVED lines=12> */
.L_x_987:
        /* <DEDUP_REMOVED lines=21> */
.L_x_991:
[----:B------:R-:W-:Y:S05]  /*0c40*/  BSYNC B1 ;  /* 0x0000000000017941 */ /* 0x000fea0003800000 */
.L_x_990:
[----:B------:R-:W-:Y:S01]  /*0c50*/  LEA R5, R0, 0x3b800000, 0x17 ;  /* 0x3b80000000057811 */ /* 0x000fe200078eb8ff */
[----:B------:R-:W-:-:S05]  /*0c60*/  IMAD.SHL.U32 R0, R3, 0x100000, RZ ;  /* 0x0010000003007824 */ /* 0x000fca00078e00ff */
[----:B------:R-:W-:Y:S02]  /*0c70*/  LOP3.LUT R0, R5, R0, R6, 0xfe, !PT ;  /* 0x0000000005007212 */ /* 0x000fe400078efe06 */
.L_x_989:
[----:B------:R-:W-:Y:S05]  /*0c80*/  BSYNC B0 ;  /* 0x0000000000007941 */ /* 0x000fea0003800000 */
.L_x_988:
[----:B------:R-:W-:-:S04]  /*0c90*/  FSETP.NEU.FTZ.AND P0, PT, R0, RZ, PT ;  /* 0x000000ff0000720b */ /* 0x000fc80003f1d000 */
[----:B------:R-:W-:Y:S01]  /*0ca0*/  P2R R18, PR, RZ, 0x1 ;  /* 0x00000001ff127803 */ /* 0x000fe20000000000 */
[----:B------:R-:W-:Y:S05]  /*0cb0*/  BRA `(.L_x_973) ;  /* 0x000004d000007947 */ /* 0x000fea0003800000 */
.L_x_986:
        /* <DEDUP_REMOVED lines=21> */
.L_x_995:
[----:B------:R-:W-:Y:S05]  /*0e10*/  BSYNC B1 ;  /* 0x0000000000017941 */ /* 0x000fea0003800000 */
.L_x_994:
[----:B------:R-:W-:Y:S01]  /*0e20*/  LEA R5, R0, 0x37800000, 0x17 ;  /* 0x3780000000057811 */ /* 0x000fe200078eb8ff */
[----:B------:R-:W-:-:S05]  /*0e30*/  IMAD.SHL.U32 R0, R3, 0x200000, RZ ;  /* 0x0020000003007824 */ /* 0x000fca00078e00ff */
[----:B------:R-:W-:Y:S02]  /*0e40*/  LOP3.LUT R0, R5, R0, R6, 0xfe, !PT ;  /* 0x0000000005007212 */ /* 0x000fe400078efe06 */
.L_x_993:
[----:B------:R-:W-:Y:S05]  /*0e50*/  BSYNC B0 ;  /* 0x0000000000007941 */ /* 0x000fea0003800000 */
.L_x_992:
[----:B------:R-:W-:-:S04]  /*0e60*/  FSETP.NEU.FTZ.AND P0, PT, R0, RZ, PT ;  /* 0x000000ff0000720b */ /* 0x000fc80003f1d000 */
[----:B------:R-:W-:Y:S01]  /*0e70*/  P2R R18, PR, RZ, 0x1 ;  /* 0x00000001ff127803 */ /* 0x000fe20000000000 */
[----:B------:R-:W-:Y:S05]  /*0e80*/  BRA `(.L_x_973) ;  /* 0x0000030000007947 */ /* 0x000fea0003800000 */
.L_x_985:
        /* <DEDUP_REMOVED lines=14> */
.L_x_999:
[----:B------:R-:W-:Y:S05]  /*0f70*/  BSYNC B0 ;  /* 0x0000000000007941 */ /* 0x000fea0003800000 */
.L_x_998:
[----:B------:R-:W-:-:S04]  /*0f80*/  FSETP.NEU.FTZ.AND P0, PT, R0, RZ, PT ;  /* 0x000000ff0000720b */ /* 0x000fc80003f1d000 */
[----:B------:R-:W-:Y:S01]  /*0f90*/  P2R R18, PR, RZ, 0x1 ;  /* 0x00000001ff127803 */ /* 0x000fe20000000000 */
[----:B------:R-:W-:Y:S05]  /*0fa0*/  BRA `(.L_x_973) ;  /* 0x000001e000007947 */ /* 0x000fea0003800000 */
.L_x_972:
        /* <DEDUP_REMOVED lines=22> */
.L_x_997:
[----:B------:R-:W2:Y:S02]  /*1110*/  LDG.E.64 R4, [R4.64] ;  /* 0x0000002404047981 */ /* 0x000ea4000c1e1b00 */
[----:B--2---:R-:W-:-:S04]  /*1120*/  ISETP.NE.U32.AND P0, PT, R4, RZ, PT ;  /* 0x000000ff0400720c */ /* 0x004fc80003f05070 */
[----:B------:R-:W-:-:S04]  /*1130*/  ISETP.NE.AND.EX P0, PT, R5, RZ, PT, P0 ;  /* 0x000000ff0500720c */ /* 0x000fc80003f05300 */
[----:B------:R-:W-:Y:S01]  /*1140*/  P2R R18, PR, RZ, 0x1 ;  /* 0x00000001ff127803 */ /* 0x000fe20000000000 */
[----:B------:R-:W-:Y:S05]  /*1150*/  BRA `(.L_x_973) ;  /* 0x0000003000007947 */ /* 0x000fea0003800000 */
.L_x_996:
[----:B------:R-:W2:Y:S02]  /*1160*/  LDG.E R4, [R4.64] ;  /* 0x0000002404047981 */ /* 0x000ea4000c1e1900 */
[----:B--2---:R-:W-:-:S04]  /*1170*/  ISETP.NE.AND P0, PT, R4, RZ, PT ;  /* 0x000000ff0400720c */ /* 0x004fc80003f05270 */
[----:B------:R-:W-:Y:S02]  /*1180*/  P2R R18, PR, RZ, 0x1 ;  /* 0x00000001ff127803 */ /* 0x000fe40000000000 */
.L_x_973:
[----:B------:R-:W-:Y:S01]  /*1190*/  PRMT R0, R17, 0x9910, RZ ;  /* 0x0000991011007816 */ /* 0x000fe200000000ff */
[----:B------:R-:W-:-:S03]  /*11a0*/  IMAD R4, R19, c[0x0][0x18c], RZ ;  /* 0x0000630013047a24 */ /* 0x000fc600078e02ff */
[----:B------:R-:W-:Y:S02]  /*11b0*/  ISETP.GT.AND P0, PT, R0, 0x9, PT ;  /* 0x000000090000780c */ /* 0x000fe40003f04270 */
[----:B------:R-:W-:-:S05]  /*11c0*/  IADD3 R4, P1, R4, c[0x0][0x178], RZ ;  /* 0x00005e0004047a10 */ /* 0x000fca0007f3e0ff */
[----:B------:R-:W-:-:S06]  /*11d0*/  IMAD.X R5, RZ, RZ, c[0x0][0x17c], P1 ;  /* 0x00005f00ff057624 */ /* 0x000fcc00008e06ff */
        /* <DEDUP_REMOVED lines=12> */
.L_x_1003:
[----:B------:R-:W2:Y:S02]  /*12a0*/  LDG.E.U8 R4, [R4.64] ;  /* 0x0000002404047981 */ /* 0x000ea4000c1e1100 */
[----:B--2---:R-:W-:Y:S01]  /*12b0*/  ISETP.NE.AND P0, PT, R4, RZ, PT ;  /* 0x000000ff0400720c */ /* 0x004fe20003f05270 */
[----:B------:R-:W-:Y:S05]  /*12c0*/  BRA `(.L_x_1005) ;  /* 0x00000e0000007947 */ /* 0x000fea0003800000 */
.L_x_1002:
        /* <DEDUP_REMOVED lines=10> */
.L_x_1007:
[----:B------:R-:W2:Y:S02]  /*1370*/  LDG.E R4, [R4.64] ;  /* 0x0000002404047981 */ /* 0x000ea4000c1e1900 */
[----:B--2---:R-:W-:Y:S01]  /*1380*/  ISETP.NE.AND P0, PT, R4, RZ, PT ;  /* 0x000000ff0400720c */ /* 0x004fe20003f05270 */
[----:B------:R-:W-:Y:S05]  /*1390*/  BRA `(.L_x_1005) ;  /* 0x00000d3000007947 */ /* 0x000fea0003800000 */
.L_x_1006:
[----:B------:R-:W2:Y:S02]  /*13a0*/  LDG.E.U16 R4, [R4.64] ;  /* 0x0000002404047981 */ /* 0x000ea4000c1e1500 */
[----:B--2---:R-:W-:Y:S01]  /*13b0*/  ISETP.NE.AND P0, PT, R4, RZ, PT ;  /* 0x000000ff0400720c */ /* 0x004fe20003f05270 */
[----:B------:R-:W-:Y:S05]  /*13c0*/  BRA `(.L_x_1005) ;  /* 0x00000d0000007947 */ /* 0x000fea0003800000 */
.L_x_1001:
        /* <DEDUP_REMOVED lines=9> */
.L_x_1009:
[----:B------:R-:W2:Y:S02]  /*1460*/  LDG.E.U16 R0, [R4.64] ;  /* 0x0000002404007981 */ /* 0x000ea4000c1e1500 */
[----:B--2---:R-:W-:-:S05]  /*1470*/  HADD2.F32 R0, -RZ, R0.H0_H0 ;  /* 0x20000000ff007230 */ /* 0x004fca0000004100 */
[----:B------:R-:W-:Y:S01]  /*1480*/  FSETP.NEU.FTZ.AND P0, PT, R0, RZ, PT ;  /* 0x000000ff0000720b */ /* 0x000fe20003f1d000 */
[----:B------:R-:W-:Y:S05]  /*1490*/  BRA `(.L_x_1005) ;  /* 0x00000c3000007947 */ /* 0x000fea0003800000 */
.L_x_1008:
        /* <DEDUP_REMOVED lines=11> */
.L_x_1011:
        /* <DEDUP_REMOVED lines=10> */
.L_x_1010:
[----:B------:R-:W2:Y:S02]  /*15f0*/  LDG.E.64 R4, [R4.64] ;  /* 0x0000002404047981 */ /* 0x000ea4000c1e1b00 */
[----:B--2---:R0:W1:Y:S01]  /*1600*/  DSETP.NEU.AND P0, PT, R4, RZ, PT ;  /* 0x000000ff0400722a */ /* 0x0040620003f0d000 */
[----:B------:R-:W-:Y:S05]  /*1610*/  BRA `(.L_x_1005) ;  /* 0x00000ab000007947 */ /* 0x000fea0003800000 */
.L_x_1000:
        /* <DEDUP_REMOVED lines=11> */
.L_x_1014:
[----:B------:R-:W2:Y:S02]  /*16d0*/  LDG.E.128 R4, [R4.64] ;  /* 0x0000002404047981 */ /* 0x000ea4000c1e1d00 */
[----:B--2---:R-:W0:-:S06]  /*16e0*/  DSETP.NEU.AND P0, PT, R6, RZ, PT ;  /* 0x000000ff0600722a */ /* 0x004e0c0003f0d000 */
[----:B0-----:R0:W1:Y:S01]  /*16f0*/  DSETP.NEU.OR P0, PT, R4, RZ, P0 ;  /* 0x000000ff0400722a */ /* 0x001062000070d400 */
[----:B------:R-:W-:Y:S05]  /*1700*/  BRA `(.L_x_1005) ;  /* 0x000009c000007947 */ /* 0x000fea0003800000 */
.L_x_1013:
        /* <DEDUP_REMOVED lines=27> */
.L_x_1016:
        /* <DEDUP_REMOVED lines=14> */
.L_x_1015:
[----:B------:R-:W2:Y:S02]  /*19a0*/  LDG.E.U16 R0, [R4.64] ;  /* 0x0000002404007981 */ /* 0x000ea4000c1e1500 */
[----:B--2---:R-:W-:-:S04]  /*19b0*/  PRMT R0, RZ, 0x5410, R0 ;  /* 0x00005410ff007816 */ /* 0x004fc80000000000 */
[----:B------:R-:W-:Y:S01]  /*19c0*/  FSETP.NEU.FTZ.AND P0, PT, R0, RZ, PT ;  /* 0x000000ff0000720b */ /* 0x000fe20003f1d000 */
[----:B------:R-:W-:Y:S05]  /*19d0*/  BRA `(.L_x_1005) ;  /* 0x000006f000007947 */ /* 0x000fea0003800000 */
.L_x_1012:
        /* <DEDUP_REMOVED lines=11> */
.L_x_1019:
        /* <DEDUP_REMOVED lines=21> */
.L_x_1023:
[----:B------:R-:W-:Y:S05]  /*1be0*/  BSYNC B1 ;  /* 0x0000000000017941 */ /* 0x000fea0003800000 */
.L_x_1022:
[----:B------:R-:W-:Y:S01]  /*1bf0*/  LEA R5, R0, 0x3b800000, 0x17 ;  /* 0x3b80000000057811 */ /* 0x000fe200078eb8ff */
[----:B------:R-:W-:-:S05]  /*1c00*/  IMAD.SHL.U32 R0, R3, 0x100000, RZ ;  /* 0x0010000003007824 */ /* 0x000fca00078e00ff */
[----:B------:R-:W-:Y:S02]  /*1c10*/  LOP3.LUT R0, R5, R0, R6, 0xfe, !PT ;  /* 0x0000000005007212 */ /* 0x000fe400078efe06 */
.L_x_1021:
[----:B------:R-:W-:Y:S05]  /*1c20*/  BSYNC B0 ;  /* 0x0000000000007941 */ /* 0x000fea0003800000 */
.L_x_1020:
[----:B------:R-:W-:Y:S01]  /*1c30*/  FSETP.NEU.FTZ.AND P0, PT, R0, RZ, PT ;  /* 0x000000ff0000720b */ /* 0x000fe20003f1d000 */
[----:B------:R-:W-:Y:S05]  /*1c40*/  BRA `(.L_x_1005) ;  /* 0x0000048000007947 */ /* 0x000fea0003800000 */
.L_x_1018:
        /* <DEDUP_REMOVED lines=21> */
.L_x_1027:
[----:B------:R-:W-:Y:S05]  /*1da0*/  BSYNC B1 ;  /* 0x0000000000017941 */ /* 0x000fea0003800000 */
.L_x_1026:
[----:B------:R-:W-:Y:S01]  /*1db0*/  LEA R5, R0, 0x37800000, 0x17 ;  /* 0x3780000000057811 */ /* 0x000fe200078eb8ff */
[----:B------:R-:W-:-:S05]  /*1dc0*/  IMAD.SHL.U32 R0, R3, 0x200000, RZ ;  /* 0x0020000003007824 */ /* 0x000fca00078e00ff */
[----:B------:R-:W-:Y:S02]  /*1dd0*/  LOP3.LUT R0, R5, R0, R6, 0xfe, !PT ;  /* 0x0000000005007212 */ /* 0x000fe400078efe06 */
.L_x_1025:
[----:B------:R-:W-:Y:S05]  /*1de0*/  BSYNC B0 ;  /* 0x0000000000007941 */ /* 0x000fea0003800000 */
.L_x_1024:
[----:B------:R-:W-:Y:S01]  /*1df0*/  FSETP.NEU.FTZ.AND P0, PT, R0, RZ, PT ;  /* 0x000000ff0000720b */ /* 0x000fe20003f1d000 */
[----:B------:R-:W-:Y:S05]  /*1e00*/  BRA `(.L_x_1005) ;  /* 0x000002c000007947 */ /* 0x000fea0003800000 */
.L_x_1017:
        /* <DEDUP_REMOVED lines=14> */
.L_x_1031:
[----:B------:R-:W-:Y:S05]  /*1ef0*/  BSYNC B0 ;  /* 0x0000000000007941 */ /* 0x000fea0003800000 */
.L_x_1030:
[----:B------:R-:W-:Y:S01]  /*1f00*/  FSETP.NEU.FTZ.AND P0, PT, R0, RZ, PT ;  /* 0x000000ff0000720b */ /* 0x000fe20003f1d000 */
[----:B------:R-:W-:Y:S05]  /*1f10*/  BRA `(.L_x_1005) ;  /* 0x000001b000007947 */ /* 0x000fea0003800000 */
.L_x_1004:
        /* <DEDUP_REMOVED lines=21> */
.L_x_1029:
[----:B------:R-:W2:Y:S02]  /*2070*/  LDG.E.64 R4, [R4.64] ;  /* 0x0000002404047981 */ /* 0x000ea4000c1e1b00 */
[----:B--2---:R-:W-:-:S04]  /*2080*/  ISETP.NE.U32.AND P0, PT, R4, RZ, PT ;  /* 0x000000ff0400720c */ /* 0x004fc80003f05070 */
[----:B------:R-:W-:Y:S01]  /*2090*/  ISETP.NE.AND.EX P0, PT, R5, RZ, PT, P0 ;  /* 0x000000ff0500720c */ /* 0x000fe20003f05300 */
[----:B------:R-:W-:Y:S05]  /*20a0*/  BRA `(.L_x_1005) ;  /* 0x0000002000007947 */ /* 0x000fea0003800000 */
.L_x_1028:
[----:B------:R-:W2:Y:S02]  /*20b0*/  LDG.E R4, [R4.64] ;  /* 0x0000002404047981 */ /* 0x000ea4000c1e1900 */
[----:B--2---:R-:W-:Y:S02]  /*20c0*/  ISETP.NE.AND P0, PT, R4, RZ, PT ;  /* 0x000000ff0400720c */ /* 0x004fe40003f05270 */
.L_x_1005:
[----:B------:R-:W-:Y:S02]  /*20d0*/  ISETP.NE.AND P1, PT, R18, RZ, PT ;  /* 0x000000ff1200720c */ /* 0x000fe40003f25270 */
[----:B-1----:R-:W-:Y:S02]  /*20e0*/  SEL R19, RZ, 0x1, !P0 ;  /* 0x00000001ff137807 */ /* 0x002fe40004000000 */
[----:B------:R-:W-:Y:S02]  /*20f0*/  SEL R18, RZ, 0x1, !P1 ;  /* 0x00000001ff127807 */ /* 0x000fe40004800000 */
[----:B------:R-:W-:-:S05]  /*2100*/  IADD3 R23, R23, 0x80, RZ ;  /* 0x0000008017177810 */ /* 0x000fca0007ffe0ff */
.L_x_967:
[----:B-1-3--:R-:W-:Y:S05]  /*2110*/  BSYNC B6 ;  /* 0x0000000000067941 */ /* 0x00afea0003800000 */
.L_x_966:
[----:B------:R-:W-:Y:S01]  /*2120*/  ISETP.GE.AND P0, PT, R23, R22, PT ;  /* 0x000000161700720c */ /* 0x000fe20003f06270 */
[----:B------:R-:W-:Y:S01]  /*2130*/  BSSY B6, `(.L_x_1032) ;  /* 0x0000207000067945 */ /* 0x000fe20003800000 */
[----:B------:R-:W-:-:S11]  /*2140*/  PRMT R25, RZ, 0x7610, R25 ;  /* 0x00007610ff197816 */ /* 0x000fd60000000019 */
[----:B------:R-:W-:Y:S05]  /*2150*/  @P0 BRA `(.L_x_1033) ;  /* 0x0000204000000947 */ /* 0x000fea0003800000 */
[----:B------:R-:W-:Y:S01]  /*2160*/  PRMT R0, R16, 0x9910, RZ ;  /* 0x0000991010007816 */ /* 0x000fe200000000ff */
[----:B------:R-:W-:-:S03]  /*2170*/  IMAD R25, R2, 0x200, R23 ;  /* 0x0000020002197824 */ /* 0x000fc600078e0217 */
[----:B------:R-:W-:Y:S01]  /*2180*/  ISETP.GT.AND P1, PT, R0, 0x9, PT ;  /* 0x000000090000780c */ /* 0x000fe20003f24270 */
[----:B0-----:R-:W-:-:S05]  /*2190*/  IMAD R4, R25, c[0x0][0x188], RZ ;  /* 0x0000620019047a24 */ /* 0x001fca00078e02ff */
        /* <DEDUP_REMOVED lines=15> */
.L_x_1037:
[----:B------:R-:W2:Y:S02]  /*2290*/  LDG.E.U8 R4, [R4.64] ;  /* 0x0000002404047981 */ /* 0x000ea4000c1e1100 */
[----:B--2---:R-:W-:-:S04]  /*22a0*/  ISETP.NE.AND P0, PT, R4, RZ, PT ;  /* 0x000000ff0400720c */ /* 0x004fc80003f05270 */
[----:B------:R-:W-:Y:S01]  /*22b0*/  P2R R24, PR, RZ, 0x1 ;  /* 0x00000001ff187803 */ /* 0x000fe20000000000 */
[----:B------:R-:W-:Y:S05]  /*22c0*/  BRA `(.L_x_1039) ;  /* 0x00000f5000007947 */ /* 0x000fea0003800000 */
.L_x_1036:
        /* <DEDUP_REMOVED lines=11> */
.L_x_1041:
[----:B------:R-:W2:Y:S02]  /*2380*/  LDG.E R4, [R4.64] ;  /* 0x0000002404047981 */ /* 0x000ea4000c1e1900 */
[----:B--2---:R-:W-:-:S04]  /*2390*/  ISETP.NE.AND P0, PT, R4, RZ, PT ;  /* 0x000000ff0400720c */ /* 0x004fc80003f05270 */
[----:B------:R-:W-:Y:S01]  /*23a0*/  P2R R24, PR, RZ, 0x1 ;  /* 0x00000001ff187803 */ /* 0x000fe20000000000 */
[----:B------:R-:W-:Y:S05]  /*23b0*/  BRA `(.L_x_1039) ;  /* 0x00000e6000007947 */ /* 0x000fea0003800000 */
.L_x_1040:
[----:B------:R-:W2:Y:S02]  /*23c0*/  LDG.E.U16 R4, [R4.64] ;  /* 0x0000002404047981 */ /* 0x000ea4000c1e1500 */
[----:B--2---:R-:W-:-:S04]  /*23d0*/  ISETP.NE.AND P0, PT, R4, RZ, PT ;  /* 0x000000ff0400720c */ /* 0x004fc80003f05270 */
[----:B------:R-:W-:Y:S01]  /*23e0*/  P2R R24, PR, RZ, 0x1 ;  /* 0x00000001ff187803 */ /* 0x000fe20000000000 */
[----:B------:R-:W-:Y:S05]  /*23f0*/  BRA `(.L_x_1039) ;  /* 0x00000e2000007947 */ /* 0x000fea0003800000 */
.L_x_1035:
        /* <DEDUP_REMOVED lines=10> */
.L_x_1043:
[----:B------:R-:W2:Y:S02]  /*24a0*/  LDG.E.U16 R0, [R4.64] ;  /* 0x0000002404007981 */ /* 0x000ea4000c1e1500 */
[----:B--2---:R-:W-:-:S05]  /*24b0*/  HADD2.F32 R0, -RZ, R0.H0_H0 ;  /* 0x20000000ff007230 */ /* 0x004fca0000004100 */
[----:B------:R-:W-:-:S04]  /*24c0*/  FSETP.NEU.FTZ.AND P0, PT, R0, RZ, PT ;  /* 0x000000ff0000720b */ /* 0x000fc80003f1d000 */
[----:B------:R-:W-:Y:S01]  /*24d0*/  P2R R24, PR, RZ, 0x1 ;  /* 0x00000001ff187803 */ /* 0x000fe20000000000 */
[----:B------:R-:W-:Y:S05]  /*24e0*/  BRA `(.L_x_1039) ;  /* 0x00000d3000007947 */ /* 0x000fea0003800000 */
.L_x_1042:
        /* <DEDUP_REMOVED lines=12> */
.L_x_1045:
        /* <DEDUP_REMOVED lines=11> */
.L_x_1044:
[----:B------:R-:W2:Y:S02]  /*2660*/  LDG.E.64 R4, [R4.64] ;  /* 0x0000002404047981 */ /* 0x000ea4000c1e1b00 */
[----:B--2---:R-:W0:-:S06]  /*2670*/  DSETP.NEU.AND P0, PT, R4, RZ, PT ;  /* 0x000000ff0400722a */ /* 0x004e0c0003f0d000 */
[----:B0-----:R-:W-:Y:S01]  /*2680*/  P2R R24, PR, RZ, 0x1 ;  /* 0x00000001ff187803 */ /* 0x001fe20000000000 */
[----:B------:R-:W-:Y:S05]  /*2690*/  BRA `(.L_x_1039) ;  /* 0x00000b8000007947 */ /* 0x000fea0003800000 */
.L_x_1034:
        /* <DEDUP_REMOVED lines=12> */
.L_x_1048:
[----:B------:R-:W2:Y:S02]  /*2760*/  LDG.E.128 R4, [R4.64] ;  /* 0x0000002404047981 */ /* 0x000ea4000c1e1d00 */
[----:B--2---:R-:W0:-:S06]  /*2770*/  DSETP.NEU.AND P0, PT, R6, RZ, PT ;  /* 0x000000ff0600722a */ /* 0x004e0c0003f0d000 */
[----:B0-----:R-:W0:-:S06]  /*2780*/  DSETP.NEU.OR P0, PT, R4, RZ, P0 ;  /* 0x000000ff0400722a */ /* 0x001e0c000070d400 */
[----:B0-----:R-:W-:Y:S01]  /*2790*/  P2R R24, PR, RZ, 0x1 ;  /* 0x00000001ff187803 */ /* 0x001fe20000000000 */
[----:B------:R-:W-:Y:S05]  /*27a0*/  BRA `(.L_x_1039) ;  /* 0x00000a7000007947 */ /* 0x000fea0003800000 */
.L_x_1047:
        /* <DEDUP_REMOVED lines=28> */
.L_x_1050:
        /* <DEDUP_REMOVED lines=16> */
.L_x_1049:
[----:B------:R-:W2:Y:S02]  /*2a70*/  LDG.E.U16 R0, [R4.64] ;  /* 0x0000002404007981 */ /* 0x000ea4000c1e1500 */
[----:B--2---:R-:W-:-:S04]  /*2a80*/  PRMT R0, RZ, 0x5410, R0 ;  /* 0x00005410ff007816 */ /* 0x004fc80000000000 */
[----:B------:R-:W-:-:S04]  /*2a90*/  FSETP.NEU.FTZ.AND P0, PT, R0, RZ, PT ;  /* 0x000000ff0000720b */ /* 0x000fc80003f1d000 */
[----:B------:R-:W-:Y:S01]  /*2aa0*/  P2R R24, PR, RZ, 0x1 ;  /* 0x00000001ff187803 */ /* 0x000fe20000000000 */
[----:B------:R-:W-:Y:S05]  /*2ab0*/  BRA `(.L_x_1039) ;  /* 0x0000076000007947 */ /* 0x000fea0003800000 */
.L_x_1046:
        /* <DEDUP_REMOVED lines=12> */
.L_x_1053:
        /* <DEDUP_REMOVED lines=21> */
.L_x_1057:
[----:B------:R-:W-:Y:S05]  /*2cd0*/  BSYNC B1 ;  /* 0x0000000000017941 */ /* 0x000fea0003800000 */
.L_x_1056:
[----:B------:R-:W-:Y:S01]  /*2ce0*/  LEA R5, R0, 0x3b800000, 0x17 ;  /* 0x3b80000000057811 */ /* 0x000fe200078eb8ff */
[----:B------:R-:W-:-:S05]  /*2cf0*/  IMAD.SHL.U32 R0, R3, 0x100000, RZ ;  /* 0x0010000003007824 */ /* 0x000fca00078e00ff */
[----:B------:R-:W-:Y:S02]  /*2d00*/  LOP3.LUT R0, R5, R0, R6, 0xfe, !PT ;  /* 0x0000000005007212 */ /* 0x000fe400078efe06 */
.L_x_1055:
[----:B------:R-:W-:Y:S05]  /*2d10*/  BSYNC B0 ;  /* 0x0000000000007941 */ /* 0x000fea0003800000 */
.L_x_1054:
[----:B------:R-:W-:-:S04]  /*2d20*/  FSETP.NEU.FTZ.AND P0, PT, R0, RZ, PT ;  /* 0x000000ff0000720b */ /* 0x000fc80003f1d000 */
[----:B------:R-:W-:Y:S01]  /*2d30*/  P2R R24, PR, RZ, 0x1 ;  /* 0x00000001ff187803 */ /* 0x000fe20000000000 */
[----:B------:R-:W-:Y:S05]  /*2d40*/  BRA `(.L_x_1039) ;  /* 0x000004d000007947 */ /* 0x000fea0003800000 */
.L_x_1052:
        /* <DEDUP_REMOVED lines=21> */
.L_x_1061:
[----:B------:R-:W-:Y:S05]  /*2ea0*/  BSYNC B1 ;  /* 0x0000000000017941 */ /* 0x000fea0003800000 */
.L_x_1060:
[----:B------:R-:W-:Y:S01]  /*2eb0*/  LEA R5, R0, 0x37800000, 0x17 ;  /* 0x3780000000057811 */ /* 0x000fe200078eb8ff */
[----:B------:R-:W-:-:S05]  /*2ec0*/  IMAD.SHL.U32 R0, R3, 0x200000, RZ ;  /* 0x0020000003007824 */ /* 0x000fca00078e00ff */
[----:B------:R-:W-:Y:S02]  /*2ed0*/  LOP3.LUT R0, R5, R0, R6, 0xfe, !PT ;  /* 0x0000000005007212 */ /* 0x000fe400078efe06 */
.L_x_1059:
[----:B------:R-:W-:Y:S05]  /*2ee0*/  BSYNC B0 ;  /* 0x0000000000007941 */ /* 0x000fea0003800000 */
.L_x_1058:
[----:B------:R-:W-:-:S04]  /*2ef0*/  FSETP.NEU.FTZ.AND P0, PT, R0, RZ, PT ;  /* 0x000000ff0000720b */ /* 0x000fc80003f1d000 */
[----:B------:R-:W-:Y:S01]  /*2f00*/  P2R R24, PR, RZ, 0x1 ;  /* 0x00000001ff187803 */ /* 0x000fe20000000000 */
[----:B------:R-:W-:Y:S05]  /*2f10*/  BRA `(.L_x_1039) ;  /* 0x0000030000007947 */ /* 0x000fea0003800000 */
.L_x_1051:
        /* <DEDUP_REMOVED lines=14> */
.L_x_1065:
[----:B------:R-:W-:Y:S05]  /*3000*/  BSYNC B0 ;  /* 0x0000000000007941 */ /* 0x000fea0003800000 */
.L_x_1064:
[----:B------:R-:W-:-:S04]  /*3010*/  FSETP.NEU.FTZ.AND P0, PT, R0, RZ, PT ;  /* 0x000000ff0000720b */ /* 0x000fc80003f1d000 */
[----:B------:R-:W-:Y:S01]  /*3020*/  P2R R24, PR, RZ, 0x1 ;  /* 0x00000001ff187803 */ /* 0x000fe20000000000 */
[----:B------:R-:W-:Y:S05]  /*3030*/  BRA `(.L_x_1039) ;  /* 0x000001e000007947 */ /* 0x000fea0003800000 */
.L_x_1038:
        /* <DEDUP_REMOVED lines=22> */
.L_x_1063:
[----:B------:R-:W2:Y:S02]  /*31a0*/  LDG.E.64 R4, [R4.64] ;  /* 0x0000002404047981 */ /* 0x000ea4000c1e1b00 */
[----:B--2---:R-:W-:-:S04]  /*31b0*/  ISETP.NE.U32.AND P0, PT, R4, RZ, PT ;  /* 0x000000ff0400720c */ /* 0x004fc80003f05070 */
[----:B------:R-:W-:-:S04]  /*31c0*/  ISETP.NE.AND.EX P0, PT, R5, RZ, PT, P0 ;  /* 0x000000ff0500720c */ /* 0x000fc80003f05300 */
[----:B------:R-:W-:Y:S01]  /*31d0*/  P2R R24, PR, RZ, 0x1 ;  /* 0x00000001ff187803 */ /* 0x000fe20000000000 */
[----:B------:R-:W-:Y:S05]  /*31e0*/  BRA `(.L_x_1039) ;  /* 0x0000003000007947 */ /* 0x000fea0003800000 */
.L_x_1062:
[----:B------:R-:W2:Y:S02]  /*31f0*/  LDG.E R4, [R4.64] ;  /* 0x0000002404047981 */ /* 0x000ea4000c1e1900 */
[----:B--2---:R-:W-:-:S04]  /*3200*/  ISETP.NE.AND P0, PT, R4, RZ, PT ;  /* 0x000000ff0400720c */ /* 0x004fc80003f05270 */
[----:B------:R-:W-:Y:S02]  /*3210*/  P2R R24, PR, RZ, 0x1 ;  /* 0x00000001ff187803 */ /* 0x000fe40000000000 */
.L_x_1039:
        /* <DEDUP_REMOVED lines=17> */
.L_x_1069:
[----:B------:R-:W2:Y:S02]  /*3330*/  LDG.E.U8 R4, [R4.64] ;  /* 0x0000002404047981 */ /* 0x000ea4000c1e1100 */
[----:B--2---:R-:W-:Y:S01]  /*3340*/  ISETP.NE.AND P0, PT, R4, RZ, PT ;  /* 0x000000ff0400720c */ /* 0x004fe20003f05270 */
[----:B------:R-:W-:Y:S05]  /*3350*/  BRA `(.L_x_1071) ;  /* 0x00000e0000007947 */ /* 0x000fea0003800000 */
.L_x_1068:
        /* <DEDUP_REMOVED lines=10> */
.L_x_1073:
[----:B------:R-:W2:Y:S02]  /*3400*/  LDG.E R4, [R4.64] ;  /* 0x0000002404047981 */ /* 0x000ea4000c1e1900 */
[----:B--2---:R-:W-:Y:S01]  /*3410*/  ISETP.NE.AND P0, PT, R4, RZ, PT ;  /* 0x000000ff0400720c */ /* 0x004fe20003f05270 */
[----:B------:R-:W-:Y:S05]  /*3420*/  BRA `(.L_x_1071) ;  /* 0x00000d3000007947 */ /* 0x000fea0003800000 */
.L_x_1072:
[----:B------:R-:W2:Y:S02]  /*3430*/  LDG.E.U16 R4, [R4.64] ;  /* 0x0000002404047981 */ /* 0x000ea4000c1e1500 */
[----:B--2---:R-:W-:Y:S01]  /*3440*/  ISETP.NE.AND P0, PT, R4, RZ, PT ;  /* 0x000000ff0400720c */ /* 0x004fe20003f05270 */
[----:B------:R-:W-:Y:S05]  /*3450*/  BRA `(.L_x_1071) ;  /* 0x00000d0000007947 */ /* 0x000fea0003800000 */
.L_x_1067:
        /* <DEDUP_REMOVED lines=9> */
.L_x_1075:
[----:B------:R-:W2:Y:S02]  /*34f0*/  LDG.E.U16 R0, [R4.64] ;  /* 0x0000002404007981 */ /* 0x000ea4000c1e1500 */
[----:B--2---:R-:W-:-:S05]  /*3500*/  HADD2.F32 R0, -RZ, R0.H0_H0 ;  /* 0x20000000ff007230 */ /* 0x004fca0000004100 */
[----:B------:R-:W-:Y:S01]  /*3510*/  FSETP.NEU.FTZ.AND P0, PT, R0, RZ, PT ;  /* 0x000000ff0000720b */ /* 0x000fe20003f1d000 */
[----:B------:R-:W-:Y:S05]  /*3520*/  BRA `(.L_x_1071) ;  /* 0x00000c3000007947 */ /* 0x000fea0003800000 */
.L_x_1074:
        /* <DEDUP_REMOVED lines=11> */
.L_x_1077:
        /* <DEDUP_REMOVED lines=10> */
.L_x_1076:
[----:B------:R-:W2:Y:S02]  /*3680*/  LDG.E.64 R4, [R4.64] ;  /* 0x0000002404047981 */ /* 0x000ea4000c1e1b00 */
[----:B--2---:R0:W1:Y:S01]  /*3690*/  DSETP.NEU.AND P0, PT, R4, RZ, PT ;  /* 0x000000ff0400722a */ /* 0x0040620003f0d000 */
[----:B------:R-:W-:Y:S05]  /*36a0*/  BRA `(.L_x_1071) ;  /* 0x00000ab000007947 */ /* 0x000fea0003800000 */
.L_x_1066:
        /* <DEDUP_REMOVED lines=11> */
.L_x_1080:
[----:B------:R-:W2:Y:S02]  /*3760*/  LDG.E.128 R4, [R4.64] ;  /* 0x0000002404047981 */ /* 0x000ea4000c1e1d00 */
[----:B--2---:R-:W0:-:S06]  /*3770*/  DSETP.NEU.AND P0, PT, R6, RZ, PT ;  /* 0x000000ff0600722a */ /* 0x004e0c0003f0d000 */
[----:B0-----:R0:W1:Y:S01]  /*3780*/  DSETP.NEU.OR P0, PT, R4, RZ, P0 ;  /* 0x000000ff0400722a */ /* 0x001062000070d400 */
[----:B------:R-:W-:Y:S05]  /*3790*/  BRA `(.L_x_1071) ;  /* 0x000009c000007947 */ /* 0x000fea0003800000 */
.L_x_1079:
        /* <DEDUP_REMOVED lines=27> */
.L_x_1082:
        /* <DEDUP_REMOVED lines=14> */
.L_x_1081:
[----:B------:R-:W2:Y:S02]  /*3a30*/  LDG.E.U16 R0, [R4.64] ;  /* 0x0000002404007981 */ /* 0x000ea4000c1e1500 */
[----:B--2---:R-:W-:-:S04]  /*3a40*/  PRMT R0, RZ, 0x5410, R0 ;  /* 0x00005410ff007816 */ /* 0x004fc80000000000 */
[----:B------:R-:W-:Y:S01]  /*3a50*/  FSETP.NEU.FTZ.AND P0, PT, R0, RZ, PT ;  /* 0x000000ff0000720b */ /* 0x000fe20003f1d000 */
[----:B------:R-:W-:Y:S05]  /*3a60*/  BRA `(.L_x_1071) ;  /* 0x000006f000007947 */ /* 0x000fea0003800000 */
.L_x_1078:
        /* <DEDUP_REMOVED lines=11> */
.L_x_1085:
        /* <DEDUP_REMOVED lines=21> */
.L_x_1089:
[----:B------:R-:W-:Y:S05]  /*3c70*/  BSYNC B1 ;  /* 0x0000000000017941 */ /* 0x000fea0003800000 */
.L_x_1088:
[----:B------:R-:W-:Y:S01]  /*3c80*/  LEA R5, R0, 0x3b800000, 0x17 ;  /* 0x3b80000000057811 */ /* 0x000fe200078eb8ff */
[----:B------:R-:W-:-:S05]  /*3c90*/  IMAD.SHL.U32 R0, R3, 0x100000, RZ ;  /* 0x0010000003007824 */ /* 0x000fca00078e00ff */
[----:B------:R-:W-:Y:S02]  /*3ca0*/  LOP3.LUT R0, R5, R0, R6, 0xfe, !PT ;  /* 0x0000000005007212 */ /* 0x000fe400078efe06 */
.L_x_1087:
[----:B------:R-:W-:Y:S05]  /*3cb0*/  BSYNC B0 ;  /* 0x0000000000007941 */ /* 0x000fea0003800000 */
.L_x_1086:
[----:B------:R-:W-:Y:S01]  /*3cc0*/  FSETP.NEU.FTZ.AND P0, PT, R0, RZ, PT ;  /* 0x000000ff0000720b */ /* 0x000fe20003f1d000 */
[----:B------:R-:W-:Y:S05]  /*3cd0*/  BRA `(.L_x_1071) ;  /* 0x0000048000007947 */ /* 0x000fea0003800000 */
.L_x_1084:
        /* <DEDUP_REMOVED lines=21> */
.L_x_1093:
[----:B------:R-:W-:Y:S05]  /*3e30*/  BSYNC B1 ;  /* 0x0000000000017941 */ /* 0x000fea0003800000 */
.L_x_1092:
[----:B------:R-:W-:Y:S01]  /*3e40*/  LEA R5, R0, 0x37800000, 0x17 ;  /* 0x3780000000057811 */ /* 0x000fe200078eb8ff */
[----:B------:R-:W-:-:S05]  /*3e50*/  IMAD.SHL.U32 R0, R3, 0x200000, RZ ;  /* 0x0020000003007824 */ /* 0x000fca00078e00ff */
[----:B------:R-:W-:Y:S02]  /*3e60*/  LOP3.LUT R0, R5, R0, R6, 0xfe, !PT ;  /* 0x0000000005007212 */ /* 0x000fe400078efe06 */
.L_x_1091:
[----:B------:R-:W-:Y:S05]  /*3e70*/  BSYNC B0 ;  /* 0x0000000000007941 */ /* 0x000fea0003800000 */
.L_x_1090:
[----:B------:R-:W-:Y:S01]  /*3e80*/  FSETP.NEU.FTZ.AND P0, PT, R0, RZ, PT ;  /* 0x000000ff0000720b */ /* 0x000fe20003f1d000 */
[----:B------:R-:W-:Y:S05]  /*3e90*/  BRA `(.L_x_1071) ;  /* 0x000002c000007947 */ /* 0x000fea0003800000 */
.L_x_1083:
        /* <DEDUP_REMOVED lines=14> */
.L_x_1097:
[----:B------:R-:W-:Y:S05]  /*3f80*/  BSYNC B0 ;  /* 0x0000000000007941 */ /* 0x000fea0003800000 */
.L_x_1096:
[----:B------:R-:W-:Y:S01]  /*3f90*/  FSETP.NEU.FTZ.AND P0, PT, R0, RZ, PT ;  /* 0x000000ff0000720b */ /* 0x000fe20003f1d000 */
[----:B------:R-:W-:Y:S05]  /*3fa0*/  BRA `(.L_x_1071) ;  /* 0x000001b000007947 */ /* 0x000fea0003800000 */
.L_x_1070:
        /* <DEDUP_REMOVED lines=21> */
.L_x_1095:
[----:B------:R-:W2:Y:S02]  /*4100*/  LDG.E.64 R4, [R4.64] ;  /* 0x0000002404047981 */ /* 0x000ea4000c1e1b00 */
[----:B--2---:R-:W-:-:S04]  /*4110*/  ISETP.NE.U32.AND P0, PT, R4, RZ, PT ;  /* 0x000000ff0400720c */ /* 0x004fc80003f05070 */
[----:B------:R-:W-:Y:S01]  /*4120*/  ISETP.NE.AND.EX P0, PT, R5, RZ, PT, P0 ;  /* 0x000000ff0500720c */ /* 0x000fe20003f05300 */
[----:B------:R-:W-:Y:S05]  /*4130*/  BRA `(.L_x_1071) ;  /* 0x0000002000007947 */ /* 0x000fea0003800000 */
.L_x_1094:
[----:B------:R-:W2:Y:S02]  /*4140*/  LDG.E R4, [R4.64] ;  /* 0x0000002404047981 */ /* 0x000ea4000c1e1900 */
[----:B--2---:R-:W-:Y:S02]  /*4150*/  ISETP.NE.AND P0, PT, R4, RZ, PT ;  /* 0x000000ff0400720c */ /* 0x004fe40003f05270 */
.L_x_1071:
[----:B------:R-:W-:Y:S02]  /*4160*/  ISETP.NE.AND P1, PT, R24, RZ, PT ;  /* 0x000000ff1800720c */ /* 0x000fe40003f25270 */
[----:B-1----:R-:W-:Y:S02]  /*4170*/  SEL R25, RZ, 0x1, !P0 ;  /* 0x00000001ff197807 */ /* 0x002fe40004000000 */
[----:B------:R-:W-:Y:S02]  /*4180*/  SEL R24, RZ, 0x1, !P1 ;  /* 0x00000001ff187807 */ /* 0x000fe40004800000 */
[----:B------:R-:W-:-:S05]  /*4190*/  IADD3 R23, R23, 0x80, RZ ;  /* 0x0000008017177810 */ /* 0x000fca0007ffe0ff */
.L_x_1033:
[----:B------:R-:W-:Y:S05]  /*41a0*/  BSYNC B6 ;  /* 0x0000000000067941 */ /* 0x000fea0003800000 */
.L_x_1032:
[----:B------:R-:W-:Y:S01]  /*41b0*/  ISETP.GE.AND P0, PT, R23, R22, PT ;  /* 0x000000161700720c */ /* 0x000fe20003f06270 */
[----:B------:R-:W-:Y:S01]  /*41c0*/  BSSY B6, `(.L_x_1098) ;  /* 0x0000208000067945 */ /* 0x000fe20003800000 */
[----:B------:R-:W-:-:S02]  /*41d0*/  PRMT R28, RZ, 0x7610, R28 ;  /* 0x00007610ff1c7816 */ /* 0x000fc4000000001c */
[----:B------:R-:W-:Y:S02]  /*41e0*/  PRMT R27, RZ, 0x7610, R27 ;  /* 0x00007610ff1b7816 */ /* 0x000fe4000000001b */
[----:B------:R-:W-:-:S07]  /*41f0*/  PRMT R26, RZ, 0x7610, R26 ;  /* 0x00007610ff1a7816 */ /* 0x000fce000000001a */
        /* <DEDUP_REMOVED lines=20> */
.L_x_1103:
[----:B------:R-:W2:Y:S02]  /*4340*/  LDG.E.U8 R4, [R4.64] ;  /* 0x0000002404047981 */ /* 0x000ea4000c1e1100 */
[----:B--2---:R-:W-:-:S04]  /*4350*/  ISETP.NE.AND P0, PT, R4, RZ, PT ;  /* 0x000000ff0400720c */ /* 0x004fc80003f05270 */
[----:B------:R-:W-:Y:S01]  /*4360*/  P2R R27, PR, RZ, 0x1 ;  /* 0x00000001ff1b7803 */ /* 0x000fe20000000000 */
[----:B------:R-:W-:Y:S05]  /*4370*/  BRA `(.L_x_1105) ;  /* 0x00000f4000007947 */ /* 0x000fea0003800000 */
.L_x_1102:
        /* <DEDUP_REMOVED lines=11> */
.L_x_1107:
[----:B------:R-:W2:Y:S02]  /*4430*/  LDG.E R4, [R4.64] ;  /* 0x0000002404047981 */ /* 0x000ea4000c1e1900 */
[----:B--2---:R-:W-:-:S04]  /*4440*/  ISETP.NE.AND P0, PT, R4, RZ, PT ;  /* 0x000000ff0400720c */ /* 0x004fc80003f05270 */
[----:B------:R-:W-:Y:S01]  /*4450*/  P2R R27, PR, RZ, 0x1 ;  /* 0x00000001ff1b7803 */ /* 0x000fe20000000000 */
[----:B------:R-:W-:Y:S05]  /*4460*/  BRA `(.L_x_1105) ;  /* 0x00000e5000007947 */ /* 0x000fea0003800000 */
.L_x_1106:
[----:B------:R-:W2:Y:S02]  /*4470*/  LDG.E.U16 R4, [R4.64] ;  /* 0x0000002404047981 */ /* 0x000ea4000c1e1500 */
[----:B--2---:R-:W-:-:S04]  /*4480*/  ISETP.NE.AND P0, PT, R4, RZ, PT ;  /* 0x000000ff0400720c */ /* 0x004fc80003f05270 */
[----:B------:R-:W-:Y:S01]  /*4490*/  P2R R27, PR, RZ, 0x1 ;  /* 0x00000001ff1b7803 */ /* 0x000fe20000000000 */
[----:B------:R-:W-:Y:S05]  /*44a0*/  BRA `(.L_x_1105) ;  /* 0x00000e1000007947 */ /* 0x000fea0003800000 */
.L_x_1101:
        /* <DEDUP_REMOVED lines=10> */
.L_x_1109:
[----:B------:R-:W2:Y:S02]  /*4550*/  LDG.E.U16 R0, [R4.64] ;  /* 0x0000002404007981 */ /* 0x000ea4000c1e1500 */
[----:B--2---:R-:W-:-:S05]  /*4560*/  HADD2.F32 R0, -RZ, R0.H0_H0 ;  /* 0x20000000ff007230 */ /* 0x004fca0000004100 */
[----:B------:R-:W-:-:S04]  /*4570*/  FSETP.NEU.FTZ.AND P0, PT, R0, RZ, PT ;  /* 0x000000ff0000720b */ /* 0x000fc80003f1d000 */
[----:B------:R-:W-:Y:S01]  /*4580*/  P2R R27, PR, RZ, 0x1 ;  /* 0x00000001ff1b7803 */ /* 0x000fe20000000000 */
[----:B------:R-:W-:Y:S05]  /*4590*/  BRA `(.L_x_1105) ;  /* 0x00000d2000007947 */ /* 0x000fea0003800000 */
.L_x_1108:
        /* <DEDUP_REMOVED lines=12> */
.L_x_1111:
        /* <DEDUP_REMOVED lines=11> */
.L_x_1110:
[----:B------:R-:W2:Y:S02]  /*4710*/  LDG.E.64 R4, [R4.64] ;  /* 0x0000002404047981 */ /* 0x000ea4000c1e1b00 */
[----:B--2---:R-:W0:-:S06]  /*4720*/  DSETP.NEU.AND P0, PT, R4, RZ, PT ;  /* 0x000000ff0400722a */ /* 0x004e0c0003f0d000 */
[----:B0-----:R-:W-:Y:S01]  /*4730*/  P2R R27, PR, RZ, 0x1 ;  /* 0x00000001ff1b7803 */ /* 0x001fe20000000000 */
[----:B------:R-:W-:Y:S05]  /*4740*/  BRA `(.L_x_1105) ;  /* 0x00000b7000007947 */ /* 0x000fea0003800000 */
.L_x_1100:
        /* <DEDUP_REMOVED lines=12> */
.L_x_1114:
[----:B------:R-:W2:Y:S02]  /*4810*/  LDG.E.128 R4, [R4.64] ;  /* 0x0000002404047981 */ /* 0x000ea4000c1e1d00 */
[----:B--2---:R-:W0:-:S06]  /*4820*/  DSETP.NEU.AND P0, PT, R6, RZ, PT ;  /* 0x000000ff0600722a */ /* 0x004e0c0003f0d000 */
[----:B0-----:R-:W0:-:S06]  /*4830*/  DSETP.NEU.OR P0, PT, R4, RZ, P0 ;  /* 0x000000ff0400722a */ /* 0x001e0c000070d400 */
[----:B0-----:R-:W-:Y:S01]  /*4840*/  P2R R27, PR, RZ, 0x1 ;  /* 0x00000001ff1b7803 */ /* 0x001fe20000000000 */
[----:B------:R-:W-:Y:S05]  /*4850*/  BRA `(.L_x_1105) ;  /* 0x00000a6000007947 */ /* 0x000fea0003800000 */
.L_x_1113:
        /* <DEDUP_REMOVED lines=28> */
.L_x_1116:
        /* <DEDUP_REMOVED lines=15> */
.L_x_1115:
[----:B------:R-:W2:Y:S02]  /*4b10*/  LDG.E.U16 R0, [R4.64] ;  /* 0x0000002404007981 */ /* 0x000ea4000c1e1500 */
[----:B--2---:R-:W-:-:S04]  /*4b20*/  PRMT R0, RZ, 0x5410, R0 ;  /* 0x00005410ff007816 */ /* 0x004fc80000000000 */
[----:B------:R-:W-:-:S04]  /*4b30*/  FSETP.NEU.FTZ.AND P0, PT, R0, RZ, PT ;  /* 0x000000ff0000720b */ /* 0x000fc80003f1d000 */
[----:B------:R-:W-:Y:S01]  /*4b40*/  P2R R27, PR, RZ, 0x1 ;  /* 0x00000001ff1b7803 */ /* 0x000fe20000000000 */
[----:B------:R-:W-:Y:S05]  /*4b50*/  BRA `(.L_x_1105) ;  /* 0x0000076000007947 */ /* 0x000fea0003800000 */
.L_x_1112:
        /* <DEDUP_REMOVED lines=12> */
.L_x_1119:
        /* <DEDUP_REMOVED lines=21> */
.L_x_1123:
[----:B------:R-:W-:Y:S05]  /*4d70*/  BSYNC B1 ;  /* 0x0000000000017941 */ /* 0x000fea0003800000 */
.L_x_1122:
[----:B------:R-:W-:Y:S01]  /*4d80*/  LEA R5, R0, 0x3b800000, 0x17 ;  /* 0x3b80000000057811 */ /* 0x000fe200078eb8ff */
[----:B------:R-:W-:-:S05]  /*4d90*/  IMAD.SHL.U32 R0, R3, 0x100000, RZ ;  /* 0x0010000003007824 */ /* 0x000fca00078e00ff */
[----:B------:R-:W-:Y:S02]  /*4da0*/  LOP3.LUT R0, R5, R0, R6, 0xfe, !PT ;  /* 0x0000000005007212 */ /* 0x000fe400078efe06 */
.L_x_1121:
[----:B------:R-:W-:Y:S05]  /*4db0*/  BSYNC B0 ;  /* 0x0000000000007941 */ /* 0x000fea0003800000 */
.L_x_1120:
[----:B------:R-:W-:-:S04]  /*4dc0*/  FSETP.NEU.FTZ.AND P0, PT, R0, RZ, PT ;  /* 0x000000ff0000720b */ /* 0x000fc80003f1d000 */
[----:B------:R-:W-:Y:S01]  /*4dd0*/  P2R R27, PR, RZ, 0x1 ;  /* 0x00000001ff1b7803 */ /* 0x000fe20000000000 */
[----:B------:R-:W-:Y:S05]  /*4de0*/  BRA `(.L_x_1105) ;  /* 0x000004d000007947 */ /* 0x000fea0003800000 */
.L_x_1118:
        /* <DEDUP_REMOVED lines=21> */
.L_x_1127:
[----:B------:R-:W-:Y:S05]  /*4f40*/  BSYNC B1 ;  /* 0x0000000000017941 */ /* 0x000fea0003800000 */
.L_x_1126:
[----:B------:R-:W-:Y:S01]  /*4f50*/  LEA R5, R0, 0x37800000, 0x17 ;  /* 0x3780000000057811 */ /* 0x000fe200078eb8ff */
[----:B------:R-:W-:-:S05]  /*4f60*/  IMAD.SHL.U32 R0, R3, 0x200000, RZ ;  /* 0x0020000003007824 */ /* 0x000fca00078e00ff */
[----:B------:R-:W-:Y:S02]  /*4f70*/  LOP3.LUT R0, R5, R0, R6, 0xfe, !PT ;  /* 0x0000000005007212 */ /* 0x000fe400078efe06 */
.L_x_1125:
[----:B------:R-:W-:Y:S05]  /*4f80*/  BSYNC B0 ;  /* 0x0000000000007941 */ /* 0x000fea0003800000 */
.L_x_1124:
[----:B------:R-:W-:-:S04]  /*4f90*/  FSETP.NEU.FTZ.AND P0, PT, R0, RZ, PT ;  /* 0x000000ff0000720b */ /* 0x000fc80003f1d000 */
[----:B------:R-:W-:Y:S01]  /*4fa0*/  P2R R27, PR, RZ, 0x1 ;  /* 0x00000001ff1b7803 */ /* 0x000fe20000000000 */
[----:B------:R-:W-:Y:S05]  /*4fb0*/  BRA `(.L_x_1105) ;  /* 0x0000030000007947 */ /* 0x000fea0003800000 */
.L_x_1117:
        /* <DEDUP_REMOVED lines=14> */
.L_x_1131:
[----:B------:R-:W-:Y:S05]  /*50a0*/  BSYNC B0 ;  /* 0x0000000000007941 */ /* 0x000fea0003800000 */
.L_x_1130:
[----:B------:R-:W-:-:S04]  /*50b0*/  FSETP.NEU.FTZ.AND P0, PT, R0, RZ, PT ;  /* 0x000000ff0000720b */ /* 0x000fc80003f1d000 */
[----:B------:R-:W-:Y:S01]  /*50c0*/  P2R R27, PR, RZ, 0x1 ;  /* 0x00000001ff1b7803 */ /* 0x000fe20000000000 */
[----:B------:R-:W-:Y:S05]  /*50d0*/  BRA `(.L_x_1105) ;  /* 0x000001e000007947 */ /* 0x000fea0003800000 */
.L_x_1104:
        /* <DEDUP_REMOVED lines=22> */
.L_x_1129:
[----:B------:R-:W2:Y:S02]  /*5240*/  LDG.E.64 R4, [R4.64] ;  /* 0x0000002404047981 */ /* 0x000ea4000c1e1b00 */
[----:B--2---:R-:W-:-:S04]  /*5250*/  ISETP.NE.U32.AND P0, PT, R4, RZ, PT ;  /* 0x000000ff0400720c */ /* 0x004fc80003f05070 */
[----:B------:R-:W-:-:S04]  /*5260*/  ISETP.NE.AND.EX P0, PT, R5, RZ, PT, P0 ;  /* 0x000000ff0500720c */ /* 0x000fc80003f05300 */
[----:B------:R-:W-:Y:S01]  /*5270*/  P2R R27, PR, RZ, 0x1 ;  /* 0x00000001ff1b7803 */ /* 0x000fe20000000000 */
[----:B------:R-:W-:Y:S05]  /*5280*/  BRA `(.L_x_1105) ;  /* 0x0000003000007947 */ /* 0x000fea0003800000 */
.L_x_1128:
[----:B------:R-:W2:Y:S02]  /*5290*/  LDG.E R4, [R4.64] ;  /* 0x0000002404047981 */ /* 0x000ea4000c1e1900 */
[----:B--2---:R-:W-:-:S04]  /*52a0*/  ISETP.NE.AND P0, PT, R4, RZ, PT ;  /* 0x000000ff0400720c */ /* 0x004fc80003f05270 */
[----:B------:R-:W-:Y:S02]  /*52b0*/  P2R R27, PR, RZ, 0x1 ;  /* 0x00000001ff1b7803 */ /* 0x000fe40000000000 */
.L_x_1105:
        /* <DEDUP_REMOVED lines=17> */
.L_x_1135:
[----:B------:R-:W2:Y:S02]  /*53d0*/  LDG.E.U8 R4, [R4.64] ;  /* 0x0000002404047981 */ /* 0x000ea4000c1e1100 */
[----:B--2---:R-:W-:Y:S01]  /*53e0*/  ISETP.NE.AND P0, PT, R4, RZ, PT ;  /* 0x000000ff0400720c */ /* 0x004fe20003f05270 */
[----:B------:R-:W-:Y:S05]  /*53f0*/  BRA `(.L_x_1137) ;  /* 0x00000e0000007947 */ /* 0x000fea0003800000 */
.L_x_1134:
        /* <DEDUP_REMOVED lines=10> */
.L_x_1139:
[----:B------:R-:W2:Y:S02]  /*54a0*/  LDG.E R4, [R4.64] ;  /* 0x0000002404047981 */ /* 0x000ea4000c1e1900 */
[----:B--2---:R-:W-:Y:S01]  /*54b0*/  ISETP.NE.AND P0, PT, R4, RZ, PT ;  /* 0x000000ff0400720c */ /* 0x004fe20003f05270 */
[----:B------:R-:W-:Y:S05]  /*54c0*/  BRA `(.L_x_1137) ;  /* 0x00000d3000007947 */ /* 0x000fea0003800000 */
.L_x_1138:
[----:B------:R-:W2:Y:S02]  /*54d0*/  LDG.E.U16 R4, [R4.64] ;  /* 0x0000002404047981 */ /* 0x000ea4000c1e1500 */
[----:B--2---:R-:W-:Y:S01]  /*54e0*/  ISETP.NE.AND P0, PT, R4, RZ, PT ;  /* 0x000000ff0400720c */ /* 0x004fe20003f05270 */
[----:B------:R-:W-:Y:S05]  /*54f0*/  BRA `(.L_x_1137) ;  /* 0x00000d0000007947 */ /* 0x000fea0003800000 */
.L_x_1133:
        /* <DEDUP_REMOVED lines=9> */
.L_x_1141:
[----:B------:R-:W2:Y:S02]  /*5590*/  LDG.E.U16 R0, [R4.64] ;  /* 0x0000002404007981 */ /* 0x000ea4000c1e1500 */
[----:B--2---:R-:W-:-:S05]  /*55a0*/  HADD2.F32 R0, -RZ, R0.H0_H0 ;  /* 0x20000000ff007230 */ /* 0x004fca0000004100 */
[----:B------:R-:W-:Y:S01]  /*55b0*/  FSETP.NEU.FTZ.AND P0, PT, R0, RZ, PT ;  /* 0x000000ff0000720b */ /* 0x000fe20003f1d000 */
[----:B------:R-:W-:Y:S05]  /*55c0*/  BRA `(.L_x_1137) ;  /* 0x00000c3000007947 */ /* 0x000fea0003800000 */
.L_x_1140:
        /* <DEDUP_REMOVED lines=11> */
.L_x_1143:
        /* <DEDUP_REMOVED lines=10> */
.L_x_1142:
[----:B------:R-:W2:Y:S02]  /*5720*/  LDG.E.64 R4, [R4.64] ;  /* 0x0000002404047981 */ /* 0x000ea4000c1e1b00 */
[----:B--2---:R0:W1:Y:S01]  /*5730*/  DSETP.NEU.AND P0, PT, R4, RZ, PT ;  /* 0x000000ff0400722a */ /* 0x0040620003f0d000 */
[----:B------:R-:W-:Y:S05]  /*5740*/  BRA `(.L_x_1137) ;  /* 0x00000ab000007947 */ /* 0x000fea0003800000 */
.L_x_1132:
        /* <DEDUP_REMOVED lines=11> */
.L_x_1146:
[----:B------:R-:W2:Y:S02]  /*5800*/  LDG.E.128 R4, [R4.64] ;  /* 0x0000002404047981 */ /* 0x000ea4000c1e1d00 */
[----:B--2---:R-:W0:-:S06]  /*5810*/  DSETP.NEU.AND P0, PT, R6, RZ, PT ;  /* 0x000000ff0600722a */ /* 0x004e0c0003f0d000 */
[----:B0-----:R0:W1:Y:S01]  /*5820*/  DSETP.NEU.OR P0, PT, R4, RZ, P0 ;  /* 0x000000ff0400722a */ /* 0x001062000070d400 */
[----:B------:R-:W-:Y:S05]  /*5830*/  BRA `(.L_x_1137) ;  /* 0x000009c000007947 */ /* 0x000fea0003800000 */
.L_x_1145:
        /* <DEDUP_REMOVED lines=27> */
.L_x_1148:
        /* <DEDUP_REMOVED lines=14> */
.L_x_1147:
[----:B------:R-:W2:Y:S02]  /*5ad0*/  LDG.E.U16 R0, [R4.64] ;  /* 0x0000002404007981 */ /* 0x000ea4000c1e1500 */
[----:B--2---:R-:W-:-:S04]  /*5ae0*/  PRMT R0, RZ, 0x5410, R0 ;  /* 0x00005410ff007816 */ /* 0x004fc80000000000 */
[----:B------:R-:W-:Y:S01]  /*5af0*/  FSETP.NEU.FTZ.AND P0, PT, R0, RZ, PT ;  /* 0x000000ff0000720b */ /* 0x000fe20003f1d000 */
[----:B------:R-:W-:Y:S05]  /*5b00*/  BRA `(.L_x_1137) ;  /* 0x000006f000007947 */ /* 0x000fea0003800000 */
.L_x_1144:
        /* <DEDUP_REMOVED lines=11> */
.L_x_1151:
        /* <DEDUP_REMOVED lines=21> */
.L_x_1155:
[----:B------:R-:W-:Y:S05]  /*5d10*/  BSYNC B1 ;  /* 0x0000000000017941 */ /* 0x000fea0003800000 */
.L_x_1154:
[----:B------:R-:W-:Y:S01]  /*5d20*/  LEA R5, R0, 0x3b800000, 0x17 ;  /* 0x3b80000000057811 */ /* 0x000fe200078eb8ff */
[----:B------:R-:W-:-:S05]  /*5d30*/  IMAD.SHL.U32 R0, R3, 0x100000, RZ ;  /* 0x0010000003007824 */ /* 0x000fca00078e00ff */
[----:B------:R-:W-:Y:S02]  /*5d40*/  LOP3.LUT R0, R5, R0, R6, 0xfe, !PT ;  /* 0x0000000005007212 */ /* 0x000fe400078efe06 */
.L_x_1153:
[----:B------:R-:W-:Y:S05]  /*5d50*/  BSYNC B0 ;  /* 0x0000000000007941 */ /* 0x000fea0003800000 */
.L_x_1152:
[----:B------:R-:W-:Y:S01]  /*5d60*/  FSETP.NEU.FTZ.AND P0, PT, R0, RZ, PT ;  /* 0x000000ff0000720b */ /* 0x000fe20003f1d000 */
[----:B------:R-:W-:Y:S05]  /*5d70*/  BRA `(.L_x_1137) ;  /* 0x0000048000007947 */ /* 0x000fea0003800000 */
.L_x_1150:
        /* <DEDUP_REMOVED lines=21> */
.L_x_1159:
[----:B------:R-:W-:Y:S05]  /*5ed0*/  BSYNC B1 ;  /* 0x0000000000017941 */ /* 0x000fea0003800000 */
.L_x_1158:
[----:B------:R-:W-:Y:S01]  /*5ee0*/  LEA R5, R0, 0x37800000, 0x17 ;  /* 0x3780000000057811 */ /* 0x000fe200078eb8ff */
[----:B------:R-:W-:-:S05]  /*5ef0*/  IMAD.SHL.U32 R0, R3, 0x200000, RZ ;  /* 0x0020000003007824 */ /* 0x000fca00078e00ff */
[----:B------:R-:W-:Y:S02]  /*5f00*/  LOP3.LUT R0, R5, R0, R6, 0xfe, !PT ;  /* 0x0000000005007212 */ /* 0x000fe400078efe06 */
.L_x_1157:
[----:B------:R-:W-:Y:S05]  /*5f10*/  BSYNC B0 ;  /* 0x0000000000007941 */ /* 0x000fea0003800000 */
.L_x_1156:
[----:B------:R-:W-:Y:S01]  /*5f20*/  FSETP.NEU.FTZ.AND P0, PT, R0, RZ, PT ;  /* 0x000000ff0000720b */ /* 0x000fe20003f1d000 */
[----:B------:R-:W-:Y:S05]  /*5f30*/  BRA `(.L_x_1137) ;  /* 0x000002c000007947 */ /* 0x000fea0003800000 */
.L_x_1149:
        /* <DEDUP_REMOVED lines=14> */
.L_x_1163:
[----:B------:R-:W-:Y:S05]  /*6020*/  BSYNC B0 ;  /* 0x0000000000007941 */ /* 0x000fea0003800000 */
.L_x_1162:
[----:B------:R-:W-:Y:S01]  /*6030*/  FSETP.NEU.FTZ.AND P0, PT, R0, RZ, PT ;  /* 0x000000ff0000720b */ /* 0x000fe20003f1d000 */
[----:B------:R-:W-:Y:S05]  /*6040*/  BRA `(.L_x_1137) ;  /* 0x000001b000007947 */ /* 0x000fea0003800000 */
.L_x_1136:
        /* <DEDUP_REMOVED lines=21> */
.L_x_1161:
[----:B------:R-:W2:Y:S02]  /*61a0*/  LDG.E.64 R4, [R4.64] ;  /* 0x0000002404047981 */ /* 0x000ea4000c1e1b00 */
[----:B--2---:R-:W-:-:S04]  /*61b0*/  ISETP.NE.U32.AND P0, PT, R4, RZ, PT ;  /* 0x000000ff0400720c */ /* 0x004fc80003f05070 */
[----:B------:R-:W-:Y:S01]  /*61c0*/  ISETP.NE.AND.EX P0, PT, R5, RZ, PT, P0 ;  /* 0x000000ff0500720c */ /* 0x000fe20003f05300 */
[----:B------:R-:W-:Y:S05]  /*61d0*/  BRA `(.L_x_1137) ;  /* 0x0000002000007947 */ /* 0x000fea0003800000 */
.L_x_1160:
[----:B------:R-:W2:Y:S02]  /*61e0*/  LDG.E R4, [R4.64] ;  /* 0x0000002404047981 */ /* 0x000ea4000c1e1900 */
[----:B--2---:R-:W-:Y:S02]  /*61f0*/  ISETP.NE.AND P0, PT, R4, RZ, PT ;  /* 0x000000ff0400720c */ /* 0x004fe40003f05270 */
.L_x_1137:
[----:B------:R-:W-:Y:S02]  /*6200*/  ISETP.NE.AND P1, PT, R27, RZ, PT ;  /* 0x000000ff1b00720c */ /* 0x000fe40003f25270 */
[----:B-1----:R-:W-:Y:S02]  /*6210*/  SEL R26, RZ, 0x1, !P0 ;  /* 0x00000001ff1a7807 */ /* 0x002fe40004000000 */
[----:B------:R-:W-:Y:S02]  /*6220*/  SEL R27, RZ, 0x1, !P1 ;  /* 0x00000001ff1b7807 */ /* 0x000fe40004800000 */
[----:B------:R-:W-:-:S05]  /*6230*/  IADD3 R23, R23, 0x80, RZ ;  /* 0x0000008017177810 */ /* 0x000fca0007ffe0ff */
.L_x_1099:
[----:B------:R-:W-:Y:S05]  /*6240*/  BSYNC B6 ;  /* 0x0000000000067941 */ /* 0x000fea0003800000 */
.L_x_1098:
        /* <DEDUP_REMOVED lines=23> */
.L_x_1169:
[----:B------:R-:W2:Y:S02]  /*63c0*/  LDG.E.U8 R4, [R4.64] ;  /* 0x0000002404047981 */ /* 0x000ea4000c1e1100 */
[----:B--2---:R-:W-:-:S04]  /*63d0*/  ISETP.NE.AND P0, PT, R4, RZ, PT ;  /* 0x000000ff0400720c */ /* 0x004fc80003f05270 */
[----:B------:R-:W-:Y:S01]  /*63e0*/  P2R R16, PR, RZ, 0x1 ;  /* 0x00000001ff107803 */ /* 0x000fe20000000000 */
[----:B------:R-:W-:Y:S05]  /*63f0*/  BRA `(.L_x_1171) ;  /* 0x00000f4000007947 */ /* 0x000fea0003800000 */
.L_x_1168:
        /* <DEDUP_REMOVED lines=11> */
.L_x_1173:
[----:B------:R-:W2:Y:S02]  /*64b0*/  LDG.E R4, [R4.64] ;  /* 0x0000002404047981 */ /* 0x000ea4000c1e1900 */
[----:B--2---:R-:W-:-:S04]  /*64c0*/  ISETP.NE.AND P0, PT, R4, RZ, PT ;  /* 0x000000ff0400720c */ /* 0x004fc80003f05270 */
[----:B------:R-:W-:Y:S01]  /*64d0*/  P2R R16, PR, RZ, 0x1 ;  /* 0x00000001ff107803 */ /* 0x000fe20000000000 */
[----:B------:R-:W-:Y:S05]  /*64e0*/  BRA `(.L_x_1171) ;  /* 0x00000e5000007947 */ /* 0x000fea0003800000 */
.L_x_1172:
[----:B------:R-:W2:Y:S02]  /*64f0*/  LDG.E.U16 R4, [R4.64] ;  /* 0x0000002404047981 */ /* 0x000ea4000c1e1500 */
[----:B--2---:R-:W-:-:S04]  /*6500*/  ISETP.NE.AND P0, PT, R4, RZ, PT ;  /* 0x000000ff0400720c */ /* 0x004fc80003f05270 */
[----:B------:R-:W-:Y:S01]  /*6510*/  P2R R16, PR, RZ, 0x1 ;  /* 0x00000001ff107803 */ /* 0x000fe20000000000 */
[----:B------:R-:W-:Y:S05]  /*6520*/  BRA `(.L_x_1171) ;  /* 0x00000e1000007947 */ /* 0x000fea0003800000 */
.L_x_1167:
        /* <DEDUP_REMOVED lines=10> */
.L_x_1175:
[----:B------:R-:W2:Y:S02]  /*65d0*/  LDG.E.U16 R0, [R4.64] ;  /* 0x0000002404007981 */ /* 0x000ea4000c1e1500 */
[----:B--2---:R-:W-:-:S05]  /*65e0*/  HADD2.F32 R0, -RZ, R0.H0_H0 ;  /* 0x20000000ff007230 */ /* 0x004fca0000004100 */
[----:B------:R-:W-:-:S04]  /*65f0*/  FSETP.NEU.FTZ.AND P0, PT, R0, RZ, PT ;  /* 0x000000ff0000720b */ /* 0x000fc80003f1d000 */
[----:B------:R-:W-:Y:S01]  /*6600*/  P2R R16, PR, RZ, 0x1 ;  /* 0x00000001ff107803 */ /* 0x000fe20000000000 */
[----:B------:R-:W-:Y:S05]  /*6610*/  BRA `(.L_x_1171) ;  /* 0x00000d2000007947 */ /* 0x000fea0003800000 */
.L_x_1174:
        /* <DEDUP_REMOVED lines=12> */
.L_x_1177:
        /* <DEDUP_REMOVED lines=11> */
.L_x_1176:
[----:B------:R-:W2:Y:S02]  /*6790*/  LDG.E.64 R4, [R4.64] ;  /* 0x0000002404047981 */ /* 0x000ea4000c1e1b00 */
[----:B--2---:R-:W0:-:S06]  /*67a0*/  DSETP.NEU.AND P0, PT, R4, RZ, PT ;  /* 0x000000ff0400722a */ /* 0x004e0c0003f0d000 */
[----:B0-----:R-:W-:Y:S01]  /*67b0*/  P2R R16, PR, RZ, 0x1 ;  /* 0x00000001ff107803 */ /* 0x001fe20000000000 */
[----:B------:R-:W-:Y:S05]  /*67c0*/  BRA `(.L_x_1171) ;  /* 0x00000b7000007947 */ /* 0x000fea0003800000 */
.L_x_1166:
        /* <DEDUP_REMOVED lines=12> */
.L_x_1180:
[----:B------:R-:W2:Y:S02]  /*6890*/  LDG.E.128 R4, [R4.64] ;  /* 0x0000002404047981 */ /* 0x000ea4000c1e1d00 */
[----:B--2---:R-:W0:-:S06]  /*68a0*/  DSETP.NEU.AND P0, PT, R6, RZ, PT ;  /* 0x000000ff0600722a */ /* 0x004e0c0003f0d000 */
[----:B0-----:R-:W0:-:S06]  /*68b0*/  DSETP.NEU.OR P0, PT, R4, RZ, P0 ;  /* 0x000000ff0400722a */ /* 0x001e0c000070d400 */
[----:B0-----:R-:W-:Y:S01]  /*68c0*/  P2R R16, PR, RZ, 0x1 ;  /* 0x00000001ff107803 */ /* 0x001fe20000000000 */
[----:B------:R-:W-:Y:S05]  /*68d0*/  BRA `(.L_x_1171) ;  /* 0x00000a6000007947 */ /* 0x000fea0003800000 */
.L_x_1179:
        /* <DEDUP_REMOVED lines=28> */
.L_x_1182:
        /* <DEDUP_REMOVED lines=15> */
.L_x_1181:
[----:B------:R-:W2:Y:S02]  /*6b90*/  LDG.E.U16 R0, [R4.64] ;  /* 0x0000002404007981 */ /* 0x000ea4000c1e1500 */
[----:B--2---:R-:W-:-:S04]  /*6ba0*/  PRMT R0, RZ, 0x5410, R0 ;  /* 0x00005410ff007816 */ /* 0x004fc80000000000 */
[----:B------:R-:W-:-:S04]  /*6bb0*/  FSETP.NEU.FTZ.AND P0, PT, R0, RZ, PT ;  /* 0x000000ff0000720b */ /* 0x000fc80003f1d000 */
[----:B------:R-:W-:Y:S01]  /*6bc0*/  P2R R16, PR, RZ, 0x1 ;  /* 0x00000001ff107803 */ /* 0x000fe20000000000 */
[----:B------:R-:W-:Y:S05]  /*6bd0*/  BRA `(.L_x_1171) ;  /* 0x0000076000007947 */ /* 0x000fea0003800000 */
.L_x_1178:
        /* <DEDUP_REMOVED lines=12> */
.L_x_1185:
        /* <DEDUP_REMOVED lines=21> */
.L_x_1189:
[----:B------:R-:W-:Y:S05]  /*6df0*/  BSYNC B1 ;  /* 0x0000000000017941 */ /* 0x000fea0003800000 */
.L_x_1188:
[----:B------:R-:W-:Y:S01]  /*6e00*/  LEA R5, R0, 0x3b800000, 0x17 ;  /* 0x3b80000000057811 */ /* 0x000fe200078eb8ff */
[----:B------:R-:W-:-:S05]  /*6e10*/  IMAD.SHL.U32 R0, R3, 0x100000, RZ ;  /* 0x0010000003007824 */ /* 0x000fca00078e00ff */
[----:B------:R-:W-:Y:S02]  /*6e20*/  LOP3.LUT R0, R5, R0, R6, 0xfe, !PT ;  /* 0x0000000005007212 */ /* 0x000fe400078efe06 */
.L_x_1187:
[----:B------:R-:W-:Y:S05]  /*6e30*/  BSYNC B0 ;  /* 0x0000000000007941 */ /* 0x000fea0003800000 */
.L_x_1186:
[----:B------:R-:W-:-:S04]  /*6e40*/  FSETP.NEU.FTZ.AND P0, PT, R0, RZ, PT ;  /* 0x000000ff0000720b */ /* 0x000fc80003f1d000 */
[----:B------:R-:W-:Y:S01]  /*6e50*/  P2R R16, PR, RZ, 0x1 ;  /* 0x00000001ff107803 */ /* 0x000fe20000000000 */
[----:B------:R-:W-:Y:S05]  /*6e60*/  BRA `(.L_x_1171) ;  /* 0x000004d000007947 */ /* 0x000fea0003800000 */
.L_x_1184:
        /* <DEDUP_REMOVED lines=21> */
.L_x_1193:
[----:B------:R-:W-:Y:S05]  /*6fc0*/  BSYNC B1 ;  /* 0x0000000000017941 */ /* 0x000fea0003800000 */
.L_x_1192:
[----:B------:R-:W-:Y:S01]  /*6fd0*/  LEA R5, R0, 0x37800000, 0x17 ;  /* 0x3780000000057811 */ /* 0x000fe200078eb8ff */
[----:B------:R-:W-:-:S05]  /*6fe0*/  IMAD.SHL.U32 R0, R3, 0x200000, RZ ;  /* 0x0020000003007824 */ /* 0x000fca00078e00ff */
[----:B------:R-:W-:Y:S02]  /*6ff0*/  LOP3.LUT R0, R5, R0, R6, 0xfe, !PT ;  /* 0x0000000005007212 */ /* 0x000fe400078efe06 */
.L_x_1191:
[----:B------:R-:W-:Y:S05]  /*7000*/  BSYNC B0 ;  /* 0x0000000000007941 */ /* 0x000fea0003800000 */
.L_x_1190:
[----:B------:R-:W-:-:S04]  /*7010*/  FSETP.NEU.FTZ.AND P0, PT, R0, RZ, PT ;  /* 0x000000ff0000720b */ /* 0x000fc80003f1d000 */
[----:B------:R-:W-:Y:S01]  /*7020*/  P2R R16, PR, RZ, 0x1 ;  /* 0x00000001ff107803 */ /* 0x000fe20000000000 */
[----:B------:R-:W-:Y:S05]  /*7030*/  BRA `(.L_x_1171) ;  /* 0x0000030000007947 */ /* 0x000fea0003800000 */
.L_x_1183:
        /* <DEDUP_REMOVED lines=14> */
.L_x_1197:
[----:B------:R-:W-:Y:S05]  /*7120*/  BSYNC B0 ;  /* 0x0000000000007941 */ /* 0x000fea0003800000 */
.L_x_1196:
[----:B------:R-:W-:-:S04]  /*7130*/  FSETP.NEU.FTZ.AND P0, PT, R0, RZ, PT ;  /* 0x000000ff0000720b */ /* 0x000fc80003f1d000 */
[----:B------:R-:W-:Y:S01]  /*7140*/  P2R R16, PR, RZ, 0x1 ;  /* 0x00000001ff107803 */ /* 0x000fe20000000000 */
[----:B------:R-:W-:Y:S05]  /*7150*/  BRA `(.L_x_1171) ;  /* 0x000001e000007947 */ /* 0x000fea0003800000 */
.L_x_1170:
        /* <DEDUP_REMOVED lines=22> */
.L_x_1195:
[----:B------:R-:W2:Y:S02]  /*72c0*/  LDG.E.64 R4, [R4.64] ;  /* 0x0000002404047981 */ /* 0x000ea4000c1e1b00 */
[----:B--2---:R-:W-:-:S04]  /*72d0*/  ISETP.NE.U32.AND P0, PT, R4, RZ, PT ;  /* 0x000000ff0400720c */ /* 0x004fc80003f05070 */
[----:B------:R-:W-:-:S04]  /*72e0*/  ISETP.NE.AND.EX P0, PT, R5, RZ, PT, P0 ;  /* 0x000000ff0500720c */ /* 0x000fc80003f05300 */
[----:B------:R-:W-:Y:S01]  /*72f0*/  P2R R16, PR, RZ, 0x1 ;  /* 0x00000001ff107803 */ /* 0x000fe20000000000 */
[----:B------:R-:W-:Y:S05]  /*7300*/  BRA `(.L_x_1171) ;  /* 0x0000003000007947 */ /* 0x000fea0003800000 */
.L_x_1194:
[----:B------:R-:W2:Y:S02]  /*7310*/  LDG.E R4, [R4.64] ;  /* 0x0000002404047981 */ /* 0x000ea4000c1e1900 */
[----:B--2---:R-:W-:-:S04]  /*7320*/  ISETP.NE.AND P0, PT, R4, RZ, PT ;  /* 0x000000ff0400720c */ /* 0x004fc80003f05270 */
[----:B------:R-:W-:Y:S02]  /*7330*/  P2R R16, PR, RZ, 0x1 ;  /* 0x00000001ff107803 */ /* 0x000fe40000000000 */
.L_x_1171:
        /* <DEDUP_REMOVED lines=17> */
.L_x_1201:
[----:B------:R-:W2:Y:S02]  /*7450*/  LDG.E.U8 R4, [R4.64] ;  /* 0x0000002404047981 */ /* 0x000ea4000c1e1100 */
[----:B--2---:R-:W-:Y:S01]  /*7460*/  ISETP.NE.AND P0, PT, R4, RZ, PT ;  /* 0x000000ff0400720c */ /* 0x004fe20003f05270 */
[----:B------:R-:W-:Y:S05]  /*7470*/  BRA `(.L_x_1203) ;  /* 0x00000e0000007947 */ /* 0x000fea0003800000 */
.L_x_1200:
        /* <DEDUP_REMOVED lines=10> */
.L_x_1205:
[----:B------:R-:W2:Y:S02]  /*7520*/  LDG.E R4, [R4.64] ;  /* 0x0000002404047981 */ /* 0x000ea4000c1e1900 */
[----:B--2---:R-:W-:Y:S01]  /*7530*/  ISETP.NE.AND P0, PT, R4, RZ, PT ;  /* 0x000000ff0400720c */ /* 0x004fe20003f05270 */
[----:B------:R-:W-:Y:S05]  /*7540*/  BRA `(.L_x_1203) ;  /* 0x00000d3000007947 */ /* 0x000fea0003800000 */
.L_x_1204:
[----:B------:R-:W2:Y:S02]  /*7550*/  LDG.E.U16 R4, [R4.64] ;  /* 0x0000002404047981 */ /* 0x000ea4000c1e1500 */
[----:B--2---:R-:W-:Y:S01]  /*7560*/  ISETP.NE.AND P0, PT, R4, RZ, PT ;  /* 0x000000ff0400720c */ /* 0x004fe20003f05270 */
[----:B------:R-:W-:Y:S05]  /*7570*/  BRA `(.L_x_1203) ;  /* 0x00000d0000007947 */ /* 0x000fea0003800000 */
.L_x_1199:
        /* <DEDUP_REMOVED lines=9> */
.L_x_1207:
[----:B------:R-:W2:Y:S02]  /*7610*/  LDG.E.U16 R0, [R4.64] ;  /* 0x0000002404007981 */ /* 0x000ea4000c1e1500 */
[----:B--2---:R-:W-:-:S05]  /*7620*/  HADD2.F32 R0, -RZ, R0.H0_H0 ;  /* 0x20000000ff007230 */ /* 0x004fca0000004100 */
[----:B------:R-:W-:Y:S01]  /*7630*/  FSETP.NEU.FTZ.AND P0, PT, R0, RZ, PT ;  /* 0x000000ff0000720b */ /* 0x000fe20003f1d000 */
[----:B------:R-:W-:Y:S05]  /*7640*/  BRA `(.L_x_1203) ;  /* 0x00000c3000007947 */ /* 0x000fea0003800000 */
.L_x_1206:
        /* <DEDUP_REMOVED lines=11> */
.L_x_1209:
        /* <DEDUP_REMOVED lines=10> */
.L_x_1208:
[----:B------:R-:W2:Y:S02]  /*77a0*/  LDG.E.64 R4, [R4.64] ;  /* 0x0000002404047981 */ /* 0x000ea4000c1e1b00 */
[----:B--2---:R0:W1:Y:S01]  /*77b0*/  DSETP.NEU.AND P0, PT, R4, RZ, PT ;  /* 0x000000ff0400722a */ /* 0x0040620003f0d000 */
[----:B------:R-:W-:Y:S05]  /*77c0*/  BRA `(.L_x_1203) ;  /* 0x00000ab000007947 */ /* 0x000fea0003800000 */
.L_x_1198:
        /* <DEDUP_REMOVED lines=11> */
.L_x_1212:
[----:B------:R-:W2:Y:S02]  /*7880*/  LDG.E.128 R4, [R4.64] ;  /* 0x0000002404047981 */ /* 0x000ea4000c1e1d00 */
[----:B--2---:R-:W0:-:S06]  /*7890*/  DSETP.NEU.AND P0, PT, R6, RZ, PT ;  /* 0x000000ff0600722a */ /* 0x004e0c0003f0d000 */
[----:B0-----:R0:W1:Y:S01]  /*78a0*/  DSETP.NEU.OR P0, PT, R4, RZ, P0 ;  /* 0x000000ff0400722a */ /* 0x001062000070d400 */
[----:B------:R-:W-:Y:S05]  /*78b0*/  BRA `(.L_x_1203) ;  /* 0x000009c000007947 */ /* 0x000fea0003800000 */
.L_x_1211:
        /* <DEDUP_REMOVED lines=27> */
.L_x_1214:
        /* <DEDUP_REMOVED lines=14> */
.L_x_1213:
[----:B------:R-:W2:Y:S02]  /*7b50*/  LDG.E.U16 R0, [R4.64] ;  /* 0x0000002404007981 */ /* 0x000ea4000c1e1500 */
[----:B--2---:R-:W-:-:S04]  /*7b60*/  PRMT R0, RZ, 0x5410, R0 ;  /* 0x00005410ff007816 */ /* 0x004fc80000000000 */
[----:B------:R-:W-:Y:S01]  /*7b70*/  FSETP.NEU.FTZ.AND P0, PT, R0, RZ, PT ;  /* 0x000000ff0000720b */ /* 0x000fe20003f1d000 */
[----:B------:R-:W-:Y:S05]  /*7b80*/  BRA `(.L_x_1203) ;  /* 0x000006f000007947 */ /* 0x000fea0003800000 */
.L_x_1210:
        /* <DEDUP_REMOVED lines=11> */
.L_x_1217:
        /* <DEDUP_REMOVED lines=21> */
.L_x_1221:
[----:B------:R-:W-:Y:S05]  /*7d90*/  BSYNC B1 ;  /* 0x0000000000017941 */ /* 0x000fea0003800000 */
.L_x_1220:
[----:B------:R-:W-:Y:S01]  /*7da0*/  LEA R5, R0, 0x3b800000, 0x17 ;  /* 0x3b80000000057811 */ /* 0x000fe200078eb8ff */
[----:B------:R-:W-:-:S05]  /*7db0*/  IMAD.SHL.U32 R0, R3, 0x100000, RZ ;  /* 0x0010000003007824 */ /* 0x000fca00078e00ff */
[----:B------:R-:W-:Y:S02]  /*7dc0*/  LOP3.LUT R0, R5, R0, R6, 0xfe, !PT ;  /* 0x0000000005007212 */ /* 0x000fe400078efe06 */
.L_x_1219:
[----:B------:R-:W-:Y:S05]  /*7dd0*/  BSYNC B0 ;  /* 0x0000000000007941 */ /* 0x000fea0003800000 */
.L_x_1218:
[----:B------:R-:W-:Y:S01]  /*7de0*/  FSETP.NEU.FTZ.AND P0, PT, R0, RZ, PT ;  /* 0x000000ff0000720b */ /* 0x000fe20003f1d000 */
[----:B------:R-:W-:Y:S05]  /*7df0*/  BRA `(.L_x_1203) ;  /* 0x0000048000007947 */ /* 0x000fea0003800000 */
.L_x_1216:
        /* <DEDUP_REMOVED lines=21> */
.L_x_1225:
[----:B------:R-:W-:Y:S05]  /*7f50*/  BSYNC B1 ;  /* 0x0000000000017941 */ /* 0x000fea0003800000 */
.L_x_1224:
[----:B------:R-:W-:Y:S01]  /*7f60*/  LEA R5, R0, 0x37800000, 0x17 ;  /* 0x3780000000057811 */ /* 0x000fe200078eb8ff */
[----:B------:R-:W-:-:S05]  /*7f70*/  IMAD.SHL.U32 R0, R3, 0x200000, RZ ;  /* 0x0020000003007824 */ /* 0x000fca00078e00ff */
[----:B------:R-:W-:Y:S02]  /*7f80*/  LOP3.LUT R0, R5, R0, R6, 0xfe, !PT ;  /* 0x0000000005007212 */ /* 0x000fe400078efe06 */
.L_x_1223:
[----:B------:R-:W-:Y:S05]  /*7f90*/  BSYNC B0 ;  /* 0x0000000000007941 */ /* 0x000fea0003800000 */
.L_x_1222:
[----:B------:R-:W-:Y:S01]  /*7fa0*/  FSETP.NEU.FTZ.AND P0, PT, R0, RZ, PT ;  /* 0x000000ff0000720b */ /* 0x000fe20003f1d000 */
[----:B------:R-:W-:Y:S05]  /*7fb0*/  BRA `(.L_x_1203) ;  /* 0x000002c000007947 */ /* 0x000fea0003800000 */
.L_x_1215:
        /* <DEDUP_REMOVED lines=14> */
.L_x_1229:
[----:B------:R-:W-:Y:S05]  /*80a0*/  BSYNC B0 ;  /* 0x0000000000007941 */ /* 0x000fea0003800000 */
.L_x_1228:
[----:B------:R-:W-:Y:S01]  /*80b0*/  FSETP.NEU.FTZ.AND P0, PT, R0, RZ, PT ;  /* 0x000000ff0000720b */ /* 0x000fe20003f1d000 */
[----:B------:R-:W-:Y:S05]  /*80c0*/  BRA `(.L_x_1203) ;  /* 0x000001b000007947 */ /* 0x000fea0003800000 */
.L_x_1202:
        /* <DEDUP_REMOVED lines=21> */
.L_x_1227:
[----:B------:R-:W2:Y:S02]  /*8220*/  LDG.E.64 R4, [R4.64] ;  /* 0x0000002404047981 */ /* 0x000ea4000c1e1b00 */
[----:B--2---:R-:W-:-:S04]  /*8230*/  ISETP.NE.U32.AND P0, PT, R4, RZ, PT ;  /* 0x000000ff0400720c */ /* 0x004fc80003f05070 */
[----:B------:R-:W-:Y:S01]  /*8240*/  ISETP.NE.AND.EX P0, PT, R5, RZ, PT, P0 ;  /* 0x000000ff0500720c */ /* 0x000fe20003f05300 */
[----:B------:R-:W-:Y:S05]  /*8250*/  BRA `(.L_x_1203) ;  /* 0x0000002000007947 */ /* 0x000fea0003800000 */
.L_x_1226:
[----:B------:R-:W2:Y:S02]  /*8260*/  LDG.E R4, [R4.64] ;  /* 0x0000002404047981 */ /* 0x000ea4000c1e1900 */
[----:B--2---:R-:W-:Y:S02]  /*8270*/  ISETP.NE.AND P0, PT, R4, RZ, PT ;  /* 0x000000ff0400720c */ /* 0x004fe40003f05270 */
.L_x_1203:
[----:B------:R-:W-:Y:S02]  /*8280*/  ISETP.NE.AND P1, PT, R16, RZ, PT ;  /* 0x000000ff1000720c */ /* 0x000fe40003f25270 */
[----:B-1----:R-:W-:Y:S02]  /*8290*/  SEL R0, RZ, 0x1, !P0 ;  /* 0x00000001ff007807 */ /* 0x002fe40004000000 */
[----:B------:R-:W-:-:S07]  /*82a0*/  SEL R28, RZ, 0x1, !P1 ;  /* 0x00000001ff1c7807 */ /* 0x000fce0004800000 */
.L_x_1165:
[----:B------:R-:W-:Y:S05]  /*82b0*/  BSYNC B6 ;  /* 0x0000000000067941 */ /* 0x000fea0003800000 */
.L_x_1164:
[----:B------:R-:W1:Y:S01]  /*82c0*/  S2R R17, SR_TID.X ;  /* 0x0000000000117919 */ /* 0x000e620000002100 */
[----:B------:R-:W2:Y:S01]  /*82d0*/  LDC.U8 R16, c[0x0][0x190] ;  /* 0x00006400ff107b82 */ /* 0x000ea20000000000 */
[----:B------:R-:W-:Y:S01]  /*82e0*/  PRMT R19, R19, 0x9910, RZ ;  /* 0x0000991013137816 */ /* 0x000fe200000000ff */
[----:B------:R-:W-:Y:S01]  /*82f0*/  BSSY B6, `(.L_x_1230) ;  /* 0x0000104000067945 */ /* 0x000fe20003800000 */
[----:B0-----:R-:W-:-:S02]  /*8300*/  PRMT R5, R0, 0x9910, RZ ;  /* 0x0000991000057816 */ /* 0x001fc400000000ff */
[----:B------:R-:W-:Y:S01]  /*8310*/  PRMT R3, R25, 0x9910, RZ ;  /* 0x0000991019037816 */ /* 0x000fe200000000ff */
[----:B------:R-:W-:Y:S01]  /*8320*/  IMAD.MOV.U32 R0, RZ, RZ, R19 ;  /* 0x000000ffff007224 */ /* 0x000fe200078e0013 */
[----:B------:R-:W-:Y:S02]  /*8330*/  PRMT R4, R26, 0x9910, RZ ;  /* 0x000099101a047816 */ /* 0x000fe400000000ff */
[----:B------:R-:W-:Y:S02]  /*8340*/  ISETP.NE.AND P3, PT, R3, RZ, PT ;  /* 0x000000ff0300720c */ /* 0x000fe40003f65270 */
[----:B------:R-:W-:Y:S02]  /*8350*/  ISETP.NE.AND P2, PT, R0, RZ, PT ;  /* 0x000000ff0000720c */ /* 0x000fe40003f45270 */
[----:B------:R-:W-:Y:S02]  /*8360*/  ISETP.NE.AND P1, PT, R4, RZ, PT ;  /* 0x000000ff0400720c */ /* 0x000fe40003f25270 */
[----:B------:R-:W-:-:S02]  /*8370*/  ISETP.NE.AND P0, PT, R5, RZ, PT ;  /* 0x000000ff0500720c */ /* 0x000fc40003f05270 */
[----:B------:R-:W-:Y:S02]  /*8380*/  PRMT R0, R18, 0x9910, RZ ;  /* 0x0000991012007816 */ /* 0x000fe400000000ff */
[----:B------:R-:W-:Y:S02]  /*8390*/  PRMT R3, R24, 0x9910, RZ ;  /* 0x0000991018037816 */ /* 0x000fe400000000ff */
[----:B------:R-:W-:Y:S02]  /*83a0*/  PRMT R4, R27, 0x9910, RZ ;  /* 0x000099101b047816 */ /* 0x000fe400000000ff */
[----:B-1----:R-:W-:Y:S02]  /*83b0*/  ISETP.GE.AND P4, PT, R17, R22, PT ;  /* 0x000000161100720c */ /* 0x002fe40003f86270 */
[----:B------:R-:W-:Y:S02]  /*83c0*/  PRMT R5, R28, 0x9910, RZ ;  /* 0x000099101c057816 */ /* 0x000fe400000000ff */
[----:B------:R-:W-:-:S02]  /*83d0*/  ISETP.NE.AND P2, PT, R0, RZ, P2 ;  /* 0x000000ff0000720c */ /* 0x000fc40001745270 */
[----:B------:R-:W-:Y:S02]  /*83e0*/  ISETP.NE.AND P3, PT, R3, RZ, P3 ;  /* 0x000000ff0300720c */ /* 0x000fe40001f65270 */
[----:B------:R-:W-:Y:S02]  /*83f0*/  ISETP.NE.AND P1, PT, R4, RZ, P1 ;  /* 0x000000ff0400720c */ /* 0x000fe40000f25270 */
[----:B------:R-:W-:Y:S02]  /*8400*/  ISETP.NE.AND P0, PT, R5, RZ, P0 ;  /* 0x000000ff0500720c */ /* 0x000fe40000705270 */
[----:B------:R-:W-:Y:S02]  /*8410*/  SEL R3, RZ, 0x1, !P2 ;  /* 0x00000001ff037807 */ /* 0x000fe40005000000 */
[----:B------:R-:W-:Y:S02]  /*8420*/  SEL R26, RZ, 0x1, !P3 ;  /* 0x00000001ff1a7807 */ /* 0x000fe40005800000 */
[----:B------:R-:W-:-:S02]  /*8430*/  SEL R18, RZ, 0x1, !P1 ;  /* 0x00000001ff127807 */ /* 0x000fc40004800000 */
[----:B------:R-:W-:Y:S01]  /*8440*/  SEL R24, RZ, 0x1, !P0 ;  /* 0x00000001ff187807 */ /* 0x000fe20004000000 */
[----:B------:R-:W-:Y:S05]  /*8450*/  @P4 BRA `(.L_x_1231) ;  /* 0x00000ed000004947 */ /* 0x000fea0003800000 */
[----:B--2---:R-:W-:Y:S01]  /*8460*/  IMAD R0, R2, 0x200, R17 ;  /* 0x0000020002007824 */ /* 0x004fe200078e0211 */
        /* <DEDUP_REMOVED lines=18> */
.L_x_1235:
[----:B------:R0:W-:Y:S01]  /*8590*/  STG.E.U8 [R8.64], R3 ;  /* 0x0000000308007986 */ /* 0x0001e2000c101124 */
[----:B------:R-:W-:Y:S05]  /*85a0*/  BRA `(.L_x_1231) ;  /* 0x00000d8000007947 */ /* 0x000fea0003800000 */
.L_x_1234:
        /* <DEDUP_REMOVED lines=10> */
.L_x_1238:
[----:B------:R0:W-:Y:S01]  /*8650*/  STG.E [R8.64], R3 ;  /* 0x0000000308007986 */ /* 0x0001e2000c101924 */
[----:B------:R-:W-:Y:S05]  /*8660*/  BRA `(.L_x_1231) ;  /* 0x00000cc000007947 */ /* 0x000fea0003800000 */
.L_x_1237:
[----:B------:R0:W-:Y:S01]  /*8670*/  STG.E.U16 [R8.64], R3 ;  /* 0x0000000308007986 */ /* 0x0001e2000c101524 */
[----:B------:R-:W-:Y:S05]  /*8680*/  BRA `(.L_x_1231) ;  /* 0x00000ca000007947 */ /* 0x000fea0003800000 */
.L_x_1233:
        /* <DEDUP_REMOVED lines=9> */
.L_x_1240:
[----:B------:R-:W0:Y:S02]  /*8720*/  I2F.S16 R0, R3 ;  /* 0x0000000300007306 */ /* 0x000e240000101400 */
[----:B0-----:R-:W-:-:S05]  /*8730*/  F2FP.PACK_AB R0, RZ, R0 ;  /* 0x00000000ff00723e */ /* 0x001fca00000000ff */
[----:B------:R0:W-:Y:S01]  /*8740*/  STG.E.U16 [R8.64], R0 ;  /* 0x0000000008007986 */ /* 0x0001e2000c101524 */
[----:B------:R-:W-:Y:S05]  /*8750*/  BRA `(.L_x_1231) ;  /* 0x00000bd000007947 */ /* 0x000fea0003800000 */
.L_x_1239:
        /* <DEDUP_REMOVED lines=10> */
.L_x_1242:
[----:B------:R-:W0:Y:S02]  /*8800*/  I2F.S16 R3, R3 ;  /* 0x0000000300037306 */ /* 0x000e240000101400 */
[----:B0-----:R-:W-:-:S04]  /*8810*/  F2FP.PACK_AB R3, RZ, R3 ;  /* 0x00000003ff03723e */ /* 0x001fc800000000ff */
[----:B------:R-:W-:-:S05]  /*8820*/  PRMT R3, R3, 0x5410, RZ ;  /* 0x0000541003037816 */ /* 0x000fca00000000ff */
[----:B------:R0:W-:Y:S01]  /*8830*/  STG.E [R8.64], R3 ;  /* 0x0000000308007986 */ /* 0x0001e2000c101924 */
[----:B------:R-:W-:Y:S05]  /*8840*/  BRA `(.L_x_1231) ;  /* 0x00000ae000007947 */ /* 0x000fea0003800000 */
.L_x_1241:
[----:B------:R-:W0:Y:S02]  /*8850*/  I2F.F64.S16 R4, R3 ;  /* 0x0000000300047312 */ /* 0x000e240000101c00 */
[----:B0-----:R0:W-:Y:S01]  /*8860*/  STG.E.64 [R8.64], R4 ;  /* 0x0000000408007986 */ /* 0x0011e2000c101b24 */
[----:B------:R-:W-:Y:S05]  /*8870*/  BRA `(.L_x_1231) ;  /* 0x00000ab000007947 */ /* 0x000fea0003800000 */
.L_x_1232:
        /* <DEDUP_REMOVED lines=10> */
.L_x_1245:
[----:B------:R-:W0:Y:S01]  /*8920*/  I2F.F64.S16 R4, R3 ;  /* 0x0000000300047312 */ /* 0x000e220000101c00 */
[----:B------:R-:W-:-:S05]  /*8930*/  CS2R R6, SRZ ;  /* 0x0000000000067805 */ /* 0x000fca000001ff00 */
[----:B0-----:R0:W-:Y:S01]  /*8940*/  STG.E.128 [R8.64], R4 ;  /* 0x0000000408007986 */ /* 0x0011e2000c101d24 */
[----:B------:R-:W-:Y:S05]  /*8950*/  BRA `(.L_x_1231) ;  /* 0x000009d000007947 */ /* 0x000fea0003800000 */
.L_x_1244:
        /* <DEDUP_REMOVED lines=21> */
.L_x_1249:
[----:B------:R-:W-:Y:S05]  /*8ab0*/  BSYNC B0 ;  /* 0x0000000000007941 */ /* 0x000fea0003800000 */
.L_x_1248:
[----:B------:R-:W-:-:S05]  /*8ac0*/  LOP3.LUT R5, R0, R5, RZ, 0xfc, !PT ;  /* 0x0000000500057212 */ /* 0x000fca00078efcff */
[----:B------:R0:W-:Y:S01]  /*8ad0*/  STG.E.U8 [R8.64], R5 ;  /* 0x0000000508007986 */ /* 0x0001e2000c101124 */
[----:B------:R-:W-:Y:S05]  /*8ae0*/  BRA `(.L_x_1231) ;  /* 0x0000084000007947 */ /* 0x000fea0003800000 */
.L_x_1247:
        /* <DEDUP_REMOVED lines=13> */
.L_x_1251:
[----:B------:R-:W-:Y:S01]  /*8bc0*/  IMAD.MOV.U32 R0, RZ, RZ, 0x7f ;  /* 0x0000007fff007424 */ /* 0x000fe200078e00ff */
[----:B------:R-:W-:-:S04]  /*8bd0*/  ISETP.GT.U32.AND P0, PT, R4, 0x7f800000, PT ;  /* 0x7f8000000400780c */ /* 0x000fc80003f04070 */
[----:B------:R-:W-:-:S04]  /*8be0*/  SEL R0, R0, 0x7c, P0 ;  /* 0x0000007c00007807 */ /* 0x000fc80000000000 */
.L_x_1252:
[----:B------:R-:W-:Y:S05]  /*8bf0*/  BSYNC B0 ;  /* 0x0000000000007941 */ /* 0x000fea0003800000 */
.L_x_1250:
[----:B------:R-:W-:-:S04]  /*8c00*/  LOP3.LUT R3, R5, 0x80000000, RZ, 0xc0, !PT ;  /* 0x8000000005037812 */ /* 0x000fc800078ec0ff */
[----:B------:R-:W-:-:S04]  /*8c10*/  SHF.R.U32.HI R3, RZ, 0x18, R3 ;  /* 0x00000018ff037819 */ /* 0x000fc80000011603 */
[----:B------:R-:W-:-:S05]  /*8c20*/  LOP3.LUT R3, R0, R3, RZ, 0xfc, !PT ;  /* 0x0000000300037212 */ /* 0x000fca00078efcff */
[----:B------:R0:W-:Y:S01]  /*8c30*/  STG.E.U8 [R8.64], R3 ;  /* 0x0000000308007986 */ /* 0x0001e2000c101124 */
[----:B------:R-:W-:Y:S05]  /*8c40*/  BRA `(.L_x_1231) ;  /* 0x000006e000007947 */ /* 0x000fea0003800000 */
.L_x_1246:
[----:B------:R-:W0:Y:S02]  /*8c50*/  I2F.S16 R0, R3 ;  /* 0x0000000300007306 */ /* 0x000e240000101400 */
[----:B0-----:R-:W-:-:S05]  /*8c60*/  F2FP.BF16.PACK_AB R0, RZ, R0 ;  /* 0x00000000ff00723e */ /* 0x001fca00000010ff */
[----:B------:R0:W-:Y:S01]  /*8c70*/  STG.E.U16 [R8.64], R0 ;  /* 0x0000000008007986 */ /* 0x0001e2000c101524 */
[----:B------:R-:W-:Y:S05]  /*8c80*/  BRA `(.L_x_1231) ;  /* 0x000006a000007947 */ /* 0x000fea0003800000 */
.L_x_1243:
        /* <DEDUP_REMOVED lines=10> */
.L_x_1255:
        /* <DEDUP_REMOVED lines=17> */
.L_x_1258:
[----:B------:R-:W-:-:S04]  /*8e40*/  LOP3.LUT R3, R3, 0x80000000, RZ, 0xc0, !PT ;  /* 0x8000000003037812 */ /* 0x000fc800078ec0ff */
[----:B------:R-:W-:-:S04]  /*8e50*/  SHF.R.U32.HI R3, RZ, 0x18, R3 ;  /* 0x00000018ff037819 */ /* 0x000fc80000011603 */
[----:B------:R-:W-:-:S04]  /*8e60*/  LOP3.LUT R0, R0, R3, RZ, 0xfc, !PT ;  /* 0x0000000300007212 */ /* 0x000fc800078efcff */
[----:B------:R-:W-:Y:S02]  /*8e70*/  PRMT R4, R0, 0x7610, R4 ;  /* 0x0000761000047816 */ /* 0x000fe40000000004 */
.L_x_1257:
[----:B------:R-:W-:Y:S05]  /*8e80*/  BSYNC B0 ;  /* 0x0000000000007941 */ /* 0x000fea0003800000 */
.L_x_1256:
[----:B------:R0:W-:Y:S01]  /*8e90*/  STG.E.U8 [R8.64], R4 ;  /* 0x0000000408007986 */ /* 0x0001e2000c101124 */
[----:B------:R-:W-:Y:S05]  /*8ea0*/  BRA `(.L_x_1231) ;  /* 0x0000048000007947 */ /* 0x000fea0003800000 */
.L_x_1254:
        /* <DEDUP_REMOVED lines=17> */
.L_x_1261:
[----:B------:R-:W-:-:S04]  /*8fc0*/  LOP3.LUT R3, R3, 0x80000000, RZ, 0xc0, !PT ;  /* 0x8000000003037812 */ /* 0x000fc800078ec0ff */
[----:B------:R-:W-:-:S04]  /*8fd0*/  SHF.R.U32.HI R3, RZ, 0x18, R3 ;  /* 0x00000018ff037819 */ /* 0x000fc80000011603 */
[----:B------:R-:W-:-:S04]  /*8fe0*/  LOP3.LUT R0, R0, R3, RZ, 0xfc, !PT ;  /* 0x0000000300007212 */ /* 0x000fc800078efcff */
[----:B------:R-:W-:Y:S02]  /*8ff0*/  PRMT R4, R0, 0x7610, R4 ;  /* 0x0000761000047816 */ /* 0x000fe40000000004 */
.L_x_1260:
[----:B------:R-:W-:Y:S05]  /*9000*/  BSYNC B0 ;  /* 0x0000000000007941 */ /* 0x000fea0003800000 */
.L_x_1259:
[----:B------:R0:W-:Y:S01]  /*9010*/  STG.E.U8 [R8.64], R4 ;  /* 0x0000000408007986 */ /* 0x0001e2000c101124 */
[----:B------:R-:W-:Y:S05]  /*9020*/  BRA `(.L_x_1231) ;  /* 0x0000030000007947 */ /* 0x000fea0003800000 */
.L_x_1253:
        /* <DEDUP_REMOVED lines=23> */
.L_x_1236:
        /* <DEDUP_REMOVED lines=20> */
.L_x_1263:
[----:B------:R-:W-:Y:S02]  /*92e0*/  IMAD.MOV.U32 R4, RZ, RZ, R3 ;  /* 0x000000ffff047224 */ /* 0x000fe400078e0003 */
[----:B------:R-:W-:-:S05]  /*92f0*/  IMAD.MOV.U32 R5, RZ, RZ, RZ ;  /* 0x000000ffff057224 */ /* 0x000fca00078e00ff */
[----:B------:R0:W-:Y:S01]  /*9300*/  STG.E.64 [R8.64], R4 ;  /* 0x0000000408007986 */ /* 0x0001e2000c101b24 */
[----:B------:R-:W-:Y:S05]  /*9310*/  BRA `(.L_x_1231) ;  /* 0x0000001000007947 */ /* 0x000fea0003800000 */
.L_x_1262:
[----:B------:R0:W-:Y:S02]  /*9320*/  STG.E [R8.64], R3 ;  /* 0x0000000308007986 */ /* 0x0001e4000c101924 */
.L_x_1231:
[----:B--2---:R-:W-:Y:S05]  /*9330*/  BSYNC B6 ;  /* 0x0000000000067941 */ /* 0x004fea0003800000 */
.L_x_1230:
        /* <DEDUP_REMOVED lines=21> */
.L_x_1269:
[----:B------:R0:W-:Y:S01]  /*9490*/  STG.E.U8 [R8.64], R26 ;  /* 0x0000001a08007986 */ /* 0x0001e2000c101124 */
[----:B------:R-:W-:Y:S05]  /*94a0*/  BRA `(.L_x_1271) ;  /* 0x00000d5000007947 */ /* 0x000fea0003800000 */
.L_x_1268:
        /* <DEDUP_REMOVED lines=9> */
.L_x_1273:
[----:B------:R0:W-:Y:S01]  /*9540*/  STG.E [R8.64], R26 ;  /* 0x0000001a08007986 */ /* 0x0001e2000c101924 */
[----:B------:R-:W-:Y:S05]  /*9550*/  BRA `(.L_x_1271) ;  /* 0x00000ca000007947 */ /* 0x000fea0003800000 */
.L_x_1272:
[----:B------:R0:W-:Y:S01]  /*9560*/  STG.E.U16 [R8.64], R26 ;  /* 0x0000001a08007986 */ /* 0x0001e2000c101524 */
[----:B------:R-:W-:Y:S05]  /*9570*/  BRA `(.L_x_1271) ;  /* 0x00000c8000007947 */ /* 0x000fea0003800000 */
.L_x_1267:
        /* <DEDUP_REMOVED lines=9> */
.L_x_1275:
[----:B------:R-:W0:Y:S02]  /*9610*/  I2F.S16 R0, R26 ;  /* 0x0000001a00007306 */ /* 0x000e240000101400 */
[----:B0-----:R-:W-:-:S05]  /*9620*/  F2FP.PACK_AB R0, RZ, R0 ;  /* 0x00000000ff00723e */ /* 0x001fca00000000ff */
[----:B------:R0:W-:Y:S01]  /*9630*/  STG.E.U16 [R8.64], R0 ;  /* 0x0000000008007986 */ /* 0x0001e2000c101524 */
[----:B------:R-:W-:Y:S05]  /*9640*/  BRA `(.L_x_1271) ;  /* 0x00000bb000007947 */ /* 0x000fea0003800000 */
.L_x_1274:
        /* <DEDUP_REMOVED lines=10> */
.L_x_1277:
[----:B------:R-:W0:Y:S02]  /*96f0*/  I2F.S16 R26, R26 ;  /* 0x0000001a001a7306 */ /* 0x000e240000101400 */
[----:B0-----:R-:W-:-:S04]  /*9700*/  F2FP.PACK_AB R3, RZ, R26 ;  /* 0x0000001aff03723e */ /* 0x001fc800000000ff */
[----:B------:R-:W-:-:S05]  /*9710*/  PRMT R3, R3, 0x5410, RZ ;  /* 0x0000541003037816 */ /* 0x000fca00000000ff */
[----:B------:R0:W-:Y:S01]  /*9720*/  STG.E [R8.64], R3 ;  /* 0x0000000308007986 */ /* 0x0001e2000c101924 */
[----:B------:R-:W-:Y:S05]  /*9730*/  BRA `(.L_x_1271) ;  /* 0x00000ac000007947 */ /* 0x000fea0003800000 */
.L_x_1276:
[----:B------:R-:W0:Y:S02]  /*9740*/  I2F.F64.S16 R26, R26 ;  /* 0x0000001a001a7312 */ /* 0x000e240000101c00 */
[----:B0-----:R0:W-:Y:S01]  /*9750*/  STG.E.64 [R8.64], R26 ;  /* 0x0000001a08007986 */ /* 0x0011e2000c101b24 */
[----:B------:R-:W-:Y:S05]  /*9760*/  BRA `(.L_x_1271) ;  /* 0x00000a9000007947 */ /* 0x000fea0003800000 */
.L_x_1266:
        /* <DEDUP_REMOVED lines=10> */
.L_x_1280:
[----:B------:R-:W0:Y:S01]  /*9810*/  I2F.F64.S16 R4, R26 ;  /* 0x0000001a00047312 */ /* 0x000e220000101c00 */
[----:B------:R-:W-:-:S05]  /*9820*/  CS2R R6, SRZ ;  /* 0x0000000000067805 */ /* 0x000fca000001ff00 */
[----:B0-----:R0:W-:Y:S01]  /*9830*/  STG.E.128 [R8.64], R4 ;  /* 0x0000000408007986 */ /* 0x0011e2000c101d24 */
[----:B------:R-:W-:Y:S05]  /*9840*/  BRA `(.L_x_1271) ;  /* 0x000009b000007947 */ /* 0x000fea0003800000 */
.L_x_1279:
        /* <DEDUP_REMOVED lines=21> */
.L_x_1284:
[----:B------:R-:W-:Y:S05]  /*99a0*/  BSYNC B0 ;  /* 0x0000000000007941 */ /* 0x000fea0003800000 */
.L_x_1283:
[----:B------:R-:W-:-:S05]  /*99b0*/  LOP3.LUT R5, R0, R5, RZ, 0xfc, !PT ;  /* 0x0000000500057212 */ /* 0x000fca00078efcff */
[----:B------:R0:W-:Y:S01]  /*99c0*/  STG.E.U8 [R8.64], R5 ;  /* 0x0000000508007986 */ /* 0x0001e2000c101124 */
[----:B------:R-:W-:Y:S05]  /*99d0*/  BRA `(.L_x_1271) ;  /* 0x0000082000007947 */ /* 0x000fea0003800000 */
.L_x_1282:
        /* <DEDUP_REMOVED lines=13> */
.L_x_1286:
[----:B------:R-:W-:Y:S01]  /*9ab0*/  IMAD.MOV.U32 R0, RZ, RZ, 0x7f ;  /* 0x0000007fff007424 */ /* 0x000fe200078e00ff */
[----:B------:R-:W-:-:S04]  /*9ac0*/  ISETP.GT.U32.AND P0, PT, R3, 0x7f800000, PT ;  /* 0x7f8000000300780c */ /* 0x000fc80003f04070 */
[----:B------:R-:W-:-:S04]  /*9ad0*/  SEL R0, R0, 0x7c, P0 ;  /* 0x0000007c00007807 */ /* 0x000fc80000000000 */
.L_x_1287:
[----:B------:R-:W-:Y:S05]  /*9ae0*/  BSYNC B0 ;  /* 0x0000000000007941 */ /* 0x000fea0003800000 */
.L_x_1285:
[----:B------:R-:W-:-:S04]  /*9af0*/  LOP3.LUT R3, R5, 0x80000000, RZ, 0xc0, !PT ;  /* 0x8000000005037812 */ /* 0x000fc800078ec0ff */
[----:B------:R-:W-:-:S04]  /*9b00*/  SHF.R.U32.HI R3, RZ, 0x18, R3 ;  /* 0x00000018ff037819 */ /* 0x000fc80000011603 */
[----:B------:R-:W-:-:S05]  /*9b10*/  LOP3.LUT R3, R0, R3, RZ, 0xfc, !PT ;  /* 0x0000000300037212 */ /* 0x000fca00078efcff */
[----:B------:R0:W-:Y:S01]  /*9b20*/  STG.E.U8 [R8.64], R3 ;  /* 0x0000000308007986 */ /* 0x0001e2000c101124 */
[----:B------:R-:W-:Y:S05]  /*9b30*/  BRA `(.L_x_1271) ;  /* 0x000006c000007947 */ /* 0x000fea0003800000 */
.L_x_1281:
[----:B------:R-:W0:Y:S02]  /*9b40*/  I2F.S16 R0, R26 ;  /* 0x0000001a00007306 */ /* 0x000e240000101400 */
[----:B0-----:R-:W-:-:S05]  /*9b50*/  F2FP.BF16.PACK_AB R0, RZ, R0 ;  /* 0x00000000ff00723e */ /* 0x001fca00000010ff */
[----:B------:R0:W-:Y:S01]  /*9b60*/  STG.E.U16 [R8.64], R0 ;  /* 0x0000000008007986 */ /* 0x0001e2000c101524 */
[----:B------:R-:W-:Y:S05]  /*9b70*/  BRA `(.L_x_1271) ;  /* 0x0000068000007947 */ /* 0x000fea0003800000 */
.L_x_1278:
        /* <DEDUP_REMOVED lines=10> */
.L_x_1290:
        /* <DEDUP_REMOVED lines=17> */
.L_x_1293:
[----:B------:R-:W-:-:S04]  /*9d30*/  LOP3.LUT R3, R5, 0x80000000, RZ, 0xc0, !PT ;  /* 0x8000000005037812 */ /* 0x000fc800078ec0ff */
[----:B------:R-:W-:-:S04]  /*9d40*/  SHF.R.U32.HI R3, RZ, 0x18, R3 ;  /* 0x00000018ff037819 */ /* 0x000fc80000011603 */
[----:B------:R-:W-:-:S04]  /*9d50*/  LOP3.LUT R0, R0, R3, RZ, 0xfc, !PT ;  /* 0x0000000300007212 */ /* 0x000fc800078efcff */
[----:B------:R-:W-:Y:S02]  /*9d60*/  PRMT R4, R0, 0x7610, R4 ;  /* 0x0000761000047816 */ /* 0x000fe40000000004 */
.L_x_1292:
[----:B------:R-:W-:Y:S05]  /*9d70*/  BSYNC B0 ;  /* 0x0000000000007941 */ /* 0x000fea0003800000 */
.L_x_1291:
[----:B------:R0:W-:Y:S01]  /*9d80*/  STG.E.U8 [R8.64], R4 ;  /* 0x0000000408007986 */ /* 0x0001e2000c101124 */
[----:B------:R-:W-:Y:S05]  /*9d90*/  BRA `(.L_x_1271) ;  /* 0x0000046000007947 */ /* 0x000fea0003800000 */
.L_x_1289:
        /* <DEDUP_REMOVED lines=17> */
.L_x_1296:
[----:B------:R-:W-:-:S04]  /*9eb0*/  LOP3.LUT R3, R5, 0x80000000, RZ, 0xc0, !PT ;  /* 0x8000000005037812 */ /* 0x000fc800078ec0ff */
[----:B------:R-:W-:-:S04]  /*9ec0*/  SHF.R.U32.HI R3, RZ, 0x18, R3 ;  /* 0x00000018ff037819 */ /* 0x000fc80000011603 */
[----:B------:R-:W-:-:S04]  /*9ed0*/  LOP3.LUT R0, R0, R3, RZ, 0xfc, !PT ;  /* 0x0000000300007212 */ /* 0x000fc800078efcff */
[----:B------:R-:W-:Y:S02]  /*9ee0*/  PRMT R4, R0, 0x7610, R4 ;  /* 0x0000761000047816 */ /* 0x000fe40000000004 */
.L_x_1295:
[----:B------:R-:W-:Y:S05]  /*9ef0*/  BSYNC B0 ;  /* 0x0000000000007941 */ /* 0x000fea0003800000 */
.L_x_1294:
[----:B------:R0:W-:Y:S01]  /*9f00*/  STG.E.U8 [R8.64], R4 ;  /* 0x0000000408007986 */ /* 0x0001e2000c101124 */
[----:B------:R-:W-:Y:S05]  /*9f10*/  BRA `(.L_x_1271) ;  /* 0x000002e000007947 */ /* 0x000fea0003800000 */
.L_x_1288:
        /* <DEDUP_REMOVED lines=22> */
.L_x_1270:
        /* <DEDUP_REMOVED lines=20> */
.L_x_1298:
[----:B------:R-:W-:-:S05]  /*a1c0*/  IMAD.MOV.U32 R27, RZ, RZ, RZ ;  /* 0x000000ffff1b7224 */ /* 0x000fca00078e00ff */
[----:B------:R0:W-:Y:S01]  /*a1d0*/  STG.E.64 [R8.64], R26 ;  /* 0x0000001a08007986 */ /* 0x0001e2000c101b24 */
[----:B------:R-:W-:Y:S05]  /*a1e0*/  BRA `(.L_x_1271) ;  /* 0x0000001000007947 */ /* 0x000fea0003800000 */
.L_x_1297:
[----:B------:R0:W-:Y:S02]  /*a1f0*/  STG.E [R8.64], R26 ;  /* 0x0000001a08007986 */ /* 0x0001e4000c101924 */
.L_x_1271:
        /* <DEDUP_REMOVED lines=21> */
.L_x_1302:
[----:B------:R0:W-:Y:S01]  /*a350*/  STG.E.U8 [R8.64], R18 ;  /* 0x0000001208007986 */ /* 0x0001e2000c101124 */
[----:B------:R-:W-:Y:S05]  /*a360*/  BRA `(.L_x_1304) ;  /* 0x00000d5000007947 */ /* 0x000fea0003800000 */
.L_x_1301:
        /* <DEDUP_REMOVED lines=9> */
.L_x_1306:
[----:B------:R0:W-:Y:S01]  /*a400*/  STG.E [R8.64], R18 ;  /* 0x0000001208007986 */ /* 0x0001e2000c101924 */
[----:B------:R-:W-:Y:S05]  /*a410*/  BRA `(.L_x_1304) ;  /* 0x00000ca000007947 */ /* 0x000fea0003800000 */
.L_x_1305:
[----:B------:R0:W-:Y:S01]  /*a420*/  STG.E.U16 [R8.64], R18 ;  /* 0x0000001208007986 */ /* 0x0001e2000c101524 */
[----:B------:R-:W-:Y:S05]  /*a430*/  BRA `(.L_x_1304) ;  /* 0x00000c8000007947 */ /* 0x000fea0003800000 */
.L_x_1300:
        /* <DEDUP_REMOVED lines=9> */
.L_x_1308:
[----:B------:R-:W0:Y:S02]  /*a4d0*/  I2F.S16 R0, R18 ;  /* 0x0000001200007306 */ /* 0x000e240000101400 */
[----:B0-----:R-:W-:-:S05]  /*a4e0*/  F2FP.PACK_AB R0, RZ, R0 ;  /* 0x00000000ff00723e */ /* 0x001fca00000000ff */
[----:B------:R0:W-:Y:S01]  /*a4f0*/  STG.E.U16 [R8.64], R0 ;  /* 0x0000000008007986 */ /* 0x0001e2000c101524 */
[----:B------:R-:W-:Y:S05]  /*a500*/  BRA `(.L_x_1304) ;  /* 0x00000bb000007947 */ /* 0x000fea0003800000 */
.L_x_1307:
        /* <DEDUP_REMOVED lines=10> */
.L_x_1310:
[----:B------:R-:W0:Y:S02]  /*a5b0*/  I2F.S16 R18, R18 ;  /* 0x0000001200127306 */ /* 0x000e240000101400 */
[----:B0-----:R-:W-:-:S04]  /*a5c0*/  F2FP.PACK_AB R3, RZ, R18 ;  /* 0x00000012ff03723e */ /* 0x001fc800000000ff */
[----:B------:R-:W-:-:S05]  /*a5d0*/  PRMT R3, R3, 0x5410, RZ ;  /* 0x0000541003037816 */ /* 0x000fca00000000ff */
[----:B------:R0:W-:Y:S01]  /*a5e0*/  STG.E [R8.64], R3 ;  /* 0x0000000308007986 */ /* 0x0001e2000c101924 */
[----:B------:R-:W-:Y:S05]  /*a5f0*/  BRA `(.L_x_1304) ;  /* 0x00000ac000007947 */ /* 0x000fea0003800000 */
.L_x_1309:
[----:B------:R-:W0:Y:S02]  /*a600*/  I2F.F64.S16 R18, R18 ;  /* 0x0000001200127312 */ /* 0x000e240000101c00 */
[----:B0-----:R0:W-:Y:S01]  /*a610*/  STG.E.64 [R8.64], R18 ;  /* 0x0000001208007986 */ /* 0x0011e2000c101b24 */
[----:B------:R-:W-:Y:S05]  /*a620*/  BRA `(.L_x_1304) ;  /* 0x00000a9000007947 */ /* 0x000fea0003800000 */
.L_x_1299:
        /* <DEDUP_REMOVED lines=10> */
.L_x_1313:
[----:B------:R-:W0:Y:S01]  /*a6d0*/  I2F.F64.S16 R4, R18 ;  /* 0x0000001200047312 */ /* 0x000e220000101c00 */
[----:B------:R-:W-:-:S05]  /*a6e0*/  CS2R R6, SRZ ;  /* 0x0000000000067805 */ /* 0x000fca000001ff00 */
[----:B0-----:R0:W-:Y:S01]  /*a6f0*/  STG.E.128 [R8.64], R4 ;  /* 0x0000000408007986 */ /* 0x0011e2000c101d24 */
[----:B------:R-:W-:Y:S05]  /*a700*/  BRA `(.L_x_1304) ;  /* 0x000009b000007947 */ /* 0x000fea0003800000 */
.L_x_1312:
        /* <DEDUP_REMOVED lines=21> */
.L_x_1317:
[----:B------:R-:W-:Y:S05]  /*a860*/  BSYNC B0 ;  /* 0x0000000000007941 */ /* 0x000fea0003800000 */
.L_x_1316:
[----:B------:R-:W-:-:S05]  /*a870*/  LOP3.LUT R5, R0, R5, RZ, 0xfc, !PT ;  /* 0x0000000500057212 */ /* 0x000fca00078efcff */
[----:B------:R0:W-:Y:S01]  /*a880*/  STG.E.U8 [R8.64], R5 ;  /* 0x0000000508007986 */ /* 0x0001e2000c101124 */
[----:B------:R-:W-:Y:S05]  /*a890*/  BRA `(.L_x_1304) ;  /* 0x0000082000007947 */ /* 0x000fea0003800000 */
.L_x_1315:
        /* <DEDUP_REMOVED lines=13> */
.L_x_1319:
[----:B------:R-:W-:Y:S01]  /*a970*/  IMAD.MOV.U32 R0, RZ, RZ, 0x7f ;  /* 0x0000007fff007424 */ /* 0x000fe200078e00ff */
[----:B------:R-:W-:-:S04]  /*a980*/  ISETP.GT.U32.AND P0, PT, R3, 0x7f800000, PT ;  /* 0x7f8000000300780c */ /* 0x000fc80003f04070 */
[----:B------:R-:W-:-:S04]  /*a990*/  SEL R0, R0, 0x7c, P0 ;  /* 0x0000007c00007807 */ /* 0x000fc80000000000 */
.L_x_1320:
[----:B------:R-:W-:Y:S05]  /*a9a0*/  BSYNC B0 ;  /* 0x0000000000007941 */ /* 0x000fea0003800000 */
.L_x_1318:
[----:B------:R-:W-:-:S04]  /*a9b0*/  LOP3.LUT R3, R5, 0x80000000, RZ, 0xc0, !PT ;  /* 0x8000000005037812 */ /* 0x000fc800078ec0ff */
[----:B------:R-:W-:-:S04]  /*a9c0*/  SHF.R.U32.HI R3, RZ, 0x18, R3 ;  /* 0x00000018ff037819 */ /* 0x000fc80000011603 */
[----:B------:R-:W-:-:S05]  /*a9d0*/  LOP3.LUT R3, R0, R3, RZ, 0xfc, !PT ;  /* 0x0000000300037212 */ /* 0x000fca00078efcff */
[----:B------:R0:W-:Y:S01]  /*a9e0*/  STG.E.U8 [R8.64], R3 ;  /* 0x0000000308007986 */ /* 0x0001e2000c101124 */
[----:B------:R-:W-:Y:S05]  /*a9f0*/  BRA `(.L_x_1304) ;  /* 0x000006c000007947 */ /* 0x000fea0003800000 */
.L_x_1314:
[----:B------:R-:W0:Y:S02]  /*aa00*/  I2F.S16 R0, R18 ;  /* 0x0000001200007306 */ /* 0x000e240000101400 */
[----:B0-----:R-:W-:-:S05]  /*aa10*/  F2FP.BF16.PACK_AB R0, RZ, R0 ;  /* 0x00000000ff00723e */ /* 0x001fca00000010ff */
[----:B------:R0:W-:Y:S01]  /*aa20*/  STG.E.U16 [R8.64], R0 ;  /* 0x0000000008007986 */ /* 0x0001e2000c101524 */
[----:B------:R-:W-:Y:S05]  /*aa30*/  BRA `(.L_x_1304) ;  /* 0x0000068000007947 */ /* 0x000fea0003800000 */
.L_x_1311:
        /* <DEDUP_REMOVED lines=10> */
.L_x_1323:
        /* <DEDUP_REMOVED lines=17> */
.L_x_1326:
[----:B------:R-:W-:-:S04]  /*abf0*/  LOP3.LUT R3, R5, 0x80000000, RZ, 0xc0, !PT ;  /* 0x8000000005037812 */ /* 0x000fc800078ec0ff */
[----:B------:R-:W-:-:S04]  /*ac00*/  SHF.R.U32.HI R3, RZ, 0x18, R3 ;  /* 0x00000018ff037819 */ /* 0x000fc80000011603 */
[----:B------:R-:W-:-:S04]  /*ac10*/  LOP3.LUT R0, R0, R3, RZ, 0xfc, !PT ;  /* 0x0000000300007212 */ /* 0x000fc800078efcff */
[----:B------:R-:W-:Y:S02]  /*ac20*/  PRMT R4, R0, 0x7610, R4 ;  /* 0x0000761000047816 */ /* 0x000fe40000000004 */
.L_x_1325:
[----:B------:R-:W-:Y:S05]  /*ac30*/  BSYNC B0 ;  /* 0x0000000000007941 */ /* 0x000fea0003800000 */
.L_x_1324:
[----:B------:R0:W-:Y:S01]  /*ac40*/  STG.E.U8 [R8.64], R4 ;  /* 0x0000000408007986 */ /* 0x0001e2000c101124 */
[----:B------:R-:W-:Y:S05]  /*ac50*/  BRA `(.L_x_1304) ;  /* 0x0000046000007947 */ /* 0x000fea0003800000 */
.L_x_1322:
        /* <DEDUP_REMOVED lines=17> */
.L_x_1329:
[----:B------:R-:W-:-:S04]  /*ad70*/  LOP3.LUT R3, R5, 0x80000000, RZ, 0xc0, !PT ;  /* 0x8000000005037812 */ /* 0x000fc800078ec0ff */
[----:B------:R-:W-:-:S04]  /*ad80*/  SHF.R.U32.HI R3, RZ, 0x18, R3 ;  /* 0x00000018ff037819 */ /* 0x000fc80000011603 */
[----:B------:R-:W-:-:S04]  /*ad90*/  LOP3.LUT R0, R0, R3, RZ, 0xfc, !PT ;  /* 0x0000000300007212 */ /* 0x000fc800078efcff */
[----:B------:R-:W-:Y:S02]  /*ada0*/  PRMT R4, R0, 0x7610, R4 ;  /* 0x0000761000047816 */ /* 0x000fe40000000004 */
.L_x_1328:
[----:B------:R-:W-:Y:S05]  /*adb0*/  BSYNC B0 ;  /* 0x0000000000007941 */ /* 0x000fea0003800000 */
.L_x_1327:
[----:B------:R0:W-:Y:S01]  /*adc0*/  STG.E.U8 [R8.64], R4 ;  /* 0x0000000408007986 */ /* 0x0001e2000c101124 */
[----:B------:R-:W-:Y:S05]  /*add0*/  BRA `(.L_x_1304) ;  /* 0x000002e000007947 */ /* 0x000fea0003800000 */
.L_x_1321:
        /* <DEDUP_REMOVED lines=22> */
.L_x_1303:
        /* <DEDUP_REMOVED lines=20> */
.L_x_1331:
[----:B------:R-:W-:-:S05]  /*b080*/  IMAD.MOV.U32 R19, RZ, RZ, RZ ;  /* 0x000000ffff137224 */ /* 0x000fca00078e00ff */
[----:B------:R0:W-:Y:S01]  /*b090*/  STG.E.64 [R8.64], R18 ;  /* 0x0000001208007986 */ /* 0x0001e2000c101b24 */
[----:B------:R-:W-:Y:S05]  /*b0a0*/  BRA `(.L_x_1304) ;  /* 0x0000001000007947 */ /* 0x000fea0003800000 */
.L_x_1330:
[----:B------:R0:W-:Y:S02]  /*b0b0*/  STG.E [R8.64], R18 ;  /* 0x0000001208007986 */ /* 0x0001e4000c101924 */
.L_x_1304:
[----:B------:R-:W-:Y:S02]  /*b0c0*/  IADD3 R17, R17, 0x80, RZ ;  /* 0x0000008011117810 */ /* 0x000fe40007ffe0ff */
.L_x_1265:
[----:B------:R-:W-:Y:S05]  /*b0d0*/  BSYNC B6 ;  /* 0x0000000000067941 */ /* 0x000fea0003800000 */
.L_x_1264:
        /* <DEDUP_REMOVED lines=19> */
.L_x_1335:
[----:B------:R-:W-:Y:S01]  /*b210*/  STG.E.U8 [R2.64], R24 ;  /* 0x0000001802007986 */ /* 0x000fe2000c101124 */
[----:B------:R-:W-:Y:S05]  /*b220*/  EXIT ;  /* 0x000000000000794d */ /* 0x000fea0003800000 */
.L_x_1334:
        /* <DEDUP_REMOVED lines=9> */
.L_x_1338:
[----:B------:R-:W-:Y:S01]  /*b2c0*/  STG.E [R2.64], R24 ;  /* 0x0000001802007986 */ /* 0x000fe2000c101924 */
[----:B------:R-:W-:Y:S05]  /*b2d0*/  EXIT ;  /* 0x000000000000794d */ /* 0x000fea0003800000 */
.L_x_1337:
[----:B------:R-:W-:Y:S01]  /*b2e0*/  STG.E.U16 [R2.64], R24 ;  /* 0x0000001802007986 */ /* 0x000fe2000c101524 */
[----:B------:R-:W-:Y:S05]  /*b2f0*/  EXIT ;  /* 0x000000000000794d */ /* 0x000fea0003800000 */
.L_x_1333:
        /* <DEDUP_REMOVED lines=9> */
.L_x_1340:
[----:B------:R-:W0:Y:S02]  /*b390*/  I2F.S16 R0, R24 ;  /* 0x0000001800007306 */ /* 0x000e240000101400 */
[----:B0-----:R-:W-:-:S05]  /*b3a0*/  F2FP.PACK_AB R0, RZ, R0 ;  /* 0x00000000ff00723e */ /* 0x001fca00000000ff */
[----:B------:R-:W-:Y:S01]  /*b3b0*/  STG.E.U16 [R2.64], R0 ;  /* 0x0000000002007986 */ /* 0x000fe2000c101524 */
[----:B------:R-:W-:Y:S05]  /*b3c0*/  EXIT ;  /* 0x000000000000794d */ /* 0x000fea0003800000 */
.L_x_1339:
        /* <DEDUP_REMOVED lines=10> */
.L_x_1342:
[----:B------:R-:W0:Y:S02]  /*b470*/  I2F.S16 R24, R24 ;  /* 0x0000001800187306 */ /* 0x000e240000101400 */
[----:B0-----:R-:W-:-:S04]  /*b480*/  F2FP.PACK_AB R5, RZ, R24 ;  /* 0x00000018ff05723e */ /* 0x001fc800000000ff */
[----:B------:R-:W-:-:S05]  /*b490*/  PRMT R5, R5, 0x5410, RZ ;  /* 0x0000541005057816 */ /* 0x000fca00000000ff */
[----:B------:R-:W-:Y:S01]  /*b4a0*/  STG.E [R2.64], R5 ;  /* 0x0000000502007986 */ /* 0x000fe2000c101924 */
[----:B------:R-:W-:Y:S05]  /*b4b0*/  EXIT ;  /* 0x000000000000794d */ /* 0x000fea0003800000 */
.L_x_1341:
[----:B------:R-:W0:Y:S02]  /*b4c0*/  I2F.F64.S16 R24, R24 ;  /* 0x0000001800187312 */ /* 0x000e240000101c00 */
[----:B0-----:R-:W-:Y:S01]  /*b4d0*/  STG.E.64 [R2.64], R24 ;  /* 0x0000001802007986 */ /* 0x001fe2000c101b24 */
[----:B------:R-:W-:Y:S05]  /*b4e0*/  EXIT ;  /* 0x000000000000794d */ /* 0x000fea0003800000 */
.L_x_1332:
        /* <DEDUP_REMOVED lines=10> */
.L_x_1345:
[----:B------:R-:W0:Y:S01]  /*b590*/  I2F.F64.S16 R24, R24 ;  /* 0x0000001800187312 */ /* 0x000e220000101c00 */
[----:B------:R-:W-:-:S05]  /*b5a0*/  CS2R R26, SRZ ;  /* 0x00000000001a7805 */ /* 0x000fca000001ff00 */
[----:B0-----:R-:W-:Y:S01]  /*b5b0*/  STG.E.128 [R2.64], R24 ;  /* 0x0000001802007986 */ /* 0x001fe2000c101d24 */
[----:B------:R-:W-:Y:S05]  /*b5c0*/  EXIT ;  /* 0x000000000000794d */ /* 0x000fea0003800000 */
.L_x_1344:
        /* <DEDUP_REMOVED lines=21> */
.L_x_1349:
[----:B------:R-:W-:Y:S05]  /*b720*/  BSYNC B0 ;  /* 0x0000000000007941 */ /* 0x000fea0003800000 */
.L_x_1348:
[----:B------:R-:W-:-:S05]  /*b730*/  LOP3.LUT R5, R0, R5, RZ, 0xfc, !PT ;  /* 0x0000000500057212 */ /* 0x000fca00078efcff */
[----:B------:R-:W-:Y:S01]  /*b740*/  STG.E.U8 [R2.64], R5 ;  /* 0x0000000502007986 */ /* 0x000fe2000c101124 */
[----:B------:R-:W-:Y:S05]  /*b750*/  EXIT ;  /* 0x000000000000794d */ /* 0x000fea0003800000 */
.L_x_1347:
        /* <DEDUP_REMOVED lines=13> */
.L_x_1351:
[----:B------:R-:W-:Y:S01]  /*b830*/  IMAD.MOV.U32 R0, RZ, RZ, 0x7f ;  /* 0x0000007fff007424 */ /* 0x000fe200078e00ff */
[----:B------:R-:W-:-:S04]  /*b840*/  ISETP.GT.U32.AND P0, PT, R4, 0x7f800000, PT ;  /* 0x7f8000000400780c */ /* 0x000fc80003f04070 */
[----:B------:R-:W-:-:S04]  /*b850*/  SEL R0, R0, 0x7c, P0 ;  /* 0x0000007c00007807 */ /* 0x000fc80000000000 */
.L_x_1352:
[----:B------:R-:W-:Y:S05]  /*b860*/  BSYNC B0 ;  /* 0x0000000000007941 */ /* 0x000fea0003800000 */
.L_x_1350:
[----:B------:R-:W-:-:S04]  /*b870*/  LOP3.LUT R4, R5, 0x80000000, RZ, 0xc0, !PT ;  /* 0x8000000005047812 */ /* 0x000fc800078ec0ff */
[----:B------:R-:W-:-:S04]  /*b880*/  SHF.R.U32.HI R5, RZ, 0x18, R4 ;  /* 0x00000018ff057819 */ /* 0x000fc80000011604 */
[----:B------:R-:W-:-:S05]  /*b890*/  LOP3.LUT R5, R0, R5, RZ, 0xfc, !PT ;  /* 0x0000000500057212 */ /* 0x000fca00078efcff */
[----:B------:R-:W-:Y:S01]  /*b8a0*/  STG.E.U8 [R2.64], R5 ;  /* 0x0000000502007986 */ /* 0x000fe2000c101124 */
[----:B------:R-:W-:Y:S05]  /*b8b0*/  EXIT ;  /* 0x000000000000794d */ /* 0x000fea0003800000 */
.L_x_1346:
[----:B------:R-:W0:Y:S02]  /*b8c0*/  I2F.S16 R0, R24 ;  /* 0x0000001800007306 */ /* 0x000e240000101400 */
[----:B0-----:R-:W-:-:S05]  /*b8d0*/  F2FP.BF16.PACK_AB R0, RZ, R0 ;  /* 0x00000000ff00723e */ /* 0x001fca00000010ff */
[----:B------:R-:W-:Y:S01]  /*b8e0*/  STG.E.U16 [R2.64], R0 ;  /* 0x0000000002007986 */ /* 0x000fe2000c101524 */
[----:B------:R-:W-:Y:S05]  /*b8f0*/  EXIT ;  /* 0x000000000000794d */ /* 0x000fea0003800000 */
.L_x_1343:
        /* <DEDUP_REMOVED lines=10> */
.L_x_1355:
        /* <DEDUP_REMOVED lines=17> */
.L_x_1358:
[----:B------:R-:W-:-:S04]  /*bab0*/  LOP3.LUT R0, R7, 0x80000000, RZ, 0xc0, !PT ;  /* 0x8000000007007812 */ /* 0x000fc800078ec0ff */
[----:B------:R-:W-:-:S04]  /*bac0*/  SHF.R.U32.HI R5, RZ, 0x18, R0 ;  /* 0x00000018ff057819 */ /* 0x000fc80000011600 */
[----:B------:R-:W-:-:S04]  /*bad0*/  LOP3.LUT R4, R4, R5, RZ, 0xfc, !PT ;  /* 0x0000000504047212 */ /* 0x000fc800078efcff */
[----:B------:R-:W-:Y:S02]  /*bae0*/  PRMT R0, R4, 0x7610, R0 ;  /* 0x0000761004007816 */ /* 0x000fe40000000000 */
.L_x_1357:
[----:B------:R-:W-:Y:S05]  /*baf0*/  BSYNC B0 ;  /* 0x0000000000007941 */ /* 0x000fea0003800000 */
.L_x_1356:
[----:B------:R-:W-:Y:S01]  /*bb00*/  STG.E.U8 [R2.64], R0 ;  /* 0x0000000002007986 */ /* 0x000fe2000c101124 */
[----:B------:R-:W-:Y:S05]  /*bb10*/  EXIT ;  /* 0x000000000000794d */ /* 0x000fea0003800000 */
.L_x_1354:
        /* <DEDUP_REMOVED lines=17> */
.L_x_1361:
[----:B------:R-:W-:-:S04]  /*bc30*/  LOP3.LUT R0, R7, 0x80000000, RZ, 0xc0, !PT ;  /* 0x8000000007007812 */ /* 0x000fc800078ec0ff */
[----:B------:R-:W-:-:S04]  /*bc40*/  SHF.R.U32.HI R5, RZ, 0x18, R0 ;  /* 0x00000018ff057819 */ /* 0x000fc80000011600 */
[----:B------:R-:W-:-:S04]  /*bc50*/  LOP3.LUT R4, R4, R5, RZ, 0xfc, !PT ;  /* 0x0000000504047212 */ /* 0x000fc800078efcff */
[----:B------:R-:W-:Y:S02]  /*bc60*/  PRMT R0, R4, 0x7610, R0 ;  /* 0x0000761004007816 */ /* 0x000fe40000000000 */
.L_x_1360:
[----:B------:R-:W-:Y:S05]  /*bc70*/  BSYNC B0 ;  /* 0x0000000000007941 */ /* 0x000fea0003800000 */
.L_x_1359:
[----:B------:R-:W-:Y:S01]  /*bc80*/  STG.E.U8 [R2.64], R0 ;  /* 0x0000000002007986 */ /* 0x000fe2000c101124 */
[----:B------:R-:W-:Y:S05]  /*bc90*/  EXIT ;  /* 0x000000000000794d */ /* 0x000fea0003800000 */
.L_x_1353:
        /* <DEDUP_REMOVED lines=22> */
.L_x_1336:
        /* <DEDUP_REMOVED lines=20> */
.L_x_1363:
[----:B------:R-:W-:-:S05]  /*bf40*/  IMAD.MOV.U32 R25, RZ, RZ, RZ ;  /* 0x000000ffff197224 */ /* 0x000fca00078e00ff */
[----:B------:R-:W-:Y:S01]  /*bf50*/  STG.E.64 [R2.64], R24 ;  /* 0x0000001802007986 */ /* 0x000fe2000c101b24 */
[----:B------:R-:W-:Y:S05]  /*bf60*/  EXIT ;  /* 0x000000000000794d */ /* 0x000fea0003800000 */
.L_x_1362:
[----:B------:R-:W-:Y:S01]  /*bf70*/  STG.E [R2.64], R24 ;  /* 0x0000001802007986 */ /* 0x000fe2000c101924 */
[----:B------:R-:W-:Y:S05]  /*bf80*/  EXIT ;  /* 0x000000000000794d */ /* 0x000fea0003800000 */
.L_x_1364:
        /* <DEDUP_REMOVED lines=15> */
.L_x_16494:


//--------------------- .text._ZN2at6native18elementwise_kernelILi128ELi4EZNS0_22gpu_kernel_impl_nocastINS0_13BinaryFunctorIbbbNS0_15binary_internal10MulFunctorIbEEEEEEvRNS_18TensorIteratorBaseERKT_EUliE_EEviT1_ --------------------------
	.section	.text._ZN2at6native18elementwise_kernelILi128ELi4EZNS0_22gpu_kernel_impl_nocastINS0_13BinaryFunctorIbbbNS0_15binary_internal10MulFunctorIbEEEEEEvRNS_18TensorIteratorBaseERKT_EUliE_EEviT1_,"ax",@progbits
	.sectioninfo	@"SHI_REGISTERS=12"
	.align	128
        .global         _ZN2at6native18elementwise_kernelILi128ELi4EZNS0_22gpu_kernel_impl_nocastINS0_13BinaryFunctorIbbbNS0_15binary_internal10MulFunctorIbEEEEEEvRNS_18TensorIteratorBaseERKT_EUliE_EEviT1_
        .type           _ZN2at6native18elementwise_kernelILi128ELi4EZNS0_22gpu_kernel_impl_nocastINS0_13BinaryFunctorIbbbNS0_15binary_internal10MulFunctorIbEEEEEEvRNS_18TensorIteratorBaseERKT_EUliE_EEviT1_,@function
        .size           _ZN2at6native18elementwise_kernelILi128ELi4EZNS0_22gpu_kernel_impl_nocastINS0_13BinaryFunctorIbbbNS0_15binary_internal10MulFunctorIbEEEEEEvRNS_18TensorIteratorBaseERKT_EUliE_EEviT1_,(.L_x_16495 - _ZN2at6native18elementwise_kernelILi128ELi4EZNS0_22gpu_kernel_impl_nocastINS0_13BinaryFunctorIbbbNS0_15binary_internal10MulFunctorIbEEEEEEvRNS_18TensorIteratorBaseERKT_EUliE_EEviT1_)
        .other          _ZN2at6native18elementwise_kernelILi128ELi4EZNS0_22gpu_kernel_impl_nocastINS0_13BinaryFunctorIbbbNS0_15binary_internal10MulFunctorIbEEEEEEvRNS_18TensorIteratorBaseERKT_EUliE_EEviT1_,@"STO_CUDA_ENTRY STV_DEFAULT"
_ZN2at6native18elementwise_kernelILi128ELi4EZNS0_22gpu_kernel_impl_nocastINS0_13BinaryFunctorIbbbNS0_15binary_internal10MulFunctorIbEEEEEEvRNS_18TensorIteratorBaseERKT_EUliE_EEviT1_:
.text._ZN2at6native18elementwise_kernelILi128ELi4EZNS0_22gpu_kernel_impl_nocastINS0_13BinaryFunctorIbbbNS0_15binary_internal10MulFunctorIbEEEEEEvRNS_18TensorIteratorBaseERKT_EUliE_EEviT1_:
[----:B------:R-:W-:Y:S02]  /*0000*/  MOV R1, c[0x0][0x28] ;  /* 0x00000a0000017a02 */ /* 0x000fe40000000f00 */
[----:B------:R-:W0:Y:S01]  /*0010*/  S2R R0, SR_CTAID.X ;  /* 0x0000000000007919 */ /* 0x000e220000002500 */
[----:B------:R-:W-:Y:S01]  /*0020*/  ULDC.64 UR4, c[0x0][0x118] ;  /* 0x0000460000047ab9 */ /* 0x000fe20000000a00 */
[----:B------:R-:W-:Y:S02]  /*0030*/  BSSY B0, `(.L_x_1365) ;  /* 0x000010f000007945 */ /* 0x000fe40003800000 */
[----:B------:R-:W0:Y:S02]  /*0040*/  S2R R3, SR_TID.X ;  /* 0x0000000000037919 */ /* 0x000e240000002100 */
[----:B0-----:R-:W-:-:S04]  /*0050*/  LEA R0, R0, R3, 0x9 ;  /* 0x0000000300007211 */ /* 0x001fc800078e48ff */
[----:B------:R-:W-:-:S13]  /*0060*/  ISETP.GE.AND P0, PT, R0, c[0x0][0x160], PT ;  /* 0x0000580000007a0c */ /* 0x000fda0003f06270 */
[----:B------:R-:W-:Y:S05]  /*0070*/  @P0 BRA `(.L_x_1366) ;  /* 0x000010a000000947 */ /* 0x000fea0003800000 */
[----:B------:R-:W-:Y:S01]  /*0080*/  ISETP.NE.AND P0, PT, RZ, c[0x0][0x168], PT ;  /* 0x00005a00ff007a0c */ /* 0x000fe20003f05270 */
[----:B------:R-:W-:Y:S01]  /*0090*/  HFMA2.MMA R4, -RZ, RZ, 0, 0 ;  /* 0x00000000ff047435 */ /* 0x000fe200000001ff */
[----:B------:R-:W-:-:S11]  /*00a0*/  CS2R R2, SRZ ;  /* 0x0000000000027805 */ /* 0x000fd6000001ff00 */
        /* <DEDUP_REMOVED lines=244> */
[C---:B------:R-:W-:Y:S02]  /*0ff0*/  IMAD R3, R7.reuse, c[0x0][0x3b0], R3 ;  /* 0x0000ec0007037a24 */ /* 0x040fe400078e0203 */
[----:B------:R-:W-:Y:S02]  /*1000*/  IMAD R4, R7, c[0x0][0x3b4], R4 ;  /* 0x0000ed0007047a24 */ /* 0x000fe400078e0204 */
[----:B------:R-:W-:-:S04]  /*1010*/  @P0 IMAD R9, R5, c[0x0][0x28c], R9 ;  /* 0x0000a30005090a24 */ /* 0x000fc800078e0209 */
[C---:B------:R-:W-:Y:S02]  /*1020*/  @P0 IMAD R2, R9.reuse, c[0x0][0x3b8], R2 ;  /* 0x0000ee0009020a24 */ /* 0x040fe400078e0202 */
[C---:B------:R-:W-:Y:S02]  /*1030*/  @P0 IMAD R3, R9.reuse, c[0x0][0x3bc], R3 ;  /* 0x0000ef0009030a24 */ /* 0x040fe400078e0203 */
[----:B------:R-:W-:-:S05]  /*1040*/  @P0 IMAD R4, R9, c[0x0][0x3c0], R4 ;  /* 0x0000f00009040a24 */ /* 0x000fca00078e0204 */
.L_x_1367:
[----:B------:R-:W-:Y:S02]  /*1050*/  IADD3 R6, P1, R4, c[0x0][0x3d8], RZ ;  /* 0x0000f60004067a10 */ /* 0x000fe40007f3e0ff */
[----:B------:R-:W-:Y:S02]  /*1060*/  IADD3 R4, P0, R3, c[0x0][0x3d0], RZ ;  /* 0x0000f40003047a10 */ /* 0x000fe40007f1e0ff */
[----:B------:R-:W-:Y:S02]  /*1070*/  IADD3.X R7, RZ, c[0x0][0x3dc], RZ, P1, !PT ;  /* 0x0000f700ff077a10 */ /* 0x000fe40000ffe4ff */
[----:B------:R-:W-:-:S03]  /*1080*/  IADD3.X R5, RZ, c[0x0][0x3d4], RZ, P0, !PT ;  /* 0x0000f500ff057a10 */ /* 0x000fc600007fe4ff */
[----:B------:R-:W2:Y:S04]  /*1090*/  LDG.E.U8 R6, [R6.64] ;  /* 0x0000000406067981 */ /* 0x000ea8000c1e1100 */
[----:B------:R-:W3:Y:S01]  /*10a0*/  LDG.E.U8 R4, [R4.64] ;  /* 0x0000000404047981 */ /* 0x000ee2000c1e1100 */
[----:B------:R-:W-:Y:S02]  /*10b0*/  IADD3 R2, P1, R2, c[0x0][0x3c8], RZ ;  /* 0x0000f20002027a10 */ /* 0x000fe40007f3e0ff */
[----:B------:R-:W-:Y:S02]  /*10c0*/  IADD3 R0, R0, 0x80, RZ ;  /* 0x0000008000007810 */ /* 0x000fe40007ffe0ff */
[----:B------:R-:W-:Y:S02]  /*10d0*/  IADD3.X R3, RZ, c[0x0][0x3cc], RZ, P1, !PT ;  /* 0x0000f300ff037a10 */ /* 0x000fe40000ffe4ff */
[----:B--2---:R-:W-:-:S04]  /*10e0*/  ISETP.NE.AND P0, PT, R6, RZ, PT ;  /* 0x000000ff0600720c */ /* 0x004fc80003f05270 */
[----:B---3--:R-:W-:-:S04]  /*10f0*/  ISETP.NE.AND P0, PT, R4, RZ, P0 ;  /* 0x000000ff0400720c */ /* 0x008fc80000705270 */
[----:B------:R-:W-:-:S05]  /*1100*/  SEL R9, RZ, 0x1, !P0 ;  /* 0x00000001ff097807 */ /* 0x000fca0004000000 */
[----:B------:R0:W-:Y:S04]  /*1110*/  STG.E.U8 [R2.64], R9 ;  /* 0x0000000902007986 */ /* 0x0001e8000c101104 */
.L_x_1366:
[----:B------:R-:W-:Y:S05]  /*1120*/  BSYNC B0 ;  /* 0x0000000000007941 */ /* 0x000fea0003800000 */
.L_x_1365:
[----:B------:R-:W-:Y:S01]  /*1130*/  ISETP.GE.AND P0, PT, R0, c[0x0][0x160], PT ;  /* 0x0000580000007a0c */ /* 0x000fe20003f06270 */
[----:B------:R-:W-:-:S12]  /*1140*/  BSSY B0, `(.L_x_1368) ;  /* 0x0000218000007945 */ /* 0x000fd80003800000 */
[----:B------:R-:W-:Y:S05]  /*1150*/  @P0 BRA `(.L_x_1369) ;  /* 0x0000216000000947 */ /* 0x000fea0003800000 */
[----:B------:R-:W-:Y:S01]  /*1160*/  ISETP.NE.AND P0, PT, RZ, c[0x0][0x168], PT ;  /* 0x00005a00ff007a0c */ /* 0x000fe20003f05270 */
[----:B------:R-:W-:Y:S01]  /*1170*/  HFMA2.MMA R4, -RZ, RZ, 0, 0 ;  /* 0x00000000ff047435 */ /* 0x000fe200000001ff */
[----:B0-----:R-:W-:-:S11]  /*1180*/  CS2R R2, SRZ ;  /* 0x0000000000027805 */ /* 0x001fd6000001ff00 */
        /* <DEDUP_REMOVED lines=250> */
.L_x_1370:
        /* <DEDUP_REMOVED lines=11> */
[----:B------:R-:W-:Y:S02]  /*21e0*/  SEL R9, RZ, 0x1, !P0 ;  /* 0x00000001ff097807 */ /* 0x000fe40004000000 */
[----:B------:R-:W-:-:S03]  /*21f0*/  ISETP.GE.AND P0, PT, R0, c[0x0][0x160], PT ;  /* 0x0000580000007a0c */ /* 0x000fc60003f06270 */
[----:B------:R0:W-:Y:S10]  /*2200*/  STG.E.U8 [R2.64], R9 ;  /* 0x0000000902007986 */ /* 0x0001f4000c101104 */
        /* <DEDUP_REMOVED lines=254> */
.L_x_1371:
        /* <DEDUP_REMOVED lines=13> */
.L_x_1369:
[----:B------:R-:W-:Y:S05]  /*32c0*/  BSYNC B0 ;  /* 0x0000000000007941 */ /* 0x000fea0003800000 */
.L_x_1368:
[----:B------:R-:W-:-:S13]  /*32d0*/  ISETP.GE.AND P0, PT, R0, c[0x0][0x160], PT ;  /* 0x0000580000007a0c */ /* 0x000fda0003f06270 */
[----:B------:R-:W-:Y:S05]  /*32e0*/  @P0 EXIT ;  /* 0x000000000000094d */ /* 0x000fea0003800000 */
        /* <DEDUP_REMOVED lines=245> */
[C---:B------:R-:W-:Y:S01]  /*4240*/  IMAD R2, R7.reuse, c[0x0][0x3ac], R2 ;  /* 0x0000eb0007027a24 */ /* 0x040fe200078e0202 */
[----:B------:R-:W-:Y:S01]  /*4250*/  @P0 IADD3 R5, -R0, RZ, RZ ;  /* 0x000000ff00050210 */ /* 0x000fe20007ffe1ff */
[C---:B------:R-:W-:Y:S02]  /*4260*/  IMAD R3, R7.reuse, c[0x0][0x3b0], R3 ;  /* 0x0000ec0007037a24 */ /* 0x040fe400078e0203 */
[----:B------:R-:W-:Y:S02]  /*4270*/  IMAD R4, R7, c[0x0][0x3b4], R4 ;  /* 0x0000ed0007047a24 */ /* 0x000fe400078e0204 */
[----:B------:R-:W-:-:S04]  /*4280*/  @P0 IMAD R9, R5, c[0x0][0x28c], R9 ;  /* 0x0000a30005090a24 */ /* 0x000fc800078e0209 */
[C---:B------:R-:W-:Y:S02]  /*4290*/  @P0 IMAD R2, R9.reuse, c[0x0][0x3b8], R2 ;  /* 0x0000ee0009020a24 */ /* 0x040fe400078e0202 */
[C---:B------:R-:W-:Y:S02]  /*42a0*/  @P0 IMAD R3, R9.reuse, c[0x0][0x3bc], R3 ;  /* 0x0000ef0009030a24 */ /* 0x040fe400078e0203 */
[----:B------:R-:W-:-:S05]  /*42b0*/  @P0 IMAD R4, R9, c[0x0][0x3c0], R4 ;  /* 0x0000f00009040a24 */ /* 0x000fca00078e0204 */
.L_x_1372:
[----:B------:R-:W-:Y:S02]  /*42c0*/  IADD3 R6, P1, R4, c[0x0][0x3d8], RZ ;  /* 0x0000f60004067a10 */ /* 0x000fe40007f3e0ff */
[----:B------:R-:W-:Y:S02]  /*42d0*/  IADD3 R4, P0, R3, c[0x0][0x3d0], RZ ;  /* 0x0000f40003047a10 */ /* 0x000fe40007f1e0ff */
[----:B------:R-:W-:Y:S02]  /*42e0*/  IADD3.X R7, RZ, c[0x0][0x3dc], RZ, P1, !PT ;  /* 0x0000f700ff077a10 */ /* 0x000fe40000ffe4ff */
[----:B------:R-:W-:-:S03]  /*42f0*/  IADD3.X R5, RZ, c[0x0][0x3d4], RZ, P0, !PT ;  /* 0x0000f500ff057a10 */ /* 0x000fc600007fe4ff */
[----:B------:R-:W2:Y:S04]  /*4300*/  LDG.E.U8 R6, [R6.64] ;  /* 0x0000000406067981 */ /* 0x000ea8000c1e1100 */
[----:B------:R-:W3:Y:S01]  /*4310*/  LDG.E.U8 R4, [R4.64] ;  /* 0x0000000404047981 */ /* 0x000ee2000c1e1100 */
[----:B------:R-:W-:-:S04]  /*4320*/  IADD3 R2, P1, R2, c[0x0][0x3c8], RZ ;  /* 0x0000f20002027a10 */ /* 0x000fc80007f3e0ff */
[----:B------:R-:W-:Y:S02]  /*4330*/  IADD3.X R3, RZ, c[0x0][0x3cc], RZ, P1, !PT ;  /* 0x0000f300ff037a10 */ /* 0x000fe40000ffe4ff */
[----:B--2---:R-:W-:-:S04]  /*4340*/  ISETP.NE.AND P0, PT, R6, RZ, PT ;  /* 0x000000ff0600720c */ /* 0x004fc80003f05270 */
[----:B---3--:R-:W-:-:S04]  /*4350*/  ISETP.NE.AND P0, PT, R4, RZ, P0 ;  /* 0x000000ff0400720c */ /* 0x008fc80000705270 */
[----:B------:R-:W-:-:S05]  /*4360*/  SEL R9, RZ, 0x1, !P0 ;  /* 0x00000001ff097807 */ /* 0x000fca0004000000 */
[----:B------:R-:W-:Y:S01]  /*4370*/  STG.E.U8 [R2.64], R9 ;  /* 0x0000000902007986 */ /* 0x000fe2000c101104 */
[----:B------:R-:W-:Y:S05]  /*4380*/  EXIT ;  /* 0x000000000000794d */ /* 0x000fea0003800000 */
.L_x_1373:
        /* <DEDUP_REMOVED lines=15> */
.L_x_16495:


//--------------------- .text._ZN2at6native27unrolled_elementwise_kernelINS0_13BinaryFunctorIbbbNS0_15binary_internal10MulFunctorIbEEEESt5arrayIPcLm3EELi4E23TrivialOffsetCalculatorILi2EjESA_ILi1EjENS0_6memory15LoadWithoutCastENSD_16StoreWithoutCastEEEviT_T0_T2_T3_T4_T5_ --------------------------
	.section	.text._ZN2at6native27unrolled_elementwise_kernelINS0_13BinaryFunctorIbbbNS0_15binary_internal10MulFunctorIbEEEESt5arrayIPcLm3EELi4E23TrivialOffsetCalculatorILi2EjESA_ILi1EjENS0_6memory15LoadWithoutCastENSD_16StoreWithoutCastEEEviT_T0_T2_T3_T4_T5_,"ax",@progbits
	.sectioninfo	@"SHI_REGISTERS=23"
	.align	128
        .global         _ZN2at6native27unrolled_elementwise_kernelINS0_13BinaryFunctorIbbbNS0_15binary_internal10MulFunctorIbEEEESt5arrayIPcLm3EELi4E23TrivialOffsetCalculatorILi2EjESA_ILi1EjENS0_6memory15LoadWithoutCastENSD_16StoreWithoutCastEEEviT_T0_T2_T3_T4_T5_
        .type           _ZN2at6native27unrolled_elementwise_kernelINS0_13BinaryFunctorIbbbNS0_15binary_internal10MulFunctorIbEEEESt5arrayIPcLm3EELi4E23TrivialOffsetCalculatorILi2EjESA_ILi1EjENS0_6memory15LoadWithoutCastENSD_16StoreWithoutCastEEEviT_T0_T2_T3_T4_T5_,@function
        .size           _ZN2at6native27unrolled_elementwise_kernelINS0_13BinaryFunctorIbbbNS0_15binary_internal10MulFunctorIbEEEESt5arrayIPcLm3EELi4E23TrivialOffsetCalculatorILi2EjESA_ILi1EjENS0_6memory15LoadWithoutCastENSD_16StoreWithoutCastEEEviT_T0_T2_T3_T4_T5_,(.L_x_16496 - _ZN2at6native27unrolled_elementwise_kernelINS0_13BinaryFunctorIbbbNS0_15binary_internal10MulFunctorIbEEEESt5arrayIPcLm3EELi4E23TrivialOffsetCalculatorILi2EjESA_ILi1EjENS0_6memory15LoadWithoutCastENSD_16StoreWithoutCastEEEviT_T0_T2_T3_T4_T5_)
        .other          _ZN2at6native27unrolled_elementwise_kernelINS0_13BinaryFunctorIbbbNS0_15binary_internal10MulFunctorIbEEEESt5arrayIPcLm3EELi4E23TrivialOffsetCalculatorILi2EjESA_ILi1EjENS0_6memory15LoadWithoutCastENSD_16StoreWithoutCastEEEviT_T0_T2_T3_T4_T5_,@"STO_CUDA_ENTRY STV_DEFAULT"
_ZN2at6native27unrolled_elementwise_kernelINS0_13BinaryFunctorIbbbNS0_15binary_internal10MulFunctorIbEEEESt5arrayIPcLm3EELi4E23TrivialOffsetCalculatorILi2EjESA_ILi1EjENS0_6memory15LoadWithoutCastENSD_16StoreWithoutCastEEEviT_T0_T2_T3_T4_T5_:
.text._ZN2at6native27unrolled_elementwise_kernelINS0_13BinaryFunctorIbbbNS0_15binary_internal10MulFunctorIbEEEESt5arrayIPcLm3EELi4E23TrivialOffsetCalculatorILi2EjESA_ILi1EjENS0_6memory15LoadWithoutCastENSD_16StoreWithoutCastEEEviT_T0_T2_T3_T4_T5_:
[----:B------:R-:W-:Y:S02]  /*0000*/  IMAD.MOV.U32 R1, RZ, RZ, c[0x0][0x28] ;  /* 0x00000a00ff017624 */ /* 0x000fe400078e00ff */
[----:B------:R-:W0:Y:S01]  /*0010*/  S2R R0, SR_CTAID.X ;  /* 0x0000000000007919 */ /* 0x000e220000002500 */
[----:B------:R-:W-:Y:S01]  /*0020*/  IMAD.MOV.U32 R5, RZ, RZ, -0x200 ;  /* 0xfffffe00ff057424 */ /* 0x000fe200078e00ff */
[----:B------:R-:W-:Y:S02]  /*0030*/  ULDC.64 UR4, c[0x0][0x118] ;  /* 0x0000460000047ab9 */ /* 0x000fe40000000a00 */
[----:B------:R-:W1:Y:S01]  /*0040*/  S2R R3, SR_TID.X ;  /* 0x0000000000037919 */ /* 0x000e620000002100 */
[----:B0-----:R-:W-:Y:S02]  /*0050*/  IMAD R2, R0, R5, c[0x0][0x160] ;  /* 0x0000580000027624 */ /* 0x001fe400078e0205 */
[----:B-1----:R-:W-:-:S03]  /*0060*/  IMAD.MOV.U32 R11, RZ, RZ, R3 ;  /* 0x000000ffff0b7224 */ /* 0x002fc600078e0003 */
[----:B------:R-:W-:-:S13]  /*0070*/  ISETP.GE.AND P4, PT, R3, R2, PT ;  /* 0x000000020300720c */ /* 0x000fda0003f86270 */
[----:B------:R-:W-:Y:S01]  /*0080*/  @!P4 IMAD R4, R0, 0x200, R11 ;  /* 0x000002000004c824 */ /* 0x000fe200078e020b */
[----:B------:R-:W-:-:S04]  /*0090*/  @!P4 IADD3 R11, R11, 0x80, RZ ;  /* 0x000000800b0bc810 */ /* 0x000fc80007ffe0ff */
[----:B------:R-:W-:Y:S02]  /*00a0*/  ISETP.GE.AND P2, PT, R11, R2, PT ;  /* 0x000000020b00720c */ /* 0x000fe40003f46270 */
[C---:B------:R-:W-:Y:S02]  /*00b0*/  @!P4 IADD3 R8, P1, R4.reuse, c[0x0][0x178], RZ ;  /* 0x00005e000408ca10 */ /* 0x040fe40007f3e0ff */
[----:B------:R-:W-:-:S03]  /*00c0*/  @!P4 IADD3 R4, P0, R4, c[0x0][0x170], RZ ;  /* 0x00005c000404ca10 */ /* 0x000fc60007f1e0ff */
[----:B------:R-:W-:Y:S02]  /*00d0*/  @!P4 IMAD.X R9, RZ, RZ, c[0x0][0x17c], P1 ;  /* 0x00005f00ff09c624 */ /* 0x000fe400008e06ff */
[----:B------:R-:W-:-:S04]  /*00e0*/  @!P4 IMAD.X R5, RZ, RZ, c[0x0][0x174], P0 ;  /* 0x00005d00ff05c624 */ /* 0x000fc800000e06ff */
[----:B------:R-:W-:Y:S01]  /*00f0*/  @!P2 IMAD R14, R0, 0x200, R11 ;  /* 0x00000200000ea824 */ /* 0x000fe200078e020b */
[----:B------:R-:W-:Y:S01]  /*0100*/  @!P2 IADD3 R11, R11, 0x80, RZ ;  /* 0x000000800b0ba810 */ /* 0x000fe20007ffe0ff */
[----:B------:R0:W2:Y:S03]  /*0110*/  @!P4 LDG.E.U8 R9, [R8.64] ;  /* 0x000000040809c981 */ /* 0x0000a6000c1e1100 */
[----:B------:R-:W-:Y:S01]  /*0120*/  ISETP.GE.AND P3, PT, R11, R2, PT ;  /* 0x000000020b00720c */ /* 0x000fe20003f66270 */
[----:B------:R1:W3:Y:S01]  /*0130*/  @!P4 LDG.E.U8 R20, [R4.64] ;  /* 0x000000040414c981 */ /* 0x0002e2000c1e1100 */
[----:B------:R-:W-:-:S11]  /*0140*/  @!P2 IADD3 R6, P0, R14, c[0x0][0x178], RZ ;  /* 0x00005e000e06aa10 */ /* 0x000fd60007f1e0ff */
[----:B------:R-:W-:-:S05]  /*0150*/  @!P3 IMAD R16, R0, 0x200, R11 ;  /* 0x000002000010b824 */ /* 0x000fca00078e020b */
[----:B------:R-:W-:Y:S01]  /*0160*/  @!P3 IADD3 R18, P1, R16, c[0x0][0x178], RZ ;  /* 0x00005e001012ba10 */ /* 0x000fe20007f3e0ff */
[----:B------:R-:W-:Y:S01]  /*0170*/  @!P2 IMAD.X R7, RZ, RZ, c[0x0][0x17c], P0 ;  /* 0x00005f00ff07a624 */ /* 0x000fe200000e06ff */
[----:B------:R-:W-:-:S03]  /*0180*/  @!P2 IADD3 R14, P0, R14, c[0x0][0x170], RZ ;  /* 0x00005c000e0eaa10 */ /* 0x000fc60007f1e0ff */
[----:B------:R-:W-:Y:S01]  /*0190*/  @!P3 IMAD.X R19, RZ, RZ, c[0x0][0x17c], P1 ;  /* 0x00005f00ff13b624 */ /* 0x000fe200008e06ff */
[----:B------:R-:W-:Y:S01]  /*01a0*/  @!P3 IADD3 R16, P1, R16, c[0x0][0x170], RZ ;  /* 0x00005c001010ba10 */ /* 0x000fe20007f3e0ff */
[----:B------:R4:W3:Y:S01]  /*01b0*/  @!P2 LDG.E.U8 R6, [R6.64] ;  /* 0x000000040606a981 */ /* 0x0008e2000c1e1100 */
[----:B------:R-:W-:-:S03]  /*01c0*/  @!P2 IMAD.X R15, RZ, RZ, c[0x0][0x174], P0 ;  /* 0x00005d00ff0fa624 */ /* 0x000fc600000e06ff */
[----:B0-----:R-:W3:Y:S01]  /*01d0*/  @!P3 LDG.E.U8 R8, [R18.64] ;  /* 0x000000041208b981 */ /* 0x001ee2000c1e1100 */
[----:B------:R-:W-:-:S03]  /*01e0*/  @!P3 IMAD.X R17, RZ, RZ, c[0x0][0x174], P1 ;  /* 0x00005d00ff11b624 */ /* 0x000fc600008e06ff */
[----:B------:R0:W3:Y:S04]  /*01f0*/  @!P2 LDG.E.U8 R15, [R14.64] ;  /* 0x000000040e0fa981 */ /* 0x0000e8000c1e1100 */
[----:B------:R-:W3:Y:S01]  /*0200*/  @!P3 LDG.E.U8 R16, [R16.64] ;  /* 0x000000041010b981 */ /* 0x000ee2000c1e1100 */
[----:B------:R-:W-:-:S04]  /*0210*/  @!P3 IADD3 R11, R11, 0x80, RZ ;  /* 0x000000800b0bb810 */ /* 0x000fc80007ffe0ff */
[----:B------:R-:W-:-:S13]  /*0220*/  ISETP.GE.AND P0, PT, R11, R2, PT ;  /* 0x000000020b00720c */ /* 0x000fda0003f06270 */
[----:B------:R-:W-:-:S05]  /*0230*/  @!P0 IMAD R12, R0, 0x200, R11 ;  /* 0x00000200000c8824 */ /* 0x000fca00078e020b */
[----:B------:R-:W-:-:S05]  /*0240*/  @!P0 IADD3 R10, P1, R12, c[0x0][0x170], RZ ;  /* 0x00005c000c0a8a10 */ /* 0x000fca0007f3e0ff */
[----:B------:R-:W-:Y:S01]  /*0250*/  @!P0 IMAD.X R11, RZ, RZ, c[0x0][0x174], P1 ;  /* 0x00005d00ff0b8624 */ /* 0x000fe200008e06ff */
[----:B------:R-:W-:Y:S02]  /*0260*/  @!P0 IADD3 R12, P1, R12, c[0x0][0x178], RZ ;  /* 0x00005e000c0c8a10 */ /* 0x000fe40007f3e0ff */
[----:B----4-:R-:W-:Y:S02]  /*0270*/  PRMT R7, RZ, 0x7610, R7 ;  /* 0x00007610ff077816 */ /* 0x010fe40000000007 */
[----:B-1----:R1:W5:Y:S01]  /*0280*/  @!P0 LDG.E.U8 R4, [R10.64] ;  /* 0x000000040a048981 */ /* 0x002362000c1e1100 */
[----:B------:R-:W-:Y:S01]  /*0290*/  @!P0 IMAD.X R13, RZ, RZ, c[0x0][0x17c], P1 ;  /* 0x00005f00ff0d8624 */ /* 0x000fe200008e06ff */
[----:B0-----:R-:W-:-:S04]  /*02a0*/  IADD3 R14, R3, 0x80, RZ ;  /* 0x00000080030e7810 */ /* 0x001fc80007ffe0ff */
[----:B------:R0:W5:Y:S01]  /*02b0*/  @!P0 LDG.E.U8 R5, [R12.64] ;  /* 0x000000040c058981 */ /* 0x000162000c1e1100 */
[----:B------:R-:W-:Y:S01]  /*02c0*/  BSSY B0, `(.L_x_1374) ;  /* 0x0000035000007945 */ /* 0x000fe20003800000 */
[----:B--2---:R-:W-:-:S04]  /*02d0*/  @!P4 ISETP.NE.AND P1, PT, R9, RZ, PT ;  /* 0x000000ff0900c20c */ /* 0x004fc80003f25270 */
[----:B------:R-:W-:Y:S02]  /*02e0*/  @!P4 SEL R7, RZ, 0x1, !P1 ;  /* 0x00000001ff07c807 */ /* 0x000fe40004800000 */
[----:B---3--:R-:W-:Y:S02]  /*02f0*/  @!P4 ISETP.NE.AND P1, PT, R20, RZ, PT ;  /* 0x000000ff1400c20c */ /* 0x008fe40003f25270 */
[----:B------:R-:W-:Y:S02]  /*0300*/  PRMT R9, RZ, 0x7610, R9 ;  /* 0x00007610ff097816 */ /* 0x000fe40000000009 */
[----:B-1----:R-:W-:Y:S02]  /*0310*/  PRMT R10, R7, 0x9910, RZ ;  /* 0x00009910070a7816 */ /* 0x002fe400000000ff */
[----:B------:R-:W-:Y:S02]  /*0320*/  @!P4 SEL R9, RZ, 0x1, !P1 ;  /* 0x00000001ff09c807 */ /* 0x000fe40004800000 */
[----:B------:R-:W-:-:S02]  /*0330*/  ISETP.NE.AND P1, PT, R10, RZ, PT ;  /* 0x000000ff0a00720c */ /* 0x000fc40003f25270 */
[----:B------:R-:W-:Y:S01]  /*0340*/  PRMT R9, R9, 0x9910, RZ ;  /* 0x0000991009097816 */ /* 0x000fe200000000ff */
[----:B------:R-:W-:Y:S01]  /*0350*/  IMAD.MOV.U32 R7, RZ, RZ, R3 ;  /* 0x000000ffff077224 */ /* 0x000fe200078e0003 */
[----:B------:R-:W-:Y:S02]  /*0360*/  @!P2 ISETP.NE.AND P6, PT, R6, RZ, PT ;  /* 0x000000ff0600a20c */ /* 0x000fe40003fc5270 */
[----:B------:R-:W-:Y:S02]  /*0370*/  @!P3 ISETP.NE.AND P5, PT, R8, RZ, PT ;  /* 0x000000ff0800b20c */ /* 0x000fe40003fa5270 */
[----:B------:R-:W-:Y:S02]  /*0380*/  PRMT R8, RZ, 0x7610, R8 ;  /* 0x00007610ff087816 */ /* 0x000fe40000000008 */
[----:B------:R-:W-:Y:S02]  /*0390*/  @!P3 SEL R8, RZ, 0x1, !P5 ;  /* 0x00000001ff08b807 */ /* 0x000fe40006800000 */
[----:B------:R-:W-:-:S02]  /*03a0*/  PRMT R6, RZ, 0x7610, R6 ;  /* 0x00007610ff067816 */ /* 0x000fc40000000006 */
[----:B------:R-:W-:Y:S02]  /*03b0*/  @!P2 SEL R6, RZ, 0x1, !P6 ;  /* 0x00000001ff06a807 */ /* 0x000fe40007000000 */
[----:B------:R-:W-:Y:S01]  /*03c0*/  PRMT R11, R8, 0x9910, RZ ;  /* 0x00009910080b7816 */ /* 0x000fe200000000ff */
[----:B------:R-:W-:Y:S01]  /*03d0*/  @!P4 IMAD R8, R0, 0x200, R3 ;  /* 0x000002000008c824 */ /* 0x000fe200078e0203 */
[----:B------:R-:W-:Y:S02]  /*03e0*/  @!P2 ISETP.NE.AND P6, PT, R15, RZ, PT ;  /* 0x000000ff0f00a20c */ /* 0x000fe40003fc5270 */
[----:B------:R-:W-:Y:S02]  /*03f0*/  @!P3 ISETP.NE.AND P5, PT, R16, RZ, PT ;  /* 0x000000ff1000b20c */ /* 0x000fe40003fa5270 */
[----:B------:R-:W-:Y:S01]  /*0400*/  PRMT R10, R6, 0x9910, RZ ;  /* 0x00009910060a7816 */ /* 0x000fe200000000ff */
[----:B------:R-:W-:Y:S01]  /*0410*/  IMAD.MOV.U32 R3, RZ, RZ, R11 ;  /* 0x000000ffff037224 */ /* 0x000fe200078e000b */
[----:B------:R-:W-:-:S02]  /*0420*/  ISETP.NE.AND P1, PT, R9, RZ, P1 ;  /* 0x000000ff0900720c */ /* 0x000fc40000f25270 */
[----:B------:R-:W-:Y:S02]  /*0430*/  PRMT R6, RZ, 0x7610, R6 ;  /* 0x00007610ff067816 */ /* 0x000fe40000000006 */
[----:B------:R-:W-:Y:S02]  /*0440*/  PRMT R9, RZ, 0x7610, R9 ;  /* 0x00007610ff097816 */ /* 0x000fe40000000009 */
[----:B------:R-:W-:Y:S02]  /*0450*/  @!P2 SEL R6, RZ, 0x1, !P6 ;  /* 0x00000001ff06a807 */ /* 0x000fe40007000000 */
[----:B------:R-:W-:Y:S02]  /*0460*/  @!P3 SEL R9, RZ, 0x1, !P5 ;  /* 0x00000001ff09b807 */ /* 0x000fe40006800000 */
[----:B------:R-:W-:Y:S02]  /*0470*/  @!P4 IADD3 R8, P6, R8, c[0x0][0x168], RZ ;  /* 0x00005a000808ca10 */ /* 0x000fe40007fde0ff */
[----:B------:R-:W-:-:S02]  /*0480*/  ISETP.NE.AND P2, PT, R10, RZ, PT ;  /* 0x000000ff0a00720c */ /* 0x000fc40003f45270 */
[----:B------:R-:W-:Y:S02]  /*0490*/  ISETP.NE.AND P3, PT, R3, RZ, PT ;  /* 0x000000ff0300720c */ /* 0x000fe40003f65270 */
[----:B------:R-:W-:Y:S01]  /*04a0*/  PRMT R10, R9, 0x9910, RZ ;  /* 0x00009910090a7816 */ /* 0x000fe200000000ff */
[----:B------:R-:W-:Y:S01]  /*04b0*/  @!P4 IMAD.X R9, RZ, RZ, c[0x0][0x16c], P6 ;  /* 0x00005b00ff09c624 */ /* 0x000fe200030e06ff */
[----:B------:R-:W-:Y:S01]  /*04c0*/  @!P4 SEL R3, RZ, 0x1, !P1 ;  /* 0x00000001ff03c807 */ /* 0x000fe20004800000 */
[----:B------:R-:W-:-:S04]  /*04d0*/  @!P4 IMAD.MOV.U32 R7, RZ, RZ, R14 ;  /* 0x000000ffff07c224 */ /* 0x000fc800078e000e */
[----:B------:R1:W-:Y:S01]  /*04e0*/  @!P4 STG.E.U8 [R8.64], R3 ;  /* 0x000000030800c986 */ /* 0x0003e2000c101104 */
[----:B------:R-:W-:Y:S02]  /*04f0*/  ISETP.GE.AND P5, PT, R7, R2, PT ;  /* 0x000000020700720c */ /* 0x000fe40003fa6270 */
[----:B------:R-:W-:Y:S02]  /*0500*/  PRMT R6, R6, 0x9910, RZ ;  /* 0x0000991006067816 */ /* 0x000fe400000000ff */
[----:B------:R-:W-:Y:S02]  /*0510*/  ISETP.NE.AND P3, PT, R10, RZ, P3 ;  /* 0x000000ff0a00720c */ /* 0x000fe40001f65270 */
[----:B------:R-:W-:Y:S02]  /*0520*/  ISETP.NE.AND P2, PT, R6, RZ, P2 ;  /* 0x000000ff0600720c */ /* 0x000fe40001745270 */
[----:B------:R-:W-:Y:S02]  /*0530*/  SEL R15, RZ, 0x1, !P3 ;  /* 0x00000001ff0f7807 */ /* 0x000fe40005800000 */
[----:B0-----:R-:W-:-:S03]  /*0540*/  SEL R13, RZ, 0x1, !P2 ;  /* 0x00000001ff0d7807 */ /* 0x001fc60005000000 */
[----:B------:R-:W-:Y:S05]  /*0550*/  @P5 BRA `(.L_x_1375) ;  /* 0x000000b000005947 */ /* 0x000fea0003800000 */
[----:B-1----:R-:W-:Y:S01]  /*0560*/  IMAD R8, R0, 0x200, R7 ;  /* 0x0000020000087824 */ /* 0x002fe200078e0207 */
        /* <DEDUP_REMOVED lines=10> */
.L_x_1375:
[----:B-1----:R-:W-:Y:S05]  /*0610*/  BSYNC B0 ;  /* 0x0000000000007941 */ /* 0x002fea0003800000 */
.L_x_1374:
[----:B------:R-:W-:Y:S02]  /*0620*/  ISETP.GE.AND P2, PT, R7, R2, PT ;  /* 0x000000020700720c */ /* 0x000fe40003f46270 */
[----:B-----5:R-:W-:-:S11]  /*0630*/  ISETP.NE.AND P1, PT, R4, RZ, !P0 ;  /* 0x000000ff0400720c */ /* 0x020fd60004725270 */
[----:B------:R-:W-:Y:S05]  /*0640*/  @P2 EXIT ;  /* 0x000000000000294d */ /* 0x000fea0003800000 */
[----:B------:R-:W-:Y:S01]  /*0650*/  IMAD R0, R0, 0x200, R7 ;  /* 0x0000020000007824 */ /* 0x000fe200078e0207 */
[----:B------:R-:W-:-:S04]  /*0660*/  ISETP.NE.AND P0, PT, R5, RZ, !P0 ;  /* 0x000000ff0500720c */ /* 0x000fc80004705270 */
[----:B------:R-:W-:Y:S02]  /*0670*/  IADD3 R2, P2, R0, c[0x0][0x168], RZ ;  /* 0x00005a0000027a10 */ /* 0x000fe40007f5e0ff */
[----:B------:R-:W-:-:S03]  /*0680*/  PLOP3.LUT P0, PT, P1, P0, PT, 0x80, 0x0 ;  /* 0x000000000000781c */ /* 0x000fc60000f01070 */
[----:B------:R-:W-:Y:S01]  /*0690*/  IMAD.X R3, RZ, RZ, c[0x0][0x16c], P2 ;  /* 0x00005b00ff037624 */ /* 0x000fe200010e06ff */
[----:B------:R-:W-:-:S05]  /*06a0*/  SEL R5, RZ, 0x1, !P0 ;  /* 0x00000001ff057807 */ /* 0x000fca0004000000 */
[----:B------:R-:W-:Y:S01]  /*06b0*/  STG.E.U8 [R2.64], R5 ;  /* 0x0000000502007986 */ /* 0x000fe2000c101104 */
[----:B------:R-:W-:Y:S05]  /*06c0*/  EXIT ;  /* 0x000000000000794d */ /* 0x000fea0003800000 */
.L_x_1376:
        /* <DEDUP_REMOVED lines=11> */
.L_x_16496:


//--------------------- .text._ZN2at6native29vectorized_elementwise_kernelILi2ENS0_13BinaryFunctorIbbbNS0_15binary_internal10MulFunctorIbEEEESt5arrayIPcLm3EEEEviT0_T1_ --------------------------
	.section	.text._ZN2at6native29vectorized_elementwise_kernelILi2ENS0_13BinaryFunctorIbbbNS0_15binary_internal10MulFunctorIbEEEESt5arrayIPcLm3EEEEviT0_T1_,"ax",@progbits
	.sectioninfo	@"SHI_REGISTERS=30"
	.align	128
        .global         _ZN2at6native29vectorized_elementwise_kernelILi2ENS0_13BinaryFunctorIbbbNS0_15binary_internal10MulFunctorIbEEEESt5arrayIPcLm3EEEEviT0_T1_
        .type           _ZN2at6native29vectorized_elementwise_kernelILi2ENS0_13BinaryFunctorIbbbNS0_15binary_internal10MulFunctorIbEEEESt5arrayIPcLm3EEEEviT0_T1_,@function
        .size           _ZN2at6native29vectorized_elementwise_kernelILi2ENS0_13BinaryFunctorIbbbNS0_15binary_internal10MulFunctorIbEEEESt5arrayIPcLm3EEEEviT0_T1_,(.L_x_16497 - _ZN2at6native29vectorized_elementwise_kernelILi2ENS0_13BinaryFunctorIbbbNS0_15binary_internal10MulFunctorIbEEEESt5arrayIPcLm3EEEEviT0_T1_)
        .other          _ZN2at6native29vectorized_elementwise_kernelILi2ENS0_13BinaryFunctorIbbbNS0_15binary_internal10MulFunctorIbEEEESt5arrayIPcLm3EEEEviT0_T1_,@"STO_CUDA_ENTRY STV_DEFAULT"
_ZN2at6native29vectorized_elementwise_kernelILi2ENS0_13BinaryFunctorIbbbNS0_15binary_internal10MulFunctorIbEEEESt5arrayIPcLm3EEEEviT0_T1_:
.text._ZN2at6native29vectorized_elementwise_kernelILi2ENS0_13BinaryFunctorIbbbNS0_15binary_internal10MulFunctorIbEEEESt5arrayIPcLm3EEEEviT0_T1_:
[----:B------:R-:W-:Y:S02]  /*0000*/  IMAD.MOV.U32 R1, RZ, RZ, c[0x0][0x28] ;  /* 0x00000a00ff017624 */ /* 0x000fe400078e00ff */
[----:B------:R-:W0:Y:S01]  /*0010*/  S2R R0, SR_CTAID.X ;  /* 0x0000000000007919 */ /* 0x000e220000002500 */
[----:B------:R-:W-:Y:S01]  /*0020*/  ULDC.64 UR4, c[0x0][0x118] ;  /* 0x0000460000047ab9 */ /* 0x000fe20000000a00 */
[----:B0-----:R-:W-:-:S05]  /*0030*/  IMAD.SHL.U32 R0, R0, 0x400, RZ ;  /* 0x0000040000007824 */ /* 0x001fca00078e00ff */
[----:B------:R-:W-:-:S04]  /*0040*/  IADD3 R10, -R0, c[0x0][0x160], RZ ;  /* 0x00005800000a7a10 */ /* 0x000fc80007ffe1ff */
[----:B------:R-:W-:-:S13]  /*0050*/  ISETP.GE.U32.AND P0, PT, R10, 0x400, PT ;  /* 0x000004000a00780c */ /* 0x000fda0003f06070 */
[----:B------:R-:W-:Y:S05]  /*0060*/  @!P0 BRA `(.L_x_1377) ;  /* 0x0000044000008947 */ /* 0x000fea0003800000 */
[----:B------:R-:W0:Y:S01]  /*0070*/  S2R R11, SR_TID.X ;  /* 0x00000000000b7919 */ /* 0x000e220000002100 */
[----:B------:R-:W-:Y:S02]  /*0080*/  SHF.R.S32.HI R2, RZ, 0x1f, R0 ;  /* 0x0000001fff027819 */ /* 0x000fe40000011400 */
[----:B------:R-:W-:-:S04]  /*0090*/  IADD3 R8, P0, R0, c[0x0][0x178], RZ ;  /* 0x00005e0000087a10 */ /* 0x000fc80007f1e0ff */
[----:B------:R-:W-:Y:S02]  /*00a0*/  IADD3.X R9, R2, c[0x0][0x17c], RZ, P0, !PT ;  /* 0x00005f0002097a10 */ /* 0x000fe400007fe4ff */
[----:B------:R-:W-:-:S04]  /*00b0*/  IADD3 R6, P0, R0, c[0x0][0x170], RZ ;  /* 0x00005c0000067a10 */ /* 0x000fc80007f1e0ff */
[----:B------:R-:W-:Y:S01]  /*00c0*/  IADD3.X R7, R2, c[0x0][0x174], RZ, P0, !PT ;  /* 0x00005d0002077a10 */ /* 0x000fe200007fe4ff */
[----:B0-----:R-:W-:-:S04]  /*00d0*/  IMAD.WIDE.U32 R8, R11, 0x2, R8 ;  /* 0x000000020b087825 */ /* 0x001fc800078e0008 */
[----:B------:R-:W-:Y:S01]  /*00e0*/  IMAD.WIDE.U32 R6, R11, 0x2, R6 ;  /* 0x000000020b067825 */ /* 0x000fe200078e0006 */
[----:B------:R-:W2:Y:S04]  /*00f0*/  LDG.E.U16 R10, [R8.64] ;  /* 0x00000004080a7981 */ /* 0x000ea8000c1e1500 */
[----:B------:R-:W3:Y:S04]  /*0100*/  LDG.E.U16 R12, [R6.64] ;  /* 0x00000004060c7981 */ /* 0x000ee8000c1e1500 */
[----:B------:R-:W4:Y:S04]  /*0110*/  LDG.E.U16 R14, [R8.64+0x100] ;  /* 0x00010004080e7981 */ /* 0x000f28000c1e1500 */
[----:B------:R4:W5:Y:S04]  /*0120*/  LDG.E.U16 R13, [R6.64+0x100] ;  /* 0x00010004060d7981 */ /* 0x000968000c1e1500 */
[----:B------:R-:W5:Y:S04]  /*0130*/  LDG.E.U16 R15, [R8.64+0x200] ;  /* 0x00020004080f7981 */ /* 0x000f68000c1e1500 */
[----:B------:R-:W5:Y:S04]  /*0140*/  LDG.E.U16 R16, [R8.64+0x300] ;  /* 0x0003000408107981 */ /* 0x000f68000c1e1500 */
[----:B------:R4:W5:Y:S04]  /*0150*/  LDG.E.U16 R4, [R6.64+0x200] ;  /* 0x0002000406047981 */ /* 0x000968000c1e1500 */
[----:B------:R4:W5:Y:S01]  /*0160*/  LDG.E.U16 R5, [R6.64+0x300] ;  /* 0x0003000406057981 */ /* 0x000962000c1e1500 */
[----:B------:R-:W-:-:S05]  /*0170*/  IADD3 R2, P0, R0, c[0x0][0x168], RZ ;  /* 0x00005a0000027a10 */ /* 0x000fca0007f1e0ff */
[----:B------:R-:W-:-:S04]  /*0180*/  IMAD.X R3, RZ, RZ, c[0x0][0x16c], P0 ;  /* 0x00005b00ff037624 */ /* 0x000fc800000e06ff */
[----:B------:R-:W-:Y:S01]  /*0190*/  IMAD.WIDE R2, R11, 0x2, R2 ;  /* 0x000000020b027825 */ /* 0x000fe200078e0202 */
[C---:B--2---:R-:W-:Y:S02]  /*01a0*/  PRMT R0, R10.reuse, 0x7770, RZ ;  /* 0x000077700a007816 */ /* 0x044fe400000000ff */
[----:B------:R-:W-:Y:S02]  /*01b0*/  PRMT R10, R10, 0x7771, RZ ;  /* 0x000077710a0a7816 */ /* 0x000fe400000000ff */
[----:B------:R-:W-:Y:S02]  /*01c0*/  ISETP.NE.AND P5, PT, R0, RZ, PT ;  /* 0x000000ff0000720c */ /* 0x000fe40003fa5270 */
[----:B---3--:R-:W-:Y:S02]  /*01d0*/  PRMT R0, R12, 0x7770, RZ ;  /* 0x000077700c007816 */ /* 0x008fe400000000ff */
[C---:B----4-:R-:W-:Y:S02]  /*01e0*/  PRMT R6, R14.reuse, 0x7771, RZ ;  /* 0x000077710e067816 */ /* 0x050fe400000000ff */
[----:B------:R-:W-:-:S02]  /*01f0*/  PRMT R11, R14, 0x7770, RZ ;  /* 0x000077700e0b7816 */ /* 0x000fc400000000ff */
[----:B------:R-:W-:Y:S02]  /*0200*/  ISETP.NE.AND P5, PT, R0, RZ, P5 ;  /* 0x000000ff0000720c */ /* 0x000fe40002fa5270 */
[----:B------:R-:W-:Y:S02]  /*0210*/  ISETP.NE.AND P0, PT, R10, RZ, PT ;  /* 0x000000ff0a00720c */ /* 0x000fe40003f05270 */
[----:B------:R-:W-:Y:S02]  /*0220*/  PRMT R0, R12, 0x7771, RZ ;  /* 0x000077710c007816 */ /* 0x000fe400000000ff */
[----:B------:R-:W-:Y:S02]  /*0230*/  ISETP.NE.AND P2, PT, R6, RZ, PT ;  /* 0x000000ff0600720c */ /* 0x000fe40003f45270 */
[----:B------:R-:W-:Y:S02]  /*0240*/  ISETP.NE.AND P1, PT, R11, RZ, PT ;  /* 0x000000ff0b00720c */ /* 0x000fe40003f25270 */
[----:B-----5:R-:W-:-:S02]  /*0250*/  PRMT R7, R13, 0x7770, RZ ;  /* 0x000077700d077816 */ /* 0x020fc400000000ff */
[----:B------:R-:W-:Y:S02]  /*0260*/  PRMT R6, R13, 0x7771, RZ ;  /* 0x000077710d067816 */ /* 0x000fe400000000ff */
[----:B------:R-:W-:Y:S02]  /*0270*/  ISETP.NE.AND P0, PT, R0, RZ, P0 ;  /* 0x000000ff0000720c */ /* 0x000fe40000705270 */
[----:B------:R-:W-:Y:S02]  /*0280*/  PRMT R0, R15, 0x7771, RZ ;  /* 0x000077710f007816 */ /* 0x000fe400000000ff */
[----:B------:R-:W-:Y:S02]  /*0290*/  ISETP.NE.AND P1, PT, R7, RZ, P1 ;  /* 0x000000ff0700720c */ /* 0x000fe40000f25270 */
[----:B------:R-:W-:Y:S02]  /*02a0*/  ISETP.NE.AND P2, PT, R6, RZ, P2 ;  /* 0x000000ff0600720c */ /* 0x000fe40001745270 */
[----:B------:R-:W-:-:S02]  /*02b0*/  PRMT R7, R15, 0x7770, RZ ;  /* 0x000077700f077816 */ /* 0x000fc400000000ff */
[C---:B------:R-:W-:Y:S02]  /*02c0*/  PRMT R6, R16.reuse, 0x7771, RZ ;  /* 0x0000777110067816 */ /* 0x040fe400000000ff */
[----:B------:R-:W-:Y:S02]  /*02d0*/  PRMT R8, R16, 0x7770, RZ ;  /* 0x0000777010087816 */ /* 0x000fe400000000ff */
[----:B------:R-:W-:Y:S02]  /*02e0*/  ISETP.NE.AND P3, PT, R0, RZ, PT ;  /* 0x000000ff0000720c */ /* 0x000fe40003f65270 */
[----:B------:R-:W-:Y:S02]  /*02f0*/  SEL R0, RZ, 0x1, !P5 ;  /* 0x00000001ff007807 */ /* 0x000fe40006800000 */
[----:B------:R-:W-:Y:S02]  /*0300*/  ISETP.NE.AND P6, PT, R7, RZ, PT ;  /* 0x000000ff0700720c */ /* 0x000fe40003fc5270 */
[----:B------:R-:W-:-:S02]  /*0310*/  ISETP.NE.AND P5, PT, R6, RZ, PT ;  /* 0x000000ff0600720c */ /* 0x000fc40003fa5270 */
[----:B------:R-:W-:Y:S02]  /*0320*/  PRMT R6, R4, 0x7770, RZ ;  /* 0x0000777004067816 */ /* 0x000fe400000000ff */
[C---:B------:R-:W-:Y:S02]  /*0330*/  PRMT R7, R5.reuse, 0x7770, RZ ;  /* 0x0000777005077816 */ /* 0x040fe400000000ff */
[----:B------:R-:W-:Y:S02]  /*0340*/  ISETP.NE.AND P4, PT, R8, RZ, PT ;  /* 0x000000ff0800720c */ /* 0x000fe40003f85270 */
[----:B------:R-:W-:Y:S02]  /*0350*/  PRMT R4, R4, 0x7771, RZ ;  /* 0x0000777104047816 */ /* 0x000fe400000000ff */
        /* <DEDUP_REMOVED lines=8> */
[----:B------:R-:W-:Y:S02]  /*03e0*/  SEL R6, RZ, 0x1, !P6 ;  /* 0x00000001ff067807 */ /* 0x000fe40007000000 */
[----:B------:R-:W-:Y:S02]  /*03f0*/  SEL R9, RZ, 0x1, !P3 ;  /* 0x00000001ff097807 */ /* 0x000fe40005800000 */
[----:B------:R-:W-:Y:S02]  /*0400*/  SEL R8, RZ, 0x1, !P4 ;  /* 0x00000001ff087807 */ /* 0x000fe40006000000 */
[----:B------:R-:W-:Y:S02]  /*0410*/  SEL R11, RZ, 0x1, !P5 ;  /* 0x00000001ff0b7807 */ /* 0x000fe40006800000 */
[----:B------:R-:W-:Y:S02]  /*0420*/  PRMT R5, R5, 0x7604, R0 ;  /* 0x0000760405057816 */ /* 0x000fe40000000000 */
[----:B------:R-:W-:-:S02]  /*0430*/  PRMT R7, R7, 0x7604, R4 ;  /* 0x0000760407077816 */ /* 0x000fc40000000004 */
[----:B------:R-:W-:Y:S01]  /*0440*/  PRMT R9, R9, 0x7604, R6 ;  /* 0x0000760409097816 */ /* 0x000fe20000000006 */
[----:B------:R-:W-:Y:S01]  /*0450*/  STG.E.U16 [R2.64], R5 ;  /* 0x0000000502007986 */ /* 0x000fe2000c101504 */
[----:B------:R-:W-:-:S03]  /*0460*/  PRMT R11, R11, 0x7604, R8 ;  /* 0x000076040b0b7816 */ /* 0x000fc60000000008 */
[----:B------:R-:W-:Y:S04]  /*0470*/  STG.E.U16 [R2.64+0x100], R7 ;  /* 0x0001000702007986 */ /* 0x000fe8000c101504 */
[----:B------:R-:W-:Y:S04]  /*0480*/  STG.E.U16 [R2.64+0x200], R9 ;  /* 0x0002000902007986 */ /* 0x000fe8000c101504 */
[----:B------:R-:W-:Y:S01]  /*0490*/  STG.E.U16 [R2.64+0x300], R11 ;  /* 0x0003000b02007986 */ /* 0x000fe2000c101504 */
[----:B------:R-:W-:Y:S05]  /*04a0*/  EXIT ;  /* 0x000000000000794d */ /* 0x000fea0003800000 */
.L_x_1377:
[----:B------:R-:W0:Y:S02]  /*04b0*/  S2R R17, SR_TID.X ;  /* 0x0000000000117919 */ /* 0x000e240000002100 */
[----:B0-----:R-:W-:Y:S01]  /*04c0*/  ISETP.GE.AND P6, PT, R17, R10, PT ;  /* 0x0000000a1100720c */ /* 0x001fe20003fc6270 */
[----:B------:R-:W-:-:S12]  /*04d0*/  IMAD.MOV.U32 R25, RZ, RZ, R17 ;  /* 0x000000ffff197224 */ /* 0x000fd800078e0011 */
[----:B------:R-:W-:Y:S01]  /*04e0*/  @!P6 IMAD.IADD R11, R0, 0x1, R25 ;  /* 0x00000001000be824 */ /* 0x000fe200078e0219 */
[----:B------:R-:W-:-:S04]  /*04f0*/  @!P6 IADD3 R25, R25, 0x80, RZ ;  /* 0x000000801919e810 */ /* 0x000fc80007ffe0ff */
[----:B------:R-:W-:-:S13]  /*0500*/  ISETP.GE.AND P4, PT, R25, R10, PT ;  /* 0x0000000a1900720c */ /* 0x000fda0003f86270 */
[----:B------:R-:W-:Y:S01]  /*0510*/  @!P4 IMAD.IADD R6, R0, 0x1, R25 ;  /* 0x000000010006c824 */ /* 0x000fe200078e0219 */
[----:B------:R-:W-:-:S04]  /*0520*/  @!P4 IADD3 R25, R25, 0x80, RZ ;  /* 0x000000801919c810 */ /* 0x000fc80007ffe0ff */
[----:B------:R-:W-:Y:S02]  /*0530*/  ISETP.GE.AND P0, PT, R25, R10, PT ;  /* 0x0000000a1900720c */ /* 0x000fe40003f06270 */
[C---:B------:R-:W-:Y:S02]  /*0540*/  @!P4 IADD3 R2, P1, R6.reuse, c[0x0][0x170], RZ ;  /* 0x00005c000602ca10 */ /* 0x040fe40007f3e0ff */
[----:B------:R-:W-:-:S03]  /*0550*/  @!P4 IADD3 R6, P2, R6, c[0x0][0x178], RZ ;  /* 0x00005e000606ca10 */ /* 0x000fc60007f5e0ff */
[----:B------:R-:W-:Y:S02]  /*0560*/  @!P4 IMAD.X R3, RZ, RZ, c[0x0][0x174], P1 ;  /* 0x00005d00ff03c624 */ /* 0x000fe400008e06ff */
[----:B------:R-:W-:-:S03]  /*0570*/  @!P4 IMAD.X R7, RZ, RZ, c[0x0][0x17c], P2 ;  /* 0x00005f00ff07c624 */ /* 0x000fc600010e06ff */
[----:B------:R0:W2:Y:S01]  /*0580*/  @!P4 LDG.E.U8 R15, [R2.64] ;  /* 0x00000004020fc981 */ /* 0x0000a2000c1e1100 */
[----:B------:R-:W-:-:S03]  /*0590*/  @!P0 IMAD.IADD R4, R0, 0x1, R25 ;  /* 0x0000000100048824 */ /* 0x000fc600078e0219 */
[----:B------:R1:W3:Y:S02]  /*05a0*/  @!P4 LDG.E.U8 R16, [R6.64] ;  /* 0x000000040610c981 */ /* 0x0002e4000c1e1100 */
[----:B------:R-:W-:-:S05]  /*05b0*/  @!P0 IADD3 R8, P1, R4, c[0x0][0x170], RZ ;  /* 0x00005c0004088a10 */ /* 0x000fca0007f3e0ff */
[----:B------:R-:W-:-:S05]  /*05c0*/  @!P0 IMAD.X R9, RZ, RZ, c[0x0][0x174], P1 ;  /* 0x00005d00ff098624 */ /* 0x000fca00008e06ff */
[----:B------:R-:W4:Y:S01]  /*05d0*/  @!P0 LDG.E.U8 R8, [R8.64] ;  /* 0x0000000408088981 */ /* 0x000f22000c1e1100 */
[----:B------:R-:W-:-:S05]  /*05e0*/  @!P0 IADD3 R4, P1, R4, c[0x0][0x178], RZ ;  /* 0x00005e0004048a10 */ /* 0x000fca0007f3e0ff */
[----:B------:R-:W-:-:S05]  /*05f0*/  @!P0 IMAD.X R5, RZ, RZ, c[0x0][0x17c], P1 ;  /* 0x00005f00ff058624 */ /* 0x000fca00008e06ff */
[----:B------:R5:W4:Y:S01]  /*0600*/  @!P0 LDG.E.U8 R4, [R4.64] ;  /* 0x0000000404048981 */ /* 0x000b22000c1e1100 */
[----:B------:R-:W-:-:S04]  /*0610*/  @!P0 IADD3 R25, R25, 0x80, RZ ;  /* 0x0000008019198810 */ /* 0x000fc80007ffe0ff */
[----:B------:R-:W-:-:S13]  /*0620*/  ISETP.GE.AND P2, PT, R25, R10, PT ;  /* 0x0000000a1900720c */ /* 0x000fda0003f46270 */
[----:B------:R-:W-:Y:S01]  /*0630*/  @!P2 IMAD.IADD R12, R0, 0x1, R25 ;  /* 0x00000001000ca824 */ /* 0x000fe200078e0219 */
[----:B------:R-:W-:-:S04]  /*0640*/  @!P2 IADD3 R25, R25, 0x80, RZ ;  /* 0x000000801919a810 */ /* 0x000fc80007ffe0ff */
[----:B------:R-:W-:Y:S02]  /*0650*/  ISETP.GE.AND P1, PT, R25, R10, PT ;  /* 0x0000000a1900720c */ /* 0x000fe40003f26270 */
[C---:B------:R-:W-:Y:S02]  /*0660*/  @!P2 IADD3 R18, P3, R12.reuse, c[0x0][0x170], RZ ;  /* 0x00005c000c12aa10 */ /* 0x040fe40007f7e0ff */
[----:B------:R-:W-:-:S03]  /*0670*/  @!P2 IADD3 R12, P5, R12, c[0x0][0x178], RZ ;  /* 0x00005e000c0caa10 */ /* 0x000fc60007fbe0ff */
[----:B------:R-:W-:Y:S01]  /*0680*/  @!P2 IMAD.X R19, RZ, RZ, c[0x0][0x174], P3 ;  /* 0x00005d00ff13a624 */ /* 0x000fe200018e06ff */
[C---:B0-----:R-:W-:Y:S01]  /*0690*/  @!P6 IADD3 R2, P3, R11.reuse, c[0x0][0x170], RZ ;  /* 0x00005c000b02ea10 */ /* 0x041fe20007f7e0ff */
[----:B------:R-:W-:Y:S01]  /*06a0*/  @!P2 IMAD.X R13, RZ, RZ, c[0x0][0x17c], P5 ;  /* 0x00005f00ff0da624 */ /* 0x000fe200028e06ff */
[----:B-1----:R-:W-:Y:S02]  /*06b0*/  @!P6 IADD3 R6, P5, R11, c[0x0][0x178], RZ ;  /* 0x00005e000b06ea10 */ /* 0x002fe40007fbe0ff */
[----:B------:R0:W4:Y:S01]  /*06c0*/  @!P2 LDG.E.U8 R14, [R18.64] ;  /* 0x00000004120ea981 */ /* 0x000122000c1e1100 */
[----:B-----5:R-:W-:Y:S01]  /*06d0*/  @!P1 IMAD.IADD R5, R0, 0x1, R25 ;  /* 0x0000000100059824 */ /* 0x020fe200078e0219 */
[----:B------:R-:W-:Y:S01]  /*06e0*/  @!P1 IADD3 R25, R25, 0x80, RZ ;  /* 0x0000008019199810 */ /* 0x000fe20007ffe0ff */
[----:B------:R-:W-:Y:S01]  /*06f0*/  @!P6 IMAD.X R3, RZ, RZ, c[0x0][0x174], P3 ;  /* 0x00005d00ff03e624 */ /* 0x000fe200018e06ff */
[----:B------:R1:W5:Y:S02]  /*0700*/  @!P2 LDG.E.U8 R12, [R12.64] ;  /* 0x000000040c0ca981 */ /* 0x000364000c1e1100 */
[----:B------:R-:W-:Y:S01]  /*0710*/  ISETP.GE.AND P3, PT, R25, R10, PT ;  /* 0x0000000a1900720c */ /* 0x000fe20003f66270 */
[----:B------:R-:W-:Y:S01]  /*0720*/  @!P6 IMAD.X R7, RZ, RZ, c[0x0][0x17c], P5 ;  /* 0x00005f00ff07e624 */ /* 0x000fe200028e06ff */
[----:B0-----:R0:W5:Y:S01]  /*0730*/  @!P6 LDG.E.U8 R18, [R2.64] ;  /* 0x000000040212e981 */ /* 0x001162000c1e1100 */
[----:B-1----:R-:W-:-:S03]  /*0740*/  PRMT R13, RZ, 0x7610, R13 ;  /* 0x00007610ff0d7816 */ /* 0x002fc6000000000d */
[----:B------:R1:W5:Y:S07]  /*0750*/  @!P6 LDG.E.U8 R19, [R6.64] ;  /* 0x000000040613e981 */ /* 0x00036e000c1e1100 */
[----:B------:R-:W-:Y:S01]  /*0760*/  @!P3 IMAD.IADD R23, R0, 0x1, R25 ;  /* 0x000000010017b824 */ /* 0x000fe200078e0219 */
[----:B------:R-:W-:Y:S02]  /*0770*/  @!P3 IADD3 R25, R25, 0x80, RZ ;  /* 0x000000801919b810 */ /* 0x000fe40007ffe0ff */
[----:B------:R-:W-:-:S02]  /*0780*/  PRMT R22, RZ, 0x7610, R22 ;  /* 0x00007610ff167816 */ /* 0x000fc40000000016 */
[----:B--2---:R-:W-:Y:S02]  /*0790*/  @!P4 ISETP.NE.AND P5, PT, R15, RZ, PT ;  /* 0x000000ff0f00c20c */ /* 0x004fe40003fa5270 */
[----:B------:R-:W-:Y:S02]  /*07a0*/  PRMT R15, RZ, 0x7610, R15 ;  /* 0x00007610ff0f7816 */ /* 0x000fe4000000000f */
[----:B------:R-:W-:Y:S02]  /*07b0*/  @!P4 SEL R15, RZ, 0x1, !P5 ;  /* 0x00000001ff0fc807 */ /* 0x000fe40006800000 */
[----:B---3--:R-:W-:-:S04]  /*07c0*/  @!P4 ISETP.NE.AND P5, PT, R16, RZ, PT ;  /* 0x000000ff1000c20c */ /* 0x008fc80003fa5270 */
[----:B------:R-:W-:Y:S02]  /*07d0*/  @!P4 SEL R13, RZ, 0x1, !P5 ;  /* 0x00000001ff0dc807 */ /* 0x000fe40006800000 */
[----:B------:R-:W-:Y:S02]  /*07e0*/  PRMT R16, RZ, 0x7610, R16 ;  /* 0x00007610ff107816 */ /* 0x000fe40000000010 */
[----:B----4-:R-:W-:Y:S02]  /*07f0*/  @!P0 ISETP.NE.AND P5, PT, R8, RZ, PT ;  /* 0x000000ff0800820c */ /* 0x010fe40003fa5270 */
[----:B------:R-:W-:Y:S02]  /*0800*/  @!P1 IADD3 R26, P4, R5, c[0x0][0x170], RZ ;  /* 0x00005c00051a9a10 */ /* 0x000fe40007f9e0ff */
[----:B------:R-:W-:Y:S02]  /*0810*/  @!P0 SEL R16, RZ, 0x1, !P5 ;  /* 0x00000001ff108807 */ /* 0x000fe40006800000 */
[----:B------:R-:W-:Y:S01]  /*0820*/  ISETP.GE.AND P5, PT, R25, R10, PT ;  /* 0x0000000a1900720c */ /* 0x000fe20003fa6270 */
[----:B------:R-:W-:Y:S01]  /*0830*/  @!P1 IMAD.X R27, RZ, RZ, c[0x0][0x174], P4 ;  /* 0x00005d00ff1b9624 */ /* 0x000fe200020e06ff */
[----:B-1----:R-:W-:-:S04]  /*0840*/  @!P1 IADD3 R6, P4, R5, c[0x0][0x178], RZ ;  /* 0x00005e0005069a10 */ /* 0x002fc80007f9e0ff */
[----:B------:R-:W2:Y:S01]  /*0850*/  @!P1 LDG.E.U8 R11, [R26.64] ;  /* 0x000000041a0b9981 */ /* 0x000ea2000c1e1100 */
[----:B------:R-:W-:Y:S01]  /*0860*/  @!P1 IMAD.X R7, RZ, RZ, c[0x0][0x17c], P4 ;  /* 0x00005f00ff079624 */ /* 0x000fe200020e06ff */
[----:B------:R-:W-:-:S04]  /*0870*/  @!P3 IADD3 R8, P4, R23, c[0x0][0x178], RZ ;  /* 0x00005e001708ba10 */ /* 0x000fc80007f9e0ff */
[----:B------:R1:W3:Y:S01]  /*0880*/  @!P1 LDG.E.U8 R20, [R6.64] ;  /* 0x0000000406149981 */ /* 0x0002e2000c1e1100 */
[----:B------:R-:W-:Y:S02]  /*0890*/  @!P5 IMAD.IADD R24, R0, 0x1, R25 ;  /* 0x000000010018d824 */ /* 0x000fe400078e0219 */
[----:B------:R-:W-:-:S03]  /*08a0*/  @!P3 IMAD.X R9, RZ, RZ, c[0x0][0x17c], P4 ;  /* 0x00005f00ff09b624 */ /* 0x000fc600020e06ff */
[----:B0-----:R-:W-:Y:S02]  /*08b0*/  @!P5 IADD3 R2, P4, R24, c[0x0][0x178], RZ ;  /* 0x00005e001802da10 */ /* 0x001fe40007f9e0ff */
[----:B------:R-:W-:Y:S01]  /*08c0*/  @!P5 IADD3 R25, R25, 0x80, RZ ;  /* 0x000000801919d810 */ /* 0x000fe20007ffe0ff */
[----:B------:R0:W4:Y:S02]  /*08d0*/  @!P3 LDG.E.U8 R21, [R8.64] ;  /* 0x000000040815b981 */ /* 0x000124000c1e1100 */
[----:B------:R-:W-:Y:S01]  /*08e0*/  @!P5 IMAD.X R3, RZ, RZ, c[0x0][0x17c], P4 ;  /* 0x00005f00ff03d624 */ /* 0x000fe200020e06ff */
[----:B------:R-:W-:-:S04]  /*08f0*/  @!P0 ISETP.NE.AND P4, PT, R4, RZ, PT ;  /* 0x000000ff0400820c */ /* 0x000fc80003f85270 */
[----:B------:R-:W-:Y:S02]  /*0900*/  @!P0 SEL R22, RZ, 0x1, !P4 ;  /* 0x00000001ff168807 */ /* 0x000fe40006000000 */
[----:B------:R-:W-:Y:S02]  /*0910*/  @!P3 IADD3 R4, P0, R23, c[0x0][0x170], RZ ;  /* 0x00005c001704ba10 */ /* 0x000fe40007f1e0ff */
[----:B-1----:R-:W-:Y:S01]  /*0920*/  @!P5 IADD3 R6, P4, R24, c[0x0][0x170], RZ ;  /* 0x00005c001806da10 */ /* 0x002fe20007f9e0ff */
[----:B------:R1:W4:Y:S02]  /*0930*/  @!P5 LDG.E.U8 R23, [R2.64] ;  /* 0x000000040217d981 */ /* 0x000324000c1e1100 */
[----:B------:R-:W-:Y:S01]  /*0940*/  @!P3 IMAD.X R5, RZ, RZ, c[0x0][0x174], P0 ;  /* 0x00005d00ff05b624 */ /* 0x000fe200000e06ff */
[----:B------:R-:W-:Y:S01]  /*0950*/  ISETP.GE.AND P0, PT, R25, R10, PT ;  /* 0x0000000a1900720c */ /* 0x000fe20003f06270 */
[----:B------:R-:W-:-:S03]  /*0960*/  @!P5 IMAD.X R7, RZ, RZ, c[0x0][0x174], P4 ;  /* 0x00005d00ff07d624 */ /* 0x000fc600020e06ff */
[----:B------:R0:W4:Y:S04]  /*0970*/  @!P3 LDG.E.U8 R4, [R4.64] ;  /* 0x000000040404b981 */ /* 0x000128000c1e1100 */
[----:B------:R0:W4:Y:S05]  /*0980*/  @!P5 LDG.E.U8 R6, [R6.64] ;  /* 0x000000040606d981 */ /* 0x00012a000c1e1100 */
[----:B------:R-:W-:-:S05]  /*0990*/  @!P0 IMAD.IADD R24, R0, 0x1, R25 ;  /* 0x0000000100188824 */ /* 0x000fca00078e0219 */
[----:B0-----:R-:W-:-:S05]  /*09a0*/  @!P0 IADD3 R8, P4, R24, c[0x0][0x170], RZ ;  /* 0x00005c0018088a10 */ /* 0x001fca0007f9e0ff */
[----:B------:R-:W-:Y:S01]  /*09b0*/  @!P0 IMAD.X R9, RZ, RZ, c[0x0][0x174], P4 ;  /* 0x00005d00ff098624 */ /* 0x000fe200020e06ff */
[----:B-1----:R-:W-:-:S04]  /*09c0*/  @!P0 IADD3 R2, P4, R24, c[0x0][0x178], RZ ;  /* 0x00005e0018028a10 */ /* 0x002fc80007f9e0ff */
[----:B------:R0:W4:Y:S01]  /*09d0*/  @!P0 LDG.E.U8 R8, [R8.64] ;  /* 0x0000000408088981 */ /* 0x000122000c1e1100 */
[----:B------:R-:W-:-:S05]  /*09e0*/  @!P0 IMAD.X R3, RZ, RZ, c[0x0][0x17c], P4 ;  /* 0x00005f00ff038624 */ /* 0x000fca00020e06ff */
[----:B------:R1:W4:Y:S01]  /*09f0*/  @!P0 LDG.E.U8 R24, [R2.64] ;  /* 0x0000000402188981 */ /* 0x000322000c1e1100 */
[----:B------:R-:W-:Y:S02]  /*0a00*/  @!P2 ISETP.NE.AND P4, PT, R14, RZ, PT ;  /* 0x000000ff0e00a20c */ /* 0x000fe40003f85270 */
[----:B------:R-:W-:Y:S02]  /*0a10*/  PRMT R14, RZ, 0x7610, R14 ;  /* 0x00007610ff0e7816 */ /* 0x000fe4000000000e */
[----:B------:R-:W-:Y:S02]  /*0a20*/  @!P2 SEL R14, RZ, 0x1, !P4 ;  /* 0x00000001ff0ea807 */ /* 0x000fe40006000000 */
[----:B-----5:R-:W-:Y:S02]  /*0a30*/  @!P2 ISETP.NE.AND P4, PT, R12, RZ, PT ;  /* 0x000000ff0c00a20c */ /* 0x020fe40003f85270 */
[----:B------:R-:W-:Y:S02]  /*0a40*/  PRMT R7, RZ, 0x7610, R7 ;  /* 0x00007610ff077816 */ /* 0x000fe40000000007 */
[----:B------:R-:W-:-:S02]  /*0a50*/  @!P2 SEL R7, RZ, 0x1, !P4 ;  /* 0x00000001ff07a807 */ /* 0x000fc40006000000 */
[----:B------:R-:W-:Y:S02]  /*0a60*/  @!P6 ISETP.NE.AND P2, PT, R19, RZ, PT ;  /* 0x000000ff1300e20c */ /* 0x000fe40003f45270 */
[----:B------:R-:W-:Y:S02]  /*0a70*/  PRMT R5, RZ, 0x7610, R5 ;  /* 0x00007610ff057816 */ /* 0x000fe40000000005 */
[----:B------:R-:W-:Y:S02]  /*0a80*/  @!P6 ISETP.NE.AND P4, PT, R18, RZ, PT ;  /* 0x000000ff1200e20c */ /* 0x000fe40003f85270 */
[----:B------:R-:W-:Y:S02]  /*0a90*/  @!P6 SEL R5, RZ, 0x1, !P2 ;  /* 0x00000001ff05e807 */ /* 0x000fe40005000000 */
[----:B------:R-:W-:Y:S02]  /*0aa0*/  PRMT R15, R15, 0x9910, RZ ;  /* 0x000099100f0f7816 */ /* 0x000fe400000000ff */
[----:B0-----:R-:W-:-:S02]  /*0ab0*/  PRMT R9, R13, 0x9910, RZ ;  /* 0x000099100d097816 */ /* 0x001fc400000000ff */
[----:B-1----:R-:W-:Y:S02]  /*0ac0*/  PRMT R2, RZ, 0x7610, R2 ;  /* 0x00007610ff027816 */ /* 0x002fe40000000002 */
[----:B------:R-:W-:Y:S02]  /*0ad0*/  @!P6 SEL R2, RZ, 0x1, !P4 ;  /* 0x00000001ff02e807 */ /* 0x000fe40006000000 */
[----:B------:R-:W-:Y:S01]  /*0ae0*/  PRMT R3, R5, 0x9910, RZ ;  /* 0x0000991005037816 */ /* 0x000fe200000000ff */
[----:B------:R-:W-:Y:S01]  /*0af0*/  IMAD.MOV.U32 R5, RZ, RZ, R15 ;  /* 0x000000ffff057224 */ /* 0x000fe200078e000f */
[----:B------:R-:W-:Y:S02]  /*0b00*/  ISETP.NE.AND P2, PT, R9, RZ, PT ;  /* 0x000000ff0900720c */ /* 0x000fe40003f45270 */
[----:B------:R-:W-:Y:S02]  /*0b10*/  PRMT R2, R2, 0x9910, RZ ;  /* 0x0000991002027816 */ /* 0x000fe400000000ff */
[----:B------:R-:W-:-:S02]  /*0b20*/  ISETP.NE.AND P2, PT, R5, RZ, P2 ;  /* 0x000000ff0500720c */ /* 0x000fc40001745270 */
[----:B------:R-:W-:Y:S01]  /*0b30*/  ISETP.NE.AND P4, PT, R3, RZ, PT ;  /* 0x000000ff0300720c */ /* 0x000fe20003f85270 */
[----:B------:R-:W-:Y:S01]  /*0b40*/  IMAD.MOV.U32 R3, RZ, RZ, R2 ;  /* 0x000000ffff037224 */ /* 0x000fe200078e0002 */
[----:B------:R-:W-:Y:S01]  /*0b50*/  SEL R5, RZ, 0x1, !P2 ;  /* 0x00000001ff057807 */ /* 0x000fe20005000000 */
[----:B------:R-:W-:Y:S01]  /*0b60*/  @!P6 IMAD.IADD R2, R0, 0x1, R17 ;  /* 0x000000010002e824 */ /* 0x000fe200078e0211 */
[----:B------:R-:W-:Y:S02]  /*0b70*/  PRMT R9, RZ, 0x7610, R9 ;  /* 0x00007610ff097816 */ /* 0x000fe40000000009 */
[----:B------:R-:W-:Y:S02]  /*0b80*/  ISETP.NE.AND P4, PT, R3, RZ, P4 ;  /* 0x000000ff0300720c */ /* 0x000fe40002785270 */
[----:B------:R-:W-:Y:S02]  /*0b90*/  PRMT R12, R22, 0x9910, RZ ;  /* 0x00009910160c7816 */ /* 0x000fe400000000ff */
[----:B------:R-:W-:-:S02]  /*0ba0*/  @!P6 SEL R15, RZ, 0x1, !P4 ;  /* 0x00000001ff0fe807 */ /* 0x000fc40006000000 */
[----:B------:R-:W-:Y:S02]  /*0bb0*/  PRMT R13, R7, 0x9910, RZ ;  /* 0x00009910070d7816 */ /* 0x000fe400000000ff */
[----:B------:R-:W-:Y:S02]  /*0bc0*/  PRMT R7, RZ, 0x7610, R7 ;  /* 0x00007610ff077816 */ /* 0x000fe40000000007 */
[----:B------:R-:W-:Y:S01]  /*0bd0*/  PRMT R16, R16, 0x9910, RZ ;  /* 0x0000991010107816 */ /* 0x000fe200000000ff */
[----:B------:R-:W-:Y:S01]  /*0be0*/  BSSY B0, `(.L_x_1378) ;  /* 0x0000060000007945 */ /* 0x000fe20003800000 */
[----:B------:R-:W-:Y:S01]  /*0bf0*/  BSSY B1, `(.L_x_1379) ;  /* 0x0000058000017945 */ /* 0x000fe20003800000 */
[----:B--2---:R-:W-:-:S04]  /*0c00*/  @!P1 ISETP.NE.AND P2, PT, R11, RZ, PT ;  /* 0x000000ff0b00920c */ /* 0x004fc80003f45270 */
[----:B------:R-:W-:Y:S02]  /*0c10*/  @!P1 SEL R9, RZ, 0x1, !P2 ;  /* 0x00000001ff099807 */ /* 0x000fe40005000000 */
[----:B------:R-:W-:Y:S02]  /*0c20*/  @!P6 IADD3 R2, P2, R2, c[0x0][0x168], RZ ;  /* 0x00005a000202ea10 */ /* 0x000fe40007f5e0ff */
[----:B---3--:R-:W-:-:S03]  /*0c30*/  @!P1 ISETP.NE.AND P4, PT, R20, RZ, PT ;  /* 0x000000ff1400920c */ /* 0x008fc60003f85270 */
[----:B------:R-:W-:Y:S01]  /*0c40*/  @!P6 IMAD.X R3, RZ, RZ, c[0x0][0x16c], P2 ;  /* 0x00005b00ff03e624 */ /* 0x000fe200010e06ff */
[----:B------:R-:W-:Y:S02]  /*0c50*/  @!P1 SEL R7, RZ, 0x1, !P4 ;  /* 0x00000001ff079807 */ /* 0x000fe40006000000 */
[----:B------:R-:W-:Y:S02]  /*0c60*/  ISETP.NE.AND P1, PT, R12, RZ, PT ;  /* 0x000000ff0c00720c */ /* 0x000fe40003f25270 */
[----:B----4-:R-:W-:Y:S02]  /*0c70*/  @!P3 ISETP.NE.AND P2, PT, R21, RZ, PT ;  /* 0x000000ff1500b20c */ /* 0x010fe40003f45270 */
[----:B------:R-:W-:Y:S02]  /*0c80*/  PRMT R12, R14, 0x9910, RZ ;  /* 0x000099100e0c7816 */ /* 0x000fe400000000ff */
[----:B------:R-:W-:Y:S02]  /*0c90*/  PRMT R11, RZ, 0x7610, R11 ;  /* 0x00007610ff0b7816 */ /* 0x000fe4000000000b */
[----:B------:R-:W-:Y:S01]  /*0ca0*/  @!P3 SEL R11, RZ, 0x1, !P2 ;  /* 0x00000001ff0bb807 */ /* 0x000fe20005000000 */
[----:B------:R-:W-:Y:S01]  /*0cb0*/  IMAD.MOV.U32 R14, RZ, RZ, R16 ;  /* 0x000000ffff0e7224 */ /* 0x000fe200078e0010 */
[----:B------:R-:W-:Y:S01]  /*0cc0*/  ISETP.NE.AND P2, PT, R13, RZ, PT ;  /* 0x000000ff0d00720c */ /* 0x000fe20003f45270 */
[----:B------:R-:W-:Y:S01]  /*0cd0*/  IMAD.MOV.U32 R16, RZ, RZ, R12 ;  /* 0x000000ffff107224 */ /* 0x000fe200078e000c */
[----:B------:R-:W-:-:S02]  /*0ce0*/  IADD3 R13, R17, 0x80, RZ ;  /* 0x00000080110d7810 */ /* 0x000fc40007ffe0ff */
[----:B------:R-:W-:Y:S02]  /*0cf0*/  @!P5 ISETP.NE.AND P4, PT, R23, RZ, PT ;  /* 0x000000ff1700d20c */ /* 0x000fe40003f85270 */
[----:B------:R-:W-:Y:S02]  /*0d00*/  PRMT R12, RZ, 0x7610, R12 ;  /* 0x00007610ff0c7816 */ /* 0x000fe4000000000c */
[----:B------:R-:W-:Y:S01]  /*0d10*/  @!P5 SEL R12, RZ, 0x1, !P4 ;  /* 0x00000001ff0cd807 */ /* 0x000fe20006000000 */
[----:B------:R0:W-:Y:S01]  /*0d20*/  @!P6 STG.E.U8 [R2.64], R15 ;  /* 0x0000000f0200e986 */ /* 0x0001e2000c101104 */
[----:B------:R-:W-:Y:S01]  /*0d30*/  @!P6 IMAD.MOV.U32 R17, RZ, RZ, R13 ;  /* 0x000000ffff11e224 */ /* 0x000fe200078e000d */
[----:B------:R-:W-:Y:S02]  /*0d40*/  @!P3 ISETP.NE.AND P4, PT, R4, RZ, PT ;  /* 0x000000ff0400b20c */ /* 0x000fe40003f85270 */
[----:B------:R-:W-:Y:S02]  /*0d50*/  PRMT R4, R7, 0x9910, RZ ;  /* 0x0000991007047816 */ /* 0x000fe400000000ff */
[----:B------:R-:W-:-:S02]  /*0d60*/  @!P5 ISETP.NE.AND P6, PT, R6, RZ, PT ;  /* 0x000000ff0600d20c */ /* 0x000fc40003fc5270 */
[----:B------:R-:W-:Y:S02]  /*0d70*/  PRMT R7, R12, 0x9910, RZ ;  /* 0x000099100c077816 */ /* 0x000fe400000000ff */
[----:B------:R-:W-:Y:S02]  /*0d80*/  ISETP.NE.AND P1, PT, R14, RZ, P1 ;  /* 0x000000ff0e00720c */ /* 0x000fe40000f25270 */
[----:B0-----:R-:W-:Y:S02]  /*0d90*/  PRMT R3, RZ, 0x7610, R3 ;  /* 0x00007610ff037816 */ /* 0x001fe40000000003 */
[----:B------:R-:W-:Y:S02]  /*0da0*/  @!P5 SEL R3, RZ, 0x1, !P6 ;  /* 0x00000001ff03d807 */ /* 0x000fe40007000000 */
[----:B------:R-:W-:Y:S02]  /*0db0*/  ISETP.NE.AND P5, PT, R7, RZ, PT ;  /* 0x000000ff0700720c */ /* 0x000fe40003fa5270 */
[----:B------:R-:W-:-:S02]  /*0dc0*/  SEL R7, RZ, 0x1, !P1 ;  /* 0x00000001ff077807 */ /* 0x000fc40004800000 */
[----:B------:R-:W-:Y:S02]  /*0dd0*/  PRMT R2, RZ, 0x7610, R2 ;  /* 0x00007610ff027816 */ /* 0x000fe40000000002 */
[----:B------:R-:W-:Y:S02]  /*0de0*/  PRMT R6, R11, 0x9910, RZ ;  /* 0x000099100b067816 */ /* 0x000fe400000000ff */
[----:B------:R-:W-:Y:S02]  /*0df0*/  ISETP.NE.AND P1, PT, R8, RZ, !P0 ;  /* 0x000000ff0800720c */ /* 0x000fe40004725270 */
[----:B------:R-:W-:Y:S02]  /*0e00*/  @!P3 SEL R2, RZ, 0x1, !P4 ;  /* 0x00000001ff02b807 */ /* 0x000fe40006000000 */
[----:B------:R-:W-:Y:S02]  /*0e10*/  ISETP.NE.AND P0, PT, R24, RZ, !P0 ;  /* 0x000000ff1800720c */ /* 0x000fe40004705270 */
[----:B------:R-:W-:-:S02]  /*0e20*/  ISETP.NE.AND P3, PT, R4, RZ, PT ;  /* 0x000000ff0400720c */ /* 0x000fc40003f65270 */
[----:B------:R-:W-:Y:S02]  /*0e30*/  PLOP3.LUT P0, PT, P1, P0, PT, 0x80, 0x0 ;  /* 0x000000000000781c */ /* 0x000fe40000f01070 */
[----:B------:R-:W-:Y:S02]  /*0e40*/  ISETP.NE.AND P4, PT, R6, RZ, PT ;  /* 0x000000ff0600720c */ /* 0x000fe40003f85270 */
[----:B------:R-:W-:Y:S02]  /*0e50*/  PRMT R4, R2, 0x9910, RZ ;  /* 0x0000991002047816 */ /* 0x000fe400000000ff */
[----:B------:R-:W-:Y:S02]  /*0e60*/  ISETP.GE.AND P1, PT, R17, R10, PT ;  /* 0x0000000a1100720c */ /* 0x000fe40003f26270 */
[----:B------:R-:W-:Y:S02]  /*0e70*/  PRMT R9, R9, 0x9910, RZ ;  /* 0x0000991009097816 */ /* 0x000fe400000000ff */
[----:B------:R-:W-:Y:S01]  /*0e80*/  PRMT R6, R3, 0x9910, RZ ;  /* 0x0000991003067816 */ /* 0x000fe200000000ff */
[----:B------:R-:W-:-:S02]  /*0e90*/  IMAD.MOV.U32 R3, RZ, RZ, R4 ;  /* 0x000000ffff037224 */ /* 0x000fc400078e0004 */
[----:B------:R-:W-:Y:S02]  /*0ea0*/  IMAD.MOV.U32 R2, RZ, RZ, R9 ;  /* 0x000000ffff027224 */ /* 0x000fe400078e0009 */
[----:B------:R-:W-:Y:S01]  /*0eb0*/  IMAD.MOV.U32 R4, RZ, RZ, R6 ;  /* 0x000000ffff047224 */ /* 0x000fe200078e0006 */
[----:B------:R-:W-:Y:S02]  /*0ec0*/  ISETP.NE.AND P2, PT, R16, RZ, P2 ;  /* 0x000000ff1000720c */ /* 0x000fe40001745270 */
[----:B------:R-:W-:Y:S02]  /*0ed0*/  ISETP.NE.AND P3, PT, R2, RZ, P3 ;  /* 0x000000ff0200720c */ /* 0x000fe40001f65270 */
[----:B------:R-:W-:Y:S02]  /*0ee0*/  ISETP.NE.AND P4, PT, R3, RZ, P4 ;  /* 0x000000ff0300720c */ /* 0x000fe40002785270 */
[----:B------:R-:W-:Y:S02]  /*0ef0*/  ISETP.NE.AND P5, PT, R4, RZ, P5 ;  /* 0x000000ff0400720c */ /* 0x000fe40002fa5270 */
[----:B------:R-:W-:-:S02]  /*0f00*/  SEL R9, RZ, 0x1, !P2 ;  /* 0x00000001ff097807 */ /* 0x000fc40005000000 */
        /* <DEDUP_REMOVED lines=16> */
.L_x_1380:
[----:B------:R-:W-:-:S13]  /*1010*/  ISETP.GE.AND P1, PT, R17, R10, PT ;  /* 0x0000000a1100720c */ /* 0x000fda0003f26270 */
[----:B------:R-:W-:Y:S05]  /*1020*/  @P1 BRA `(.L_x_1382) ;  /* 0x000000c000001947 */ /* 0x000fea0003800000 */
[----:B0-----:R-:W-:Y:S01]  /*1030*/  IMAD.IADD R2, R0, 0x1, R17 ;  /* 0x0000000100027824 */ /* 0x001fe200078e0211 */
[----:B------:R-:W-:-:S04]  /*1040*/  IADD3 R17, R17, 0x80, RZ ;  /* 0x0000008011117810 */ /* 0x000fc80007ffe0ff */
[----:B------:R-:W-:-:S05]  /*1050*/  IADD3 R2, P1, R2, c[0x0][0x168], RZ ;  /* 0x00005a0002027a10 */ /* 0x000fca0007f3e0ff */
[----:B------:R-:W-:-:S05]  /*1060*/  IMAD.X R3, RZ, RZ, c[0x0][0x16c], P1 ;  /* 0x00005b00ff037624 */ /* 0x000fca00008e06ff */
[----:B------:R0:W-:Y:S03]  /*1070*/  STG.E.U8 [R2.64], R9 ;  /* 0x0000000902007986 */ /* 0x0001e6000c101104 */
.L_x_1381:
[----:B------:R-:W-:-:S13]  /*1080*/  ISETP.GE.AND P1, PT, R17, R10, PT ;  /* 0x0000000a1100720c */ /* 0x000fda0003f26270 */
[----:B------:R-:W-:Y:S05]  /*1090*/  @P1 BRA `(.L_x_1383) ;  /* 0x000000d000001947 */ /* 0x000fea0003800000 */
[----:B0-----:R-:W-:Y:S01]  /*10a0*/  IMAD.IADD R2, R0, 0x1, R17 ;  /* 0x0000000100027824 */ /* 0x001fe200078e0211 */
[----:B------:R-:W-:-:S04]  /*10b0*/  IADD3 R17, R17, 0x80, RZ ;  /* 0x0000008011117810 */ /* 0x000fc80007ffe0ff */
[----:B------:R-:W-:-:S05]  /*10c0*/  IADD3 R2, P1, R2, c[0x0][0x168], RZ ;  /* 0x00005a0002027a10 */ /* 0x000fca0007f3e0ff */
[----:B------:R-:W-:-:S05]  /*10d0*/  IMAD.X R3, RZ, RZ, c[0x0][0x16c], P1 ;  /* 0x00005b00ff037624 */ /* 0x000fca00008e06ff */
[----:B------:R0:W-:Y:S03]  /*10e0*/  STG.E.U8 [R2.64], R11 ;  /* 0x0000000b02007986 */ /* 0x0001e6000c101104 */
.L_x_1382:
        /* <DEDUP_REMOVED lines=8> */
.L_x_1383:
[----:B------:R-:W-:Y:S05]  /*1170*/  BSYNC B1 ;  /* 0x0000000000017941 */ /* 0x000fea0003800000 */
.L_x_1379:
[----:B------:R-:W-:-:S13]  /*1180*/  ISETP.GE.AND P1, PT, R17, R10, PT ;  /* 0x0000000a1100720c */ /* 0x000fda0003f26270 */
[----:B0-----:R-:W-:Y:S01]  /*1190*/  @!P1 IMAD.IADD R2, R0, 0x1, R17 ;  /* 0x0000000100029824 */ /* 0x001fe200078e0211 */
[----:B------:R-:W-:-:S04]  /*11a0*/  @!P1 IADD3 R17, R17, 0x80, RZ ;  /* 0x0000008011119810 */ /* 0x000fc80007ffe0ff */
[----:B------:R-:W-:-:S05]  /*11b0*/  @!P1 IADD3 R2, P2, R2, c[0x0][0x168], RZ ;  /* 0x00005a0002029a10 */ /* 0x000fca0007f5e0ff */
[----:B------:R-:W-:-:S05]  /*11c0*/  @!P1 IMAD.X R3, RZ, RZ, c[0x0][0x16c], P2 ;  /* 0x00005b00ff039624 */ /* 0x000fca00010e06ff */
[----:B------:R0:W-:Y:S03]  /*11d0*/  @!P1 STG.E.U8 [R2.64], R15 ;  /* 0x0000000f02009986 */ /* 0x0001e6000c101104 */
.L_x_1384:
[----:B------:R-:W-:Y:S05]  /*11e0*/  BSYNC B0 ;  /* 0x0000000000007941 */ /* 0x000fea0003800000 */
.L_x_1378:
[----:B------:R-:W-:Y:S01]  /*11f0*/  WARPSYNC 0xffffffff ;  /* 0xffffffff00007948 */ /* 0x000fe20003800000 */
[----:B------:R-:W-:-:S13]  /*1200*/  ISETP.GE.AND P1, PT, R17, R10, PT ;  /* 0x0000000a1100720c */ /* 0x000fda0003f26270 */
[----:B------:R-:W-:Y:S05]  /*1210*/  @P1 EXIT ;  /* 0x000000000000194d */ /* 0x000fea0003800000 */
[----:B------:R-:W-:Y:S01]  /*1220*/  IMAD.IADD R0, R0, 0x1, R17 ;  /* 0x0000000100007824 */ /* 0x000fe200078e0211 */
[----:B------:R-:W-:-:S04]  /*1230*/  SEL R5, RZ, 0x1, !P0 ;  /* 0x00000001ff057807 */ /* 0x000fc80004000000 */
[----:B0-----:R-:W-:-:S05]  /*1240*/  IADD3 R2, P1, R0, c[0x0][0x168], RZ ;  /* 0x00005a0000027a10 */ /* 0x001fca0007f3e0ff */
[----:B------:R-:W-:-:S05]  /*1250*/  IMAD.X R3, RZ, RZ, c[0x0][0x16c], P1 ;  /* 0x00005b00ff037624 */ /* 0x000fca00008e06ff */
[----:B------:R-:W-:Y:S01]  /*1260*/  STG.E.U8 [R2.64], R5 ;  /* 0x0000000502007986 */ /* 0x000fe2000c101104 */
[----:B------:R-:W-:Y:S05]  /*1270*/  EXIT ;  /* 0x000000000000794d */ /* 0x000fea0003800000 */
.L_x_1385:
        /* <DEDUP_REMOVED lines=16> */
.L_x_16497:


//--------------------- .text._ZN2at6native29vectorized_elementwise_kernelILi4ENS0_13BinaryFunctorIbbbNS0_15binary_internal10MulFunctorIbEEEESt5arrayIPcLm3EEEEviT0_T1_ --------------------------
	.section	.text._ZN2at6native29vectorized_elementwise_kernelILi4ENS0_13BinaryFunctorIbbbNS0_15binary_internal10MulFunctorIbEEEESt5arrayIPcLm3EEEEviT0_T1_,"ax",@progbits
	.sectioninfo	@"SHI_REGISTERS=30"
	.align	128
        .global         _ZN2at6native29vectorized_elementwise_kernelILi4ENS0_13BinaryFunctorIbbbNS0_15binary_internal10MulFunctorIbEEEESt5arrayIPcLm3EEEEviT0_T1_
        .type           _ZN2at6native29vectorized_elementwise_kernelILi4ENS0_13BinaryFunctorIbbbNS0_15binary_internal10MulFunctorIbEEEESt5arrayIPcLm3EEEEviT0_T1_,@function
        .size           _ZN2at6native29vectorized_elementwise_kernelILi4ENS0_13BinaryFunctorIbbbNS0_15binary_internal10MulFunctorIbEEEESt5arrayIPcLm3EEEEviT0_T1_,(.L_x_16498 - _ZN2at6native29vectorized_elementwise_kernelILi4ENS0_13BinaryFunctorIbbbNS0_15binary_internal10MulFunctorIbEEEESt5arrayIPcLm3EEEEviT0_T1_)
        .other          _ZN2at6native29vectorized_elementwise_kernelILi4ENS0_13BinaryFunctorIbbbNS0_15binary_internal10MulFunctorIbEEEESt5arrayIPcLm3EEEEviT0_T1_,@"STO_CUDA_ENTRY STV_DEFAULT"
_ZN2at6native29vectorized_elementwise_kernelILi4ENS0_13BinaryFunctorIbbbNS0_15binary_internal10MulFunctorIbEEEESt5arrayIPcLm3EEEEviT0_T1_:
.text._ZN2at6native29vectorized_elementwise_kernelILi4ENS0_13BinaryFunctorIbbbNS0_15binary_internal10MulFunctorIbEEEESt5arrayIPcLm3EEEEviT0_T1_:
        /* <DEDUP_REMOVED lines=15> */
[----:B------:R-:W2:Y:S04]  /*00f0*/  LDG.E R10, [R6.64] ;  /* 0x00000004060a7981 */ /* 0x000ea8000c1e1900 */
[----:B------:R-:W3:Y:S04]  /*0100*/  LDG.E R11, [R4.64] ;  /* 0x00000004040b7981 */ /* 0x000ee8000c1e1900 */
[----:B------:R-:W4:Y:S04]  /*0110*/  LDG.E R13, [R6.64+0x200] ;  /* 0x00020004060d7981 */ /* 0x000f28000c1e1900 */
[----:B------:R0:W5:Y:S01]  /*0120*/  LDG.E R12, [R4.64+0x200] ;  /* 0x00020004040c7981 */ /* 0x000162000c1e1900 */
[----:B--2---:R-:W-:-:S02]  /*0130*/  PRMT R3, R10, 0x7770, RZ ;  /* 0x000077700a037816 */ /* 0x004fc400000000ff */
[C---:B------:R-:W-:Y:S02]  /*0140*/  PRMT R8, R10.reuse, 0x7771, RZ ;  /* 0x000077710a087816 */ /* 0x040fe400000000ff */
[----:B------:R-:W-:Y:S02]  /*0150*/  ISETP.NE.AND P0, PT, R3, RZ, PT ;  /* 0x000000ff0300720c */ /* 0x000fe40003f05270 */
[----:B---3--:R-:W-:Y:S02]  /*0160*/  PRMT R3, R11, 0x7770, RZ ;  /* 0x000077700b037816 */ /* 0x008fe400000000ff */
[----:B------:R-:W-:Y:S02]  /*0170*/  PRMT R9, R10, 0x7772, RZ ;  /* 0x000077720a097816 */ /* 0x000fe400000000ff */
[----:B------:R-:W-:Y:S02]  /*0180*/  ISETP.NE.AND P0, PT, R3, RZ, P0 ;  /* 0x000000ff0300720c */ /* 0x000fe40000705270 */
[----:B------:R-:W-:-:S02]  /*0190*/  ISETP.NE.AND P1, PT, R8, RZ, PT ;  /* 0x000000ff0800720c */ /* 0x000fc40003f25270 */
[----:B------:R-:W-:Y:S02]  /*01a0*/  ISETP.NE.AND P2, PT, R9, RZ, PT ;  /* 0x000000ff0900720c */ /* 0x000fe40003f45270 */
[C---:B------:R-:W-:Y:S02]  /*01b0*/  PRMT R3, R11.reuse, 0x7771, RZ ;  /* 0x000077710b037816 */ /* 0x040fe400000000ff */
[----:B0-----:R-:W-:Y:S02]  /*01c0*/  PRMT R4, R11, 0x7772, RZ ;  /* 0x000077720b047816 */ /* 0x001fe400000000ff */
[C---:B----4-:R-:W-:Y:S02]  /*01d0*/  PRMT R5, R13.reuse, 0x7770, RZ ;  /* 0x000077700d057816 */ /* 0x050fe400000000ff */
[----:B------:R-:W-:Y:S02]  /*01e0*/  PRMT R10, R10, 0x7773, RZ ;  /* 0x000077730a0a7816 */ /* 0x000fe400000000ff */
[----:B------:R-:W-:-:S02]  /*01f0*/  PRMT R6, R13, 0x7771, RZ ;  /* 0x000077710d067816 */ /* 0x000fc400000000ff */
[----:B------:R-:W-:Y:S02]  /*0200*/  ISETP.NE.AND P1, PT, R3, RZ, P1 ;  /* 0x000000ff0300720c */ /* 0x000fe40000f25270 */
[----:B------:R-:W-:Y:S02]  /*0210*/  ISETP.NE.AND P2, PT, R4, RZ, P2 ;  /* 0x000000ff0400720c */ /* 0x000fe40001745270 */
[----:B------:R-:W-:Y:S02]  /*0220*/  ISETP.NE.AND P3, PT, R5, RZ, PT ;  /* 0x000000ff0500720c */ /* 0x000fe40003f65270 */
[----:B------:R-:W-:Y:S02]  /*0230*/  ISETP.NE.AND P5, PT, R10, RZ, PT ;  /* 0x000000ff0a00720c */ /* 0x000fe40003fa5270 */
[----:B------:R-:W-:Y:S02]  /*0240*/  ISETP.NE.AND P4, PT, R6, RZ, PT ;  /* 0x000000ff0600720c */ /* 0x000fe40003f85270 */
[----:B------:R-:W-:-:S02]  /*0250*/  PRMT R3, R11, 0x7773, RZ ;  /* 0x000077730b037816 */ /* 0x000fc400000000ff */
[C---:B-----5:R-:W-:Y:S02]  /*0260*/  PRMT R4, R12.reuse, 0x7770, RZ ;  /* 0x000077700c047816 */ /* 0x060fe400000000ff */
[----:B------:R-:W-:Y:S02]  /*0270*/  PRMT R5, R12, 0x7771, RZ ;  /* 0x000077710c057816 */ /* 0x000fe400000000ff */
[----:B------:R-:W-:Y:S02]  /*0280*/  PRMT R6, R13, 0x7772, RZ ;  /* 0x000077720d067816 */ /* 0x000fe400000000ff */
[----:B------:R-:W-:Y:S02]  /*0290*/  ISETP.NE.AND P5, PT, R3, RZ, P5 ;  /* 0x000000ff0300720c */ /* 0x000fe40002fa5270 */
[----:B------:R-:W-:Y:S02]  /*02a0*/  ISETP.NE.AND P3, PT, R4, RZ, P3 ;  /* 0x000000ff0400720c */ /* 0x000fe40001f65270 */
[----:B------:R-:W-:-:S02]  /*02b0*/  ISETP.NE.AND P4, PT, R5, RZ, P4 ;  /* 0x000000ff0500720c */ /* 0x000fc40002785270 */
[----:B------:R-:W-:Y:S02]  /*02c0*/  ISETP.NE.AND P6, PT, R6, RZ, PT ;  /* 0x000000ff0600720c */ /* 0x000fe40003fc5270 */
[----:B------:R-:W-:Y:S02]  /*02d0*/  PRMT R8, R12, 0x7772, RZ ;  /* 0x000077720c087816 */ /* 0x000fe400000000ff */
[----:B------:R-:W-:Y:S02]  /*02e0*/  PRMT R3, R13, 0x7773, RZ ;  /* 0x000077730d037816 */ /* 0x000fe400000000ff */
[----:B------:R-:W-:Y:S02]  /*02f0*/  SEL R4, RZ, 0x1, !P0 ;  /* 0x00000001ff047807 */ /* 0x000fe40004000000 */
[----:B------:R-:W-:Y:S02]  /*0300*/  SEL R5, RZ, 0x1, !P1 ;  /* 0x00000001ff057807 */ /* 0x000fe40004800000 */
[----:B------:R-:W-:-:S02]  /*0310*/  SEL R6, RZ, 0x1, !P3 ;  /* 0x00000001ff067807 */ /* 0x000fc40005800000 */
[----:B------:R-:W-:Y:S02]  /*0320*/  SEL R7, RZ, 0x1, !P4 ;  /* 0x00000001ff077807 */ /* 0x000fe40006000000 */
[----:B------:R-:W-:Y:S02]  /*0330*/  ISETP.NE.AND P0, PT, R3, RZ, PT ;  /* 0x000000ff0300720c */ /* 0x000fe40003f05270 */
        /* <DEDUP_REMOVED lines=19> */
.L_x_1386:
        /* <DEDUP_REMOVED lines=182> */
.L_x_1389:
[----:B------:R-:W-:-:S13]  /*0fd0*/  ISETP.GE.AND P1, PT, R17, R10, PT ;  /* 0x0000000a1100720c */ /* 0x000fda0003f26270 */
[----:B------:R-:W-:Y:S05]  /*0fe0*/  @P1 BRA `(.L_x_1391) ;  /* 0x000000c000001947 */ /* 0x000fea0003800000 */
[----:B0-----:R-:W-:Y:S01]  /*0ff0*/  IMAD.IADD R2, R0, 0x1, R17 ;  /* 0x0000000100027824 */ /* 0x001fe200078e0211 */
[----:B------:R-:W-:-:S04]  /*1000*/  IADD3 R17, R17, 0x80, RZ ;  /* 0x0000008011117810 */ /* 0x000fc80007ffe0ff */
[----:B------:R-:W-:-:S05]  /*1010*/  IADD3 R2, P1, R2, c[0x0][0x168], RZ ;  /* 0x00005a0002027a10 */ /* 0x000fca0007f3e0ff */
[----:B------:R-:W-:-:S05]  /*1020*/  IMAD.X R3, RZ, RZ, c[0x0][0x16c], P1 ;  /* 0x00005b00ff037624 */ /* 0x000fca00008e06ff */
[----:B------:R0:W-:Y:S03]  /*1030*/  STG.E.U8 [R2.64], R9 ;  /* 0x0000000902007986 */ /* 0x0001e6000c101104 */
.L_x_1390:
[----:B------:R-:W-:-:S13]  /*1040*/  ISETP.GE.AND P1, PT, R17, R10, PT ;  /* 0x0000000a1100720c */ /* 0x000fda0003f26270 */
[----:B------:R-:W-:Y:S05]  /*1050*/  @P1 BRA `(.L_x_1392) ;  /* 0x000000d000001947 */ /* 0x000fea0003800000 */
[----:B0-----:R-:W-:Y:S01]  /*1060*/  IMAD.IADD R2, R0, 0x1, R17 ;  /* 0x0000000100027824 */ /* 0x001fe200078e0211 */
[----:B------:R-:W-:-:S04]  /*1070*/  IADD3 R17, R17, 0x80, RZ ;  /* 0x0000008011117810 */ /* 0x000fc80007ffe0ff */
[----:B------:R-:W-:-:S05]  /*1080*/  IADD3 R2, P1, R2, c[0x0][0x168], RZ ;  /* 0x00005a0002027a10 */ /* 0x000fca0007f3e0ff */
[----:B------:R-:W-:-:S05]  /*1090*/  IMAD.X R3, RZ, RZ, c[0x0][0x16c], P1 ;  /* 0x00005b00ff037624 */ /* 0x000fca00008e06ff */
[----:B------:R0:W-:Y:S03]  /*10a0*/  STG.E.U8 [R2.64], R11 ;  /* 0x0000000b02007986 */ /* 0x0001e6000c101104 */
.L_x_1391:
        /* <DEDUP_REMOVED lines=8> */
.L_x_1392:
[----:B------:R-:W-:Y:S05]  /*1130*/  BSYNC B1 ;  /* 0x0000000000017941 */ /* 0x000fea0003800000 */
.L_x_1388:
[----:B------:R-:W-:-:S13]  /*1140*/  ISETP.GE.AND P1, PT, R17, R10, PT ;  /* 0x0000000a1100720c */ /* 0x000fda0003f26270 */
[----:B0-----:R-:W-:Y:S01]  /*1150*/  @!P1 IMAD.IADD R2, R0, 0x1, R17 ;  /* 0x0000000100029824 */ /* 0x001fe200078e0211 */
[----:B------:R-:W-:-:S04]  /*1160*/  @!P1 IADD3 R17, R17, 0x80, RZ ;  /* 0x0000008011119810 */ /* 0x000fc80007ffe0ff */
[----:B------:R-:W-:-:S05]  /*1170*/  @!P1 IADD3 R2, P2, R2, c[0x0][0x168], RZ ;  /* 0x00005a0002029a10 */ /* 0x000fca0007f5e0ff */
[----:B------:R-:W-:-:S05]  /*1180*/  @!P1 IMAD.X R3, RZ, RZ, c[0x0][0x16c], P2 ;  /* 0x00005b00ff039624 */ /* 0x000fca00010e06ff */
[----:B------:R0:W-:Y:S03]  /*1190*/  @!P1 STG.E.U8 [R2.64], R15 ;  /* 0x0000000f02009986 */ /* 0x0001e6000c101104 */
.L_x_1393:
[----:B------:R-:W-:Y:S05]  /*11a0*/  BSYNC B0 ;  /* 0x0000000000007941 */ /* 0x000fea0003800000 */
.L_x_1387:
        /* <DEDUP_REMOVED lines=9> */
.L_x_1394:
        /* <DEDUP_REMOVED lines=12> */
.L_x_16498:


//--------------------- .text._ZN2at6native29vectorized_elementwise_kernelILi8ENS0_13BinaryFunctorIbbbNS0_15binary_internal10MulFunctorIbEEEESt5arrayIPcLm3EEEEviT0_T1_ --------------------------
	.section	.text._ZN2at6native29vectorized_elementwise_kernelILi8ENS0_13BinaryFunctorIbbbNS0_15binary_internal10MulFunctorIbEEEESt5arrayIPcLm3EEEEviT0_T1_,"ax",@progbits
	.sectioninfo	@"SHI_REGISTERS=4"
	.align	128
        .global         _ZN2at6native29vectorized_elementwise_kernelILi8ENS0_13BinaryFunctorIbbbNS0_15binary_internal10MulFunctorIbEEEESt5arrayIPcLm3EEEEviT0_T1_
        .type           _ZN2at6native29vectorized_elementwise_kernelILi8ENS0_13BinaryFunctorIbbbNS0_15binary_internal10MulFunctorIbEEEESt5arrayIPcLm3EEEEviT0_T1_,@function
        .size           _ZN2at6native29vectorized_elementwise_kernelILi8ENS0_13BinaryFunctorIbbbNS0_15binary_internal10MulFunctorIbEEEESt5arrayIPcLm3EEEEviT0_T1_,(.L_x_16499 - _ZN2at6native29vectorized_elementwise_kernelILi8ENS0_13BinaryFunctorIbbbNS0_15binary_internal10MulFunctorIbEEEESt5arrayIPcLm3EEEEviT0_T1_)
        .other          _ZN2at6native29vectorized_elementwise_kernelILi8ENS0_13BinaryFunctorIbbbNS0_15binary_internal10MulFunctorIbEEEESt5arrayIPcLm3EEEEviT0_T1_,@"STO_CUDA_ENTRY STV_DEFAULT"
_ZN2at6native29vectorized_elementwise_kernelILi8ENS0_13BinaryFunctorIbbbNS0_15binary_internal10MulFunctorIbEEEESt5arrayIPcLm3EEEEviT0_T1_:
.text._ZN2at6native29vectorized_elementwise_kernelILi8ENS0_13BinaryFunctorIbbbNS0_15binary_internal10MulFunctorIbEEEESt5arrayIPcLm3EEEEviT0_T1_:
[----:B------:R-:W-:Y:S02]  /*0000*/  MOV R1, c[0x0][0x28] ;  /* 0x00000a0000017a02 */ /* 0x000fe40000000f00 */
[----:B------:R-:W-:Y:S05]  /*0010*/  EXIT ;  /* 0x000000000000794d */ /* 0x000fea0003800000 */
.L_x_1395:
        /* <DEDUP_REMOVED lines=14> */
.L_x_16499:


//--------------------- .text._ZN2at6native18elementwise_kernelILi128ELi4EZNS0_15gpu_kernel_implINS0_13AUnaryFunctorIN3c108BFloat16ES5_S5_NS0_15binary_internal10MulFunctorIfEEEEEEvRNS_18TensorIteratorBaseERKT_EUliE_EEviT1_ --------------------------
	.section	.text._ZN2at6native18elementwise_kernelILi128ELi4EZNS0_15gpu_kernel_implINS0_13AUnaryFunctorIN3c108BFloat16ES5_S5_NS0_15binary_internal10MulFunctorIfEEEEEEvRNS_18TensorIteratorBaseERKT_EUliE_EEviT1_,"ax",@progbits
	.sectioninfo	@"SHI_REGISTERS=26"
	.align	128
        .global         _ZN2at6native18elementwise_kernelILi128ELi4EZNS0_15gpu_kernel_implINS0_13AUnaryFunctorIN3c108BFloat16ES5_S5_NS0_15binary_internal10MulFunctorIfEEEEEEvRNS_18TensorIteratorBaseERKT_EUliE_EEviT1_
        .type           _ZN2at6native18elementwise_kernelILi128ELi4EZNS0_15gpu_kernel_implINS0_13AUnaryFunctorIN3c108BFloat16ES5_S5_NS0_15binary_internal10MulFunctorIfEEEEEEvRNS_18TensorIteratorBaseERKT_EUliE_EEviT1_,@function
        .size           _ZN2at6native18elementwise_kernelILi128ELi4EZNS0_15gpu_kernel_implINS0_13AUnaryFunctorIN3c108BFloat16ES5_S5_NS0_15binary_internal10MulFunctorIfEEEEEEvRNS_18TensorIteratorBaseERKT_EUliE_EEviT1_,(.L_x_16500 - _ZN2at6native18elementwise_kernelILi128ELi4EZNS0_15gpu_kernel_implINS0_13AUnaryFunctorIN3c108BFloat16ES5_S5_NS0_15binary_internal10MulFunctorIfEEEEEEvRNS_18TensorIteratorBaseERKT_EUliE_EEviT1_)
        .other          _ZN2at6native18elementwise_kernelILi128ELi4EZNS0_15gpu_kernel_implINS0_13AUnaryFunctorIN3c108BFloat16ES5_S5_NS0_15binary_internal10MulFunctorIfEEEEEEvRNS_18TensorIteratorBaseERKT_EUliE_EEviT1_,@"STO_CUDA_ENTRY STV_DEFAULT"
_ZN2at6native18elementwise_kernelILi128ELi4EZNS0_15gpu_kernel_implINS0_13AUnaryFunctorIN3c108BFloat16ES5_S5_NS0_15binary_internal10MulFunctorIfEEEEEEvRNS_18TensorIteratorBaseERKT_EUliE_EEviT1_:
.text._ZN2at6native18elementwise_kernelILi128ELi4EZNS0_15gpu_kernel_implINS0_13AUnaryFunctorIN3c108BFloat16ES5_S5_NS0_15binary_internal10MulFunctorIfEEEEEEvRNS_18TensorIteratorBaseERKT_EUliE_EEviT1_:
        /* <DEDUP_REMOVED lines=237> */
.L_x_1398:
        /* <DEDUP_REMOVED lines=16> */
[----:B------:R-:W2:Y:S02]  /*0fd0*/  LDG.E.S8 R2, [R2.64] ;  /* 0x0000002402027981 */ /* 0x000ea4000c1e1300 */
[----:B--2---:R-:W0:Y:S02]  /*0fe0*/  I2F.S16 R0, R2 ;  /* 0x0000000200007306 */ /* 0x004e240000101400 */
[----:B0-----:R-:W-:Y:S01]  /*0ff0*/  F2FP.BF16.PACK_AB R0, RZ, R0 ;  /* 0x00000000ff00723e */ /* 0x001fe200000010ff */
[----:B------:R-:W-:Y:S05]  /*1000*/  BRA `(.L_x_1404) ;  /* 0x00000e7000007947 */ /* 0x000fea0003800000 */
.L_x_1402:
[----:B------:R-:W2:Y:S02]  /*1010*/  LDG.E.U8 R2, [R2.64] ;  /* 0x0000002402027981 */ /* 0x000ea4000c1e1100 */
[----:B--2---:R-:W0:Y:S02]  /*1020*/  I2F.U16 R0, R2 ;  /* 0x0000000200007306 */ /* 0x004e240000101000 */
[----:B0-----:R-:W-:Y:S01]  /*1030*/  F2FP.BF16.PACK_AB R0, RZ, R0 ;  /* 0x00000000ff00723e */ /* 0x001fe200000010ff */
[----:B------:R-:W-:Y:S05]  /*1040*/  BRA `(.L_x_1404) ;  /* 0x00000e3000007947 */ /* 0x000fea0003800000 */
.L_x_1401:
[----:B------:R-:W-:-:S13]  /*1050*/  ISETP.NE.AND P0, PT, R4, 0x2, PT ;  /* 0x000000020400780c */ /* 0x000fda0003f05270 */
[----:B------:R-:W-:Y:S05]  /*1060*/  @!P0 BRA `(.L_x_1405) ;  /* 0x000000c000008947 */ /* 0x000fea0003800000 */
[----:B------:R-:W-:-:S13]  /*1070*/  ISETP.NE.AND P0, PT, R4, 0x3, PT ;  /* 0x000000030400780c */ /* 0x000fda0003f05270 */
[----:B------:R-:W-:Y:S05]  /*1080*/  @!P0 BRA `(.L_x_1406) ;  /* 0x0000006000008947 */ /* 0x000fea0003800000 */
[----:B------:R-:W-:-:S13]  /*1090*/  ISETP.NE.AND P0, PT, R4, 0x4, PT ;  /* 0x000000040400780c */ /* 0x000fda0003f05270 */
[----:B------:R-:W-:Y:S05]  /*10a0*/  @P0 BRA `(.L_x_1403) ;  /* 0x00000c1000000947 */ /* 0x000fea0003800000 */
[----:B------:R-:W2:Y:S02]  /*10b0*/  LDG.E.64 R2, [R2.64] ;  /* 0x0000002402027981 */ /* 0x000ea4000c1e1b00 */
[----:B--2---:R-:W0:Y:S02]  /*10c0*/  I2F.S64 R0, R2 ;  /* 0x0000000200007312 */ /* 0x004e240000301400 */
[----:B0-----:R-:W-:Y:S01]  /*10d0*/  F2FP.BF16.PACK_AB R0, RZ, R0 ;  /* 0x00000000ff00723e */ /* 0x001fe200000010ff */
[----:B------:R-:W-:Y:S05]  /*10e0*/  BRA `(.L_x_1404) ;  /* 0x00000d9000007947 */ /* 0x000fea0003800000 */
.L_x_1406:
[----:B------:R-:W2:Y:S02]  /*10f0*/  LDG.E R2, [R2.64] ;  /* 0x0000002402027981 */ /* 0x000ea4000c1e1900 */
[----:B--2---:R-:W0:Y:S02]  /*1100*/  I2F R0, R2 ;  /* 0x0000000200007306 */ /* 0x004e240000201400 */
[----:B0-----:R-:W-:Y:S01]  /*1110*/  F2FP.BF16.PACK_AB R0, RZ, R0 ;  /* 0x00000000ff00723e */ /* 0x001fe200000010ff */
[----:B------:R-:W-:Y:S05]  /*1120*/  BRA `(.L_x_1404) ;  /* 0x00000d5000007947 */ /* 0x000fea0003800000 */
.L_x_1405:
[----:B------:R-:W2:Y:S02]  /*1130*/  LDG.E.U16 R2, [R2.64] ;  /* 0x0000002402027981 */ /* 0x000ea4000c1e1500 */
[----:B--2---:R-:W0:Y:S02]  /*1140*/  I2F.S16 R0, R2 ;  /* 0x0000000200007306 */ /* 0x004e240000101400 */
[----:B0-----:R-:W-:Y:S01]  /*1150*/  F2FP.BF16.PACK_AB R0, RZ, R0 ;  /* 0x00000000ff00723e */ /* 0x001fe200000010ff */
[----:B------:R-:W-:Y:S05]  /*1160*/  BRA `(.L_x_1404) ;  /* 0x00000d1000007947 */ /* 0x000fea0003800000 */
.L_x_1400:
[----:B------:R-:W-:-:S13]  /*1170*/  ISETP.GT.AND P0, PT, R4, 0x6, PT ;  /* 0x000000060400780c */ /* 0x000fda0003f04270 */
[----:B------:R-:W-:Y:S05]  /*1180*/  @P0 BRA `(.L_x_1407) ;  /* 0x000000b000000947 */ /* 0x000fea0003800000 */
[----:B------:R-:W-:-:S13]  /*1190*/  ISETP.NE.AND P0, PT, R4, 0x5, PT ;  /* 0x000000050400780c */ /* 0x000fda0003f05270 */
[----:B------:R-:W-:Y:S05]  /*11a0*/  @!P0 BRA `(.L_x_1408) ;  /* 0x0000005000008947 */ /* 0x000fea0003800000 */
[----:B------:R-:W-:-:S13]  /*11b0*/  ISETP.NE.AND P0, PT, R4, 0x6, PT ;  /* 0x000000060400780c */ /* 0x000fda0003f05270 */
[----:B------:R-:W-:Y:S05]  /*11c0*/  @P0 BRA `(.L_x_1403) ;  /* 0x00000af000000947 */ /* 0x000fea0003800000 */
[----:B------:R-:W2:Y:S02]  /*11d0*/  LDG.E R2, [R2.64] ;  /* 0x0000002402027981 */ /* 0x000ea4000c1e1900 */
[----:B--2---:R-:W-:Y:S01]  /*11e0*/  F2FP.BF16.PACK_AB R0, RZ, R2 ;  /* 0x00000002ff00723e */ /* 0x004fe200000010ff */
[----:B------:R-:W-:Y:S05]  /*11f0*/  BRA `(.L_x_1404) ;  /* 0x00000c8000007947 */ /* 0x000fea0003800000 */
.L_x_1408:
[----:B------:R-:W2:Y:S02]  /*1200*/  LDG.E.U16 R0, [R2.64] ;  /* 0x0000002402007981 */ /* 0x000ea4000c1e1500 */
[----:B--2---:R-:W-:-:S05]  /*1210*/  HADD2.F32 R0, -RZ, R0.H0_H0 ;  /* 0x20000000ff007230 */ /* 0x004fca0000004100 */
[----:B------:R-:W-:Y:S01]  /*1220*/  F2FP.BF16.PACK_AB R0, RZ, R0 ;  /* 0x00000000ff00723e */ /* 0x000fe200000010ff */
[----:B------:R-:W-:Y:S05]  /*1230*/  BRA `(.L_x_1404) ;  /* 0x00000c4000007947 */ /* 0x000fea0003800000 */
.L_x_1407:
[----:B------:R-:W-:-:S13]  /*1240*/  ISETP.NE.AND P0, PT, R4, 0x7, PT ;  /* 0x000000070400780c */ /* 0x000fda0003f05270 */
[----:B------:R-:W-:Y:S05]  /*1250*/  @!P0 BRA `(.L_x_1409) ;  /* 0x000000b000008947 */ /* 0x000fea0003800000 */
[----:B------:R-:W-:-:S13]  /*1260*/  ISETP.NE.AND P0, PT, R4, 0x8, PT ;  /* 0x000000080400780c */ /* 0x000fda0003f05270 */
[----:B------:R-:W-:Y:S05]  /*1270*/  @!P0 BRA `(.L_x_1410) ;  /* 0x0000005000008947 */ /* 0x000fea0003800000 */
[----:B------:R-:W-:-:S13]  /*1280*/  ISETP.NE.AND P0, PT, R4, 0x9, PT ;  /* 0x000000090400780c */ /* 0x000fda0003f05270 */
[----:B------:R-:W-:Y:S05]  /*1290*/  @P0 BRA `(.L_x_1403) ;  /* 0x00000a2000000947 */ /* 0x000fea0003800000 */
[----:B------:R-:W2:Y:S02]  /*12a0*/  LDG.E R2, [R2.64] ;  /* 0x0000002402027981 */ /* 0x000ea4000c1e1900 */
[----:B--2---:R-:W-:Y:S01]  /*12b0*/  F2FP.BF16.PACK_AB R0, RZ, R2 ;  /* 0x00000002ff00723e */ /* 0x004fe200000010ff */
[----:B------:R-:W-:Y:S05]  /*12c0*/  BRA `(.L_x_1404) ;  /* 0x00000bb000007947 */ /* 0x000fea0003800000 */
.L_x_1410:
[----:B------:R-:W2:Y:S02]  /*12d0*/  LDG.E.U16 R2, [R2.64] ;  /* 0x0000002402027981 */ /* 0x000ea4000c1e1500 */
[----:B--2---:R-:W-:-:S05]  /*12e0*/  HADD2.F32 R0, -RZ, R2.H0_H0 ;  /* 0x20000002ff007230 */ /* 0x004fca0000004100 */
[----:B------:R-:W-:Y:S01]  /*12f0*/  F2FP.BF16.PACK_AB R0, RZ, R0 ;  /* 0x00000000ff00723e */ /* 0x000fe200000010ff */
[----:B------:R-:W-:Y:S05]  /*1300*/  BRA `(.L_x_1404) ;  /* 0x00000b7000007947 */ /* 0x000fea0003800000 */
.L_x_1409:
[----:B------:R-:W2:Y:S02]  /*1310*/  LDG.E.64 R2, [R2.64] ;  /* 0x0000002402027981 */ /* 0x000ea4000c1e1b00 */
[----:B--2---:R-:W0:Y:S01]  /*1320*/  F2F.F32.F64 R0, R2 ;  /* 0x0000000200007310 */ /* 0x004e220000301000 */
[----:B------:R-:W0:-:S14]  /*1330*/  DSETP.GEU.AND P0, PT, |R2|, c[0x2][0x0], PT ;  /* 0x008000000200762a */ /* 0x000e1c0003f0e200 */
[----:B0-----:R-:W-:-:S05]  /*1340*/  @!P0 FMUL R0, R0, 1.175494350822287508e-38 ;  /* 0x0080000000008820 */ /* 0x001fca0000400000 */
[----:B------:R-:W-:Y:S01]  /*1350*/  F2FP.BF16.PACK_AB R0, RZ, R0 ;  /* 0x00000000ff00723e */ /* 0x000fe200000010ff */
[----:B------:R-:W-:Y:S05]  /*1360*/  BRA `(.L_x_1404) ;  /* 0x00000b1000007947 */ /* 0x000fea0003800000 */
.L_x_1399:
        /* <DEDUP_REMOVED lines=10> */
[----:B------:R-:W-:-:S04]  /*1410*/  FSEL R0, RZ, 1, !P0 ;  /* 0x3f800000ff007808 */ /* 0x000fc80004000000 */
[----:B------:R-:W-:Y:S01]  /*1420*/  F2FP.BF16.PACK_AB R0, RZ, R0 ;  /* 0x00000000ff00723e */ /* 0x000fe200000010ff */
[----:B------:R-:W-:Y:S05]  /*1430*/  BRA `(.L_x_1404) ;  /* 0x00000a4000007947 */ /* 0x000fea0003800000 */
.L_x_1413:
[----:B------:R-:W2:Y:S02]  /*1440*/  LDG.E.64 R2, [R2.64] ;  /* 0x0000002402027981 */ /* 0x000ea4000c1e1b00 */
[----:B--2---:R-:W0:Y:S01]  /*1450*/  F2F.F32.F64 R0, R2 ;  /* 0x0000000200007310 */ /* 0x004e220000301000 */
[----:B------:R-:W0:-:S14]  /*1460*/  DSETP.GEU.AND P0, PT, |R2|, c[0x2][0x0], PT ;  /* 0x008000000200762a */ /* 0x000e1c0003f0e200 */
[----:B0-----:R-:W-:-:S05]  /*1470*/  @!P0 FMUL R0, R0, 1.175494350822287508e-38 ;  /* 0x0080000000008820 */ /* 0x001fca0000400000 */
[----:B------:R-:W-:Y:S01]  /*1480*/  F2FP.BF16.PACK_AB R0, RZ, R0 ;  /* 0x00000000ff00723e */ /* 0x000fe200000010ff */
[----:B------:R-:W-:Y:S05]  /*1490*/  BRA `(.L_x_1404) ;  /* 0x000009e000007947 */ /* 0x000fea0003800000 */
.L_x_1412:
        /* <DEDUP_REMOVED lines=25> */
[----:B------:R-:W-:-:S04]  /*1630*/  F2FP.BF16.PACK_AB R5, RZ, R5 ;  /* 0x00000005ff05723e */ /* 0x000fc800000010ff */
[----:B------:R-:W-:Y:S01]  /*1640*/  PRMT R0, R5, 0x7610, R0 ;  /* 0x0000761005007816 */ /* 0x000fe20000000000 */
[----:B------:R-:W-:Y:S05]  /*1650*/  BRA `(.L_x_1404) ;  /* 0x0000082000007947 */ /* 0x000fea0003800000 */
.L_x_1415:
        /* <DEDUP_REMOVED lines=12> */
[----:B------:R-:W-:-:S04]  /*1720*/  F2FP.BF16.PACK_AB R4, RZ, R4 ;  /* 0x00000004ff04723e */ /* 0x000fc800000010ff */
[----:B------:R-:W-:Y:S01]  /*1730*/  PRMT R0, R4, 0x7610, R0 ;  /* 0x0000761004007816 */ /* 0x000fe20000000000 */
[----:B------:R-:W-:Y:S05]  /*1740*/  BRA `(.L_x_1404) ;  /* 0x0000073000007947 */ /* 0x000fea0003800000 */
.L_x_1414:
[----:B------:R0:W5:Y:S01]  /*1750*/  LDG.E.U16 R0, [R2.64] ;  /* 0x0000002402007981 */ /* 0x000162000c1e1500 */
[----:B------:R-:W-:Y:S05]  /*1760*/  BRA `(.L_x_1404) ;  /* 0x0000071000007947 */ /* 0x000fea0003800000 */
.L_x_1411:
        /* <DEDUP_REMOVED lines=9> */
[----:B--2---:R-:W0:Y:S02]  /*1800*/  I2F.U16 R0, R2 ;  /* 0x0000000200007306 */ /* 0x004e240000101000 */
[----:B0-----:R-:W-:Y:S01]  /*1810*/  F2FP.BF16.PACK_AB R0, RZ, R0 ;  /* 0x00000000ff00723e */ /* 0x001fe200000010ff */
[----:B------:R-:W-:Y:S05]  /*1820*/  BRA `(.L_x_1404) ;  /* 0x0000065000007947 */ /* 0x000fea0003800000 */
.L_x_1418:
        /* <DEDUP_REMOVED lines=21> */
.L_x_1422:
[----:B------:R-:W-:Y:S05]  /*1980*/  BSYNC B1 ;  /* 0x0000000000017941 */ /* 0x000fea0003800000 */
.L_x_1421:
[----:B------:R-:W-:Y:S01]  /*1990*/  LEA R3, R0, 0x3b800000, 0x17 ;  /* 0x3b80000000037811 */ /* 0x000fe200078eb8ff */
[----:B------:R-:W-:-:S05]  /*19a0*/  IMAD.SHL.U32 R0, R2, 0x100000, RZ ;  /* 0x0010000002007824 */ /* 0x000fca00078e00ff */
[----:B------:R-:W-:Y:S02]  /*19b0*/  LOP3.LUT R0, R3, R0, R4, 0xfe, !PT ;  /* 0x0000000003007212 */ /* 0x000fe400078efe04 */
.L_x_1420:
[----:B------:R-:W-:Y:S05]  /*19c0*/  BSYNC B0 ;  /* 0x0000000000007941 */ /* 0x000fea0003800000 */
.L_x_1419:
[----:B------:R-:W-:Y:S01]  /*19d0*/  F2FP.BF16.PACK_AB R0, RZ, R0 ;  /* 0x00000000ff00723e */ /* 0x000fe200000010ff */
[----:B------:R-:W-:Y:S05]  /*19e0*/  BRA `(.L_x_1404) ;  /* 0x0000049000007947 */ /* 0x000fea0003800000 */
.L_x_1417:
        /* <DEDUP_REMOVED lines=21> */
.L_x_1426:
[----:B------:R-:W-:Y:S05]  /*1b40*/  BSYNC B1 ;  /* 0x0000000000017941 */ /* 0x000fea0003800000 */
.L_x_1425:
[----:B------:R-:W-:Y:S01]  /*1b50*/  LEA R3, R0, 0x37800000, 0x17 ;  /* 0x3780000000037811 */ /* 0x000fe200078eb8ff */
[----:B------:R-:W-:-:S05]  /*1b60*/  IMAD.SHL.U32 R0, R2, 0x200000, RZ ;  /* 0x0020000002007824 */ /* 0x000fca00078e00ff */
[----:B------:R-:W-:Y:S02]  /*1b70*/  LOP3.LUT R0, R3, R0, R4, 0xfe, !PT ;  /* 0x0000000003007212 */ /* 0x000fe400078efe04 */
.L_x_1424:
[----:B------:R-:W-:Y:S05]  /*1b80*/  BSYNC B0 ;  /* 0x0000000000007941 */ /* 0x000fea0003800000 */
.L_x_1423:
[----:B------:R-:W-:Y:S01]  /*1b90*/  F2FP.BF16.PACK_AB R0, RZ, R0 ;  /* 0x00000000ff00723e */ /* 0x000fe200000010ff */
[----:B------:R-:W-:Y:S05]  /*1ba0*/  BRA `(.L_x_1404) ;  /* 0x000002d000007947 */ /* 0x000fea0003800000 */
.L_x_1416:
        /* <DEDUP_REMOVED lines=14> */
.L_x_1430:
[----:B------:R-:W-:Y:S05]  /*1c90*/  BSYNC B0 ;  /* 0x0000000000007941 */ /* 0x000fea0003800000 */
.L_x_1429:
[----:B------:R-:W-:Y:S01]  /*1ca0*/  F2FP.BF16.PACK_AB R0, RZ, R0 ;  /* 0x00000000ff00723e */ /* 0x000fe200000010ff */
[----:B------:R-:W-:Y:S05]  /*1cb0*/  BRA `(.L_x_1404) ;  /* 0x000001c000007947 */ /* 0x000fea0003800000 */
.L_x_1403:
        /* <DEDUP_REMOVED lines=19> */
[----:B------:R-:W-:Y:S01]  /*1df0*/  PRMT R0, RZ, 0x7610, R0 ;  /* 0x00007610ff007816 */ /* 0x000fe20000000000 */
[----:B------:R-:W-:Y:S05]  /*1e00*/  BRA `(.L_x_1404) ;  /* 0x0000007000007947 */ /* 0x000fea0003800000 */
.L_x_1428:
[----:B------:R-:W2:Y:S02]  /*1e10*/  LDG.E.64 R2, [R2.64] ;  /* 0x0000002402027981 */ /* 0x000ea4000c1e1b00 */
[----:B--2---:R-:W0:Y:S02]  /*1e20*/  I2F.U64 R0, R2 ;  /* 0x0000000200007312 */ /* 0x004e240000301000 */
[----:B0-----:R-:W-:Y:S01]  /*1e30*/  F2FP.BF16.PACK_AB R0, RZ, R0 ;  /* 0x00000000ff00723e */ /* 0x001fe200000010ff */
[----:B------:R-:W-:Y:S05]  /*1e40*/  BRA `(.L_x_1404) ;  /* 0x0000003000007947 */ /* 0x000fea0003800000 */
.L_x_1427:
[----:B------:R-:W2:Y:S02]  /*1e50*/  LDG.E R2, [R2.64] ;  /* 0x0000002402027981 */ /* 0x000ea4000c1e1900 */
[----:B--2---:R-:W0:Y:S02]  /*1e60*/  I2F.U32 R0, R2 ;  /* 0x0000000200007306 */ /* 0x004e240000201000 */
[----:B0-----:R-:W-:-:S06]  /*1e70*/  F2FP.BF16.PACK_AB R0, RZ, R0 ;  /* 0x00000000ff00723e */ /* 0x001fcc00000010ff */
.L_x_1404:
[----:B0-----:R-:W0:Y:S01]  /*1e80*/  LDC.U8 R3, c[0x0][0x378] ;  /* 0x0000de00ff037b82 */ /* 0x001e220000000000 */
[----:B-----5:R-:W-:-:S05]  /*1e90*/  PRMT R0, RZ, 0x5410, R0 ;  /* 0x00005410ff007816 */ /* 0x020fca0000000000 */
[----:B------:R-:W-:-:S05]  /*1ea0*/  FMUL.FTZ R0, R0, c[0x0][0x374] ;  /* 0x0000dd0000007a20 */ /* 0x000fca0000410000 */
[----:B------:R-:W-:Y:S02]  /*1eb0*/  F2FP.BF16.PACK_AB R0, RZ, R0 ;  /* 0x00000000ff00723e */ /* 0x000fe400000010ff */
        /* <DEDUP_REMOVED lines=11> */
[----:B------:R-:W-:-:S04]  /*1f70*/  PRMT R0, RZ, 0x5410, R0 ;  /* 0x00005410ff007816 */ /* 0x000fc80000000000 */
[----:B------:R-:W0:Y:S02]  /*1f80*/  F2I.FTZ.TRUNC.NTZ R3, R0 ;  /* 0x0000000000037305 */ /* 0x000e24000021f100 */
[----:B0-----:R0:W-:Y:S01]  /*1f90*/  STG.E.U8 [R16.64], R3 ;  /* 0x0000000310007986 */ /* 0x0011e2000c101124 */
[----:B------:R-:W-:Y:S05]  /*1fa0*/  BRA `(.L_x_1436) ;  /* 0x00000e8000007947 */ /* 0x000fea0003800000 */
.L_x_1434:
[----:B------:R-:W-:-:S06]  /*1fb0*/  PRMT R3, RZ, 0x5410, R0 ;  /* 0x00005410ff037816 */ /* 0x000fcc0000000000 */
[----:B------:R-:W0:Y:S02]  /*1fc0*/  F2I.S64.TRUNC R2, R3 ;  /* 0x0000000300027311 */ /* 0x000e24000020d900 */
[----:B0-----:R0:W-:Y:S01]  /*1fd0*/  STG.E.U8 [R16.64], R2 ;  /* 0x0000000210007986 */ /* 0x0011e2000c101124 */
[----:B------:R-:W-:Y:S05]  /*1fe0*/  BRA `(.L_x_1436) ;  /* 0x00000e4000007947 */ /* 0x000fea0003800000 */
.L_x_1433:
[----:B------:R-:W-:-:S13]  /*1ff0*/  ISETP.NE.AND P0, PT, R2, 0x2, PT ;  /* 0x000000020200780c */ /* 0x000fda0003f05270 */
[----:B------:R-:W-:Y:S05]  /*2000*/  @!P0 BRA `(.L_x_1437) ;  /* 0x000000c000008947 */ /* 0x000fea0003800000 */
[----:B------:R-:W-:-:S13]  /*2010*/  ISETP.NE.AND P0, PT, R2, 0x3, PT ;  /* 0x000000030200780c */ /* 0x000fda0003f05270 */
[----:B------:R-:W-:Y:S05]  /*2020*/  @!P0 BRA `(.L_x_1438) ;  /* 0x0000006000008947 */ /* 0x000fea0003800000 */
[----:B------:R-:W-:-:S13]  /*2030*/  ISETP.NE.AND P0, PT, R2, 0x4, PT ;  /* 0x000000040200780c */ /* 0x000fda0003f05270 */
[----:B------:R-:W-:Y:S05]  /*2040*/  @P0 BRA `(.L_x_1435) ;  /* 0x00000c3000000947 */ /* 0x000fea0003800000 */
[----:B------:R-:W-:-:S06]  /*2050*/  PRMT R2, RZ, 0x5410, R0 ;  /* 0x00005410ff027816 */ /* 0x000fcc0000000000 */
[----:B------:R-:W0:Y:S02]  /*2060*/  F2I.S64.TRUNC R2, R2 ;  /* 0x0000000200027311 */ /* 0x000e24000020d900 */
[----:B0-----:R0:W-:Y:S01]  /*2070*/  STG.E.64 [R16.64], R2 ;  /* 0x0000000210007986 */ /* 0x0011e2000c101b24 */
[----:B------:R-:W-:Y:S05]  /*2080*/  BRA `(.L_x_1436) ;  /* 0x00000da000007947 */ /* 0x000fea0003800000 */
.L_x_1438:
[----:B------:R-:W-:-:S04]  /*2090*/  PRMT R0, RZ, 0x5410, R0 ;  /* 0x00005410ff007816 */ /* 0x000fc80000000000 */
[----:B------:R-:W0:Y:S02]  /*20a0*/  F2I.FTZ.TRUNC.NTZ R3, R0 ;  /* 0x0000000000037305 */ /* 0x000e24000021f100 */
[----:B0-----:R0:W-:Y:S01]  /*20b0*/  STG.E [R16.64], R3 ;  /* 0x0000000310007986 */ /* 0x0011e2000c101924 */
[----:B------:R-:W-:Y:S05]  /*20c0*/  BRA `(.L_x_1436) ;  /* 0x00000d6000007947 */ /* 0x000fea0003800000 */
.L_x_1437:
[----:B------:R-:W-:-:S04]  /*20d0*/  PRMT R0, RZ, 0x5410, R0 ;  /* 0x00005410ff007816 */ /* 0x000fc80000000000 */
[----:B------:R-:W0:Y:S02]  /*20e0*/  F2I.FTZ.TRUNC.NTZ R3, R0 ;  /* 0x0000000000037305 */ /* 0x000e24000021f100 */
[----:B0-----:R0:W-:Y:S01]  /*20f0*/  STG.E.U16 [R16.64], R3 ;  /* 0x0000000310007986 */ /* 0x0011e2000c101524 */
[----:B------:R-:W-:Y:S05]  /*2100*/  BRA `(.L_x_1436) ;  /* 0x00000d2000007947 */ /* 0x000fea0003800000 */
.L_x_1432:
[----:B------:R-:W-:-:S13]  /*2110*/  ISETP.GT.AND P0, PT, R2, 0x6, PT ;  /* 0x000000060200780c */ /* 0x000fda0003f04270 */
[----:B------:R-:W-:Y:S05]  /*2120*/  @P0 BRA `(.L_x_1439) ;  /* 0x000000b000000947 */ /* 0x000fea0003800000 */
[----:B------:R-:W-:-:S13]  /*2130*/  ISETP.NE.AND P0, PT, R2, 0x5, PT ;  /* 0x000000050200780c */ /* 0x000fda0003f05270 */
[----:B------:R-:W-:Y:S05]  /*2140*/  @!P0 BRA `(.L_x_1440) ;  /* 0x0000005000008947 */ /* 0x000fea0003800000 */
[----:B------:R-:W-:-:S13]  /*2150*/  ISETP.NE.AND P0, PT, R2, 0x6, PT ;  /* 0x000000060200780c */ /* 0x000fda0003f05270 */
[----:B------:R-:W-:Y:S05]  /*2160*/  @P0 BRA `(.L_x_1435) ;  /* 0x00000b1000000947 */ /* 0x000fea0003800000 */
[----:B------:R-:W-:-:S05]  /*2170*/  PRMT R3, RZ, 0x5410, R0 ;  /* 0x00005410ff037816 */ /* 0x000fca0000000000 */
[----:B------:R0:W-:Y:S01]  /*2180*/  STG.E [R16.64], R3 ;  /* 0x0000000310007986 */ /* 0x0001e2000c101924 */
[----:B------:R-:W-:Y:S05]  /*2190*/  BRA `(.L_x_1436) ;  /* 0x00000c9000007947 */ /* 0x000fea0003800000 */
.L_x_1440:
[----:B------:R-:W-:-:S04]  /*21a0*/  PRMT R0, RZ, 0x5410, R0 ;  /* 0x00005410ff007816 */ /* 0x000fc80000000000 */
[----:B------:R-:W-:-:S05]  /*21b0*/  F2FP.PACK_AB R0, RZ, R0 ;  /* 0x00000000ff00723e */ /* 0x000fca00000000ff */
[----:B------:R0:W-:Y:S01]  /*21c0*/  STG.E.U16 [R16.64], R0 ;  /* 0x0000000010007986 */ /* 0x0001e2000c101524 */
[----:B------:R-:W-:Y:S05]  /*21d0*/  BRA `(.L_x_1436) ;  /* 0x00000c5000007947 */ /* 0x000fea0003800000 */
.L_x_1439:
[----:B------:R-:W-:-:S13]  /*21e0*/  ISETP.NE.AND P0, PT, R2, 0x7, PT ;  /* 0x000000070200780c */ /* 0x000fda0003f05270 */
[----:B------:R-:W-:Y:S05]  /*21f0*/  @!P0 BRA `(.L_x_1441) ;  /* 0x000000d000008947 */ /* 0x000fea0003800000 */
[----:B------:R-:W-:-:S13]  /*2200*/  ISETP.NE.AND P0, PT, R2, 0x8, PT ;  /* 0x000000080200780c */ /* 0x000fda0003f05270 */
[----:B------:R-:W-:Y:S05]  /*2210*/  @!P0 BRA `(.L_x_1442) ;  /* 0x0000006000008947 */ /* 0x000fea0003800000 */
[----:B------:R-:W-:-:S13]  /*2220*/  ISETP.NE.AND P0, PT, R2, 0x9, PT ;  /* 0x000000090200780c */ /* 0x000fda0003f05270 */
[----:B------:R-:W-:Y:S05]  /*2230*/  @P0 BRA `(.L_x_1435) ;  /* 0x00000a4000000947 */ /* 0x000fea0003800000 */
[----:B------:R-:W-:Y:S01]  /*2240*/  IMAD.MOV.U32 R3, RZ, RZ, RZ ;  /* 0x000000ffff037224 */ /* 0x000fe200078e00ff */
[----:B------:R-:W-:-:S05]  /*2250*/  PRMT R2, RZ, 0x5410, R0 ;  /* 0x00005410ff027816 */ /* 0x000fca0000000000 */
[----:B------:R0:W-:Y:S01]  /*2260*/  STG.E.64 [R16.64], R2 ;  /* 0x0000000210007986 */ /* 0x0001e2000c101b24 */
[----:B------:R-:W-:Y:S05]  /*2270*/  BRA `(.L_x_1436) ;  /* 0x00000bb000007947 */ /* 0x000fea0003800000 */
.L_x_1442:
[----:B------:R-:W-:-:S04]  /*2280*/  PRMT R0, RZ, 0x5410, R0 ;  /* 0x00005410ff007816 */ /* 0x000fc80000000000 */
[----:B------:R-:W-:-:S04]  /*2290*/  F2FP.PACK_AB R3, RZ, R0 ;  /* 0x00000000ff03723e */ /* 0x000fc800000000ff */
[----:B------:R-:W-:-:S05]  /*22a0*/  PRMT R3, R3, 0x5410, RZ ;  /* 0x0000541003037816 */ /* 0x000fca00000000ff */
[----:B------:R0:W-:Y:S01]  /*22b0*/  STG.E [R16.64], R3 ;  /* 0x0000000310007986 */ /* 0x0001e2000c101924 */
[----:B------:R-:W-:Y:S05]  /*22c0*/  BRA `(.L_x_1436) ;  /* 0x00000b6000007947 */ /* 0x000fea0003800000 */
.L_x_1441:
[----:B------:R-:W-:-:S05]  /*22d0*/  PRMT R2, RZ, 0x5410, R0 ;  /* 0x00005410ff027816 */ /* 0x000fca0000000000 */
[----:B------:R-:W-:-:S06]  /*22e0*/  FMUL.FTZ R2, R2, 1 ;  /* 0x3f80000002027820 */ /* 0x000fcc0000410000 */
[----:B------:R-:W0:Y:S02]  /*22f0*/  F2F.F64.F32 R2, R2 ;  /* 0x0000000200027310 */ /* 0x000e240000201800 */
[----:B0-----:R0:W-:Y:S01]  /*2300*/  STG.E.64 [R16.64], R2 ;  /* 0x0000000210007986 */ /* 0x0011e2000c101b24 */
[----:B------:R-:W-:Y:S05]  /*2310*/  BRA `(.L_x_1436) ;  /* 0x00000b1000007947 */ /* 0x000fea0003800000 */
.L_x_1431:
        /* <DEDUP_REMOVED lines=8> */
[----:B------:R-:W-:-:S04]  /*23a0*/  PRMT R0, RZ, 0x5410, R0 ;  /* 0x00005410ff007816 */ /* 0x000fc80000000000 */
[----:B------:R-:W-:-:S04]  /*23b0*/  FSETP.NEU.FTZ.AND P0, PT, R0, RZ, PT ;  /* 0x000000ff0000720b */ /* 0x000fc80003f1d000 */
[----:B------:R-:W-:-:S05]  /*23c0*/  SEL R3, RZ, 0x1, !P0 ;  /* 0x00000001ff037807 */ /* 0x000fca0004000000 */
[----:B------:R0:W-:Y:S01]  /*23d0*/  STG.E.U8 [R16.64], R3 ;  /* 0x0000000310007986 */ /* 0x0001e2000c101124 */
[----:B------:R-:W-:Y:S05]  /*23e0*/  BRA `(.L_x_1436) ;  /* 0x00000a4000007947 */ /* 0x000fea0003800000 */
.L_x_1445:
[----:B------:R-:W-:Y:S01]  /*23f0*/  PRMT R0, RZ, 0x5410, R0 ;  /* 0x00005410ff007816 */ /* 0x000fe20000000000 */
[----:B------:R-:W-:-:S04]  /*2400*/  CS2R R6, SRZ ;  /* 0x0000000000067805 */ /* 0x000fc8000001ff00 */
[----:B------:R-:W-:-:S04]  /*2410*/  FMUL.FTZ R0, R0, 1 ;  /* 0x3f80000000007820 */ /* 0x000fc80000410000 */
[----:B------:R-:W0:Y:S02]  /*2420*/  F2F.F64.F32 R4, R0 ;  /* 0x0000000000047310 */ /* 0x000e240000201800 */
[----:B0-----:R0:W-:Y:S01]  /*2430*/  STG.E.128 [R16.64], R4 ;  /* 0x0000000410007986 */ /* 0x0011e2000c101d24 */
[----:B------:R-:W-:Y:S05]  /*2440*/  BRA `(.L_x_1436) ;  /* 0x000009e000007947 */ /* 0x000fea0003800000 */
.L_x_1444:
[----:B------:R-:W-:-:S13]  /*2450*/  ISETP.NE.AND P0, PT, R2, 0xf, PT ;  /* 0x0000000f0200780c */ /* 0x000fda0003f05270 */
[----:B------:R-:W-:Y:S05]  /*2460*/  @!P0 BRA `(.L_x_1446) ;  /* 0x000002d000008947 */ /* 0x000fea0003800000 */
[----:B------:R-:W-:-:S13]  /*2470*/  ISETP.NE.AND P0, PT, R2, 0x17, PT ;  /* 0x000000170200780c */ /* 0x000fda0003f05270 */
[----:B------:R-:W-:Y:S05]  /*2480*/  @!P0 BRA `(.L_x_1447) ;  /* 0x0000015000008947 */ /* 0x000fea0003800000 */
[----:B------:R-:W-:-:S13]  /*2490*/  ISETP.NE.AND P0, PT, R2, 0x18, PT ;  /* 0x000000180200780c */ /* 0x000fda0003f05270 */
[----:B------:R-:W-:Y:S05]  /*24a0*/  @P0 BRA `(.L_x_1435) ;  /* 0x000007d000000947 */ /* 0x000fea0003800000 */
[----:B------:R-:W-:Y:S01]  /*24b0*/  PRMT R5, RZ, 0x5410, R0 ;  /* 0x00005410ff057816 */ /* 0x000fe20000000000 */
[----:B------:R-:W-:Y:S03]  /*24c0*/  BSSY B0, `(.L_x_1448) ;  /* 0x000000e000007945 */ /* 0x000fe60003800000 */
[C---:B------:R-:W-:Y:S02]  /*24d0*/  LOP3.LUT R2, R5.reuse, 0x7fffffff, RZ, 0xc0, !PT ;  /* 0x7fffffff05027812 */ /* 0x040fe400078ec0ff */
        /* <DEDUP_REMOVED lines=12> */
.L_x_1449:
[----:B------:R-:W-:Y:S05]  /*25a0*/  BSYNC B0 ;  /* 0x0000000000007941 */ /* 0x000fea0003800000 */
.L_x_1448:
[----:B------:R-:W-:-:S05]  /*25b0*/  LOP3.LUT R3, R0, R3, RZ, 0xfc, !PT ;  /* 0x0000000300037212 */ /* 0x000fca00078efcff */
[----:B------:R0:W-:Y:S01]  /*25c0*/  STG.E.U8 [R16.64], R3 ;  /* 0x0000000310007986 */ /* 0x0001e2000c101124 */
[----:B------:R-:W-:Y:S05]  /*25d0*/  BRA `(.L_x_1436) ;  /* 0x0000085000007947 */ /* 0x000fea0003800000 */
.L_x_1447:
[----:B------:R-:W-:Y:S01]  /*25e0*/  PRMT R3, RZ, 0x5410, R0 ;  /* 0x00005410ff037816 */ /* 0x000fe20000000000 */
[----:B------:R-:W-:Y:S03]  /*25f0*/  BSSY B0, `(.L_x_1450) ;  /* 0x000000f000007945 */ /* 0x000fe60003800000 */
[----:B------:R-:W-:-:S04]  /*2600*/  LOP3.LUT R2, R3, 0x7fffffff, RZ, 0xc0, !PT ;  /* 0x7fffffff03027812 */ /* 0x000fc800078ec0ff */
        /* <DEDUP_REMOVED lines=10> */
.L_x_1451:
[----:B------:R-:W-:Y:S01]  /*26b0*/  IMAD.MOV.U32 R0, RZ, RZ, 0x7f ;  /* 0x0000007fff007424 */ /* 0x000fe200078e00ff */
[----:B------:R-:W-:-:S04]  /*26c0*/  ISETP.GT.U32.AND P0, PT, R2, 0x7f800000, PT ;  /* 0x7f8000000200780c */ /* 0x000fc80003f04070 */
[----:B------:R-:W-:-:S04]  /*26d0*/  SEL R0, R0, 0x7c, P0 ;  /* 0x0000007c00007807 */ /* 0x000fc80000000000 */
.L_x_1452:
[----:B------:R-:W-:Y:S05]  /*26e0*/  BSYNC B0 ;  /* 0x0000000000007941 */ /* 0x000fea0003800000 */
.L_x_1450:
[----:B------:R-:W-:-:S04]  /*26f0*/  LOP3.LUT R2, R3, 0x80000000, RZ, 0xc0, !PT ;  /* 0x8000000003027812 */ /* 0x000fc800078ec0ff */
[----:B------:R-:W-:-:S04]  /*2700*/  SHF.R.U32.HI R3, RZ, 0x18, R2 ;  /* 0x00000018ff037819 */ /* 0x000fc80000011602 */
[----:B------:R-:W-:-:S05]  /*2710*/  LOP3.LUT R3, R0, R3, RZ, 0xfc, !PT ;  /* 0x0000000300037212 */ /* 0x000fca00078efcff */
[----:B------:R0:W-:Y:S01]  /*2720*/  STG.E.U8 [R16.64], R3 ;  /* 0x0000000310007986 */ /* 0x0001e2000c101124 */
[----:B------:R-:W-:Y:S05]  /*2730*/  BRA `(.L_x_1436) ;  /* 0x000006f000007947 */ /* 0x000fea0003800000 */
.L_x_1446:
[----:B------:R0:W-:Y:S01]  /*2740*/  STG.E.U16 [R16.64], R0 ;  /* 0x0000000010007986 */ /* 0x0001e2000c101524 */
[----:B------:R-:W-:Y:S05]  /*2750*/  BRA `(.L_x_1436) ;  /* 0x000006d000007947 */ /* 0x000fea0003800000 */
.L_x_1443:
        /* <DEDUP_REMOVED lines=8> */
[----:B------:R-:W-:-:S06]  /*27e0*/  PRMT R3, RZ, 0x5410, R0 ;  /* 0x00005410ff037816 */ /* 0x000fcc0000000000 */
[----:B------:R-:W0:Y:S02]  /*27f0*/  F2I.FTZ.U32.TRUNC.NTZ R3, R3 ;  /* 0x0000000300037305 */ /* 0x000e24000021f000 */
[----:B0-----:R0:W-:Y:S01]  /*2800*/  STG.E.U16 [R16.64], R3 ;  /* 0x0000000310007986 */ /* 0x0011e2000c101524 */
[----:B------:R-:W-:Y:S05]  /*2810*/  BRA `(.L_x_1436) ;  /* 0x0000061000007947 */ /* 0x000fea0003800000 */
.L_x_1455:
[----:B------:R-:W-:Y:S01]  /*2820*/  PRMT R3, RZ, 0x5410, R0 ;  /* 0x00005410ff037816 */ /* 0x000fe20000000000 */
[----:B------:R-:W-:Y:S01]  /*2830*/  BSSY B0, `(.L_x_1456) ;  /* 0x0000014000007945 */ /* 0x000fe20003800000 */
[----:B------:R-:W-:Y:S02]  /*2840*/  IMAD.MOV.U32 R8, RZ, RZ, 0x80 ;  /* 0x00000080ff087424 */ /* 0x000fe400078e00ff */
[----:B------:R-:W-:-:S04]  /*2850*/  LOP3.LUT R2, R3, 0x7fffffff, RZ, 0xc0, !PT ;  /* 0x7fffffff03027812 */ /* 0x000fc800078ec0ff */
        /* <DEDUP_REMOVED lines=13> */
.L_x_1458:
[----:B------:R-:W-:-:S04]  /*2930*/  LOP3.LUT R2, R3, 0x80000000, RZ, 0xc0, !PT ;  /* 0x8000000003027812 */ /* 0x000fc800078ec0ff */
[----:B------:R-:W-:-:S04]  /*2940*/  SHF.R.U32.HI R3, RZ, 0x18, R2 ;  /* 0x00000018ff037819 */ /* 0x000fc80000011602 */
[----:B------:R-:W-:-:S04]  /*2950*/  LOP3.LUT R0, R0, R3, RZ, 0xfc, !PT ;  /* 0x0000000300007212 */ /* 0x000fc800078efcff */
[----:B------:R-:W-:Y:S02]  /*2960*/  PRMT R8, R0, 0x7610, R8 ;  /* 0x0000761000087816 */ /* 0x000fe40000000008 */
.L_x_1457:
[----:B------:R-:W-:Y:S05]  /*2970*/  BSYNC B0 ;  /* 0x0000000000007941 */ /* 0x000fea0003800000 */
.L_x_1456:
[----:B------:R0:W-:Y:S01]  /*2980*/  STG.E.U8 [R16.64], R8 ;  /* 0x0000000810007986 */ /* 0x0001e2000c101124 */
[----:B------:R-:W-:Y:S05]  /*2990*/  BRA `(.L_x_1436) ;  /* 0x0000049000007947 */ /* 0x000fea0003800000 */
.L_x_1454:
        /* <DEDUP_REMOVED lines=17> */
.L_x_1461:
[----:B------:R-:W-:-:S04]  /*2ab0*/  LOP3.LUT R2, R3, 0x80000000, RZ, 0xc0, !PT ;  /* 0x8000000003027812 */ /* 0x000fc800078ec0ff */
[----:B------:R-:W-:-:S04]  /*2ac0*/  SHF.R.U32.HI R3, RZ, 0x18, R2 ;  /* 0x00000018ff037819 */ /* 0x000fc80000011602 */
[----:B------:R-:W-:-:S04]  /*2ad0*/  LOP3.LUT R0, R0, R3, RZ, 0xfc, !PT ;  /* 0x0000000300007212 */ /* 0x000fc800078efcff */
[----:B------:R-:W-:Y:S02]  /*2ae0*/  PRMT R8, R0, 0x7610, R8 ;  /* 0x0000761000087816 */ /* 0x000fe40000000008 */
.L_x_1460:
[----:B------:R-:W-:Y:S05]  /*2af0*/  BSYNC B0 ;  /* 0x0000000000007941 */ /* 0x000fea0003800000 */
.L_x_1459:
[----:B------:R0:W-:Y:S01]  /*2b00*/  STG.E.U8 [R16.64], R8 ;  /* 0x0000000810007986 */ /* 0x0001e2000c101124 */
[----:B------:R-:W-:Y:S05]  /*2b10*/  BRA `(.L_x_1436) ;  /* 0x0000031000007947 */ /* 0x000fea0003800000 */
.L_x_1453:
[----:B------:R-:W-:-:S13]  /*2b20*/  ISETP.NE.AND P0, PT, R2, 0x1c, PT ;  /* 0x0000001c0200780c */ /* 0x000fda0003f05270 */
[----:B------:R-:W-:Y:S05]  /*2b30*/  @!P0 BRA `(.L_x_1462) ;  /* 0x000002c000008947 */ /* 0x000fea0003800000 */
[----:B------:R-:W-:-:S13]  /*2b40*/  ISETP.NE.AND P0, PT, R2, 0x1d, PT ;  /* 0x0000001d0200780c */ /* 0x000fda0003f05270 */
[----:B------:R-:W-:Y:S05]  /*2b50*/  @!P0 BRA `(.L_x_1463) ;  /* 0x0000026000008947 */ /* 0x000fea0003800000 */
[----:B------:R-:W-:-:S13]  /*2b60*/  ISETP.NE.AND P0, PT, R2, 0x2c, PT ;  /* 0x0000002c0200780c */ /* 0x000fda0003f05270 */
[----:B------:R-:W-:Y:S05]  /*2b70*/  @P0 BRA `(.L_x_1435) ;  /* 0x0000010000000947 */ /* 0x000fea0003800000 */
[----:B------:R-:W-:Y:S02]  /*2b80*/  PRMT R3, RZ, 0x5410, R0 ;  /* 0x00005410ff037816 */ /* 0x000fe40000000000 */
[----:B------:R-:W-:Y:S02]  /*2b90*/  PLOP3.LUT P0, PT, PT, PT, PT, 0x80, 0x0 ;  /* 0x000000000000781c */ /* 0x000fe40003f0f070 */
[----:B------:R-:W-:-:S04]  /*2ba0*/  SHF.R.U32.HI R4, RZ, 0x17, R3 ;  /* 0x00000017ff047819 */ /* 0x000fc80000011603 */
        /* <DEDUP_REMOVED lines=13> */
.L_x_1435:
        /* <DEDUP_REMOVED lines=20> */
.L_x_1463:
[----:B------:R-:W-:-:S06]  /*2dc0*/  PRMT R2, RZ, 0x5410, R0 ;  /* 0x00005410ff027816 */ /* 0x000fcc0000000000 */
[----:B------:R-:W0:Y:S02]  /*2dd0*/  F2I.U64.TRUNC R2, R2 ;  /* 0x0000000200027311 */ /* 0x000e24000020d800 */
[----:B0-----:R0:W-:Y:S01]  /*2de0*/  STG.E.64 [R16.64], R2 ;  /* 0x0000000210007986 */ /* 0x0011e2000c101b24 */
[----:B------:R-:W-:Y:S05]  /*2df0*/  BRA `(.L_x_1436) ;  /* 0x0000003000007947 */ /* 0x000fea0003800000 */
.L_x_1462:
[----:B------:R-:W-:-:S04]  /*2e00*/  PRMT R0, RZ, 0x5410, R0 ;  /* 0x00005410ff007816 */ /* 0x000fc80000000000 */
[----:B------:R-:W0:Y:S02]  /*2e10*/  F2I.FTZ.U32.TRUNC.NTZ R3, R0 ;  /* 0x0000000000037305 */ /* 0x000e24000021f000 */
[----:B0-----:R0:W-:Y:S02]  /*2e20*/  STG.E [R16.64], R3 ;  /* 0x0000000310007986 */ /* 0x0011e4000c101924 */
.L_x_1436:
[----:B------:R-:W-:-:S05]  /*2e30*/  IMAD R18, R18, 0x200, R23 ;  /* 0x0000020012127824 */ /* 0x000fca00078e0217 */
[----:B------:R-:W-:Y:S02]  /*2e40*/  IADD3 R19, R18, 0x80, RZ ;  /* 0x0000008012137810 */ /* 0x000fe40007ffe0ff */
.L_x_1397:
[----:B------:R-:W-:Y:S05]  /*2e50*/  BSYNC B6 ;  /* 0x0000000000067941 */ /* 0x000fea0003800000 */
.L_x_1396:
        /* <DEDUP_REMOVED lines=231> */
.L_x_1466:
        /* <DEDUP_REMOVED lines=20> */
.L_x_1470:
[----:B------:R-:W2:Y:S02]  /*3e10*/  LDG.E.U8 R2, [R2.64] ;  /* 0x0000002402027981 */ /* 0x000ea4000c1e1100 */
[----:B--2---:R-:W0:Y:S02]  /*3e20*/  I2F.U16 R0, R2 ;  /* 0x0000000200007306 */ /* 0x004e240000101000 */
[----:B0-----:R-:W-:Y:S01]  /*3e30*/  F2FP.BF16.PACK_AB R0, RZ, R0 ;  /* 0x00000000ff00723e */ /* 0x001fe200000010ff */
[----:B------:R-:W-:Y:S05]  /*3e40*/  BRA `(.L_x_1472) ;  /* 0x00000e3000007947 */ /* 0x000fea0003800000 */
.L_x_1469:
        /* <DEDUP_REMOVED lines=10> */
.L_x_1474:
[----:B------:R-:W2:Y:S02]  /*3ef0*/  LDG.E R2, [R2.64] ;  /* 0x0000002402027981 */ /* 0x000ea4000c1e1900 */
[----:B--2---:R-:W0:Y:S02]  /*3f00*/  I2F R0, R2 ;  /* 0x0000000200007306 */ /* 0x004e240000201400 */
[----:B0-----:R-:W-:Y:S01]  /*3f10*/  F2FP.BF16.PACK_AB R0, RZ, R0 ;  /* 0x00000000ff00723e */ /* 0x001fe200000010ff */
[----:B------:R-:W-:Y:S05]  /*3f20*/  BRA `(.L_x_1472) ;  /* 0x00000d5000007947 */ /* 0x000fea0003800000 */
.L_x_1473:
[----:B------:R-:W2:Y:S02]  /*3f30*/  LDG.E.U16 R2, [R2.64] ;  /* 0x0000002402027981 */ /* 0x000ea4000c1e1500 */
[----:B--2---:R-:W0:Y:S02]  /*3f40*/  I2F.S16 R0, R2 ;  /* 0x0000000200007306 */ /* 0x004e240000101400 */
[----:B0-----:R-:W-:Y:S01]  /*3f50*/  F2FP.BF16.PACK_AB R0, RZ, R0 ;  /* 0x00000000ff00723e */ /* 0x001fe200000010ff */
[----:B------:R-:W-:Y:S05]  /*3f60*/  BRA `(.L_x_1472) ;  /* 0x00000d1000007947 */ /* 0x000fea0003800000 */
.L_x_1468:
        /* <DEDUP_REMOVED lines=9> */
.L_x_1476:
[----:B------:R-:W2:Y:S02]  /*4000*/  LDG.E.U16 R0, [R2.64] ;  /* 0x0000002402007981 */ /* 0x000ea4000c1e1500 */
[----:B--2---:R-:W-:-:S05]  /*4010*/  HADD2.F32 R0, -RZ, R0.H0_H0 ;  /* 0x20000000ff007230 */ /* 0x004fca0000004100 */
[----:B------:R-:W-:Y:S01]  /*4020*/  F2FP.BF16.PACK_AB R0, RZ, R0 ;  /* 0x00000000ff00723e */ /* 0x000fe200000010ff */
[----:B------:R-:W-:Y:S05]  /*4030*/  BRA `(.L_x_1472) ;  /* 0x00000c4000007947 */ /* 0x000fea0003800000 */
.L_x_1475:
        /* <DEDUP_REMOVED lines=9> */
.L_x_1478:
[----:B------:R-:W2:Y:S02]  /*40d0*/  LDG.E.U16 R2, [R2.64] ;  /* 0x0000002402027981 */ /* 0x000ea4000c1e1500 */
[----:B--2---:R-:W-:-:S05]  /*40e0*/  HADD2.F32 R0, -RZ, R2.H0_H0 ;  /* 0x20000002ff007230 */ /* 0x004fca0000004100 */
[----:B------:R-:W-:Y:S01]  /*40f0*/  F2FP.BF16.PACK_AB R0, RZ, R0 ;  /* 0x00000000ff00723e */ /* 0x000fe200000010ff */
[----:B------:R-:W-:Y:S05]  /*4100*/  BRA `(.L_x_1472) ;  /* 0x00000b7000007947 */ /* 0x000fea0003800000 */
.L_x_1477:
[----:B------:R-:W2:Y:S02]  /*4110*/  LDG.E.64 R2, [R2.64] ;  /* 0x0000002402027981 */ /* 0x000ea4000c1e1b00 */
[----:B--2---:R-:W0:Y:S01]  /*4120*/  F2F.F32.F64 R0, R2 ;  /* 0x0000000200007310 */ /* 0x004e220000301000 */
[----:B------:R-:W0:-:S14]  /*4130*/  DSETP.GEU.AND P0, PT, |R2|, c[0x2][0x0], PT ;  /* 0x008000000200762a */ /* 0x000e1c0003f0e200 */
[----:B0-----:R-:W-:-:S05]  /*4140*/  @!P0 FMUL R0, R0, 1.175494350822287508e-38 ;  /* 0x0080000000008820 */ /* 0x001fca0000400000 */
[----:B------:R-:W-:Y:S01]  /*4150*/  F2FP.BF16.PACK_AB R0, RZ, R0 ;  /* 0x00000000ff00723e */ /* 0x000fe200000010ff */
[----:B------:R-:W-:Y:S05]  /*4160*/  BRA `(.L_x_1472) ;  /* 0x00000b1000007947 */ /* 0x000fea0003800000 */
.L_x_1467:
        /* <DEDUP_REMOVED lines=13> */
.L_x_1481:
[----:B------:R-:W2:Y:S02]  /*4240*/  LDG.E.64 R2, [R2.64] ;  /* 0x0000002402027981 */ /* 0x000ea4000c1e1b00 */
[----:B--2---:R-:W0:Y:S01]  /*4250*/  F2F.F32.F64 R0, R2 ;  /* 0x0000000200007310 */ /* 0x004e220000301000 */
[----:B------:R-:W0:-:S14]  /*4260*/  DSETP.GEU.AND P0, PT, |R2|, c[0x2][0x0], PT ;  /* 0x008000000200762a */ /* 0x000e1c0003f0e200 */
[----:B0-----:R-:W-:-:S05]  /*4270*/  @!P0 FMUL R0, R0, 1.175494350822287508e-38 ;  /* 0x0080000000008820 */ /* 0x001fca0000400000 */
[----:B------:R-:W-:Y:S01]  /*4280*/  F2FP.BF16.PACK_AB R0, RZ, R0 ;  /* 0x00000000ff00723e */ /* 0x000fe200000010ff */
[----:B------:R-:W-:Y:S05]  /*4290*/  BRA `(.L_x_1472) ;  /* 0x000009e000007947 */ /* 0x000fea0003800000 */
.L_x_1480:
        /* <DEDUP_REMOVED lines=28> */
.L_x_1483:
        /* <DEDUP_REMOVED lines=15> */
.L_x_1482:
[----:B------:R0:W5:Y:S01]  /*4550*/  LDG.E.U16 R0, [R2.64] ;  /* 0x0000002402007981 */ /* 0x000162000c1e1500 */
[----:B------:R-:W-:Y:S05]  /*4560*/  BRA `(.L_x_1472) ;  /* 0x0000071000007947 */ /* 0x000fea0003800000 */
.L_x_1479:
        /* <DEDUP_REMOVED lines=12> */
.L_x_1486:
        /* <DEDUP_REMOVED lines=21> */
.L_x_1490:
[----:B------:R-:W-:Y:S05]  /*4780*/  BSYNC B1 ;  /* 0x0000000000017941 */ /* 0x000fea0003800000 */
.L_x_1489:
[----:B------:R-:W-:Y:S01]  /*4790*/  LEA R3, R0, 0x3b800000, 0x17 ;  /* 0x3b80000000037811 */ /* 0x000fe200078eb8ff */
[----:B------:R-:W-:-:S05]  /*47a0*/  IMAD.SHL.U32 R0, R2, 0x100000, RZ ;  /* 0x0010000002007824 */ /* 0x000fca00078e00ff */
[----:B------:R-:W-:Y:S02]  /*47b0*/  LOP3.LUT R0, R3, R0, R4, 0xfe, !PT ;  /* 0x0000000003007212 */ /* 0x000fe400078efe04 */
.L_x_1488:
[----:B------:R-:W-:Y:S05]  /*47c0*/  BSYNC B0 ;  /* 0x0000000000007941 */ /* 0x000fea0003800000 */
.L_x_1487:
[----:B------:R-:W-:Y:S01]  /*47d0*/  F2FP.BF16.PACK_AB R0, RZ, R0 ;  /* 0x00000000ff00723e */ /* 0x000fe200000010ff */
[----:B------:R-:W-:Y:S05]  /*47e0*/  BRA `(.L_x_1472) ;  /* 0x0000049000007947 */ /* 0x000fea0003800000 */
.L_x_1485:
        /* <DEDUP_REMOVED lines=21> */
.L_x_1494:
[----:B------:R-:W-:Y:S05]  /*4940*/  BSYNC B1 ;  /* 0x0000000000017941 */ /* 0x000fea0003800000 */
.L_x_1493:
[----:B------:R-:W-:Y:S01]  /*4950*/  LEA R3, R0, 0x37800000, 0x17 ;  /* 0x3780000000037811 */ /* 0x000fe200078eb8ff */
[----:B------:R-:W-:-:S05]  /*4960*/  IMAD.SHL.U32 R0, R2, 0x200000, RZ ;  /* 0x0020000002007824 */ /* 0x000fca00078e00ff */
[----:B------:R-:W-:Y:S02]  /*4970*/  LOP3.LUT R0, R3, R0, R4, 0xfe, !PT ;  /* 0x0000000003007212 */ /* 0x000fe400078efe04 */
.L_x_1492:
[----:B------:R-:W-:Y:S05]  /*4980*/  BSYNC B0 ;  /* 0x0000000000007941 */ /* 0x000fea0003800000 */
.L_x_1491:
[----:B------:R-:W-:Y:S01]  /*4990*/  F2FP.BF16.PACK_AB R0, RZ, R0 ;  /* 0x00000000ff00723e */ /* 0x000fe200000010ff */
[----:B------:R-:W-:Y:S05]  /*49a0*/  BRA `(.L_x_1472) ;  /* 0x000002d000007947 */ /* 0x000fea0003800000 */
.L_x_1484:
        /* <DEDUP_REMOVED lines=14> */
.L_x_1498:
[----:B------:R-:W-:Y:S05]  /*4a90*/  BSYNC B0 ;  /* 0x0000000000007941 */ /* 0x000fea0003800000 */
.L_x_1497:
[----:B------:R-:W-:Y:S01]  /*4aa0*/  F2FP.BF16.PACK_AB R0, RZ, R0 ;  /* 0x00000000ff00723e */ /* 0x000fe200000010ff */
[----:B------:R-:W-:Y:S05]  /*4ab0*/  BRA `(.L_x_1472) ;  /* 0x000001c000007947 */ /* 0x000fea0003800000 */
.L_x_1471:
        /* <DEDUP_REMOVED lines=21> */
.L_x_1496:
[----:B------:R-:W2:Y:S02]  /*4c10*/  LDG.E.64 R2, [R2.64] ;  /* 0x0000002402027981 */ /* 0x000ea4000c1e1b00 */
[----:B--2---:R-:W0:Y:S02]  /*4c20*/  I2F.U64 R0, R2 ;  /* 0x0000000200007312 */ /* 0x004e240000301000 */
[----:B0-----:R-:W-:Y:S01]  /*4c30*/  F2FP.BF16.PACK_AB R0, RZ, R0 ;  /* 0x00000000ff00723e */ /* 0x001fe200000010ff */
[----:B------:R-:W-:Y:S05]  /*4c40*/  BRA `(.L_x_1472) ;  /* 0x0000003000007947 */ /* 0x000fea0003800000 */
.L_x_1495:
[----:B------:R-:W2:Y:S02]  /*4c50*/  LDG.E R2, [R2.64] ;  /* 0x0000002402027981 */ /* 0x000ea4000c1e1900 */
[----:B--2---:R-:W0:Y:S02]  /*4c60*/  I2F.U32 R0, R2 ;  /* 0x0000000200007306 */ /* 0x004e240000201000 */
[----:B0-----:R-:W-:-:S06]  /*4c70*/  F2FP.BF16.PACK_AB R0, RZ, R0 ;  /* 0x00000000ff00723e */ /* 0x001fcc00000010ff */
.L_x_1472:
        /* <DEDUP_REMOVED lines=19> */
.L_x_1502:
[----:B------:R-:W-:-:S06]  /*4db0*/  PRMT R3, RZ, 0x5410, R0 ;  /* 0x00005410ff037816 */ /* 0x000fcc0000000000 */
[----:B------:R-:W0:Y:S02]  /*4dc0*/  F2I.S64.TRUNC R2, R3 ;  /* 0x0000000300027311 */ /* 0x000e24000020d900 */
[----:B0-----:R0:W-:Y:S01]  /*4dd0*/  STG.E.U8 [R16.64], R2 ;  /* 0x0000000210007986 */ /* 0x0011e2000c101124 */
[----:B------:R-:W-:Y:S05]  /*4de0*/  BRA `(.L_x_1504) ;  /* 0x00000e4000007947 */ /* 0x000fea0003800000 */
.L_x_1501:
        /* <DEDUP_REMOVED lines=10> */
.L_x_1506:
[----:B------:R-:W-:-:S04]  /*4e90*/  PRMT R0, RZ, 0x5410, R0 ;  /* 0x00005410ff007816 */ /* 0x000fc80000000000 */
[----:B------:R-:W0:Y:S02]  /*4ea0*/  F2I.FTZ.TRUNC.NTZ R3, R0 ;  /* 0x0000000000037305 */ /* 0x000e24000021f100 */
[----:B0-----:R0:W-:Y:S01]  /*4eb0*/  STG.E [R16.64], R3 ;  /* 0x0000000310007986 */ /* 0x0011e2000c101924 */
[----:B------:R-:W-:Y:S05]  /*4ec0*/  BRA `(.L_x_1504) ;  /* 0x00000d6000007947 */ /* 0x000fea0003800000 */
.L_x_1505:
[----:B------:R-:W-:-:S04]  /*4ed0*/  PRMT R0, RZ, 0x5410, R0 ;  /* 0x00005410ff007816 */ /* 0x000fc80000000000 */
[----:B------:R-:W0:Y:S02]  /*4ee0*/  F2I.FTZ.TRUNC.NTZ R3, R0 ;  /* 0x0000000000037305 */ /* 0x000e24000021f100 */
[----:B0-----:R0:W-:Y:S01]  /*4ef0*/  STG.E.U16 [R16.64], R3 ;  /* 0x0000000310007986 */ /* 0x0011e2000c101524 */
[----:B------:R-:W-:Y:S05]  /*4f00*/  BRA `(.L_x_1504) ;  /* 0x00000d2000007947 */ /* 0x000fea0003800000 */
.L_x_1500:
        /* <DEDUP_REMOVED lines=9> */
.L_x_1508:
[----:B------:R-:W-:-:S04]  /*4fa0*/  PRMT R0, RZ, 0x5410, R0 ;  /* 0x00005410ff007816 */ /* 0x000fc80000000000 */
[----:B------:R-:W-:-:S05]  /*4fb0*/  F2FP.PACK_AB R0, RZ, R0 ;  /* 0x00000000ff00723e */ /* 0x000fca00000000ff */
[----:B------:R0:W-:Y:S01]  /*4fc0*/  STG.E.U16 [R16.64], R0 ;  /* 0x0000000010007986 */ /* 0x0001e2000c101524 */
[----:B------:R-:W-:Y:S05]  /*4fd0*/  BRA `(.L_x_1504) ;  /* 0x00000c5000007947 */ /* 0x000fea0003800000 */
.L_x_1507:
        /* <DEDUP_REMOVED lines=10> */
.L_x_1510:
[----:B------:R-:W-:-:S04]  /*5080*/  PRMT R0, RZ, 0x5410, R0 ;  /* 0x00005410ff007816 */ /* 0x000fc80000000000 */
[----:B------:R-:W-:-:S04]  /*5090*/  F2FP.PACK_AB R3, RZ, R0 ;  /* 0x00000000ff03723e */ /* 0x000fc800000000ff */
[----:B------:R-:W-:-:S05]  /*50a0*/  PRMT R3, R3, 0x5410, RZ ;  /* 0x0000541003037816 */ /* 0x000fca00000000ff */
[----:B------:R0:W-:Y:S01]  /*50b0*/  STG.E [R16.64], R3 ;  /* 0x0000000310007986 */ /* 0x0001e2000c101924 */
[----:B------:R-:W-:Y:S05]  /*50c0*/  BRA `(.L_x_1504) ;  /* 0x00000b6000007947 */ /* 0x000fea0003800000 */
.L_x_1509:
[----:B------:R-:W-:-:S05]  /*50d0*/  PRMT R2, RZ, 0x5410, R0 ;  /* 0x00005410ff027816 */ /* 0x000fca0000000000 */
[----:B------:R-:W-:-:S06]  /*50e0*/  FMUL.FTZ R2, R2, 1 ;  /* 0x3f80000002027820 */ /* 0x000fcc0000410000 */
[----:B------:R-:W0:Y:S02]  /*50f0*/  F2F.F64.F32 R2, R2 ;  /* 0x0000000200027310 */ /* 0x000e240000201800 */
[----:B0-----:R0:W-:Y:S01]  /*5100*/  STG.E.64 [R16.64], R2 ;  /* 0x0000000210007986 */ /* 0x0011e2000c101b24 */
[----:B------:R-:W-:Y:S05]  /*5110*/  BRA `(.L_x_1504) ;  /* 0x00000b1000007947 */ /* 0x000fea0003800000 */
.L_x_1499:
        /* <DEDUP_REMOVED lines=13> */
.L_x_1513:
[----:B------:R-:W-:Y:S01]  /*51f0*/  PRMT R0, RZ, 0x5410, R0 ;  /* 0x00005410ff007816 */ /* 0x000fe20000000000 */
[----:B------:R-:W-:-:S04]  /*5200*/  CS2R R6, SRZ ;  /* 0x0000000000067805 */ /* 0x000fc8000001ff00 */
[----:B------:R-:W-:-:S04]  /*5210*/  FMUL.FTZ R0, R0, 1 ;  /* 0x3f80000000007820 */ /* 0x000fc80000410000 */
[----:B------:R-:W0:Y:S02]  /*5220*/  F2F.F64.F32 R4, R0 ;  /* 0x0000000000047310 */ /* 0x000e240000201800 */
[----:B0-----:R0:W-:Y:S01]  /*5230*/  STG.E.128 [R16.64], R4 ;  /* 0x0000000410007986 */ /* 0x0011e2000c101d24 */
[----:B------:R-:W-:Y:S05]  /*5240*/  BRA `(.L_x_1504) ;  /* 0x000009e000007947 */ /* 0x000fea0003800000 */
.L_x_1512:
        /* <DEDUP_REMOVED lines=21> */
.L_x_1517:
[----:B------:R-:W-:Y:S05]  /*53a0*/  BSYNC B0 ;  /* 0x0000000000007941 */ /* 0x000fea0003800000 */
.L_x_1516:
[----:B------:R-:W-:-:S05]  /*53b0*/  LOP3.LUT R3, R0, R3, RZ, 0xfc, !PT ;  /* 0x0000000300037212 */ /* 0x000fca00078efcff */
[----:B------:R0:W-:Y:S01]  /*53c0*/  STG.E.U8 [R16.64], R3 ;  /* 0x0000000310007986 */ /* 0x0001e2000c101124 */
[----:B------:R-:W-:Y:S05]  /*53d0*/  BRA `(.L_x_1504) ;  /* 0x0000085000007947 */ /* 0x000fea0003800000 */
.L_x_1515:
        /* <DEDUP_REMOVED lines=13> */
.L_x_1519:
[----:B------:R-:W-:Y:S01]  /*54b0*/  IMAD.MOV.U32 R0, RZ, RZ, 0x7f ;  /* 0x0000007fff007424 */ /* 0x000fe200078e00ff */
[----:B------:R-:W-:-:S04]  /*54c0*/  ISETP.GT.U32.AND P0, PT, R2, 0x7f800000, PT ;  /* 0x7f8000000200780c */ /* 0x000fc80003f04070 */
[----:B------:R-:W-:-:S04]  /*54d0*/  SEL R0, R0, 0x7c, P0 ;  /* 0x0000007c00007807 */ /* 0x000fc80000000000 */
.L_x_1520:
[----:B------:R-:W-:Y:S05]  /*54e0*/  BSYNC B0 ;  /* 0x0000000000007941 */ /* 0x000fea0003800000 */
.L_x_1518:
[----:B------:R-:W-:-:S04]  /*54f0*/  LOP3.LUT R2, R3, 0x80000000, RZ, 0xc0, !PT ;  /* 0x8000000003027812 */ /* 0x000fc800078ec0ff */
[----:B------:R-:W-:-:S04]  /*5500*/  SHF.R.U32.HI R3, RZ, 0x18, R2 ;  /* 0x00000018ff037819 */ /* 0x000fc80000011602 */
[----:B------:R-:W-:-:S05]  /*5510*/  LOP3.LUT R3, R0, R3, RZ, 0xfc, !PT ;  /* 0x0000000300037212 */ /* 0x000fca00078efcff */
[----:B------:R0:W-:Y:S01]  /*5520*/  STG.E.U8 [R16.64], R3 ;  /* 0x0000000310007986 */ /* 0x0001e2000c101124 */
[----:B------:R-:W-:Y:S05]  /*5530*/  BRA `(.L_x_1504) ;  /* 0x000006f000007947 */ /* 0x000fea0003800000 */
.L_x_1514:
[----:B------:R0:W-:Y:S01]  /*5540*/  STG.E.U16 [R16.64], R0 ;  /* 0x0000000010007986 */ /* 0x0001e2000c101524 */
[----:B------:R-:W-:Y:S05]  /*5550*/  BRA `(.L_x_1504) ;  /* 0x000006d000007947 */ /* 0x000fea0003800000 */
.L_x_1511:
        /* <DEDUP_REMOVED lines=12> */
.L_x_1523:
        /* <DEDUP_REMOVED lines=17> */
.L_x_1526:
[----:B------:R-:W-:-:S04]  /*5730*/  LOP3.LUT R2, R3, 0x80000000, RZ, 0xc0, !PT ;  /* 0x8000000003027812 */ /* 0x000fc800078ec0ff */
[----:B------:R-:W-:-:S04]  /*5740*/  SHF.R.U32.HI R3, RZ, 0x18, R2 ;  /* 0x00000018ff037819 */ /* 0x000fc80000011602 */
[----:B------:R-:W-:-:S04]  /*5750*/  LOP3.LUT R0, R0, R3, RZ, 0xfc, !PT ;  /* 0x0000000300007212 */ /* 0x000fc800078efcff */
[----:B------:R-:W-:Y:S02]  /*5760*/  PRMT R8, R0, 0x7610, R8 ;  /* 0x0000761000087816 */ /* 0x000fe40000000008 */
.L_x_1525:
[----:B------:R-:W-:Y:S05]  /*5770*/  BSYNC B0 ;  /* 0x0000000000007941 */ /* 0x000fea0003800000 */
.L_x_1524:
[----:B------:R0:W-:Y:S01]  /*5780*/  STG.E.U8 [R16.64], R8 ;  /* 0x0000000810007986 */ /* 0x0001e2000c101124 */
[----:B------:R-:W-:Y:S05]  /*5790*/  BRA `(.L_x_1504) ;  /* 0x0000049000007947 */ /* 0x000fea0003800000 */
.L_x_1522:
        /* <DEDUP_REMOVED lines=17> */
.L_x_1529:
[----:B------:R-:W-:-:S04]  /*58b0*/  LOP3.LUT R2, R3, 0x80000000, RZ, 0xc0, !PT ;  /* 0x8000000003027812 */ /* 0x000fc800078ec0ff */
[----:B------:R-:W-:-:S04]  /*58c0*/  SHF.R.U32.HI R3, RZ, 0x18, R2 ;  /* 0x00000018ff037819 */ /* 0x000fc80000011602 */
[----:B------:R-:W-:-:S04]  /*58d0*/  LOP3.LUT R0, R0, R3, RZ, 0xfc, !PT ;  /* 0x0000000300007212 */ /* 0x000fc800078efcff */
[----:B------:R-:W-:Y:S02]  /*58e0*/  PRMT R8, R0, 0x7610, R8 ;  /* 0x0000761000087816 */ /* 0x000fe40000000008 */
.L_x_1528:
[----:B------:R-:W-:Y:S05]  /*58f0*/  BSYNC B0 ;  /* 0x0000000000007941 */ /* 0x000fea0003800000 */
.L_x_1527:
[----:B------:R0:W-:Y:S01]  /*5900*/  STG.E.U8 [R16.64], R8 ;  /* 0x0000000810007986 */ /* 0x0001e2000c101124 */
[----:B------:R-:W-:Y:S05]  /*5910*/  BRA `(.L_x_1504) ;  /* 0x0000031000007947 */ /* 0x000fea0003800000 */
.L_x_1521:
        /* <DEDUP_REMOVED lines=22> */
.L_x_1503:
        /* <DEDUP_REMOVED lines=20> */
.L_x_1531:
[----:B------:R-:W-:-:S06]  /*5bc0*/  PRMT R2, RZ, 0x5410, R0 ;  /* 0x00005410ff027816 */ /* 0x000fcc0000000000 */
[----:B------:R-:W0:Y:S02]  /*5bd0*/  F2I.U64.TRUNC R2, R2 ;  /* 0x0000000200027311 */ /* 0x000e24000020d800 */
[----:B0-----:R0:W-:Y:S01]  /*5be0*/  STG.E.64 [R16.64], R2 ;  /* 0x0000000210007986 */ /* 0x0011e2000c101b24 */
[----:B------:R-:W-:Y:S05]  /*5bf0*/  BRA `(.L_x_1504) ;  /* 0x0000003000007947 */ /* 0x000fea0003800000 */
.L_x_1530:
[----:B------:R-:W-:-:S04]  /*5c00*/  PRMT R0, RZ, 0x5410, R0 ;  /* 0x00005410ff007816 */ /* 0x000fc80000000000 */
[----:B------:R-:W0:Y:S02]  /*5c10*/  F2I.FTZ.U32.TRUNC.NTZ R3, R0 ;  /* 0x0000000000037305 */ /* 0x000e24000021f000 */
[----:B0-----:R0:W-:Y:S02]  /*5c20*/  STG.E [R16.64], R3 ;  /* 0x0000000310007986 */ /* 0x0011e4000c101924 */
.L_x_1504:
        /* <DEDUP_REMOVED lines=231> */
.L_x_1532:
        /* <DEDUP_REMOVED lines=20> */
.L_x_1536:
[----:B------:R-:W2:Y:S02]  /*6be0*/  LDG.E.U8 R2, [R2.64] ;  /* 0x0000002402027981 */ /* 0x000ea4000c1e1100 */
[----:B--2---:R-:W0:Y:S02]  /*6bf0*/  I2F.U16 R0, R2 ;  /* 0x0000000200007306 */ /* 0x004e240000101000 */
[----:B0-----:R-:W-:Y:S01]  /*6c00*/  F2FP.BF16.PACK_AB R0, RZ, R0 ;  /* 0x00000000ff00723e */ /* 0x001fe200000010ff */
[----:B------:R-:W-:Y:S05]  /*6c10*/  BRA `(.L_x_1538) ;  /* 0x00000e3000007947 */ /* 0x000fea0003800000 */
.L_x_1535:
        /* <DEDUP_REMOVED lines=10> */
.L_x_1540:
[----:B------:R-:W2:Y:S02]  /*6cc0*/  LDG.E R2, [R2.64] ;  /* 0x0000002402027981 */ /* 0x000ea4000c1e1900 */
[----:B--2---:R-:W0:Y:S02]  /*6cd0*/  I2F R0, R2 ;  /* 0x0000000200007306 */ /* 0x004e240000201400 */
[----:B0-----:R-:W-:Y:S01]  /*6ce0*/  F2FP.BF16.PACK_AB R0, RZ, R0 ;  /* 0x00000000ff00723e */ /* 0x001fe200000010ff */
[----:B------:R-:W-:Y:S05]  /*6cf0*/  BRA `(.L_x_1538) ;  /* 0x00000d5000007947 */ /* 0x000fea0003800000 */
.L_x_1539:
[----:B------:R-:W2:Y:S02]  /*6d00*/  LDG.E.U16 R2, [R2.64] ;  /* 0x0000002402027981 */ /* 0x000ea4000c1e1500 */
[----:B--2---:R-:W0:Y:S02]  /*6d10*/  I2F.S16 R0, R2 ;  /* 0x0000000200007306 */ /* 0x004e240000101400 */
[----:B0-----:R-:W-:Y:S01]  /*6d20*/  F2FP.BF16.PACK_AB R0, RZ, R0 ;  /* 0x00000000ff00723e */ /* 0x001fe200000010ff */
[----:B------:R-:W-:Y:S05]  /*6d30*/  BRA `(.L_x_1538) ;  /* 0x00000d1000007947 */ /* 0x000fea0003800000 */
.L_x_1534:
        /* <DEDUP_REMOVED lines=9> */
.L_x_1542:
[----:B------:R-:W2:Y:S02]  /*6dd0*/  LDG.E.U16 R0, [R2.64] ;  /* 0x0000002402007981 */ /* 0x000ea4000c1e1500 */
[----:B--2---:R-:W-:-:S05]  /*6de0*/  HADD2.F32 R0, -RZ, R0.H0_H0 ;  /* 0x20000000ff007230 */ /* 0x004fca0000004100 */
[----:B------:R-:W-:Y:S01]  /*6df0*/  F2FP.BF16.PACK_AB R0, RZ, R0 ;  /* 0x00000000ff00723e */ /* 0x000fe200000010ff */
[----:B------:R-:W-:Y:S05]  /*6e00*/  BRA `(.L_x_1538) ;  /* 0x00000c4000007947 */ /* 0x000fea0003800000 */
.L_x_1541:
        /* <DEDUP_REMOVED lines=9> */
.L_x_1544:
[----:B------:R-:W2:Y:S02]  /*6ea0*/  LDG.E.U16 R2, [R2.64] ;  /* 0x0000002402027981 */ /* 0x000ea4000c1e1500 */
[----:B--2---:R-:W-:-:S05]  /*6eb0*/  HADD2.F32 R0, -RZ, R2.H0_H0 ;  /* 0x20000002ff007230 */ /* 0x004fca0000004100 */
[----:B------:R-:W-:Y:S01]  /*6ec0*/  F2FP.BF16.PACK_AB R0, RZ, R0 ;  /* 0x00000000ff00723e */ /* 0x000fe200000010ff */
[----:B------:R-:W-:Y:S05]  /*6ed0*/  BRA `(.L_x_1538) ;  /* 0x00000b7000007947 */ /* 0x000fea0003800000 */
.L_x_1543:
[----:B------:R-:W2:Y:S02]  /*6ee0*/  LDG.E.64 R2, [R2.64] ;  /* 0x0000002402027981 */ /* 0x000ea4000c1e1b00 */
[----:B--2---:R-:W0:Y:S01]  /*6ef0*/  F2F.F32.F64 R0, R2 ;  /* 0x0000000200007310 */ /* 0x004e220000301000 */
[----:B------:R-:W0:-:S14]  /*6f00*/  DSETP.GEU.AND P0, PT, |R2|, c[0x2][0x0], PT ;  /* 0x008000000200762a */ /* 0x000e1c0003f0e200 */
[----:B0-----:R-:W-:-:S05]  /*6f10*/  @!P0 FMUL R0, R0, 1.175494350822287508e-38 ;  /* 0x0080000000008820 */ /* 0x001fca0000400000 */
[----:B------:R-:W-:Y:S01]  /*6f20*/  F2FP.BF16.PACK_AB R0, RZ, R0 ;  /* 0x00000000ff00723e */ /* 0x000fe200000010ff */
[----:B------:R-:W-:Y:S05]  /*6f30*/  BRA `(.L_x_1538) ;  /* 0x00000b1000007947 */ /* 0x000fea0003800000 */
.L_x_1533:
        /* <DEDUP_REMOVED lines=13> */
.L_x_1547:
[----:B------:R-:W2:Y:S02]  /*7010*/  LDG.E.64 R2, [R2.64] ;  /* 0x0000002402027981 */ /* 0x000ea4000c1e1b00 */
[----:B--2---:R-:W0:Y:S01]  /*7020*/  F2F.F32.F64 R0, R2 ;  /* 0x0000000200007310 */ /* 0x004e220000301000 */
[----:B------:R-:W0:-:S14]  /*7030*/  DSETP.GEU.AND P0, PT, |R2|, c[0x2][0x0], PT ;  /* 0x008000000200762a */ /* 0x000e1c0003f0e200 */
[----:B0-----:R-:W-:-:S05]  /*7040*/  @!P0 FMUL R0, R0, 1.175494350822287508e-38 ;  /* 0x0080000000008820 */ /* 0x001fca0000400000 */
[----:B------:R-:W-:Y:S01]  /*7050*/  F2FP.BF16.PACK_AB R0, RZ, R0 ;  /* 0x00000000ff00723e */ /* 0x000fe200000010ff */
[----:B------:R-:W-:Y:S05]  /*7060*/  BRA `(.L_x_1538) ;  /* 0x000009e000007947 */ /* 0x000fea0003800000 */
.L_x_1546:
        /* <DEDUP_REMOVED lines=28> */
.L_x_1549:
        /* <DEDUP_REMOVED lines=15> */
.L_x_1548:
[----:B------:R0:W5:Y:S01]  /*7320*/  LDG.E.U16 R0, [R2.64] ;  /* 0x0000002402007981 */ /* 0x000162000c1e1500 */
[----:B------:R-:W-:Y:S05]  /*7330*/  BRA `(.L_x_1538) ;  /* 0x0000071000007947 */ /* 0x000fea0003800000 */
.L_x_1545:
        /* <DEDUP_REMOVED lines=12> */
.L_x_1552:
        /* <DEDUP_REMOVED lines=21> */
.L_x_1556:
[----:B------:R-:W-:Y:S05]  /*7550*/  BSYNC B1 ;  /* 0x0000000000017941 */ /* 0x000fea0003800000 */
.L_x_1555:
[----:B------:R-:W-:Y:S01]  /*7560*/  LEA R3, R0, 0x3b800000, 0x17 ;  /* 0x3b80000000037811 */ /* 0x000fe200078eb8ff */
[----:B------:R-:W-:-:S05]  /*7570*/  IMAD.SHL.U32 R0, R2, 0x100000, RZ ;  /* 0x0010000002007824 */ /* 0x000fca00078e00ff */
[----:B------:R-:W-:Y:S02]  /*7580*/  LOP3.LUT R0, R3, R0, R4, 0xfe, !PT ;  /* 0x0000000003007212 */ /* 0x000fe400078efe04 */
.L_x_1554:
[----:B------:R-:W-:Y:S05]  /*7590*/  BSYNC B0 ;  /* 0x0000000000007941 */ /* 0x000fea0003800000 */
.L_x_1553:
[----:B------:R-:W-:Y:S01]  /*75a0*/  F2FP.BF16.PACK_AB R0, RZ, R0 ;  /* 0x00000000ff00723e */ /* 0x000fe200000010ff */
[----:B------:R-:W-:Y:S05]  /*75b0*/  BRA `(.L_x_1538) ;  /* 0x0000049000007947 */ /* 0x000fea0003800000 */
.L_x_1551:
        /* <DEDUP_REMOVED lines=21> */
.L_x_1560:
[----:B------:R-:W-:Y:S05]  /*7710*/  BSYNC B1 ;  /* 0x0000000000017941 */ /* 0x000fea0003800000 */
.L_x_1559:
[----:B------:R-:W-:Y:S01]  /*7720*/  LEA R3, R0, 0x37800000, 0x17 ;  /* 0x3780000000037811 */ /* 0x000fe200078eb8ff */
[----:B------:R-:W-:-:S05]  /*7730*/  IMAD.SHL.U32 R0, R2, 0x200000, RZ ;  /* 0x0020000002007824 */ /* 0x000fca00078e00ff */
[----:B------:R-:W-:Y:S02]  /*7740*/  LOP3.LUT R0, R3, R0, R4, 0xfe, !PT ;  /* 0x0000000003007212 */ /* 0x000fe400078efe04 */
.L_x_1558:
[----:B------:R-:W-:Y:S05]  /*7750*/  BSYNC B0 ;  /* 0x0000000000007941 */ /* 0x000fea0003800000 */
.L_x_1557:
[----:B------:R-:W-:Y:S01]  /*7760*/  F2FP.BF16.PACK_AB R0, RZ, R0 ;  /* 0x00000000ff00723e */ /* 0x000fe200000010ff */
[----:B------:R-:W-:Y:S05]  /*7770*/  BRA `(.L_x_1538) ;  /* 0x000002d000007947 */ /* 0x000fea0003800000 */
.L_x_1550:
        /* <DEDUP_REMOVED lines=14> */
.L_x_1564:
[----:B------:R-:W-:Y:S05]  /*7860*/  BSYNC B0 ;  /* 0x0000000000007941 */ /* 0x000fea0003800000 */
.L_x_1563:
[----:B------:R-:W-:Y:S01]  /*7870*/  F2FP.BF16.PACK_AB R0, RZ, R0 ;  /* 0x00000000ff00723e */ /* 0x000fe200000010ff */
[----:B------:R-:W-:Y:S05]  /*7880*/  BRA `(.L_x_1538) ;  /* 0x000001c000007947 */ /* 0x000fea0003800000 */
.L_x_1537:
        /* <DEDUP_REMOVED lines=21> */
.L_x_1562:
[----:B------:R-:W2:Y:S02]  /*79e0*/  LDG.E.64 R2, [R2.64] ;  /* 0x0000002402027981 */ /* 0x000ea4000c1e1b00 */
[----:B--2---:R-:W0:Y:S02]  /*79f0*/  I2F.U64 R0, R2 ;  /* 0x0000000200007312 */ /* 0x004e240000301000 */
[----:B0-----:R-:W-:Y:S01]  /*7a00*/  F2FP.BF16.PACK_AB R0, RZ, R0 ;  /* 0x00000000ff00723e */ /* 0x001fe200000010ff */
[----:B------:R-:W-:Y:S05]  /*7a10*/  BRA `(.L_x_1538) ;  /* 0x0000003000007947 */ /* 0x000fea0003800000 */
.L_x_1561:
[----:B------:R-:W2:Y:S02]  /*7a20*/  LDG.E R2, [R2.64] ;  /* 0x0000002402027981 */ /* 0x000ea4000c1e1900 */
[----:B--2---:R-:W0:Y:S02]  /*7a30*/  I2F.U32 R0, R2 ;  /* 0x0000000200007306 */ /* 0x004e240000201000 */
[----:B0-----:R-:W-:-:S06]  /*7a40*/  F2FP.BF16.PACK_AB R0, RZ, R0 ;  /* 0x00000000ff00723e */ /* 0x001fcc00000010ff */
.L_x_1538:
        /* <DEDUP_REMOVED lines=19> */
.L_x_1568:
[----:B------:R-:W-:-:S06]  /*7b80*/  PRMT R3, RZ, 0x5410, R0 ;  /* 0x00005410ff037816 */ /* 0x000fcc0000000000 */
[----:B------:R-:W0:Y:S02]  /*7b90*/  F2I.S64.TRUNC R2, R3 ;  /* 0x0000000300027311 */ /* 0x000e24000020d900 */
[----:B0-----:R0:W-:Y:S01]  /*7ba0*/  STG.E.U8 [R16.64], R2 ;  /* 0x0000000210007986 */ /* 0x0011e2000c101124 */
[----:B------:R-:W-:Y:S05]  /*7bb0*/  BRA `(.L_x_1570) ;  /* 0x00000e4000007947 */ /* 0x000fea0003800000 */
.L_x_1567:
        /* <DEDUP_REMOVED lines=10> */
.L_x_1572:
[----:B------:R-:W-:-:S04]  /*7c60*/  PRMT R0, RZ, 0x5410, R0 ;  /* 0x00005410ff007816 */ /* 0x000fc80000000000 */
[----:B------:R-:W0:Y:S02]  /*7c70*/  F2I.FTZ.TRUNC.NTZ R3, R0 ;  /* 0x0000000000037305 */ /* 0x000e24000021f100 */
[----:B0-----:R0:W-:Y:S01]  /*7c80*/  STG.E [R16.64], R3 ;  /* 0x0000000310007986 */ /* 0x0011e2000c101924 */
[----:B------:R-:W-:Y:S05]  /*7c90*/  BRA `(.L_x_1570) ;  /* 0x00000d6000007947 */ /* 0x000fea0003800000 */
.L_x_1571:
[----:B------:R-:W-:-:S04]  /*7ca0*/  PRMT R0, RZ, 0x5410, R0 ;  /* 0x00005410ff007816 */ /* 0x000fc80000000000 */
[----:B------:R-:W0:Y:S02]  /*7cb0*/  F2I.FTZ.TRUNC.NTZ R3, R0 ;  /* 0x0000000000037305 */ /* 0x000e24000021f100 */
[----:B0-----:R0:W-:Y:S01]  /*7cc0*/  STG.E.U16 [R16.64], R3 ;  /* 0x0000000310007986 */ /* 0x0011e2000c101524 */
[----:B------:R-:W-:Y:S05]  /*7cd0*/  BRA `(.L_x_1570) ;  /* 0x00000d2000007947 */ /* 0x000fea0003800000 */
.L_x_1566:
        /* <DEDUP_REMOVED lines=9> */
.L_x_1574:
[----:B------:R-:W-:-:S04]  /*7d70*/  PRMT R0, RZ, 0x5410, R0 ;  /* 0x00005410ff007816 */ /* 0x000fc80000000000 */
[----:B------:R-:W-:-:S05]  /*7d80*/  F2FP.PACK_AB R0, RZ, R0 ;  /* 0x00000000ff00723e */ /* 0x000fca00000000ff */
[----:B------:R0:W-:Y:S01]  /*7d90*/  STG.E.U16 [R16.64], R0 ;  /* 0x0000000010007986 */ /* 0x0001e2000c101524 */
[----:B------:R-:W-:Y:S05]  /*7da0*/  BRA `(.L_x_1570) ;  /* 0x00000c5000007947 */ /* 0x000fea0003800000 */
.L_x_1573:
        /* <DEDUP_REMOVED lines=10> */
.L_x_1576:
[----:B------:R-:W-:-:S04]  /*7e50*/  PRMT R0, RZ, 0x5410, R0 ;  /* 0x00005410ff007816 */ /* 0x000fc80000000000 */
[----:B------:R-:W-:-:S04]  /*7e60*/  F2FP.PACK_AB R3, RZ, R0 ;  /* 0x00000000ff03723e */ /* 0x000fc800000000ff */
[----:B------:R-:W-:-:S05]  /*7e70*/  PRMT R3, R3, 0x5410, RZ ;  /* 0x0000541003037816 */ /* 0x000fca00000000ff */
[----:B------:R0:W-:Y:S01]  /*7e80*/  STG.E [R16.64], R3 ;  /* 0x0000000310007986 */ /* 0x0001e2000c101924 */
[----:B------:R-:W-:Y:S05]  /*7e90*/  BRA `(.L_x_1570) ;  /* 0x00000b6000007947 */ /* 0x000fea0003800000 */
.L_x_1575:
[----:B------:R-:W-:-:S05]  /*7ea0*/  PRMT R2, RZ, 0x5410, R0 ;  /* 0x00005410ff027816 */ /* 0x000fca0000000000 */
[----:B------:R-:W-:-:S06]  /*7eb0*/  FMUL.FTZ R2, R2, 1 ;  /* 0x3f80000002027820 */ /* 0x000fcc0000410000 */
[----:B------:R-:W0:Y:S02]  /*7ec0*/  F2F.F64.F32 R2, R2 ;  /* 0x0000000200027310 */ /* 0x000e240000201800 */
[----:B0-----:R0:W-:Y:S01]  /*7ed0*/  STG.E.64 [R16.64], R2 ;  /* 0x0000000210007986 */ /* 0x0011e2000c101b24 */
[----:B------:R-:W-:Y:S05]  /*7ee0*/  BRA `(.L_x_1570) ;  /* 0x00000b1000007947 */ /* 0x000fea0003800000 */
.L_x_1565:
        /* <DEDUP_REMOVED lines=13> */
.L_x_1579:
[----:B------:R-:W-:Y:S01]  /*7fc0*/  PRMT R0, RZ, 0x5410, R0 ;  /* 0x00005410ff007816 */ /* 0x000fe20000000000 */
[----:B------:R-:W-:-:S04]  /*7fd0*/  CS2R R6, SRZ ;  /* 0x0000000000067805 */ /* 0x000fc8000001ff00 */
[----:B------:R-:W-:-:S04]  /*7fe0*/  FMUL.FTZ R0, R0, 1 ;  /* 0x3f80000000007820 */ /* 0x000fc80000410000 */
[----:B------:R-:W0:Y:S02]  /*7ff0*/  F2F.F64.F32 R4, R0 ;  /* 0x0000000000047310 */ /* 0x000e240000201800 */
[----:B0-----:R0:W-:Y:S01]  /*8000*/  STG.E.128 [R16.64], R4 ;  /* 0x0000000410007986 */ /* 0x0011e2000c101d24 */
[----:B------:R-:W-:Y:S05]  /*8010*/  BRA `(.L_x_1570) ;  /* 0x000009e000007947 */ /* 0x000fea0003800000 */
.L_x_1578:
        /* <DEDUP_REMOVED lines=21> */
.L_x_1583:
[----:B------:R-:W-:Y:S05]  /*8170*/  BSYNC B0 ;  /* 0x0000000000007941 */ /* 0x000fea0003800000 */
.L_x_1582:
[----:B------:R-:W-:-:S05]  /*8180*/  LOP3.LUT R3, R0, R3, RZ, 0xfc, !PT ;  /* 0x0000000300037212 */ /* 0x000fca00078efcff */
[----:B------:R0:W-:Y:S01]  /*8190*/  STG.E.U8 [R16.64], R3 ;  /* 0x0000000310007986 */ /* 0x0001e2000c101124 */
[----:B------:R-:W-:Y:S05]  /*81a0*/  BRA `(.L_x_1570) ;  /* 0x0000085000007947 */ /* 0x000fea0003800000 */
.L_x_1581:
        /* <DEDUP_REMOVED lines=13> */
.L_x_1585:
[----:B------:R-:W-:Y:S01]  /*8280*/  IMAD.MOV.U32 R0, RZ, RZ, 0x7f ;  /* 0x0000007fff007424 */ /* 0x000fe200078e00ff */
[----:B------:R-:W-:-:S04]  /*8290*/  ISETP.GT.U32.AND P0, PT, R2, 0x7f800000, PT ;  /* 0x7f8000000200780c */ /* 0x000fc80003f04070 */
[----:B------:R-:W-:-:S04]  /*82a0*/  SEL R0, R0, 0x7c, P0 ;  /* 0x0000007c00007807 */ /* 0x000fc80000000000 */
.L_x_1586:
[----:B------:R-:W-:Y:S05]  /*82b0*/  BSYNC B0 ;  /* 0x0000000000007941 */ /* 0x000fea0003800000 */
.L_x_1584:
[----:B------:R-:W-:-:S04]  /*82c0*/  LOP3.LUT R2, R3, 0x80000000, RZ, 0xc0, !PT ;  /* 0x8000000003027812 */ /* 0x000fc800078ec0ff */
[----:B------:R-:W-:-:S04]  /*82d0*/  SHF.R.U32.HI R3, RZ, 0x18, R2 ;  /* 0x00000018ff037819 */ /* 0x000fc80000011602 */
[----:B------:R-:W-:-:S05]  /*82e0*/  LOP3.LUT R3, R0, R3, RZ, 0xfc, !PT ;  /* 0x0000000300037212 */ /* 0x000fca00078efcff */
[----:B------:R0:W-:Y:S01]  /*82f0*/  STG.E.U8 [R16.64], R3 ;  /* 0x0000000310007986 */ /* 0x0001e2000c101124 */
[----:B------:R-:W-:Y:S05]  /*8300*/  BRA `(.L_x_1570) ;  /* 0x000006f000007947 */ /* 0x000fea0003800000 */
.L_x_1580:
[----:B------:R0:W-:Y:S01]  /*8310*/  STG.E.U16 [R16.64], R0 ;  /* 0x0000000010007986 */ /* 0x0001e2000c101524 */
[----:B------:R-:W-:Y:S05]  /*8320*/  BRA `(.L_x_1570) ;  /* 0x000006d000007947 */ /* 0x000fea0003800000 */
.L_x_1577:
        /* <DEDUP_REMOVED lines=12> */
.L_x_1589:
        /* <DEDUP_REMOVED lines=17> */
.L_x_1592:
[----:B------:R-:W-:-:S04]  /*8500*/  LOP3.LUT R2, R3, 0x80000000, RZ, 0xc0, !PT ;  /* 0x8000000003027812 */ /* 0x000fc800078ec0ff */
[----:B------:R-:W-:-:S04]  /*8510*/  SHF.R.U32.HI R3, RZ, 0x18, R2 ;  /* 0x00000018ff037819 */ /* 0x000fc80000011602 */
[----:B------:R-:W-:-:S04]  /*8520*/  LOP3.LUT R0, R0, R3, RZ, 0xfc, !PT ;  /* 0x0000000300007212 */ /* 0x000fc800078efcff */
[----:B------:R-:W-:Y:S02]  /*8530*/  PRMT R8, R0, 0x7610, R8 ;  /* 0x0000761000087816 */ /* 0x000fe40000000008 */
.L_x_1591:
[----:B------:R-:W-:Y:S05]  /*8540*/  BSYNC B0 ;  /* 0x0000000000007941 */ /* 0x000fea0003800000 */
.L_x_1590:
[----:B------:R0:W-:Y:S01]  /*8550*/  STG.E.U8 [R16.64], R8 ;  /* 0x0000000810007986 */ /* 0x0001e2000c101124 */
[----:B------:R-:W-:Y:S05]  /*8560*/  BRA `(.L_x_1570) ;  /* 0x0000049000007947 */ /* 0x000fea0003800000 */
.L_x_1588:
        /* <DEDUP_REMOVED lines=17> */
.L_x_1595:
[----:B------:R-:W-:-:S04]  /*8680*/  LOP3.LUT R2, R3, 0x80000000, RZ, 0xc0, !PT ;  /* 0x8000000003027812 */ /* 0x000fc800078ec0ff */
[----:B------:R-:W-:-:S04]  /*8690*/  SHF.R.U32.HI R3, RZ, 0x18, R2 ;  /* 0x00000018ff037819 */ /* 0x000fc80000011602 */
[----:B------:R-:W-:-:S04]  /*86a0*/  LOP3.LUT R0, R0, R3, RZ, 0xfc, !PT ;  /* 0x0000000300007212 */ /* 0x000fc800078efcff */
[----:B------:R-:W-:Y:S02]  /*86b0*/  PRMT R8, R0, 0x7610, R8 ;  /* 0x0000761000087816 */ /* 0x000fe40000000008 */
.L_x_1594:
[----:B------:R-:W-:Y:S05]  /*86c0*/  BSYNC B0 ;  /* 0x0000000000007941 */ /* 0x000fea0003800000 */
.L_x_1593:
[----:B------:R0:W-:Y:S01]  /*86d0*/  STG.E.U8 [R16.64], R8 ;  /* 0x0000000810007986 */ /* 0x0001e2000c101124 */
[----:B------:R-:W-:Y:S05]  /*86e0*/  BRA `(.L_x_1570) ;  /* 0x0000031000007947 */ /* 0x000fea0003800000 */
.L_x_1587:
        /* <DEDUP_REMOVED lines=22> */
.L_x_1569:
        /* <DEDUP_REMOVED lines=20> */
.L_x_1597:
[----:B------:R-:W-:-:S06]  /*8990*/  PRMT R2, RZ, 0x5410, R0 ;  /* 0x00005410ff027816 */ /* 0x000fcc0000000000 */
[----:B------:R-:W0:Y:S02]  /*89a0*/  F2I.U64.TRUNC R2, R2 ;  /* 0x0000000200027311 */ /* 0x000e24000020d800 */
[----:B0-----:R0:W-:Y:S01]  /*89b0*/  STG.E.64 [R16.64], R2 ;  /* 0x0000000210007986 */ /* 0x0011e2000c101b24 */
[----:B------:R-:W-:Y:S05]  /*89c0*/  BRA `(.L_x_1570) ;  /* 0x0000003000007947 */ /* 0x000fea0003800000 */
.L_x_1596:
[----:B------:R-:W-:-:S04]  /*89d0*/  PRMT R0, RZ, 0x5410, R0 ;  /* 0x00005410ff007816 */ /* 0x000fc80000000000 */
[----:B------:R-:W0:Y:S02]  /*89e0*/  F2I.FTZ.U32.TRUNC.NTZ R3, R0 ;  /* 0x0000000000037305 */ /* 0x000e24000021f000 */
[----:B0-----:R0:W-:Y:S02]  /*89f0*/  STG.E [R16.64], R3 ;  /* 0x0000000310007986 */ /* 0x0011e4000c101924 */
.L_x_1570:
[----:B------:R-:W-:Y:S02]  /*8a00*/  IADD3 R19, R19, 0x80, RZ ;  /* 0x0000008013137810 */ /* 0x000fe40007ffe0ff */
.L_x_1465:
[----:B------:R-:W-:Y:S05]  /*8a10*/  BSYNC B6 ;  /* 0x0000000000067941 */ /* 0x000fea0003800000 */
.L_x_1464:
        /* <DEDUP_REMOVED lines=230> */
.L_x_1598:
        /* <DEDUP_REMOVED lines=20> */
.L_x_1602:
[----:B------:R-:W2:Y:S02]  /*99c0*/  LDG.E.U8 R2, [R2.64] ;  /* 0x0000002402027981 */ /* 0x000ea4000c1e1100 */
[----:B--2---:R-:W0:Y:S02]  /*99d0*/  I2F.U16 R0, R2 ;  /* 0x0000000200007306 */ /* 0x004e240000101000 */
[----:B0-----:R-:W-:Y:S01]  /*99e0*/  F2FP.BF16.PACK_AB R0, RZ, R0 ;  /* 0x00000000ff00723e */ /* 0x001fe200000010ff */
[----:B------:R-:W-:Y:S05]  /*99f0*/  BRA `(.L_x_1604) ;  /* 0x00000e3000007947 */ /* 0x000fea0003800000 */
.L_x_1601:
        /* <DEDUP_REMOVED lines=10> */
.L_x_1606:
[----:B------:R-:W2:Y:S02]  /*9aa0*/  LDG.E R2, [R2.64] ;  /* 0x0000002402027981 */ /* 0x000ea4000c1e1900 */
[----:B--2---:R-:W0:Y:S02]  /*9ab0*/  I2F R0, R2 ;  /* 0x0000000200007306 */ /* 0x004e240000201400 */
[----:B0-----:R-:W-:Y:S01]  /*9ac0*/  F2FP.BF16.PACK_AB R0, RZ, R0 ;  /* 0x00000000ff00723e */ /* 0x001fe200000010ff */
[----:B------:R-:W-:Y:S05]  /*9ad0*/  BRA `(.L_x_1604) ;  /* 0x00000d5000007947 */ /* 0x000fea0003800000 */
.L_x_1605:
[----:B------:R-:W2:Y:S02]  /*9ae0*/  LDG.E.U16 R2, [R2.64] ;  /* 0x0000002402027981 */ /* 0x000ea4000c1e1500 */
[----:B--2---:R-:W0:Y:S02]  /*9af0*/  I2F.S16 R0, R2 ;  /* 0x0000000200007306 */ /* 0x004e240000101400 */
[----:B0-----:R-:W-:Y:S01]  /*9b00*/  F2FP.BF16.PACK_AB R0, RZ, R0 ;  /* 0x00000000ff00723e */ /* 0x001fe200000010ff */
[----:B------:R-:W-:Y:S05]  /*9b10*/  BRA `(.L_x_1604) ;  /* 0x00000d1000007947 */ /* 0x000fea0003800000 */
.L_x_1600:
        /* <DEDUP_REMOVED lines=9> */
.L_x_1608:
[----:B------:R-:W2:Y:S02]  /*9bb0*/  LDG.E.U16 R0, [R2.64] ;  /* 0x0000002402007981 */ /* 0x000ea4000c1e1500 */
[----:B--2---:R-:W-:-:S05]  /*9bc0*/  HADD2.F32 R0, -RZ, R0.H0_H0 ;  /* 0x20000000ff007230 */ /* 0x004fca0000004100 */
[----:B------:R-:W-:Y:S01]  /*9bd0*/  F2FP.BF16.PACK_AB R0, RZ, R0 ;  /* 0x00000000ff00723e */ /* 0x000fe200000010ff */
[----:B------:R-:W-:Y:S05]  /*9be0*/  BRA `(.L_x_1604) ;  /* 0x00000c4000007947 */ /* 0x000fea0003800000 */
.L_x_1607:
        /* <DEDUP_REMOVED lines=9> */
.L_x_1610:
[----:B------:R-:W2:Y:S02]  /*9c80*/  LDG.E.U16 R2, [R2.64] ;  /* 0x0000002402027981 */ /* 0x000ea4000c1e1500 */
[----:B--2---:R-:W-:-:S05]  /*9c90*/  HADD2.F32 R0, -RZ, R2.H0_H0 ;  /* 0x20000002ff007230 */ /* 0x004fca0000004100 */
[----:B------:R-:W-:Y:S01]  /*9ca0*/  F2FP.BF16.PACK_AB R0, RZ, R0 ;  /* 0x00000000ff00723e */ /* 0x000fe200000010ff */
[----:B------:R-:W-:Y:S05]  /*9cb0*/  BRA `(.L_x_1604) ;  /* 0x00000b7000007947 */ /* 0x000fea0003800000 */
.L_x_1609:
[----:B------:R-:W2:Y:S02]  /*9cc0*/  LDG.E.64 R2, [R2.64] ;  /* 0x0000002402027981 */ /* 0x000ea4000c1e1b00 */
[----:B--2---:R-:W0:Y:S01]  /*9cd0*/  F2F.F32.F64 R0, R2 ;  /* 0x0000000200007310 */ /* 0x004e220000301000 */
[----:B------:R-:W0:-:S14]  /*9ce0*/  DSETP.GEU.AND P0, PT, |R2|, c[0x2][0x0], PT ;  /* 0x008000000200762a */ /* 0x000e1c0003f0e200 */
[----:B0-----:R-:W-:-:S05]  /*9cf0*/  @!P0 FMUL R0, R0, 1.175494350822287508e-38 ;  /* 0x0080000000008820 */ /* 0x001fca0000400000 */
[----:B------:R-:W-:Y:S01]  /*9d00*/  F2FP.BF16.PACK_AB R0, RZ, R0 ;  /* 0x00000000ff00723e */ /* 0x000fe200000010ff */
[----:B------:R-:W-:Y:S05]  /*9d10*/  BRA `(.L_x_1604) ;  /* 0x00000b1000007947 */ /* 0x000fea0003800000 */
.L_x_1599:
        /* <DEDUP_REMOVED lines=13> */
.L_x_1613:
[----:B------:R-:W2:Y:S02]  /*9df0*/  LDG.E.64 R2, [R2.64] ;  /* 0x0000002402027981 */ /* 0x000ea4000c1e1b00 */
[----:B--2---:R-:W0:Y:S01]  /*9e00*/  F2F.F32.F64 R0, R2 ;  /* 0x0000000200007310 */ /* 0x004e220000301000 */
[----:B------:R-:W0:-:S14]  /*9e10*/  DSETP.GEU.AND P0, PT, |R2|, c[0x2][0x0], PT ;  /* 0x008000000200762a */ /* 0x000e1c0003f0e200 */
[----:B0-----:R-:W-:-:S05]  /*9e20*/  @!P0 FMUL R0, R0, 1.175494350822287508e-38 ;  /* 0x0080000000008820 */ /* 0x001fca0000400000 */
[----:B------:R-:W-:Y:S01]  /*9e30*/  F2FP.BF16.PACK_AB R0, RZ, R0 ;  /* 0x00000000ff00723e */ /* 0x000fe200000010ff */
[----:B------:R-:W-:Y:S05]  /*9e40*/  BRA `(.L_x_1604) ;  /* 0x000009e000007947 */ /* 0x000fea0003800000 */
.L_x_1612:
        /* <DEDUP_REMOVED lines=28> */
.L_x_1615:
        /* <DEDUP_REMOVED lines=15> */
.L_x_1614:
[----:B------:R0:W5:Y:S01]  /*a100*/  LDG.E.U16 R0, [R2.64] ;  /* 0x0000002402007981 */ /* 0x000162000c1e1500 */
[----:B------:R-:W-:Y:S05]  /*a110*/  BRA `(.L_x_1604) ;  /* 0x0000071000007947 */ /* 0x000fea0003800000 */
.L_x_1611:
        /* <DEDUP_REMOVED lines=12> */
.L_x_1618:
        /* <DEDUP_REMOVED lines=21> */
.L_x_1622:
[----:B------:R-:W-:Y:S05]  /*a330*/  BSYNC B1 ;  /* 0x0000000000017941 */ /* 0x000fea0003800000 */
.L_x_1621:
[----:B------:R-:W-:Y:S01]  /*a340*/  LEA R3, R0, 0x3b800000, 0x17 ;  /* 0x3b80000000037811 */ /* 0x000fe200078eb8ff */
[----:B------:R-:W-:-:S05]  /*a350*/  IMAD.SHL.U32 R0, R2, 0x100000, RZ ;  /* 0x0010000002007824 */ /* 0x000fca00078e00ff */
[----:B------:R-:W-:Y:S02]  /*a360*/  LOP3.LUT R0, R3, R0, R4, 0xfe, !PT ;  /* 0x0000000003007212 */ /* 0x000fe400078efe04 */
.L_x_1620:
[----:B------:R-:W-:Y:S05]  /*a370*/  BSYNC B0 ;  /* 0x0000000000007941 */ /* 0x000fea0003800000 */
.L_x_1619:
[----:B------:R-:W-:Y:S01]  /*a380*/  F2FP.BF16.PACK_AB R0, RZ, R0 ;  /* 0x00000000ff00723e */ /* 0x000fe200000010ff */
[----:B------:R-:W-:Y:S05]  /*a390*/  BRA `(.L_x_1604) ;  /* 0x0000049000007947 */ /* 0x000fea0003800000 */
.L_x_1617:
        /* <DEDUP_REMOVED lines=21> */
.L_x_1626:
[----:B------:R-:W-:Y:S05]  /*a4f0*/  BSYNC B1 ;  /* 0x0000000000017941 */ /* 0x000fea0003800000 */
.L_x_1625:
[----:B------:R-:W-:Y:S01]  /*a500*/  LEA R3, R0, 0x37800000, 0x17 ;  /* 0x3780000000037811 */ /* 0x000fe200078eb8ff */
[----:B------:R-:W-:-:S05]  /*a510*/  IMAD.SHL.U32 R0, R2, 0x200000, RZ ;  /* 0x0020000002007824 */ /* 0x000fca00078e00ff */
[----:B------:R-:W-:Y:S02]  /*a520*/  LOP3.LUT R0, R3, R0, R4, 0xfe, !PT ;  /* 0x0000000003007212 */ /* 0x000fe400078efe04 */
.L_x_1624:
[----:B------:R-:W-:Y:S05]  /*a530*/  BSYNC B0 ;  /* 0x0000000000007941 */ /* 0x000fea0003800000 */
.L_x_1623:
[----:B------:R-:W-:Y:S01]  /*a540*/  F2FP.BF16.PACK_AB R0, RZ, R0 ;  /* 0x00000000ff00723e */ /* 0x000fe200000010ff */
[----:B------:R-:W-:Y:S05]  /*a550*/  BRA `(.L_x_1604) ;  /* 0x000002d000007947 */ /* 0x000fea0003800000 */
.L_x_1616:
        /* <DEDUP_REMOVED lines=14> */
.L_x_1630:
[----:B------:R-:W-:Y:S05]  /*a640*/  BSYNC B0 ;  /* 0x0000000000007941 */ /* 0x000fea0003800000 */
.L_x_1629:
[----:B------:R-:W-:Y:S01]  /*a650*/  F2FP.BF16.PACK_AB R0, RZ, R0 ;  /* 0x00000000ff00723e */ /* 0x000fe200000010ff */
[----:B------:R-:W-:Y:S05]  /*a660*/  BRA `(.L_x_1604) ;  /* 0x000001c000007947 */ /* 0x000fea0003800000 */
.L_x_1603:
        /* <DEDUP_REMOVED lines=21> */
.L_x_1628:
[----:B------:R-:W2:Y:S02]  /*a7c0*/  LDG.E.64 R2, [R2.64] ;  /* 0x0000002402027981 */ /* 0x000ea4000c1e1b00 */
[----:B--2---:R-:W0:Y:S02]  /*a7d0*/  I2F.U64 R0, R2 ;  /* 0x0000000200007312 */ /* 0x004e240000301000 */
[----:B0-----:R-:W-:Y:S01]  /*a7e0*/  F2FP.BF16.PACK_AB R0, RZ, R0 ;  /* 0x00000000ff00723e */ /* 0x001fe200000010ff */
[----:B------:R-:W-:Y:S05]  /*a7f0*/  BRA `(.L_x_1604) ;  /* 0x0000003000007947 */ /* 0x000fea0003800000 */
.L_x_1627:
[----:B------:R-:W2:Y:S02]  /*a800*/  LDG.E R2, [R2.64] ;  /* 0x0000002402027981 */ /* 0x000ea4000c1e1900 */
[----:B--2---:R-:W0:Y:S02]  /*a810*/  I2F.U32 R0, R2 ;  /* 0x0000000200007306 */ /* 0x004e240000201000 */
[----:B0-----:R-:W-:-:S06]  /*a820*/  F2FP.BF16.PACK_AB R0, RZ, R0 ;  /* 0x00000000ff00723e */ /* 0x001fcc00000010ff */
.L_x_1604:
        /* <DEDUP_REMOVED lines=17> */
[----:B0-----:R-:W-:Y:S01]  /*a940*/  STG.E.U8 [R16.64], R3 ;  /* 0x0000000310007986 */ /* 0x001fe2000c101124 */
[----:B------:R-:W-:Y:S05]  /*a950*/  EXIT ;  /* 0x000000000000794d */ /* 0x000fea0003800000 */
.L_x_1634:
[----:B------:R-:W-:-:S06]  /*a960*/  PRMT R3, RZ, 0x5410, R0 ;  /* 0x00005410ff037816 */ /* 0x000fcc0000000000 */
[----:B------:R-:W0:Y:S02]  /*a970*/  F2I.S64.TRUNC R2, R3 ;  /* 0x0000000300027311 */ /* 0x000e24000020d900 */
[----:B0-----:R-:W-:Y:S01]  /*a980*/  STG.E.U8 [R16.64], R2 ;  /* 0x0000000210007986 */ /* 0x001fe2000c101124 */
[----:B------:R-:W-:Y:S05]  /*a990*/  EXIT ;  /* 0x000000000000794d */ /* 0x000fea0003800000 */
.L_x_1633:
        /* <DEDUP_REMOVED lines=8> */
[----:B0-----:R-:W-:Y:S01]  /*aa20*/  STG.E.64 [R16.64], R2 ;  /* 0x0000000210007986 */ /* 0x001fe2000c101b24 */
[----:B------:R-:W-:Y:S05]  /*aa30*/  EXIT ;  /* 0x000000000000794d */ /* 0x000fea0003800000 */
.L_x_1637:
[----:B------:R-:W-:-:S04]  /*aa40*/  PRMT R0, RZ, 0x5410, R0 ;  /* 0x00005410ff007816 */ /* 0x000fc80000000000 */
[----:B------:R-:W0:Y:S02]  /*aa50*/  F2I.FTZ.TRUNC.NTZ R3, R0 ;  /* 0x0000000000037305 */ /* 0x000e24000021f100 */
[----:B0-----:R-:W-:Y:S01]  /*aa60*/  STG.E [R16.64], R3 ;  /* 0x0000000310007986 */ /* 0x001fe2000c101924 */
[----:B------:R-:W-:Y:S05]  /*aa70*/  EXIT ;  /* 0x000000000000794d */ /* 0x000fea0003800000 */
.L_x_1636:
[----:B------:R-:W-:-:S04]  /*aa80*/  PRMT R0, RZ, 0x5410, R0 ;  /* 0x00005410ff007816 */ /* 0x000fc80000000000 */
[----:B------:R-:W0:Y:S02]  /*aa90*/  F2I.FTZ.TRUNC.NTZ R3, R0 ;  /* 0x0000000000037305 */ /* 0x000e24000021f100 */
[----:B0-----:R-:W-:Y:S01]  /*aaa0*/  STG.E.U16 [R16.64], R3 ;  /* 0x0000000310007986 */ /* 0x001fe2000c101524 */
[----:B------:R-:W-:Y:S05]  /*aab0*/  EXIT ;  /* 0x000000000000794d */ /* 0x000fea0003800000 */
.L_x_1632:
[----:B------:R-:W-:-:S13]  /*aac0*/  ISETP.GT.AND P0, PT, R2, 0x6, PT ;  /* 0x000000060200780c */ /* 0x000fda0003f04270 */
[----:B------:R-:W-:Y:S05]  /*aad0*/  @P0 BRA `(.L_x_1638) ;  /* 0x000000b000000947 */ /* 0x000fea0003800000 */
[----:B------:R-:W-:-:S13]  /*aae0*/  ISETP.NE.AND P0, PT, R2, 0x5, PT ;  /* 0x000000050200780c */ /* 0x000fda0003f05270 */
[----:B------:R-:W-:Y:S05]  /*aaf0*/  @!P0 BRA `(.L_x_1639) ;  /* 0x0000005000008947 */ /* 0x000fea0003800000 */
[----:B------:R-:W-:-:S13]  /*ab00*/  ISETP.NE.AND P0, PT, R2, 0x6, PT ;  /* 0x000000060200780c */ /* 0x000fda0003f05270 */
[----:B------:R-:W-:Y:S05]  /*ab10*/  @P0 BRA `(.L_x_1635) ;  /* 0x00000b1000000947 */ /* 0x000fea0003800000 */
[----:B------:R-:W-:-:S05]  /*ab20*/  PRMT R3, RZ, 0x5410, R0 ;  /* 0x00005410ff037816 */ /* 0x000fca0000000000 */
[----:B------:R-:W-:Y:S01]  /*ab30*/  STG.E [R16.64], R3 ;  /* 0x0000000310007986 */ /* 0x000fe2000c101924 */
[----:B------:R-:W-:Y:S05]  /*ab40*/  EXIT ;  /* 0x000000000000794d */ /* 0x000fea0003800000 */
.L_x_1639:
[----:B------:R-:W-:-:S04]  /*ab50*/  PRMT R0, RZ, 0x5410, R0 ;  /* 0x00005410ff007816 */ /* 0x000fc80000000000 */
[----:B------:R-:W-:-:S05]  /*ab60*/  F2FP.PACK_AB R0, RZ, R0 ;  /* 0x00000000ff00723e */ /* 0x000fca00000000ff */
[----:B------:R-:W-:Y:S01]  /*ab70*/  STG.E.U16 [R16.64], R0 ;  /* 0x0000000010007986 */ /* 0x000fe2000c101524 */
[----:B------:R-:W-:Y:S05]  /*ab80*/  EXIT ;  /* 0x000000000000794d */ /* 0x000fea0003800000 */
.L_x_1638:
        /* <DEDUP_REMOVED lines=8> */
[----:B------:R-:W-:Y:S01]  /*ac10*/  STG.E.64 [R16.64], R2 ;  /* 0x0000000210007986 */ /* 0x000fe2000c101b24 */
[----:B------:R-:W-:Y:S05]  /*ac20*/  EXIT ;  /* 0x000000000000794d */ /* 0x000fea0003800000 */
.L_x_1641:
[----:B------:R-:W-:-:S04]  /*ac30*/  PRMT R0, RZ, 0x5410, R0 ;  /* 0x00005410ff007816 */ /* 0x000fc80000000000 */
[----:B------:R-:W-:-:S04]  /*ac40*/  F2FP.PACK_AB R3, RZ, R0 ;  /* 0x00000000ff03723e */ /* 0x000fc800000000ff */
[----:B------:R-:W-:-:S05]  /*ac50*/  PRMT R3, R3, 0x5410, RZ ;  /* 0x0000541003037816 */ /* 0x000fca00000000ff */
[----:B------:R-:W-:Y:S01]  /*ac60*/  STG.E [R16.64], R3 ;  /* 0x0000000310007986 */ /* 0x000fe2000c101924 */
[----:B------:R-:W-:Y:S05]  /*ac70*/  EXIT ;  /* 0x000000000000794d */ /* 0x000fea0003800000 */
.L_x_1640:
[----:B------:R-:W-:-:S05]  /*ac80*/  PRMT R2, RZ, 0x5410, R0 ;  /* 0x00005410ff027816 */ /* 0x000fca0000000000 */
[----:B------:R-:W-:-:S06]  /*ac90*/  FMUL.FTZ R2, R2, 1 ;  /* 0x3f80000002027820 */ /* 0x000fcc0000410000 */
[----:B------:R-:W0:Y:S02]  /*aca0*/  F2F.F64.F32 R2, R2 ;  /* 0x0000000200027310 */ /* 0x000e240000201800 */
[----:B0-----:R-:W-:Y:S01]  /*acb0*/  STG.E.64 [R16.64], R2 ;  /* 0x0000000210007986 */ /* 0x001fe2000c101b24 */
[----:B------:R-:W-:Y:S05]  /*acc0*/  EXIT ;  /* 0x000000000000794d */ /* 0x000fea0003800000 */
.L_x_1631:
        /* <DEDUP_REMOVED lines=11> */
[----:B------:R-:W-:Y:S01]  /*ad80*/  STG.E.U8 [R16.64], R3 ;  /* 0x0000000310007986 */ /* 0x000fe2000c101124 */
[----:B------:R-:W-:Y:S05]  /*ad90*/  EXIT ;  /* 0x000000000000794d */ /* 0x000fea0003800000 */
.L_x_1644:
[----:B------:R-:W-:Y:S01]  /*ada0*/  PRMT R0, RZ, 0x5410, R0 ;  /* 0x00005410ff007816 */ /* 0x000fe20000000000 */
[----:B------:R-:W-:-:S04]  /*adb0*/  CS2R R6, SRZ ;  /* 0x0000000000067805 */ /* 0x000fc8000001ff00 */
[----:B------:R-:W-:-:S04]  /*adc0*/  FMUL.FTZ R0, R0, 1 ;  /* 0x3f80000000007820 */ /* 0x000fc80000410000 */
[----:B------:R-:W0:Y:S02]  /*add0*/  F2F.F64.F32 R4, R0 ;  /* 0x0000000000047310 */ /* 0x000e240000201800 */
[----:B0-----:R-:W-:Y:S01]  /*ade0*/  STG.E.128 [R16.64], R4 ;  /* 0x0000000410007986 */ /* 0x001fe2000c101d24 */
[----:B------:R-:W-:Y:S05]  /*adf0*/  EXIT ;  /* 0x000000000000794d */ /* 0x000fea0003800000 */
.L_x_1643:
        /* <DEDUP_REMOVED lines=21> */
.L_x_1648:
[----:B------:R-:W-:Y:S05]  /*af50*/  BSYNC B0 ;  /* 0x0000000000007941 */ /* 0x000fea0003800000 */
.L_x_1647:
[----:B------:R-:W-:-:S05]  /*af60*/  LOP3.LUT R3, R0, R3, RZ, 0xfc, !PT ;  /* 0x0000000300037212 */ /* 0x000fca00078efcff */
[----:B------:R-:W-:Y:S01]  /*af70*/  STG.E.U8 [R16.64], R3 ;  /* 0x0000000310007986 */ /* 0x000fe2000c101124 */
[----:B------:R-:W-:Y:S05]  /*af80*/  EXIT ;  /* 0x000000000000794d */ /* 0x000fea0003800000 */
.L_x_1646:
        /* <DEDUP_REMOVED lines=13> */
.L_x_1650:
[----:B------:R-:W-:Y:S01]  /*b060*/  IMAD.MOV.U32 R0, RZ, RZ, 0x7f ;  /* 0x0000007fff007424 */ /* 0x000fe200078e00ff */
[----:B------:R-:W-:-:S04]  /*b070*/  ISETP.GT.U32.AND P0, PT, R2, 0x7f800000, PT ;  /* 0x7f8000000200780c */ /* 0x000fc80003f04070 */
[----:B------:R-:W-:-:S04]  /*b080*/  SEL R0, R0, 0x7c, P0 ;  /* 0x0000007c00007807 */ /* 0x000fc80000000000 */
.L_x_1651:
[----:B------:R-:W-:Y:S05]  /*b090*/  BSYNC B0 ;  /* 0x0000000000007941 */ /* 0x000fea0003800000 */
.L_x_1649:
[----:B------:R-:W-:-:S04]  /*b0a0*/  LOP3.LUT R2, R3, 0x80000000, RZ, 0xc0, !PT ;  /* 0x8000000003027812 */ /* 0x000fc800078ec0ff */
[----:B------:R-:W-:-:S04]  /*b0b0*/  SHF.R.U32.HI R3, RZ, 0x18, R2 ;  /* 0x00000018ff037819 */ /* 0x000fc80000011602 */
[----:B------:R-:W-:-:S05]  /*b0c0*/  LOP3.LUT R3, R0, R3, RZ, 0xfc, !PT ;  /* 0x0000000300037212 */ /* 0x000fca00078efcff */
[----:B------:R-:W-:Y:S01]  /*b0d0*/  STG.E.U8 [R16.64], R3 ;  /* 0x0000000310007986 */ /* 0x000fe2000c101124 */
[----:B------:R-:W-:Y:S05]  /*b0e0*/  EXIT ;  /* 0x000000000000794d */ /* 0x000fea0003800000 */
.L_x_1645:
[----:B------:R-:W-:Y:S01]  /*b0f0*/  STG.E.U16 [R16.64], R0 ;  /* 0x0000000010007986 */ /* 0x000fe2000c101524 */
[----:B------:R-:W-:Y:S05]  /*b100*/  EXIT ;  /* 0x000000000000794d */ /* 0x000fea0003800000 */
.L_x_1642:
        /* <DEDUP_REMOVED lines=10> */
[----:B0-----:R-:W-:Y:S01]  /*b1b0*/  STG.E.U16 [R16.64], R3 ;  /* 0x0000000310007986 */ /* 0x001fe2000c101524 */
[----:B------:R-:W-:Y:S05]  /*b1c0*/  EXIT ;  /* 0x000000000000794d */ /* 0x000fea0003800000 */
.L_x_1654:
        /* <DEDUP_REMOVED lines=17> */
.L_x_1657:
[----:B------:R-:W-:-:S04]  /*b2e0*/  LOP3.LUT R2, R3, 0x80000000, RZ, 0xc0, !PT ;  /* 0x8000000003027812 */ /* 0x000fc800078ec0ff */
[----:B------:R-:W-:-:S04]  /*b2f0*/  SHF.R.U32.HI R3, RZ, 0x18, R2 ;  /* 0x00000018ff037819 */ /* 0x000fc80000011602 */
[----:B------:R-:W-:-:S04]  /*b300*/  LOP3.LUT R0, R0, R3, RZ, 0xfc, !PT ;  /* 0x0000000300007212 */ /* 0x000fc800078efcff */
[----:B------:R-:W-:Y:S02]  /*b310*/  PRMT R8, R0, 0x7610, R8 ;  /* 0x0000761000087816 */ /* 0x000fe40000000008 */
.L_x_1656:
[----:B------:R-:W-:Y:S05]  /*b320*/  BSYNC B0 ;  /* 0x0000000000007941 */ /* 0x000fea0003800000 */
.L_x_1655:
[----:B------:R-:W-:Y:S01]  /*b330*/  STG.E.U8 [R16.64], R8 ;  /* 0x0000000810007986 */ /* 0x000fe2000c101124 */
[----:B------:R-:W-:Y:S05]  /*b340*/  EXIT ;  /* 0x000000000000794d */ /* 0x000fea0003800000 */
.L_x_1653:
        /* <DEDUP_REMOVED lines=17> */
.L_x_1660:
[----:B------:R-:W-:-:S04]  /*b460*/  LOP3.LUT R2, R3, 0x80000000, RZ, 0xc0, !PT ;  /* 0x8000000003027812 */ /* 0x000fc800078ec0ff */
[----:B------:R-:W-:-:S04]  /*b470*/  SHF.R.U32.HI R3, RZ, 0x18, R2 ;  /* 0x00000018ff037819 */ /* 0x000fc80000011602 */
[----:B------:R-:W-:-:S04]  /*b480*/  LOP3.LUT R0, R0, R3, RZ, 0xfc, !PT ;  /* 0x0000000300007212 */ /* 0x000fc800078efcff */
[----:B------:R-:W-:Y:S02]  /*b490*/  PRMT R8, R0, 0x7610, R8 ;  /* 0x0000761000087816 */ /* 0x000fe40000000008 */
.L_x_1659:
[----:B------:R-:W-:Y:S05]  /*b4a0*/  BSYNC B0 ;  /* 0x0000000000007941 */ /* 0x000fea0003800000 */
.L_x_1658:
[----:B------:R-:W-:Y:S01]  /*b4b0*/  STG.E.U8 [R16.64], R8 ;  /* 0x0000000810007986 */ /* 0x000fe2000c101124 */
[----:B------:R-:W-:Y:S05]  /*b4c0*/  EXIT ;  /* 0x000000000000794d */ /* 0x000fea0003800000 */
.L_x_1652:
        /* <DEDUP_REMOVED lines=22> */
.L_x_1635:
        /* <DEDUP_REMOVED lines=20> */
.L_x_1662:
[----:B------:R-:W-:-:S06]  /*b770*/  PRMT R2, RZ, 0x5410, R0 ;  /* 0x00005410ff027816 */ /* 0x000fcc0000000000 */
[----:B------:R-:W0:Y:S02]  /*b780*/  F2I.U64.TRUNC R2, R2 ;  /* 0x0000000200027311 */ /* 0x000e24000020d800 */
[----:B0-----:R-:W-:Y:S01]  /*b790*/  STG.E.64 [R16.64], R2 ;  /* 0x0000000210007986 */ /* 0x001fe2000c101b24 */
[----:B------:R-:W-:Y:S05]  /*b7a0*/  EXIT ;  /* 0x000000000000794d */ /* 0x000fea0003800000 */
.L_x_1661:
[----:B------:R-:W-:-:S04]  /*b7b0*/  PRMT R0, RZ, 0x5410, R0 ;  /* 0x00005410ff007816 */ /* 0x000fc80000000000 */
[----:B------:R-:W0:Y:S02]  /*b7c0*/  F2I.FTZ.U32.TRUNC.NTZ R3, R0 ;  /* 0x0000000000037305 */ /* 0x000e24000021f000 */
[----:B0-----:R-:W-:Y:S01]  /*b7d0*/  STG.E [R16.64], R3 ;  /* 0x0000000310007986 */ /* 0x001fe2000c101924 */
[----:B------:R-:W-:Y:S05]  /*b7e0*/  EXIT ;  /* 0x000000000000794d */ /* 0x000fea0003800000 */
.L_x_1663:
        /* <DEDUP_REMOVED lines=9> */
.L_x_16500:


//--------------------- .text._ZN2at6native27unrolled_elementwise_kernelINS0_13AUnaryFunctorIN3c108BFloat16ES4_S4_NS0_15binary_internal10MulFunctorIfEEEESt5arrayIPcLm2EELi4E23TrivialOffsetCalculatorILi1EjESD_NS0_6memory12LoadWithCastILi1EEENSE_13StoreWithCastILi1EEEEEviT_T0_T2_T3_T4_T5_ --------------------------
	.section	.text._ZN2at6native27unrolled_elementwise_kernelINS0_13AUnaryFunctorIN3c108BFloat16ES4_S4_NS0_15binary_internal10MulFunctorIfEEEESt5arrayIPcLm2EELi4E23TrivialOffsetCalculatorILi1EjESD_NS0_6memory12LoadWithCastILi1EEENSE_13StoreWithCastILi1EEEEEviT_T0_T2_T3_T4_T5_,"ax",@progbits
	.sectioninfo	@"SHI_REGISTERS=29"
	.align	128
        .global         _ZN2at6native27unrolled_elementwise_kernelINS0_13AUnaryFunctorIN3c108BFloat16ES4_S4_NS0_15binary_internal10MulFunctorIfEEEESt5arrayIPcLm2EELi4E23TrivialOffsetCalculatorILi1EjESD_NS0_6memory12LoadWithCastILi1EEENSE_13StoreWithCastILi1EEEEEviT_T0_T2_T3_T4_T5_
        .type           _ZN2at6native27unrolled_elementwise_kernelINS0_13AUnaryFunctorIN3c108BFloat16ES4_S4_NS0_15binary_internal10MulFunctorIfEEEESt5arrayIPcLm2EELi4E23TrivialOffsetCalculatorILi1EjESD_NS0_6memory12LoadWithCastILi1EEENSE_13StoreWithCastILi1EEEEEviT_T0_T2_T3_T4_T5_,@function
        .size           _ZN2at6native27unrolled_elementwise_kernelINS0_13AUnaryFunctorIN3c108BFloat16ES4_S4_NS0_15binary_internal10MulFunctorIfEEEESt5arrayIPcLm2EELi4E23TrivialOffsetCalculatorILi1EjESD_NS0_6memory12LoadWithCastILi1EEENSE_13StoreWithCastILi1EEEEEviT_T0_T2_T3_T4_T5_,(.L_x_16501 - _ZN2at6native27unrolled_elementwise_kernelINS0_13AUnaryFunctorIN3c108BFloat16ES4_S4_NS0_15binary_internal10MulFunctorIfEEEESt5arrayIPcLm2EELi4E23TrivialOffsetCalculatorILi1EjESD_NS0_6memory12LoadWithCastILi1EEENSE_13StoreWithCastILi1EEEEEviT_T0_T2_T3_T4_T5_)
        .other          _ZN2at6native27unrolled_elementwise_kernelINS0_13AUnaryFunctorIN3c108BFloat16ES4_S4_NS0_15binary_internal10MulFunctorIfEEEESt5arrayIPcLm2EELi4E23TrivialOffsetCalculatorILi1EjESD_NS0_6memory12LoadWithCastILi1EEENSE_13StoreWithCastILi1EEEEEviT_T0_T2_T3_T4_T5_,@"STO_CUDA_ENTRY STV_DEFAULT"
_ZN2at6native27unrolled_elementwise_kernelINS0_13AUnaryFunctorIN3c108BFloat16ES4_S4_NS0_15binary_internal10MulFunctorIfEEEESt5arrayIPcLm2EELi4E23TrivialOffsetCalculatorILi1EjESD_NS0_6memory12LoadWithCastILi1EEENSE_13StoreWithCastILi1EEEEEviT_T0_T2_T3_T4_T5_:
.text._ZN2at6native27unrolled_elementwise_kernelINS0_13AUnaryFunctorIN3c108BFloat16ES4_S4_NS0_15binary_internal10MulFunctorIfEEEESt5arrayIPcLm2EELi4E23TrivialOffsetCalculatorILi1EjESD_NS0_6memory12LoadWithCastILi1EEENSE_13StoreWithCastILi1EEEEEviT_T0_T2_T3_T4_T5_:
        /* <DEDUP_REMOVED lines=29> */
[----:B0-----:R-:W-:-:S04]  /*01d0*/  F2FP.BF16.PACK_AB R0, RZ, R0 ;  /* 0x00000000ff00723e */ /* 0x001fc800000010ff */
[----:B------:R-:W-:Y:S01]  /*01e0*/  PRMT R23, R0, 0x7610, R23 ;  /* 0x0000761000177816 */ /* 0x000fe20000000017 */
[----:B------:R-:W-:Y:S05]  /*01f0*/  BRA `(.L_x_1671) ;  /* 0x00000f6000007947 */ /* 0x000fea0003800000 */
.L_x_1669:
[----:B------:R-:W2:Y:S02]  /*0200*/  LDG.E.U8 R2, [R2.64] ;  /* 0x0000002402027981 */ /* 0x000ea4000c1e1100 */
[----:B--2---:R-:W0:Y:S02]  /*0210*/  I2F.U16 R0, R2 ;  /* 0x0000000200007306 */ /* 0x004e240000101000 */
[----:B0-----:R-:W-:-:S04]  /*0220*/  F2FP.BF16.PACK_AB R0, RZ, R0 ;  /* 0x00000000ff00723e */ /* 0x001fc800000010ff */
[----:B------:R-:W-:Y:S01]  /*0230*/  PRMT R23, R0, 0x7610, R23 ;  /* 0x0000761000177816 */ /* 0x000fe20000000017 */
[----:B------:R-:W-:Y:S05]  /*0240*/  BRA `(.L_x_1671) ;  /* 0x00000f1000007947 */ /* 0x000fea0003800000 */
.L_x_1668:
        /* <DEDUP_REMOVED lines=8> */
[----:B0-----:R-:W-:-:S04]  /*02d0*/  F2FP.BF16.PACK_AB R0, RZ, R0 ;  /* 0x00000000ff00723e */ /* 0x001fc800000010ff */
[----:B------:R-:W-:Y:S01]  /*02e0*/  PRMT R23, R0, 0x7610, R23 ;  /* 0x0000761000177816 */ /* 0x000fe20000000017 */
[----:B------:R-:W-:Y:S05]  /*02f0*/  BRA `(.L_x_1671) ;  /* 0x00000e6000007947 */ /* 0x000fea0003800000 */
.L_x_1673:
[----:B------:R-:W2:Y:S02]  /*0300*/  LDG.E R2, [R2.64] ;  /* 0x0000002402027981 */ /* 0x000ea4000c1e1900 */
[----:B--2---:R-:W0:Y:S02]  /*0310*/  I2F R0, R2 ;  /* 0x0000000200007306 */ /* 0x004e240000201400 */
[----:B0-----:R-:W-:-:S04]  /*0320*/  F2FP.BF16.PACK_AB R0, RZ, R0 ;  /* 0x00000000ff00723e */ /* 0x001fc800000010ff */
[----:B------:R-:W-:Y:S01]  /*0330*/  PRMT R23, R0, 0x7610, R23 ;  /* 0x0000761000177816 */ /* 0x000fe20000000017 */
[----:B------:R-:W-:Y:S05]  /*0340*/  BRA `(.L_x_1671) ;  /* 0x00000e1000007947 */ /* 0x000fea0003800000 */
.L_x_1672:
[----:B------:R-:W2:Y:S02]  /*0350*/  LDG.E.U16 R2, [R2.64] ;  /* 0x0000002402027981 */ /* 0x000ea4000c1e1500 */
[----:B--2---:R-:W0:Y:S02]  /*0360*/  I2F.S16 R0, R2 ;  /* 0x0000000200007306 */ /* 0x004e240000101400 */
[----:B0-----:R-:W-:-:S04]  /*0370*/  F2FP.BF16.PACK_AB R0, RZ, R0 ;  /* 0x00000000ff00723e */ /* 0x001fc800000010ff */
[----:B------:R-:W-:Y:S01]  /*0380*/  PRMT R23, R0, 0x7610, R23 ;  /* 0x0000761000177816 */ /* 0x000fe20000000017 */
[----:B------:R-:W-:Y:S05]  /*0390*/  BRA `(.L_x_1671) ;  /* 0x00000dc000007947 */ /* 0x000fea0003800000 */
.L_x_1667:
        /* <DEDUP_REMOVED lines=9> */
.L_x_1675:
[----:B------:R-:W2:Y:S02]  /*0430*/  LDG.E.U16 R0, [R2.64] ;  /* 0x0000002402007981 */ /* 0x000ea4000c1e1500 */
[----:B--2---:R-:W-:-:S05]  /*0440*/  HADD2.F32 R0, -RZ, R0.H0_H0 ;  /* 0x20000000ff007230 */ /* 0x004fca0000004100 */
[----:B------:R-:W-:-:S04]  /*0450*/  F2FP.BF16.PACK_AB R0, RZ, R0 ;  /* 0x00000000ff00723e */ /* 0x000fc800000010ff */
[----:B------:R-:W-:Y:S01]  /*0460*/  PRMT R23, R0, 0x7610, R23 ;  /* 0x0000761000177816 */ /* 0x000fe20000000017 */
[----:B------:R-:W-:Y:S05]  /*0470*/  BRA `(.L_x_1671) ;  /* 0x00000ce000007947 */ /* 0x000fea0003800000 */
.L_x_1674:
        /* <DEDUP_REMOVED lines=9> */
.L_x_1677:
[----:B------:R-:W2:Y:S02]  /*0510*/  LDG.E.U16 R2, [R2.64] ;  /* 0x0000002402027981 */ /* 0x000ea4000c1e1500 */
[----:B--2---:R-:W-:-:S05]  /*0520*/  HADD2.F32 R0, -RZ, R2.H0_H0 ;  /* 0x20000002ff007230 */ /* 0x004fca0000004100 */
[----:B------:R-:W-:-:S04]  /*0530*/  F2FP.BF16.PACK_AB R0, RZ, R0 ;  /* 0x00000000ff00723e */ /* 0x000fc800000010ff */
[----:B------:R-:W-:Y:S01]  /*0540*/  PRMT R23, R0, 0x7610, R23 ;  /* 0x0000761000177816 */ /* 0x000fe20000000017 */
[----:B------:R-:W-:Y:S05]  /*0550*/  BRA `(.L_x_1671) ;  /* 0x00000c0000007947 */ /* 0x000fea0003800000 */
.L_x_1676:
[----:B------:R-:W2:Y:S02]  /*0560*/  LDG.E.64 R2, [R2.64] ;  /* 0x0000002402027981 */ /* 0x000ea4000c1e1b00 */
[----:B--2---:R-:W0:Y:S01]  /*0570*/  F2F.F32.F64 R0, R2 ;  /* 0x0000000200007310 */ /* 0x004e220000301000 */
[----:B------:R-:W0:-:S14]  /*0580*/  DSETP.GEU.AND P0, PT, |R2|, c[0x2][0x0], PT ;  /* 0x008000000200762a */ /* 0x000e1c0003f0e200 */
[----:B0-----:R-:W-:-:S05]  /*0590*/  @!P0 FMUL R0, R0, 1.175494350822287508e-38 ;  /* 0x0080000000008820 */ /* 0x001fca0000400000 */
[----:B------:R-:W-:-:S04]  /*05a0*/  F2FP.BF16.PACK_AB R0, RZ, R0 ;  /* 0x00000000ff00723e */ /* 0x000fc800000010ff */
[----:B------:R-:W-:Y:S01]  /*05b0*/  PRMT R23, R0, 0x7610, R23 ;  /* 0x0000761000177816 */ /* 0x000fe20000000017 */
[----:B------:R-:W-:Y:S05]  /*05c0*/  BRA `(.L_x_1671) ;  /* 0x00000b9000007947 */ /* 0x000fea0003800000 */
.L_x_1666:
        /* <DEDUP_REMOVED lines=11> */
[----:B------:R-:W-:-:S04]  /*0680*/  F2FP.BF16.PACK_AB R0, RZ, R0 ;  /* 0x00000000ff00723e */ /* 0x000fc800000010ff */
[----:B------:R-:W-:Y:S01]  /*0690*/  PRMT R23, R0, 0x7610, R23 ;  /* 0x0000761000177816 */ /* 0x000fe20000000017 */
[----:B------:R-:W-:Y:S05]  /*06a0*/  BRA `(.L_x_1671) ;  /* 0x00000ab000007947 */ /* 0x000fea0003800000 */
.L_x_1680:
[----:B------:R-:W2:Y:S02]  /*06b0*/  LDG.E.64 R2, [R2.64] ;  /* 0x0000002402027981 */ /* 0x000ea4000c1e1b00 */
[----:B--2---:R-:W0:Y:S01]  /*06c0*/  F2F.F32.F64 R0, R2 ;  /* 0x0000000200007310 */ /* 0x004e220000301000 */
[----:B------:R-:W0:-:S14]  /*06d0*/  DSETP.GEU.AND P0, PT, |R2|, c[0x2][0x0], PT ;  /* 0x008000000200762a */ /* 0x000e1c0003f0e200 */
[----:B0-----:R-:W-:-:S05]  /*06e0*/  @!P0 FMUL R0, R0, 1.175494350822287508e-38 ;  /* 0x0080000000008820 */ /* 0x001fca0000400000 */
[----:B------:R-:W-:-:S04]  /*06f0*/  F2FP.BF16.PACK_AB R0, RZ, R0 ;  /* 0x00000000ff00723e */ /* 0x000fc800000010ff */
[----:B------:R-:W-:Y:S01]  /*0700*/  PRMT R23, R0, 0x7610, R23 ;  /* 0x0000761000177816 */ /* 0x000fe20000000017 */
[----:B------:R-:W-:Y:S05]  /*0710*/  BRA `(.L_x_1671) ;  /* 0x00000a4000007947 */ /* 0x000fea0003800000 */
.L_x_1679:
        /* <DEDUP_REMOVED lines=28> */
.L_x_1682:
[----:B------:R-:W2:Y:S02]  /*08e0*/  LDG.E.U8 R3, [R2.64] ;  /* 0x0000002402037981 */ /* 0x000ea4000c1e1100 */
[----:B--2---:R-:W-:-:S05]  /*08f0*/  IMAD.SHL.U32 R0, R3, 0x2000000, RZ ;  /* 0x0200000003007824 */ /* 0x004fca00078e00ff */
[----:B------:R-:W-:-:S13]  /*0900*/  ISETP.GE.U32.AND P0, PT, R0, 0x8000000, PT ;  /* 0x080000000000780c */ /* 0x000fda0003f06070 */
[C---:B------:R-:W-:Y:S02]  /*0910*/  @P0 IMAD.SHL.U32 R4, R3.reuse, 0x200000, RZ ;  /* 0x0020000003040824 */ /* 0x040fe400078e00ff */
[C---:B------:R-:W-:Y:S02]  /*0920*/  @!P0 IMAD.SHL.U32 R0, R3.reuse, 0x100, RZ ;  /* 0x0000010003008824 */ /* 0x040fe400078e00ff */
[----:B------:R-:W-:Y:S01]  /*0930*/  IMAD.SHL.U32 R3, R3, 0x1000000, RZ ;  /* 0x0100000003037824 */ /* 0x000fe200078e00ff */
[----:B------:R-:W-:Y:S02]  /*0940*/  @P0 LOP3.LUT R4, R4, 0xfe00000, RZ, 0xc0, !PT ;  /* 0x0fe0000004040812 */ /* 0x000fe400078ec0ff */
        /* <DEDUP_REMOVED lines=9> */
.L_x_1681:
[----:B------:R0:W5:Y:S01]  /*09e0*/  LDG.E.U16 R23, [R2.64] ;  /* 0x0000002402177981 */ /* 0x000162000c1e1500 */
[----:B------:R-:W-:Y:S05]  /*09f0*/  BRA `(.L_x_1671) ;  /* 0x0000076000007947 */ /* 0x000fea0003800000 */
.L_x_1678:
        /* <DEDUP_REMOVED lines=12> */
.L_x_1685:
        /* <DEDUP_REMOVED lines=21> */
.L_x_1689:
[----:B------:R-:W-:Y:S05]  /*0c10*/  BSYNC B1 ;  /* 0x0000000000017941 */ /* 0x000fea0003800000 */
.L_x_1688:
[----:B------:R-:W-:Y:S01]  /*0c20*/  LEA R3, R0, 0x3b800000, 0x17 ;  /* 0x3b80000000037811 */ /* 0x000fe200078eb8ff */
[----:B------:R-:W-:-:S05]  /*0c30*/  IMAD.SHL.U32 R0, R2, 0x100000, RZ ;  /* 0x0010000002007824 */ /* 0x000fca00078e00ff */
[----:B------:R-:W-:Y:S02]  /*0c40*/  LOP3.LUT R0, R3, R0, R4, 0xfe, !PT ;  /* 0x0000000003007212 */ /* 0x000fe400078efe04 */
.L_x_1687:
[----:B------:R-:W-:Y:S05]  /*0c50*/  BSYNC B0 ;  /* 0x0000000000007941 */ /* 0x000fea0003800000 */
.L_x_1686:
[----:B------:R-:W-:-:S04]  /*0c60*/  F2FP.BF16.PACK_AB R0, RZ, R0 ;  /* 0x00000000ff00723e */ /* 0x000fc800000010ff */
[----:B------:R-:W-:Y:S01]  /*0c70*/  PRMT R23, R0, 0x7610, R23 ;  /* 0x0000761000177816 */ /* 0x000fe20000000017 */
[----:B------:R-:W-:Y:S05]  /*0c80*/  BRA `(.L_x_1671) ;  /* 0x000004d000007947 */ /* 0x000fea0003800000 */
.L_x_1684:
        /* <DEDUP_REMOVED lines=21> */
.L_x_1693:
[----:B------:R-:W-:Y:S05]  /*0de0*/  BSYNC B1 ;  /* 0x0000000000017941 */ /* 0x000fea0003800000 */
.L_x_1692:
[----:B------:R-:W-:Y:S01]  /*0df0*/  LEA R3, R0, 0x37800000, 0x17 ;  /* 0x3780000000037811 */ /* 0x000fe200078eb8ff */
[----:B------:R-:W-:-:S05]  /*0e00*/  IMAD.SHL.U32 R0, R2, 0x200000, RZ ;  /* 0x0020000002007824 */ /* 0x000fca00078e00ff */
[----:B------:R-:W-:Y:S02]  /*0e10*/  LOP3.LUT R0, R3, R0, R4, 0xfe, !PT ;  /* 0x0000000003007212 */ /* 0x000fe400078efe04 */
.L_x_1691:
[----:B------:R-:W-:Y:S05]  /*0e20*/  BSYNC B0 ;  /* 0x0000000000007941 */ /* 0x000fea0003800000 */
.L_x_1690:
[----:B------:R-:W-:-:S04]  /*0e30*/  F2FP.BF16.PACK_AB R0, RZ, R0 ;  /* 0x00000000ff00723e */ /* 0x000fc800000010ff */
[----:B------:R-:W-:Y:S01]  /*0e40*/  PRMT R23, R0, 0x7610, R23 ;  /* 0x0000761000177816 */ /* 0x000fe20000000017 */
[----:B------:R-:W-:Y:S05]  /*0e50*/  BRA `(.L_x_1671) ;  /* 0x0000030000007947 */ /* 0x000fea0003800000 */
.L_x_1683:
        /* <DEDUP_REMOVED lines=14> */
.L_x_1697:
[----:B------:R-:W-:Y:S05]  /*0f40*/  BSYNC B0 ;  /* 0x0000000000007941 */ /* 0x000fea0003800000 */
.L_x_1696:
[----:B------:R-:W-:-:S04]  /*0f50*/  F2FP.BF16.PACK_AB R0, RZ, R0 ;  /* 0x00000000ff00723e */ /* 0x000fc800000010ff */
[----:B------:R-:W-:Y:S01]  /*0f60*/  PRMT R23, R0, 0x7610, R23 ;  /* 0x0000761000177816 */ /* 0x000fe20000000017 */
[----:B------:R-:W-:Y:S05]  /*0f70*/  BRA `(.L_x_1671) ;  /* 0x000001e000007947 */ /* 0x000fea0003800000 */
.L_x_1670:
        /* <DEDUP_REMOVED lines=19> */
[----:B------:R-:W-:Y:S01]  /*10b0*/  PRMT R23, RZ, 0x7610, R23 ;  /* 0x00007610ff177816 */ /* 0x000fe20000000017 */
[----:B------:R-:W-:Y:S05]  /*10c0*/  BRA `(.L_x_1671) ;  /* 0x0000009000007947 */ /* 0x000fea0003800000 */
.L_x_1695:
[----:B------:R-:W2:Y:S02]  /*10d0*/  LDG.E.64 R2, [R2.64] ;  /* 0x0000002402027981 */ /* 0x000ea4000c1e1b00 */
[----:B--2---:R-:W0:Y:S02]  /*10e0*/  I2F.U64 R0, R2 ;  /* 0x0000000200007312 */ /* 0x004e240000301000 */
[----:B0-----:R-:W-:-:S04]  /*10f0*/  F2FP.BF16.PACK_AB R0, RZ, R0 ;  /* 0x00000000ff00723e */ /* 0x001fc800000010ff */
[----:B------:R-:W-:Y:S01]  /*1100*/  PRMT R23, R0, 0x7610, R23 ;  /* 0x0000761000177816 */ /* 0x000fe20000000017 */
[----:B------:R-:W-:Y:S05]  /*1110*/  BRA `(.L_x_1671) ;  /* 0x0000004000007947 */ /* 0x000fea0003800000 */
.L_x_1694:
[----:B------:R-:W2:Y:S02]  /*1120*/  LDG.E R2, [R2.64] ;  /* 0x0000002402027981 */ /* 0x000ea4000c1e1900 */
[----:B--2---:R-:W0:Y:S02]  /*1130*/  I2F.U32 R0, R2 ;  /* 0x0000000200007306 */ /* 0x004e240000201000 */
[----:B0-----:R-:W-:-:S04]  /*1140*/  F2FP.BF16.PACK_AB R0, RZ, R0 ;  /* 0x00000000ff00723e */ /* 0x001fc800000010ff */
[----:B------:R-:W-:Y:S02]  /*1150*/  PRMT R23, R0, 0x7610, R23 ;  /* 0x0000761000177816 */ /* 0x000fe40000000017 */
.L_x_1671:
[----:B------:R-:W1:Y:S02]  /*1160*/  S2R R19, SR_TID.X ;  /* 0x0000000000137919 */ /* 0x000e640000002100 */
[----:B-1----:R-:W-:-:S03]  /*1170*/  IADD3 R19, R19, 0x80, RZ ;  /* 0x0000008013137810 */ /* 0x002fc60007ffe0ff */
.L_x_1665:
[----:B-1----:R-:W-:Y:S05]  /*1180*/  BSYNC B6 ;  /* 0x0000000000067941 */ /* 0x002fea0003800000 */
.L_x_1664:
[----:B------:R-:W-:Y:S01]  /*1190*/  ISETP.GE.AND P0, PT, R19, R17, PT ;  /* 0x000000111300720c */ /* 0x000fe20003f06270 */
[----:B------:R-:W-:-:S12]  /*11a0*/  BSSY B6, `(.L_x_1698) ;  /* 0x000010d000067945 */ /* 0x000fd80003800000 */
[----:B------:R-:W-:Y:S05]  /*11b0*/  @P0 BRA `(.L_x_1699) ;  /* 0x000010b000000947 */ /* 0x000fea0003800000 */
[----:B------:R-:W-:Y:S01]  /*11c0*/  IMAD R0, R16, 0x200, R19 ;  /* 0x0000020010007824 */ /* 0x000fe200078e0213 */
[----:B0-----:R-:W-:-:S03]  /*11d0*/  PRMT R3, R18, 0x9910, RZ ;  /* 0x0000991012037816 */ /* 0x001fc600000000ff */
        /* <DEDUP_REMOVED lines=19> */
.L_x_1703:
[----:B------:R-:W2:Y:S02]  /*1310*/  LDG.E.U8 R2, [R2.64] ;  /* 0x0000002402027981 */ /* 0x000ea4000c1e1100 */
[----:B--2---:R-:W0:Y:S02]  /*1320*/  I2F.U16 R0, R2 ;  /* 0x0000000200007306 */ /* 0x004e240000101000 */
[----:B0-----:R-:W-:-:S04]  /*1330*/  F2FP.BF16.PACK_AB R0, RZ, R0 ;  /* 0x00000000ff00723e */ /* 0x001fc800000010ff */
[----:B------:R-:W-:Y:S01]  /*1340*/  PRMT R22, R0, 0x7610, R22 ;  /* 0x0000761000167816 */ /* 0x000fe20000000016 */
[----:B------:R-:W-:Y:S05]  /*1350*/  BRA `(.L_x_1705) ;  /* 0x00000f0000007947 */ /* 0x000fea0003800000 */
.L_x_1702:
        /* <DEDUP_REMOVED lines=11> */
.L_x_1707:
[----:B------:R-:W2:Y:S02]  /*1410*/  LDG.E R2, [R2.64] ;  /* 0x0000002402027981 */ /* 0x000ea4000c1e1900 */
[----:B--2---:R-:W0:Y:S02]  /*1420*/  I2F R0, R2 ;  /* 0x0000000200007306 */ /* 0x004e240000201400 */
[----:B0-----:R-:W-:-:S04]  /*1430*/  F2FP.BF16.PACK_AB R0, RZ, R0 ;  /* 0x00000000ff00723e */ /* 0x001fc800000010ff */
[----:B------:R-:W-:Y:S01]  /*1440*/  PRMT R22, R0, 0x7610, R22 ;  /* 0x0000761000167816 */ /* 0x000fe20000000016 */
[----:B------:R-:W-:Y:S05]  /*1450*/  BRA `(.L_x_1705) ;  /* 0x00000e0000007947 */ /* 0x000fea0003800000 */
.L_x_1706:
[----:B------:R-:W2:Y:S02]  /*1460*/  LDG.E.U16 R2, [R2.64] ;  /* 0x0000002402027981 */ /* 0x000ea4000c1e1500 */
[----:B--2---:R-:W0:Y:S02]  /*1470*/  I2F.S16 R0, R2 ;  /* 0x0000000200007306 */ /* 0x004e240000101400 */
[----:B0-----:R-:W-:-:S04]  /*1480*/  F2FP.BF16.PACK_AB R0, RZ, R0 ;  /* 0x00000000ff00723e */ /* 0x001fc800000010ff */
[----:B------:R-:W-:Y:S01]  /*1490*/  PRMT R22, R0, 0x7610, R22 ;  /* 0x0000761000167816 */ /* 0x000fe20000000016 */
[----:B------:R-:W-:Y:S05]  /*14a0*/  BRA `(.L_x_1705) ;  /* 0x00000db000007947 */ /* 0x000fea0003800000 */
.L_x_1701:
        /* <DEDUP_REMOVED lines=9> */
.L_x_1709:
[----:B------:R-:W2:Y:S02]  /*1540*/  LDG.E.U16 R0, [R2.64] ;  /* 0x0000002402007981 */ /* 0x000ea4000c1e1500 */
[----:B--2---:R-:W-:-:S05]  /*1550*/  HADD2.F32 R0, -RZ, R0.H0_H0 ;  /* 0x20000000ff007230 */ /* 0x004fca0000004100 */
[----:B------:R-:W-:-:S04]  /*1560*/  F2FP.BF16.PACK_AB R0, RZ, R0 ;  /* 0x00000000ff00723e */ /* 0x000fc800000010ff */
[----:B------:R-:W-:Y:S01]  /*1570*/  PRMT R22, R0, 0x7610, R22 ;  /* 0x0000761000167816 */ /* 0x000fe20000000016 */
[----:B------:R-:W-:Y:S05]  /*1580*/  BRA `(.L_x_1705) ;  /* 0x00000cd000007947 */ /* 0x000fea0003800000 */
.L_x_1708:
        /* <DEDUP_REMOVED lines=9> */
.L_x_1711:
[----:B------:R-:W2:Y:S02]  /*1620*/  LDG.E.U16 R2, [R2.64] ;  /* 0x0000002402027981 */ /* 0x000ea4000c1e1500 */
[----:B--2---:R-:W-:-:S05]  /*1630*/  HADD2.F32 R0, -RZ, R2.H0_H0 ;  /* 0x20000002ff007230 */ /* 0x004fca0000004100 */
[----:B------:R-:W-:-:S04]  /*1640*/  F2FP.BF16.PACK_AB R0, RZ, R0 ;  /* 0x00000000ff00723e */ /* 0x000fc800000010ff */
[----:B------:R-:W-:Y:S01]  /*1650*/  PRMT R22, R0, 0x7610, R22 ;  /* 0x0000761000167816 */ /* 0x000fe20000000016 */
[----:B------:R-:W-:Y:S05]  /*1660*/  BRA `(.L_x_1705) ;  /* 0x00000bf000007947 */ /* 0x000fea0003800000 */
.L_x_1710:
[----:B------:R-:W2:Y:S02]  /*1670*/  LDG.E.64 R2, [R2.64] ;  /* 0x0000002402027981 */ /* 0x000ea4000c1e1b00 */
[----:B--2---:R-:W0:Y:S01]  /*1680*/  F2F.F32.F64 R0, R2 ;  /* 0x0000000200007310 */ /* 0x004e220000301000 */
[----:B------:R-:W0:-:S14]  /*1690*/  DSETP.GEU.AND P0, PT, |R2|, c[0x2][0x0], PT ;  /* 0x008000000200762a */ /* 0x000e1c0003f0e200 */
[----:B0-----:R-:W-:-:S05]  /*16a0*/  @!P0 FMUL R0, R0, 1.175494350822287508e-38 ;  /* 0x0080000000008820 */ /* 0x001fca0000400000 */
[----:B------:R-:W-:-:S04]  /*16b0*/  F2FP.BF16.PACK_AB R0, RZ, R0 ;  /* 0x00000000ff00723e */ /* 0x000fc800000010ff */
[----:B------:R-:W-:Y:S01]  /*16c0*/  PRMT R22, R0, 0x7610, R22 ;  /* 0x0000761000167816 */ /* 0x000fe20000000016 */
[----:B------:R-:W-:Y:S05]  /*16d0*/  BRA `(.L_x_1705) ;  /* 0x00000b8000007947 */ /* 0x000fea0003800000 */
.L_x_1700:
        /* <DEDUP_REMOVED lines=14> */
.L_x_1714:
[----:B------:R-:W2:Y:S02]  /*17c0*/  LDG.E.64 R2, [R2.64] ;  /* 0x0000002402027981 */ /* 0x000ea4000c1e1b00 */
[----:B--2---:R-:W0:Y:S01]  /*17d0*/  F2F.F32.F64 R0, R2 ;  /* 0x0000000200007310 */ /* 0x004e220000301000 */
[----:B------:R-:W0:-:S14]  /*17e0*/  DSETP.GEU.AND P0, PT, |R2|, c[0x2][0x0], PT ;  /* 0x008000000200762a */ /* 0x000e1c0003f0e200 */
[----:B0-----:R-:W-:-:S05]  /*17f0*/  @!P0 FMUL R0, R0, 1.175494350822287508e-38 ;  /* 0x0080000000008820 */ /* 0x001fca0000400000 */
[----:B------:R-:W-:-:S04]  /*1800*/  F2FP.BF16.PACK_AB R0, RZ, R0 ;  /* 0x00000000ff00723e */ /* 0x000fc800000010ff */
[----:B------:R-:W-:Y:S01]  /*1810*/  PRMT R22, R0, 0x7610, R22 ;  /* 0x0000761000167816 */ /* 0x000fe20000000016 */
[----:B------:R-:W-:Y:S05]  /*1820*/  BRA `(.L_x_1705) ;  /* 0x00000a3000007947 */ /* 0x000fea0003800000 */
.L_x_1713:
        /* <DEDUP_REMOVED lines=28> */
.L_x_1716:
        /* <DEDUP_REMOVED lines=15> */
.L_x_1715:
[----:B------:R0:W5:Y:S01]  /*1ae0*/  LDG.E.U16 R22, [R2.64] ;  /* 0x0000002402167981 */ /* 0x000162000c1e1500 */
[----:B------:R-:W-:Y:S05]  /*1af0*/  BRA `(.L_x_1705) ;  /* 0x0000076000007947 */ /* 0x000fea0003800000 */
.L_x_1712:
        /* <DEDUP_REMOVED lines=12> */
.L_x_1719:
        /* <DEDUP_REMOVED lines=21> */
.L_x_1723:
[----:B------:R-:W-:Y:S05]  /*1d10*/  BSYNC B1 ;  /* 0x0000000000017941 */ /* 0x000fea0003800000 */
.L_x_1722:
[----:B------:R-:W-:Y:S01]  /*1d20*/  LEA R3, R0, 0x3b800000, 0x17 ;  /* 0x3b80000000037811 */ /* 0x000fe200078eb8ff */
[----:B------:R-:W-:-:S05]  /*1d30*/  IMAD.SHL.U32 R0, R2, 0x100000, RZ ;  /* 0x0010000002007824 */ /* 0x000fca00078e00ff */
[----:B------:R-:W-:Y:S02]  /*1d40*/  LOP3.LUT R0, R3, R0, R4, 0xfe, !PT ;  /* 0x0000000003007212 */ /* 0x000fe400078efe04 */
.L_x_1721:
[----:B------:R-:W-:Y:S05]  /*1d50*/  BSYNC B0 ;  /* 0x0000000000007941 */ /* 0x000fea0003800000 */
.L_x_1720:
[----:B------:R-:W-:-:S04]  /*1d60*/  F2FP.BF16.PACK_AB R0, RZ, R0 ;  /* 0x00000000ff00723e */ /* 0x000fc800000010ff */
[----:B------:R-:W-:Y:S01]  /*1d70*/  PRMT R22, R0, 0x7610, R22 ;  /* 0x0000761000167816 */ /* 0x000fe20000000016 */
[----:B------:R-:W-:Y:S05]  /*1d80*/  BRA `(.L_x_1705) ;  /* 0x000004d000007947 */ /* 0x000fea0003800000 */
.L_x_1718:
        /* <DEDUP_REMOVED lines=21> */
.L_x_1727:
[----:B------:R-:W-:Y:S05]  /*1ee0*/  BSYNC B1 ;  /* 0x0000000000017941 */ /* 0x000fea0003800000 */
.L_x_1726:
[----:B------:R-:W-:Y:S01]  /*1ef0*/  LEA R3, R0, 0x37800000, 0x17 ;  /* 0x3780000000037811 */ /* 0x000fe200078eb8ff */
[----:B------:R-:W-:-:S05]  /*1f00*/  IMAD.SHL.U32 R0, R2, 0x200000, RZ ;  /* 0x0020000002007824 */ /* 0x000fca00078e00ff */
[----:B------:R-:W-:Y:S02]  /*1f10*/  LOP3.LUT R0, R3, R0, R4, 0xfe, !PT ;  /* 0x0000000003007212 */ /* 0x000fe400078efe04 */
.L_x_1725:
[----:B------:R-:W-:Y:S05]  /*1f20*/  BSYNC B0 ;  /* 0x0000000000007941 */ /* 0x000fea0003800000 */
.L_x_1724:
[----:B------:R-:W-:-:S04]  /*1f30*/  F2FP.BF16.PACK_AB R0, RZ, R0 ;  /* 0x00000000ff00723e */ /* 0x000fc800000010ff */
[----:B------:R-:W-:Y:S01]  /*1f40*/  PRMT R22, R0, 0x7610, R22 ;  /* 0x0000761000167816 */ /* 0x000fe20000000016 */
[----:B------:R-:W-:Y:S05]  /*1f50*/  BRA `(.L_x_1705) ;  /* 0x0000030000007947 */ /* 0x000fea0003800000 */
.L_x_1717:
        /* <DEDUP_REMOVED lines=14> */
.L_x_1731:
[----:B------:R-:W-:Y:S05]  /*2040*/  BSYNC B0 ;  /* 0x0000000000007941 */ /* 0x000fea0003800000 */
.L_x_1730:
[----:B------:R-:W-:-:S04]  /*2050*/  F2FP.BF16.PACK_AB R0, RZ, R0 ;  /* 0x00000000ff00723e */ /* 0x000fc800000010ff */
[----:B------:R-:W-:Y:S01]  /*2060*/  PRMT R22, R0, 0x7610, R22 ;  /* 0x0000761000167816 */ /* 0x000fe20000000016 */
[----:B------:R-:W-:Y:S05]  /*2070*/  BRA `(.L_x_1705) ;  /* 0x000001e000007947 */ /* 0x000fea0003800000 */
.L_x_1704:
        /* <DEDUP_REMOVED lines=18> */
[----:B0----5:R-:W-:Y:S05]  /*21a0*/  CALL.ABS.NOINC R2 ;  /* 0x0000000002007343 */ /* 0x021fea0003c00000 */
[----:B------:R-:W-:Y:S01]  /*21b0*/  PRMT R22, RZ, 0x7610, R22 ;  /* 0x00007610ff167816 */ /* 0x000fe20000000016 */
[----:B------:R-:W-:Y:S05]  /*21c0*/  BRA `(.L_x_1705) ;  /* 0x0000009000007947 */ /* 0x000fea0003800000 */
.L_x_1729:
[----:B------:R-:W2:Y:S02]  /*21d0*/  LDG.E.64 R2, [R2.64] ;  /* 0x0000002402027981 */ /* 0x000ea4000c1e1b00 */
[----:B--2---:R-:W0:Y:S02]  /*21e0*/  I2F.U64 R0, R2 ;  /* 0x0000000200007312 */ /* 0x004e240000301000 */
[----:B0-----:R-:W-:-:S04]  /*21f0*/  F2FP.BF16.PACK_AB R0, RZ, R0 ;  /* 0x00000000ff00723e */ /* 0x001fc800000010ff */
[----:B------:R-:W-:Y:S01]  /*2200*/  PRMT R22, R0, 0x7610, R22 ;  /* 0x0000761000167816 */ /* 0x000fe20000000016 */
[----:B------:R-:W-:Y:S05]  /*2210*/  BRA `(.L_x_1705) ;  /* 0x0000004000007947 */ /* 0x000fea0003800000 */
.L_x_1728:
[----:B------:R-:W2:Y:S02]  /*2220*/  LDG.E R2, [R2.64] ;  /* 0x0000002402027981 */ /* 0x000ea4000c1e1900 */
[----:B--2---:R-:W0:Y:S02]  /*2230*/  I2F.U32 R0, R2 ;  /* 0x0000000200007306 */ /* 0x004e240000201000 */
[----:B0-----:R-:W-:-:S04]  /*2240*/  F2FP.BF16.PACK_AB R0, RZ, R0 ;  /* 0x00000000ff00723e */ /* 0x001fc800000010ff */
[----:B------:R-:W-:Y:S02]  /*2250*/  PRMT R22, R0, 0x7610, R22 ;  /* 0x0000761000167816 */ /* 0x000fe40000000016 */
.L_x_1705:
[----:B------:R-:W-:-:S05]  /*2260*/  IADD3 R19, R19, 0x80, RZ ;  /* 0x0000008013137810 */ /* 0x000fca0007ffe0ff */
.L_x_1699:
[----:B------:R-:W-:Y:S05]  /*2270*/  BSYNC B6 ;  /* 0x0000000000067941 */ /* 0x000fea0003800000 */
.L_x_1698:
[----:B------:R-:W-:Y:S01]  /*2280*/  ISETP.GE.AND P0, PT, R19, R17, PT ;  /* 0x000000111300720c */ /* 0x000fe20003f06270 */
[----:B------:R-:W-:Y:S01]  /*2290*/  BSSY B6, `(.L_x_1732) ;  /* 0x000010f000067945 */ /* 0x000fe20003800000 */
[----:B------:R-:W-:Y:S02]  /*22a0*/  PRMT R25, RZ, 0x7610, R25 ;  /* 0x00007610ff197816 */ /* 0x000fe40000000019 */
[----:B------:R-:W-:-:S09]  /*22b0*/  PRMT R26, RZ, 0x7610, R26 ;  /* 0x00007610ff1a7816 */ /* 0x000fd2000000001a */
        /* <DEDUP_REMOVED lines=22> */
.L_x_1737:
[----:B------:R-:W2:Y:S02]  /*2420*/  LDG.E.U8 R2, [R2.64] ;  /* 0x0000002402027981 */ /* 0x000ea4000c1e1100 */
[----:B--2---:R-:W0:Y:S02]  /*2430*/  I2F.U16 R0, R2 ;  /* 0x0000000200007306 */ /* 0x004e240000101000 */
[----:B0-----:R-:W-:-:S04]  /*2440*/  F2FP.BF16.PACK_AB R0, RZ, R0 ;  /* 0x00000000ff00723e */ /* 0x001fc800000010ff */
[----:B------:R-:W-:Y:S01]  /*2450*/  PRMT R26, R0, 0x7610, R26 ;  /* 0x00007610001a7816 */ /* 0x000fe2000000001a */
[----:B------:R-:W-:Y:S05]  /*2460*/  BRA `(.L_x_1739) ;  /* 0x00000f0000007947 */ /* 0x000fea0003800000 */
.L_x_1736:
        /* <DEDUP_REMOVED lines=11> */
.L_x_1741:
[----:B------:R-:W2:Y:S02]  /*2520*/  LDG.E R2, [R2.64] ;  /* 0x0000002402027981 */ /* 0x000ea4000c1e1900 */
[----:B--2---:R-:W0:Y:S02]  /*2530*/  I2F R0, R2 ;  /* 0x0000000200007306 */ /* 0x004e240000201400 */
[----:B0-----:R-:W-:-:S04]  /*2540*/  F2FP.BF16.PACK_AB R0, RZ, R0 ;  /* 0x00000000ff00723e */ /* 0x001fc800000010ff */
[----:B------:R-:W-:Y:S01]  /*2550*/  PRMT R26, R0, 0x7610, R26 ;  /* 0x00007610001a7816 */ /* 0x000fe2000000001a */
[----:B------:R-:W-:Y:S05]  /*2560*/  BRA `(.L_x_1739) ;  /* 0x00000e0000007947 */ /* 0x000fea0003800000 */
.L_x_1740:
[----:B------:R-:W2:Y:S02]  /*2570*/  LDG.E.U16 R2, [R2.64] ;  /* 0x0000002402027981 */ /* 0x000ea4000c1e1500 */
[----:B--2---:R-:W0:Y:S02]  /*2580*/  I2F.S16 R0, R2 ;  /* 0x0000000200007306 */ /* 0x004e240000101400 */
[----:B0-----:R-:W-:-:S04]  /*2590*/  F2FP.BF16.PACK_AB R0, RZ, R0 ;  /* 0x00000000ff00723e */ /* 0x001fc800000010ff */
[----:B------:R-:W-:Y:S01]  /*25a0*/  PRMT R26, R0, 0x7610, R26 ;  /* 0x00007610001a7816 */ /* 0x000fe2000000001a */
[----:B------:R-:W-:Y:S05]  /*25b0*/  BRA `(.L_x_1739) ;  /* 0x00000db000007947 */ /* 0x000fea0003800000 */
.L_x_1735:
        /* <DEDUP_REMOVED lines=9> */
.L_x_1743:
[----:B------:R-:W2:Y:S02]  /*2650*/  LDG.E.U16 R0, [R2.64] ;  /* 0x0000002402007981 */ /* 0x000ea4000c1e1500 */
[----:B--2---:R-:W-:-:S05]  /*2660*/  HADD2.F32 R0, -RZ, R0.H0_H0 ;  /* 0x20000000ff007230 */ /* 0x004fca0000004100 */
[----:B------:R-:W-:-:S04]  /*2670*/  F2FP.BF16.PACK_AB R0, RZ, R0 ;  /* 0x00000000ff00723e */ /* 0x000fc800000010ff */
[----:B------:R-:W-:Y:S01]  /*2680*/  PRMT R26, R0, 0x7610, R26 ;  /* 0x00007610001a7816 */ /* 0x000fe2000000001a */
[----:B------:R-:W-:Y:S05]  /*2690*/  BRA `(.L_x_1739) ;  /* 0x00000cd000007947 */ /* 0x000fea0003800000 */
.L_x_1742:
        /* <DEDUP_REMOVED lines=9> */
.L_x_1745:
[----:B------:R-:W2:Y:S02]  /*2730*/  LDG.E.U16 R2, [R2.64] ;  /* 0x0000002402027981 */ /* 0x000ea4000c1e1500 */
[----:B--2---:R-:W-:-:S05]  /*2740*/  HADD2.F32 R0, -RZ, R2.H0_H0 ;  /* 0x20000002ff007230 */ /* 0x004fca0000004100 */
[----:B------:R-:W-:-:S04]  /*2750*/  F2FP.BF16.PACK_AB R0, RZ, R0 ;  /* 0x00000000ff00723e */ /* 0x000fc800000010ff */
[----:B------:R-:W-:Y:S01]  /*2760*/  PRMT R26, R0, 0x7610, R26 ;  /* 0x00007610001a7816 */ /* 0x000fe2000000001a */
[----:B------:R-:W-:Y:S05]  /*2770*/  BRA `(.L_x_1739) ;  /* 0x00000bf000007947 */ /* 0x000fea0003800000 */
.L_x_1744:
[----:B------:R-:W2:Y:S02]  /*2780*/  LDG.E.64 R2, [R2.64] ;  /* 0x0000002402027981 */ /* 0x000ea4000c1e1b00 */
[----:B--2---:R-:W0:Y:S01]  /*2790*/  F2F.F32.F64 R0, R2 ;  /* 0x0000000200007310 */ /* 0x004e220000301000 */
[----:B------:R-:W0:-:S14]  /*27a0*/  DSETP.GEU.AND P0, PT, |R2|, c[0x2][0x0], PT ;  /* 0x008000000200762a */ /* 0x000e1c0003f0e200 */
[----:B0-----:R-:W-:-:S05]  /*27b0*/  @!P0 FMUL R0, R0, 1.175494350822287508e-38 ;  /* 0x0080000000008820 */ /* 0x001fca0000400000 */
[----:B------:R-:W-:-:S04]  /*27c0*/  F2FP.BF16.PACK_AB R0, RZ, R0 ;  /* 0x00000000ff00723e */ /* 0x000fc800000010ff */
[----:B------:R-:W-:Y:S01]  /*27d0*/  PRMT R26, R0, 0x7610, R26 ;  /* 0x00007610001a7816 */ /* 0x000fe2000000001a */
[----:B------:R-:W-:Y:S05]  /*27e0*/  BRA `(.L_x_1739) ;  /* 0x00000b8000007947 */ /* 0x000fea0003800000 */
.L_x_1734:
        /* <DEDUP_REMOVED lines=14> */
.L_x_1748:
[----:B------:R-:W2:Y:S02]  /*28d0*/  LDG.E.64 R2, [R2.64] ;  /* 0x0000002402027981 */ /* 0x000ea4000c1e1b00 */
[----:B--2---:R-:W0:Y:S01]  /*28e0*/  F2F.F32.F64 R0, R2 ;  /* 0x0000000200007310 */ /* 0x004e220000301000 */
[----:B------:R-:W0:-:S14]  /*28f0*/  DSETP.GEU.AND P0, PT, |R2|, c[0x2][0x0], PT ;  /* 0x008000000200762a */ /* 0x000e1c0003f0e200 */
[----:B0-----:R-:W-:-:S05]  /*2900*/  @!P0 FMUL R0, R0, 1.175494350822287508e-38 ;  /* 0x0080000000008820 */ /* 0x001fca0000400000 */
[----:B------:R-:W-:-:S04]  /*2910*/  F2FP.BF16.PACK_AB R0, RZ, R0 ;  /* 0x00000000ff00723e */ /* 0x000fc800000010ff */
[----:B------:R-:W-:Y:S01]  /*2920*/  PRMT R26, R0, 0x7610, R26 ;  /* 0x00007610001a7816 */ /* 0x000fe2000000001a */
[----:B------:R-:W-:Y:S05]  /*2930*/  BRA `(.L_x_1739) ;  /* 0x00000a3000007947 */ /* 0x000fea0003800000 */
.L_x_1747:
        /* <DEDUP_REMOVED lines=28> */
.L_x_1750:
        /* <DEDUP_REMOVED lines=15> */
.L_x_1749:
[----:B------:R0:W5:Y:S01]  /*2bf0*/  LDG.E.U16 R26, [R2.64] ;  /* 0x00000024021a7981 */ /* 0x000162000c1e1500 */
[----:B------:R-:W-:Y:S05]  /*2c00*/  BRA `(.L_x_1739) ;  /* 0x0000076000007947 */ /* 0x000fea0003800000 */
.L_x_1746:
        /* <DEDUP_REMOVED lines=12> */
.L_x_1753:
        /* <DEDUP_REMOVED lines=21> */
.L_x_1757:
[----:B------:R-:W-:Y:S05]  /*2e20*/  BSYNC B1 ;  /* 0x0000000000017941 */ /* 0x000fea0003800000 */
.L_x_1756:
[----:B------:R-:W-:Y:S01]  /*2e30*/  LEA R3, R0, 0x3b800000, 0x17 ;  /* 0x3b80000000037811 */ /* 0x000fe200078eb8ff */
[----:B------:R-:W-:-:S05]  /*2e40*/  IMAD.SHL.U32 R0, R2, 0x100000, RZ ;  /* 0x0010000002007824 */ /* 0x000fca00078e00ff */
[----:B------:R-:W-:Y:S02]  /*2e50*/  LOP3.LUT R0, R3, R0, R4, 0xfe, !PT ;  /* 0x0000000003007212 */ /* 0x000fe400078efe04 */
.L_x_1755:
[----:B------:R-:W-:Y:S05]  /*2e60*/  BSYNC B0 ;  /* 0x0000000000007941 */ /* 0x000fea0003800000 */
.L_x_1754:
[----:B------:R-:W-:-:S04]  /*2e70*/  F2FP.BF16.PACK_AB R0, RZ, R0 ;  /* 0x00000000ff00723e */ /* 0x000fc800000010ff */
[----:B------:R-:W-:Y:S01]  /*2e80*/  PRMT R26, R0, 0x7610, R26 ;  /* 0x00007610001a7816 */ /* 0x000fe2000000001a */
[----:B------:R-:W-:Y:S05]  /*2e90*/  BRA `(.L_x_1739) ;  /* 0x000004d000007947 */ /* 0x000fea0003800000 */
.L_x_1752:
        /* <DEDUP_REMOVED lines=21> */
.L_x_1761:
[----:B------:R-:W-:Y:S05]  /*2ff0*/  BSYNC B1 ;  /* 0x0000000000017941 */ /* 0x000fea0003800000 */
.L_x_1760:
[----:B------:R-:W-:Y:S01]  /*3000*/  LEA R3, R0, 0x37800000, 0x17 ;  /* 0x3780000000037811 */ /* 0x000fe200078eb8ff */
[----:B------:R-:W-:-:S05]  /*3010*/  IMAD.SHL.U32 R0, R2, 0x200000, RZ ;  /* 0x0020000002007824 */ /* 0x000fca00078e00ff */
[----:B------:R-:W-:Y:S02]  /*3020*/  LOP3.LUT R0, R3, R0, R4, 0xfe, !PT ;  /* 0x0000000003007212 */ /* 0x000fe400078efe04 */
.L_x_1759:
[----:B------:R-:W-:Y:S05]  /*3030*/  BSYNC B0 ;  /* 0x0000000000007941 */ /* 0x000fea0003800000 */
.L_x_1758:
[----:B------:R-:W-:-:S04]  /*3040*/  F2FP.BF16.PACK_AB R0, RZ, R0 ;  /* 0x00000000ff00723e */ /* 0x000fc800000010ff */
[----:B------:R-:W-:Y:S01]  /*3050*/  PRMT R26, R0, 0x7610, R26 ;  /* 0x00007610001a7816 */ /* 0x000fe2000000001a */
[----:B------:R-:W-:Y:S05]  /*3060*/  BRA `(.L_x_1739) ;  /* 0x0000030000007947 */ /* 0x000fea0003800000 */
.L_x_1751:
        /* <DEDUP_REMOVED lines=14> */
.L_x_1765:
[----:B------:R-:W-:Y:S05]  /*3150*/  BSYNC B0 ;  /* 0x0000000000007941 */ /* 0x000fea0003800000 */
.L_x_1764:
[----:B------:R-:W-:-:S04]  /*3160*/  F2FP.BF16.PACK_AB R0, RZ, R0 ;  /* 0x00000000ff00723e */ /* 0x000fc800000010ff */
[----:B------:R-:W-:Y:S01]  /*3170*/  PRMT R26, R0, 0x7610, R26 ;  /* 0x00007610001a7816 */ /* 0x000fe2000000001a */
[----:B------:R-:W-:Y:S05]  /*3180*/  BRA `(.L_x_1739) ;  /* 0x000001e000007947 */ /* 0x000fea0003800000 */
.L_x_1738:
        /* <DEDUP_REMOVED lines=21> */
.L_x_1763:
[----:B------:R-:W2:Y:S02]  /*32e0*/  LDG.E.64 R2, [R2.64] ;  /* 0x0000002402027981 */ /* 0x000ea4000c1e1b00 */
[----:B--2---:R-:W0:Y:S02]  /*32f0*/  I2F.U64 R0, R2 ;  /* 0x0000000200007312 */ /* 0x004e240000301000 */
[----:B0-----:R-:W-:-:S04]  /*3300*/  F2FP.BF16.PACK_AB R0, RZ, R0 ;  /* 0x00000000ff00723e */ /* 0x001fc800000010ff */
[----:B------:R-:W-:Y:S01]  /*3310*/  PRMT R26, R0, 0x7610, R26 ;  /* 0x00007610001a7816 */ /* 0x000fe2000000001a */
[----:B------:R-:W-:Y:S05]  /*3320*/  BRA `(.L_x_1739) ;  /* 0x0000004000007947 */ /* 0x000fea0003800000 */
.L_x_1762:
[----:B------:R-:W2:Y:S02]  /*3330*/  LDG.E R2, [R2.64] ;  /* 0x0000002402027981 */ /* 0x000ea4000c1e1900 */
[----:B--2---:R-:W0:Y:S02]  /*3340*/  I2F.U32 R0, R2 ;  /* 0x0000000200007306 */ /* 0x004e240000201000 */
[----:B0-----:R-:W-:-:S04]  /*3350*/  F2FP.BF16.PACK_AB R0, RZ, R0 ;  /* 0x00000000ff00723e */ /* 0x001fc800000010ff */
[----:B------:R-:W-:Y:S02]  /*3360*/  PRMT R26, R0, 0x7610, R26 ;  /* 0x00007610001a7816 */ /* 0x000fe4000000001a */
.L_x_1739:
[----:B------:R-:W-:-:S05]  /*3370*/  IADD3 R19, R19, 0x80, RZ ;  /* 0x0000008013137810 */ /* 0x000fca0007ffe0ff */
.L_x_1733:
[----:B------:R-:W-:Y:S05]  /*3380*/  BSYNC B6 ;  /* 0x0000000000067941 */ /* 0x000fea0003800000 */
.L_x_1732:
        /* <DEDUP_REMOVED lines=23> */
.L_x_1771:
[----:B------:R-:W2:Y:S02]  /*3500*/  LDG.E.U8 R2, [R2.64] ;  /* 0x0000002402027981 */ /* 0x000ea4000c1e1100 */
[----:B--2---:R-:W0:Y:S02]  /*3510*/  I2F.U16 R0, R2 ;  /* 0x0000000200007306 */ /* 0x004e240000101000 */
[----:B0-----:R-:W-:-:S04]  /*3520*/  F2FP.BF16.PACK_AB R0, RZ, R0 ;  /* 0x00000000ff00723e */ /* 0x001fc800000010ff */
[----:B------:R-:W-:Y:S01]  /*3530*/  PRMT R25, R0, 0x7610, R25 ;  /* 0x0000761000197816 */ /* 0x000fe20000000019 */
[----:B------:R-:W-:Y:S05]  /*3540*/  BRA `(.L_x_1767) ;  /* 0x00000f0000007947 */ /* 0x000fea0003800000 */
.L_x_1770:
        /* <DEDUP_REMOVED lines=11> */
.L_x_1774:
[----:B------:R-:W2:Y:S02]  /*3600*/  LDG.E R2, [R2.64] ;  /* 0x0000002402027981 */ /* 0x000ea4000c1e1900 */
[----:B--2---:R-:W0:Y:S02]  /*3610*/  I2F R0, R2 ;  /* 0x0000000200007306 */ /* 0x004e240000201400 */
[----:B0-----:R-:W-:-:S04]  /*3620*/  F2FP.BF16.PACK_AB R0, RZ, R0 ;  /* 0x00000000ff00723e */ /* 0x001fc800000010ff */
[----:B------:R-:W-:Y:S01]  /*3630*/  PRMT R25, R0, 0x7610, R25 ;  /* 0x0000761000197816 */ /* 0x000fe20000000019 */
[----:B------:R-:W-:Y:S05]  /*3640*/  BRA `(.L_x_1767) ;  /* 0x00000e0000007947 */ /* 0x000fea0003800000 */
.L_x_1773:
[----:B------:R-:W2:Y:S02]  /*3650*/  LDG.E.U16 R2, [R2.64] ;  /* 0x0000002402027981 */ /* 0x000ea4000c1e1500 */
[----:B--2---:R-:W0:Y:S02]  /*3660*/  I2F.S16 R0, R2 ;  /* 0x0000000200007306 */ /* 0x004e240000101400 */
[----:B0-----:R-:W-:-:S04]  /*3670*/  F2FP.BF16.PACK_AB R0, RZ, R0 ;  /* 0x00000000ff00723e */ /* 0x001fc800000010ff */
[----:B------:R-:W-:Y:S01]  /*3680*/  PRMT R25, R0, 0x7610, R25 ;  /* 0x0000761000197816 */ /* 0x000fe20000000019 */
[----:B------:R-:W-:Y:S05]  /*3690*/  BRA `(.L_x_1767) ;  /* 0x00000db000007947 */ /* 0x000fea0003800000 */
.L_x_1769:
        /* <DEDUP_REMOVED lines=9> */
.L_x_1776:
[----:B------:R-:W2:Y:S02]  /*3730*/  LDG.E.U16 R0, [R2.64] ;  /* 0x0000002402007981 */ /* 0x000ea4000c1e1500 */
[----:B--2---:R-:W-:-:S05]  /*3740*/  HADD2.F32 R0, -RZ, R0.H0_H0 ;  /* 0x20000000ff007230 */ /* 0x004fca0000004100 */
[----:B------:R-:W-:-:S04]  /*3750*/  F2FP.BF16.PACK_AB R0, RZ, R0 ;  /* 0x00000000ff00723e */ /* 0x000fc800000010ff */
[----:B------:R-:W-:Y:S01]  /*3760*/  PRMT R25, R0, 0x7610, R25 ;  /* 0x0000761000197816 */ /* 0x000fe20000000019 */
[----:B------:R-:W-:Y:S05]  /*3770*/  BRA `(.L_x_1767) ;  /* 0x00000cd000007947 */ /* 0x000fea0003800000 */
.L_x_1775:
        /* <DEDUP_REMOVED lines=9> */
.L_x_1778:
[----:B------:R-:W2:Y:S02]  /*3810*/  LDG.E.U16 R2, [R2.64] ;  /* 0x0000002402027981 */ /* 0x000ea4000c1e1500 */
[----:B--2---:R-:W-:-:S05]  /*3820*/  HADD2.F32 R0, -RZ, R2.H0_H0 ;  /* 0x20000002ff007230 */ /* 0x004fca0000004100 */
[----:B------:R-:W-:-:S04]  /*3830*/  F2FP.BF16.PACK_AB R0, RZ, R0 ;  /* 0x00000000ff00723e */ /* 0x000fc800000010ff */
[----:B------:R-:W-:Y:S01]  /*3840*/  PRMT R25, R0, 0x7610, R25 ;  /* 0x0000761000197816 */ /* 0x000fe20000000019 */
[----:B------:R-:W-:Y:S05]  /*3850*/  BRA `(.L_x_1767) ;  /* 0x00000bf000007947 */ /* 0x000fea0003800000 */
.L_x_1777:
[----:B------:R-:W2:Y:S02]  /*3860*/  LDG.E.64 R2, [R2.64] ;  /* 0x0000002402027981 */ /* 0x000ea4000c1e1b00 */
[----:B--2---:R-:W0:Y:S01]  /*3870*/  F2F.F32.F64 R0, R2 ;  /* 0x0000000200007310 */ /* 0x004e220000301000 */
[----:B------:R-:W0:-:S14]  /*3880*/  DSETP.GEU.AND P0, PT, |R2|, c[0x2][0x0], PT ;  /* 0x008000000200762a */ /* 0x000e1c0003f0e200 */
[----:B0-----:R-:W-:-:S05]  /*3890*/  @!P0 FMUL R0, R0, 1.175494350822287508e-38 ;  /* 0x0080000000008820 */ /* 0x001fca0000400000 */
[----:B------:R-:W-:-:S04]  /*38a0*/  F2FP.BF16.PACK_AB R0, RZ, R0 ;  /* 0x00000000ff00723e */ /* 0x000fc800000010ff */
[----:B------:R-:W-:Y:S01]  /*38b0*/  PRMT R25, R0, 0x7610, R25 ;  /* 0x0000761000197816 */ /* 0x000fe20000000019 */
[----:B------:R-:W-:Y:S05]  /*38c0*/  BRA `(.L_x_1767) ;  /* 0x00000b8000007947 */ /* 0x000fea0003800000 */
.L_x_1768:
        /* <DEDUP_REMOVED lines=14> */
.L_x_1781:
[----:B------:R-:W2:Y:S02]  /*39b0*/  LDG.E.64 R2, [R2.64] ;  /* 0x0000002402027981 */ /* 0x000ea4000c1e1b00 */
[----:B--2---:R-:W0:Y:S01]  /*39c0*/  F2F.F32.F64 R0, R2 ;  /* 0x0000000200007310 */ /* 0x004e220000301000 */
[----:B------:R-:W0:-:S14]  /*39d0*/  DSETP.GEU.AND P0, PT, |R2|, c[0x2][0x0], PT ;  /* 0x008000000200762a */ /* 0x000e1c0003f0e200 */
[----:B0-----:R-:W-:-:S05]  /*39e0*/  @!P0 FMUL R0, R0, 1.175494350822287508e-38 ;  /* 0x0080000000008820 */ /* 0x001fca0000400000 */
[----:B------:R-:W-:-:S04]  /*39f0*/  F2FP.BF16.PACK_AB R0, RZ, R0 ;  /* 0x00000000ff00723e */ /* 0x000fc800000010ff */
[----:B------:R-:W-:Y:S01]  /*3a00*/  PRMT R25, R0, 0x7610, R25 ;  /* 0x0000761000197816 */ /* 0x000fe20000000019 */
[----:B------:R-:W-:Y:S05]  /*3a10*/  BRA `(.L_x_1767) ;  /* 0x00000a3000007947 */ /* 0x000fea0003800000 */
.L_x_1780:
        /* <DEDUP_REMOVED lines=28> */
.L_x_1783:
        /* <DEDUP_REMOVED lines=15> */
.L_x_1782:
[----:B------:R0:W5:Y:S01]  /*3cd0*/  LDG.E.U16 R25, [R2.64] ;  /* 0x0000002402197981 */ /* 0x000162000c1e1500 */
[----:B------:R-:W-:Y:S05]  /*3ce0*/  BRA `(.L_x_1767) ;  /* 0x0000076000007947 */ /* 0x000fea0003800000 */
.L_x_1779:
        /* <DEDUP_REMOVED lines=12> */
.L_x_1786:
        /* <DEDUP_REMOVED lines=21> */
.L_x_1790:
[----:B------:R-:W-:Y:S05]  /*3f00*/  BSYNC B1 ;  /* 0x0000000000017941 */ /* 0x000fea0003800000 */
.L_x_1789:
[----:B------:R-:W-:Y:S01]  /*3f10*/  LEA R3, R0, 0x3b800000, 0x17 ;  /* 0x3b80000000037811 */ /* 0x000fe200078eb8ff */
[----:B------:R-:W-:-:S05]  /*3f20*/  IMAD.SHL.U32 R0, R2, 0x100000, RZ ;  /* 0x0010000002007824 */ /* 0x000fca00078e00ff */
[----:B------:R-:W-:Y:S02]  /*3f30*/  LOP3.LUT R0, R3, R0, R4, 0xfe, !PT ;  /* 0x0000000003007212 */ /* 0x000fe400078efe04 */
.L_x_1788:
[----:B------:R-:W-:Y:S05]  /*3f40*/  BSYNC B0 ;  /* 0x0000000000007941 */ /* 0x000fea0003800000 */
.L_x_1787:
[----:B------:R-:W-:-:S04]  /*3f50*/  F2FP.BF16.PACK_AB R0, RZ, R0 ;  /* 0x00000000ff00723e */ /* 0x000fc800000010ff */
[----:B------:R-:W-:Y:S01]  /*3f60*/  PRMT R25, R0, 0x7610, R25 ;  /* 0x0000761000197816 */ /* 0x000fe20000000019 */
[----:B------:R-:W-:Y:S05]  /*3f70*/  BRA `(.L_x_1767) ;  /* 0x000004d000007947 */ /* 0x000fea0003800000 */
.L_x_1785:
        /* <DEDUP_REMOVED lines=21> */
.L_x_1794:
[----:B------:R-:W-:Y:S05]  /*40d0*/  BSYNC B1 ;  /* 0x0000000000017941 */ /* 0x000fea0003800000 */
.L_x_1793:
[----:B------:R-:W-:Y:S01]  /*40e0*/  LEA R3, R0, 0x37800000, 0x17 ;  /* 0x3780000000037811 */ /* 0x000fe200078eb8ff */
[----:B------:R-:W-:-:S05]  /*40f0*/  IMAD.SHL.U32 R0, R2, 0x200000, RZ ;  /* 0x0020000002007824 */ /* 0x000fca00078e00ff */
[----:B------:R-:W-:Y:S02]  /*4100*/  LOP3.LUT R0, R3, R0, R4, 0xfe, !PT ;  /* 0x0000000003007212 */ /* 0x000fe400078efe04 */
.L_x_1792:
[----:B------:R-:W-:Y:S05]  /*4110*/  BSYNC B0 ;  /* 0x0000000000007941 */ /* 0x000fea0003800000 */
.L_x_1791:
[----:B------:R-:W-:-:S04]  /*4120*/  F2FP.BF16.PACK_AB R0, RZ, R0 ;  /* 0x00000000ff00723e */ /* 0x000fc800000010ff */
[----:B------:R-:W-:Y:S01]  /*4130*/  PRMT R25, R0, 0x7610, R25 ;  /* 0x0000761000197816 */ /* 0x000fe20000000019 */
[----:B------:R-:W-:Y:S05]  /*4140*/  BRA `(.L_x_1767) ;  /* 0x0000030000007947 */ /* 0x000fea0003800000 */
.L_x_1784:
        /* <DEDUP_REMOVED lines=14> */
.L_x_1798:
[----:B------:R-:W-:Y:S05]  /*4230*/  BSYNC B0 ;  /* 0x0000000000007941 */ /* 0x000fea0003800000 */
.L_x_1797:
[----:B------:R-:W-:-:S04]  /*4240*/  F2FP.BF16.PACK_AB R0, RZ, R0 ;  /* 0x00000000ff00723e */ /* 0x000fc800000010ff */
[----:B------:R-:W-:Y:S01]  /*4250*/  PRMT R25, R0, 0x7610, R25 ;  /* 0x0000761000197816 */ /* 0x000fe20000000019 */
[----:B------:R-:W-:Y:S05]  /*4260*/  BRA `(.L_x_1767) ;  /* 0x000001e000007947 */ /* 0x000fea0003800000 */
.L_x_1772:
        /* <DEDUP_REMOVED lines=21> */
.L_x_1796:
[----:B------:R-:W2:Y:S02]  /*43c0*/  LDG.E.64 R2, [R2.64] ;  /* 0x0000002402027981 */ /* 0x000ea4000c1e1b00 */
[----:B--2---:R-:W0:Y:S02]  /*43d0*/  I2F.U64 R0, R2 ;  /* 0x0000000200007312 */ /* 0x004e240000301000 */
[----:B0-----:R-:W-:-:S04]  /*43e0*/  F2FP.BF16.PACK_AB R0, RZ, R0 ;  /* 0x00000000ff00723e */ /* 0x001fc800000010ff */
[----:B------:R-:W-:Y:S01]  /*43f0*/  PRMT R25, R0, 0x7610, R25 ;  /* 0x0000761000197816 */ /* 0x000fe20000000019 */
[----:B------:R-:W-:Y:S05]  /*4400*/  BRA `(.L_x_1767) ;  /* 0x0000004000007947 */ /* 0x000fea0003800000 */
.L_x_1795:
[----:B------:R-:W2:Y:S02]  /*4410*/  LDG.E R2, [R2.64] ;  /* 0x0000002402027981 */ /* 0x000ea4000c1e1900 */
[----:B--2---:R-:W0:Y:S02]  /*4420*/  I2F.U32 R0, R2 ;  /* 0x0000000200007306 */ /* 0x004e240000201000 */
[----:B0-----:R-:W-:-:S04]  /*4430*/  F2FP.BF16.PACK_AB R0, RZ, R0 ;  /* 0x00000000ff00723e */ /* 0x001fc800000010ff */
[----:B------:R-:W-:Y:S02]  /*4440*/  PRMT R25, R0, 0x7610, R25 ;  /* 0x0000761000197816 */ /* 0x000fe40000000019 */
.L_x_1767:
[----:B------:R-:W-:Y:S05]  /*4450*/  BSYNC B6 ;  /* 0x0000000000067941 */ /* 0x000fea0003800000 */
.L_x_1766:
[----:B------:R-:W1:Y:S01]  /*4460*/  S2R R19, SR_TID.X ;  /* 0x0000000000137919 */ /* 0x000e620000002100 */
[----:B------:R-:W2:Y:S01]  /*4470*/  LDC.U8 R18, c[0x0][0x18c] ;  /* 0x00006300ff127b82 */ /* 0x000ea20000000000 */
[----:B------:R-:W-:Y:S01]  /*4480*/  BSSY B6, `(.L_x_1799) ;  /* 0x0000127000067945 */ /* 0x000fe20003800000 */
[C---:B01----:R-:W-:Y:S02]  /*4490*/  IADD3 R2, R19.reuse, 0x180, RZ ;  /* 0x0000018013027810 */ /* 0x043fe40007ffe0ff */
[C---:B------:R-:W-:Y:S02]  /*44a0*/  IADD3 R0, R19.reuse, 0x100, RZ ;  /* 0x0000010013007810 */ /* 0x040fe40007ffe0ff */
[C---:B------:R-:W-:Y:S02]  /*44b0*/  IADD3 R24, R19.reuse, 0x80, RZ ;  /* 0x0000008013187810 */ /* 0x040fe40007ffe0ff */
[-C--:B------:R-:W-:Y:S02]  /*44c0*/  ISETP.GE.AND P3, PT, R19, R17.reuse, PT ;  /* 0x000000111300720c */ /* 0x080fe40003f66270 */
[----:B------:R-:W-:-:S02]  /*44d0*/  ISETP.GE.AND P2, PT, R2, R17, PT ;  /* 0x000000110200720c */ /* 0x000fc40003f46270 */
[-C--:B------:R-:W-:Y:S02]  /*44e0*/  ISETP.GE.AND P1, PT, R0, R17.reuse, PT ;  /* 0x000000110000720c */ /* 0x080fe40003f26270 */
[----:B------:R-:W-:-:S07]  /*44f0*/  ISETP.GE.AND P0, PT, R24, R17, PT ;  /* 0x000000111800720c */ /* 0x000fce0003f06270 */
[----:B-----5:R-:W-:Y:S02]  /*4500*/  @!P3 PRMT R23, RZ, 0x5410, R23 ;  /* 0x00005410ff17b816 */ /* 0x020fe40000000017 */
[----:B------:R-:W-:Y:S02]  /*4510*/  @!P2 PRMT R25, RZ, 0x5410, R25 ;  /* 0x00005410ff19a816 */ /* 0x000fe40000000019 */
[----:B------:R-:W-:Y:S01]  /*4520*/  @!P1 PRMT R26, RZ, 0x5410, R26 ;  /* 0x00005410ff1a9816 */ /* 0x000fe2000000001a */
[----:B------:R-:W-:Y:S01]  /*4530*/  @!P3 FMUL.FTZ R23, R23, c[0x0][0x168] ;  /* 0x00005a001717ba20 */ /* 0x000fe20000410000 */
[----:B------:R-:W-:Y:S01]  /*4540*/  @!P0 PRMT R22, RZ, 0x5410, R22 ;  /* 0x00005410ff168816 */ /* 0x000fe20000000016 */
[----:B------:R-:W-:Y:S02]  /*4550*/  @!P2 FMUL.FTZ R0, R25, c[0x0][0x168] ;  /* 0x00005a001900aa20 */ /* 0x000fe40000410000 */
[----:B------:R-:W-:Y:S01]  /*4560*/  @!P1 FMUL.FTZ R26, R26, c[0x0][0x168] ;  /* 0x00005a001a1a9a20 */ /* 0x000fe20000410000 */
[----:B------:R-:W-:Y:S01]  /*4570*/  @!P3 F2FP.BF16.PACK_AB R4, RZ, R23 ;  /* 0x00000017ff04b23e */ /* 0x000fe200000010ff */
[----:B------:R-:W-:Y:S01]  /*4580*/  @!P0 FMUL.FTZ R25, R22, c[0x0][0x168] ;  /* 0x00005a0016198a20 */ /* 0x000fe20000410000 */
[----:B------:R-:W-:-:S02]  /*4590*/  @!P2 F2FP.BF16.PACK_AB R23, RZ, R0 ;  /* 0x00000000ff17a23e */ /* 0x000fc400000010ff */
[----:B------:R-:W-:Y:S02]  /*45a0*/  @!P1 F2FP.BF16.PACK_AB R22, RZ, R26 ;  /* 0x0000001aff16923e */ /* 0x000fe400000010ff */
[----:B------:R-:W-:Y:S01]  /*45b0*/  @!P0 F2FP.BF16.PACK_AB R25, RZ, R25 ;  /* 0x00000019ff19823e */ /* 0x000fe200000010ff */
[----:B------:R-:W-:Y:S05]  /*45c0*/  @P3 BRA `(.L_x_1800) ;  /* 0x0000112000003947 */ /* 0x000fea0003800000 */
[----:B--2---:R-:W-:Y:S01]  /*45d0*/  IMAD R0, R16, 0x200, R19 ;  /* 0x0000020010007824 */ /* 0x004fe200078e0213 */
        /* <DEDUP_REMOVED lines=15> */
[----:B------:R-:W-:Y:S01]  /*46d0*/  PRMT R0, RZ, 0x5410, R4 ;  /* 0x00005410ff007816 */ /* 0x000fe20000000004 */
[----:B------:R-:W-:-:S03]  /*46e0*/  IMAD.MOV.U32 R19, RZ, RZ, R24 ;  /* 0x000000ffff137224 */ /* 0x000fc600078e0018 */
[----:B------:R-:W0:Y:S02]  /*46f0*/  F2I.FTZ.TRUNC.NTZ R5, R0 ;  /* 0x0000000000057305 */ /* 0x000e24000021f100 */
[----:B0-----:R0:W-:Y:S01]  /*4700*/  STG.E.U8 [R2.64], R5 ;  /* 0x0000000502007986 */ /* 0x0011e2000c101124 */
[----:B------:R-:W-:Y:S05]  /*4710*/  BRA `(.L_x_1800) ;  /* 0x00000fd000007947 */ /* 0x000fea0003800000 */
.L_x_1804:
[----:B------:R-:W-:Y:S01]  /*4720*/  PRMT R5, RZ, 0x5410, R4 ;  /* 0x00005410ff057816 */ /* 0x000fe20000000004 */
[----:B------:R-:W-:-:S05]  /*4730*/  IMAD.MOV.U32 R19, RZ, RZ, R24 ;  /* 0x000000ffff137224 */ /* 0x000fca00078e0018 */
[----:B------:R-:W0:Y:S02]  /*4740*/  F2I.S64.TRUNC R4, R5 ;  /* 0x0000000500047311 */ /* 0x000e24000020d900 */
[----:B0-----:R0:W-:Y:S01]  /*4750*/  STG.E.U8 [R2.64], R4 ;  /* 0x0000000402007986 */ /* 0x0011e2000c101124 */
[----:B------:R-:W-:Y:S05]  /*4760*/  BRA `(.L_x_1800) ;  /* 0x00000f8000007947 */ /* 0x000fea0003800000 */
.L_x_1803:
[----:B------:R-:W-:-:S13]  /*4770*/  ISETP.NE.AND P0, PT, R0, 0x2, PT ;  /* 0x000000020000780c */ /* 0x000fda0003f05270 */
[----:B------:R-:W-:Y:S05]  /*4780*/  @!P0 BRA `(.L_x_1806) ;  /* 0x000000e000008947 */ /* 0x000fea0003800000 */
[----:B------:R-:W-:-:S13]  /*4790*/  ISETP.NE.AND P0, PT, R0, 0x3, PT ;  /* 0x000000030000780c */ /* 0x000fda0003f05270 */
[----:B------:R-:W-:Y:S05]  /*47a0*/  @!P0 BRA `(.L_x_1807) ;  /* 0x0000007000008947 */ /* 0x000fea0003800000 */
[----:B------:R-:W-:-:S13]  /*47b0*/  ISETP.NE.AND P0, PT, R0, 0x4, PT ;  /* 0x000000040000780c */ /* 0x000fda0003f05270 */
[----:B------:R-:W-:Y:S05]  /*47c0*/  @P0 BRA `(.L_x_1805) ;  /* 0x00000d4000000947 */ /* 0x000fea0003800000 */
[----:B------:R-:W-:Y:S01]  /*47d0*/  PRMT R4, RZ, 0x5410, R4 ;  /* 0x00005410ff047816 */ /* 0x000fe20000000004 */
[----:B------:R-:W-:-:S05]  /*47e0*/  IMAD.MOV.U32 R19, RZ, RZ, R24 ;  /* 0x000000ffff137224 */ /* 0x000fca00078e0018 */
[----:B------:R-:W0:Y:S02]  /*47f0*/  F2I.S64.TRUNC R4, R4 ;  /* 0x0000000400047311 */ /* 0x000e24000020d900 */
[----:B0-----:R0:W-:Y:S01]  /*4800*/  STG.E.64 [R2.64], R4 ;  /* 0x0000000402007986 */ /* 0x0011e2000c101b24 */
[----:B------:R-:W-:Y:S05]  /*4810*/  BRA `(.L_x_1800) ;  /* 0x00000ed000007947 */ /* 0x000fea0003800000 */
.L_x_1807:
[----:B------:R-:W-:Y:S01]  /*4820*/  PRMT R4, RZ, 0x5410, R4 ;  /* 0x00005410ff047816 */ /* 0x000fe20000000004 */
[----:B------:R-:W-:-:S03]  /*4830*/  IMAD.MOV.U32 R19, RZ, RZ, R24 ;  /* 0x000000ffff137224 */ /* 0x000fc600078e0018 */
[----:B------:R-:W0:Y:S02]  /*4840*/  F2I.FTZ.TRUNC.NTZ R5, R4 ;  /* 0x0000000400057305 */ /* 0x000e24000021f100 */
[----:B0-----:R0:W-:Y:S01]  /*4850*/  STG.E [R2.64], R5 ;  /* 0x0000000502007986 */ /* 0x0011e2000c101924 */
[----:B------:R-:W-:Y:S05]  /*4860*/  BRA `(.L_x_1800) ;  /* 0x00000e8000007947 */ /* 0x000fea0003800000 */
.L_x_1806:
[----:B------:R-:W-:Y:S01]  /*4870*/  PRMT R4, RZ, 0x5410, R4 ;  /* 0x00005410ff047816 */ /* 0x000fe20000000004 */
[----:B------:R-:W-:-:S03]  /*4880*/  IMAD.MOV.U32 R19, RZ, RZ, R24 ;  /* 0x000000ffff137224 */ /* 0x000fc600078e0018 */
[----:B------:R-:W0:Y:S02]  /*4890*/  F2I.FTZ.TRUNC.NTZ R5, R4 ;  /* 0x0000000400057305 */ /* 0x000e24000021f100 */
[----:B0-----:R0:W-:Y:S01]  /*48a0*/  STG.E.U16 [R2.64], R5 ;  /* 0x0000000502007986 */ /* 0x0011e2000c101524 */
[----:B------:R-:W-:Y:S05]  /*48b0*/  BRA `(.L_x_1800) ;  /* 0x00000e3000007947 */ /* 0x000fea0003800000 */
.L_x_1802:
[----:B------:R-:W-:-:S13]  /*48c0*/  ISETP.GT.AND P0, PT, R0, 0x6, PT ;  /* 0x000000060000780c */ /* 0x000fda0003f04270 */
[----:B------:R-:W-:Y:S05]  /*48d0*/  @P0 BRA `(.L_x_1808) ;  /* 0x000000d000000947 */ /* 0x000fea0003800000 */
[----:B------:R-:W-:-:S13]  /*48e0*/  ISETP.NE.AND P0, PT, R0, 0x5, PT ;  /* 0x000000050000780c */ /* 0x000fda0003f05270 */
[----:B------:R-:W-:Y:S05]  /*48f0*/  @!P0 BRA `(.L_x_1809) ;  /* 0x0000006000008947 */ /* 0x000fea0003800000 */
[----:B------:R-:W-:-:S13]  /*4900*/  ISETP.NE.AND P0, PT, R0, 0x6, PT ;  /* 0x000000060000780c */ /* 0x000fda0003f05270 */
[----:B------:R-:W-:Y:S05]  /*4910*/  @P0 BRA `(.L_x_1805) ;  /* 0x00000bf000000947 */ /* 0x000fea0003800000 */
[----:B------:R-:W-:Y:S01]  /*4920*/  PRMT R5, RZ, 0x5410, R4 ;  /* 0x00005410ff057816 */ /* 0x000fe20000000004 */
[----:B------:R-:W-:-:S04]  /*4930*/  IMAD.MOV.U32 R19, RZ, RZ, R24 ;  /* 0x000000ffff137224 */ /* 0x000fc800078e0018 */
[----:B------:R0:W-:Y:S01]  /*4940*/  STG.E [R2.64], R5 ;  /* 0x0000000502007986 */ /* 0x0001e2000c101924 */
[----:B------:R-:W-:Y:S05]  /*4950*/  BRA `(.L_x_1800) ;  /* 0x00000d9000007947 */ /* 0x000fea0003800000 */
.L_x_1809:
[----:B------:R-:W-:Y:S01]  /*4960*/  PRMT R0, RZ, 0x5410, R4 ;  /* 0x00005410ff007816 */ /* 0x000fe20000000004 */
[----:B------:R-:W-:-:S03]  /*4970*/  IMAD.MOV.U32 R19, RZ, RZ, R24 ;  /* 0x000000ffff137224 */ /* 0x000fc600078e0018 */
[----:B------:R-:W-:-:S05]  /*4980*/  F2FP.PACK_AB R0, RZ, R0 ;  /* 0x00000000ff00723e */ /* 0x000fca00000000ff */
[----:B------:R0:W-:Y:S01]  /*4990*/  STG.E.U16 [R2.64], R0 ;  /* 0x0000000002007986 */ /* 0x0001e2000c101524 */
[----:B------:R-:W-:Y:S05]  /*49a0*/  BRA `(.L_x_1800) ;  /* 0x00000d4000007947 */ /* 0x000fea0003800000 */
.L_x_1808:
[----:B------:R-:W-:-:S13]  /*49b0*/  ISETP.NE.AND P0, PT, R0, 0x7, PT ;  /* 0x000000070000780c */ /* 0x000fda0003f05270 */
[----:B------:R-:W-:Y:S05]  /*49c0*/  @!P0 BRA `(.L_x_1810) ;  /* 0x000000f000008947 */ /* 0x000fea0003800000 */
[----:B------:R-:W-:-:S13]  /*49d0*/  ISETP.NE.AND P0, PT, R0, 0x8, PT ;  /* 0x000000080000780c */ /* 0x000fda0003f05270 */
[----:B------:R-:W-:Y:S05]  /*49e0*/  @!P0 BRA `(.L_x_1811) ;  /* 0x0000007000008947 */ /* 0x000fea0003800000 */
[----:B------:R-:W-:-:S13]  /*49f0*/  ISETP.NE.AND P0, PT, R0, 0x9, PT ;  /* 0x000000090000780c */ /* 0x000fda0003f05270 */
[----:B------:R-:W-:Y:S05]  /*4a00*/  @P0 BRA `(.L_x_1805) ;  /* 0x00000b0000000947 */ /* 0x000fea0003800000 */
[----:B------:R-:W-:Y:S01]  /*4a10*/  IMAD.MOV.U32 R5, RZ, RZ, RZ ;  /* 0x000000ffff057224 */ /* 0x000fe200078e00ff */
[----:B------:R-:W-:Y:S01]  /*4a20*/  PRMT R4, RZ, 0x5410, R4 ;  /* 0x00005410ff047816 */ /* 0x000fe20000000004 */
[----:B------:R-:W-:-:S04]  /*4a30*/  IMAD.MOV.U32 R19, RZ, RZ, R24 ;  /* 0x000000ffff137224 */ /* 0x000fc800078e0018 */
[----:B------:R0:W-:Y:S01]  /*4a40*/  STG.E.64 [R2.64], R4 ;  /* 0x0000000402007986 */ /* 0x0001e2000c101b24 */
[----:B------:R-:W-:Y:S05]  /*4a50*/  BRA `(.L_x_1800) ;  /* 0x00000c9000007947 */ /* 0x000fea0003800000 */
.L_x_1811:
[----:B------:R-:W-:Y:S01]  /*4a60*/  PRMT R4, RZ, 0x5410, R4 ;  /* 0x00005410ff047816 */ /* 0x000fe20000000004 */
[----:B------:R-:W-:-:S03]  /*4a70*/  IMAD.MOV.U32 R19, RZ, RZ, R24 ;  /* 0x000000ffff137224 */ /* 0x000fc600078e0018 */
[----:B------:R-:W-:-:S04]  /*4a80*/  F2FP.PACK_AB R5, RZ, R4 ;  /* 0x00000004ff05723e */ /* 0x000fc800000000ff */
[----:B------:R-:W-:-:S05]  /*4a90*/  PRMT R5, R5, 0x5410, RZ ;  /* 0x0000541005057816 */ /* 0x000fca00000000ff */
[----:B------:R0:W-:Y:S01]  /*4aa0*/  STG.E [R2.64], R5 ;  /* 0x0000000502007986 */ /* 0x0001e2000c101924 */
[----:B------:R-:W-:Y:S05]  /*4ab0*/  BRA `(.L_x_1800) ;  /* 0x00000c3000007947 */ /* 0x000fea0003800000 */
.L_x_1810:
[----:B------:R-:W-:Y:S01]  /*4ac0*/  PRMT R4, RZ, 0x5410, R4 ;  /* 0x00005410ff047816 */ /* 0x000fe20000000004 */
[----:B------:R-:W-:-:S04]  /*4ad0*/  IMAD.MOV.U32 R19, RZ, RZ, R24 ;  /* 0x000000ffff137224 */ /* 0x000fc800078e0018 */
[----:B------:R-:W-:-:S06]  /*4ae0*/  FMUL.FTZ R4, R4, 1 ;  /* 0x3f80000004047820 */ /* 0x000fcc0000410000 */
[----:B------:R-:W0:Y:S02]  /*4af0*/  F2F.F64.F32 R4, R4 ;  /* 0x0000000400047310 */ /* 0x000e240000201800 */
[----:B0-----:R0:W-:Y:S01]  /*4b00*/  STG.E.64 [R2.64], R4 ;  /* 0x0000000402007986 */ /* 0x0011e2000c101b24 */
[----:B------:R-:W-:Y:S05]  /*4b10*/  BRA `(.L_x_1800) ;  /* 0x00000bd000007947 */ /* 0x000fea0003800000 */
.L_x_1801:
        /* <DEDUP_REMOVED lines=8> */
[----:B------:R-:W-:Y:S01]  /*4ba0*/  PRMT R4, RZ, 0x5410, R4 ;  /* 0x00005410ff047816 */ /* 0x000fe20000000004 */
[----:B------:R-:W-:-:S03]  /*4bb0*/  IMAD.MOV.U32 R19, RZ, RZ, R24 ;  /* 0x000000ffff137224 */ /* 0x000fc600078e0018 */
[----:B------:R-:W-:-:S04]  /*4bc0*/  FSETP.NEU.FTZ.AND P0, PT, R4, RZ, PT ;  /* 0x000000ff0400720b */ /* 0x000fc80003f1d000 */
[----:B------:R-:W-:-:S05]  /*4bd0*/  SEL R5, RZ, 0x1, !P0 ;  /* 0x00000001ff057807 */ /* 0x000fca0004000000 */
[----:B------:R0:W-:Y:S01]  /*4be0*/  STG.E.U8 [R2.64], R5 ;  /* 0x0000000502007986 */ /* 0x0001e2000c101124 */
[----:B------:R-:W-:Y:S05]  /*4bf0*/  BRA `(.L_x_1800) ;  /* 0x00000af000007947 */ /* 0x000fea0003800000 */
.L_x_1814:
[----:B------:R-:W-:Y:S01]  /*4c00*/  PRMT R4, RZ, 0x5410, R4 ;  /* 0x00005410ff047816 */ /* 0x000fe20000000004 */
[----:B------:R-:W-:Y:S01]  /*4c10*/  CS2R R6, SRZ ;  /* 0x0000000000067805 */ /* 0x000fe2000001ff00 */
[----:B------:R-:W-:-:S03]  /*4c20*/  IMAD.MOV.U32 R19, RZ, RZ, R24 ;  /* 0x000000ffff137224 */ /* 0x000fc600078e0018 */
[----:B------:R-:W-:-:S06]  /*4c30*/  FMUL.FTZ R4, R4, 1 ;  /* 0x3f80000004047820 */ /* 0x000fcc0000410000 */
[----:B------:R-:W0:Y:S02]  /*4c40*/  F2F.F64.F32 R4, R4 ;  /* 0x0000000400047310 */ /* 0x000e240000201800 */
[----:B0-----:R0:W-:Y:S01]  /*4c50*/  STG.E.128 [R2.64], R4 ;  /* 0x0000000402007986 */ /* 0x0011e2000c101d24 */
[----:B------:R-:W-:Y:S05]  /*4c60*/  BRA `(.L_x_1800) ;  /* 0x00000a8000007947 */ /* 0x000fea0003800000 */
.L_x_1813:
        /* <DEDUP_REMOVED lines=21> */
.L_x_1818:
[----:B------:R-:W-:Y:S05]  /*4dc0*/  BSYNC B0 ;  /* 0x0000000000007941 */ /* 0x000fea0003800000 */
.L_x_1817:
[----:B------:R-:W-:Y:S01]  /*4dd0*/  LOP3.LUT R5, R0, R5, RZ, 0xfc, !PT ;  /* 0x0000000500057212 */ /* 0x000fe200078efcff */
[----:B------:R-:W-:-:S04]  /*4de0*/  IMAD.MOV.U32 R19, RZ, RZ, R24 ;  /* 0x000000ffff137224 */ /* 0x000fc800078e0018 */
[----:B------:R0:W-:Y:S01]  /*4df0*/  STG.E.U8 [R2.64], R5 ;  /* 0x0000000502007986 */ /* 0x0001e2000c101124 */
[----:B------:R-:W-:Y:S05]  /*4e00*/  BRA `(.L_x_1800) ;  /* 0x000008e000007947 */ /* 0x000fea0003800000 */
.L_x_1816:
        /* <DEDUP_REMOVED lines=13> */
.L_x_1820:
[----:B------:R-:W-:Y:S01]  /*4ee0*/  IMAD.MOV.U32 R0, RZ, RZ, 0x7f ;  /* 0x0000007fff007424 */ /* 0x000fe200078e00ff */
[----:B------:R-:W-:-:S04]  /*4ef0*/  ISETP.GT.U32.AND P0, PT, R4, 0x7f800000, PT ;  /* 0x7f8000000400780c */ /* 0x000fc80003f04070 */
[----:B------:R-:W-:-:S04]  /*4f00*/  SEL R0, R0, 0x7c, P0 ;  /* 0x0000007c00007807 */ /* 0x000fc80000000000 */
.L_x_1821:
[----:B------:R-:W-:Y:S05]  /*4f10*/  BSYNC B0 ;  /* 0x0000000000007941 */ /* 0x000fea0003800000 */
.L_x_1819:
[----:B------:R-:W-:Y:S01]  /*4f20*/  LOP3.LUT R4, R5, 0x80000000, RZ, 0xc0, !PT ;  /* 0x8000000005047812 */ /* 0x000fe200078ec0ff */
[----:B------:R-:W-:-:S03]  /*4f30*/  IMAD.MOV.U32 R19, RZ, RZ, R24 ;  /* 0x000000ffff137224 */ /* 0x000fc600078e0018 */
[----:B------:R-:W-:-:S04]  /*4f40*/  SHF.R.U32.HI R5, RZ, 0x18, R4 ;  /* 0x00000018ff057819 */ /* 0x000fc80000011604 */
[----:B------:R-:W-:-:S05]  /*4f50*/  LOP3.LUT R5, R0, R5, RZ, 0xfc, !PT ;  /* 0x0000000500057212 */ /* 0x000fca00078efcff */
[----:B------:R0:W-:Y:S01]  /*4f60*/  STG.E.U8 [R2.64], R5 ;  /* 0x0000000502007986 */ /* 0x0001e2000c101124 */
[----:B------:R-:W-:Y:S05]  /*4f70*/  BRA `(.L_x_1800) ;  /* 0x0000077000007947 */ /* 0x000fea0003800000 */
.L_x_1815:
[----:B------:R0:W-:Y:S01]  /*4f80*/  STG.E.U16 [R2.64], R4 ;  /* 0x0000000402007986 */ /* 0x0001e2000c101524 */
[----:B------:R-:W-:Y:S01]  /*4f90*/  IMAD.MOV.U32 R19, RZ, RZ, R24 ;  /* 0x000000ffff137224 */ /* 0x000fe200078e0018 */
[----:B------:R-:W-:Y:S05]  /*4fa0*/  BRA `(.L_x_1800) ;  /* 0x0000074000007947 */ /* 0x000fea0003800000 */
.L_x_1812:
        /* <DEDUP_REMOVED lines=10> */
[----:B------:R-:W0:Y:S02]  /*5050*/  F2I.FTZ.U32.TRUNC.NTZ R5, R5 ;  /* 0x0000000500057305 */ /* 0x000e24000021f000 */
[----:B0-----:R0:W-:Y:S01]  /*5060*/  STG.E.U16 [R2.64], R5 ;  /* 0x0000000502007986 */ /* 0x0011e2000c101524 */
[----:B------:R-:W-:Y:S05]  /*5070*/  BRA `(.L_x_1800) ;  /* 0x0000067000007947 */ /* 0x000fea0003800000 */
.L_x_1824:
        /* <DEDUP_REMOVED lines=17> */
.L_x_1827:
[----:B------:R-:W-:-:S04]  /*5190*/  LOP3.LUT R0, R7, 0x80000000, RZ, 0xc0, !PT ;  /* 0x8000000007007812 */ /* 0x000fc800078ec0ff */
[----:B------:R-:W-:-:S04]  /*51a0*/  SHF.R.U32.HI R5, RZ, 0x18, R0 ;  /* 0x00000018ff057819 */ /* 0x000fc80000011600 */
[----:B------:R-:W-:-:S04]  /*51b0*/  LOP3.LUT R4, R4, R5, RZ, 0xfc, !PT ;  /* 0x0000000504047212 */ /* 0x000fc800078efcff */
[----:B------:R-:W-:Y:S02]  /*51c0*/  PRMT R0, R4, 0x7610, R0 ;  /* 0x0000761004007816 */ /* 0x000fe40000000000 */
.L_x_1826:
[----:B------:R-:W-:Y:S05]  /*51d0*/  BSYNC B0 ;  /* 0x0000000000007941 */ /* 0x000fea0003800000 */
.L_x_1825:
[----:B------:R0:W-:Y:S01]  /*51e0*/  STG.E.U8 [R2.64], R0 ;  /* 0x0000000002007986 */ /* 0x0001e2000c101124 */
[----:B------:R-:W-:Y:S01]  /*51f0*/  IMAD.MOV.U32 R19, RZ, RZ, R24 ;  /* 0x000000ffff137224 */ /* 0x000fe200078e0018 */
[----:B------:R-:W-:Y:S05]  /*5200*/  BRA `(.L_x_1800) ;  /* 0x000004e000007947 */ /* 0x000fea0003800000 */
.L_x_1823:
        /* <DEDUP_REMOVED lines=17> */
.L_x_1830:
[----:B------:R-:W-:-:S04]  /*5320*/  LOP3.LUT R0, R7, 0x80000000, RZ, 0xc0, !PT ;  /* 0x8000000007007812 */ /* 0x000fc800078ec0ff */
[----:B------:R-:W-:-:S04]  /*5330*/  SHF.R.U32.HI R5, RZ, 0x18, R0 ;  /* 0x00000018ff057819 */ /* 0x000fc80000011600 */
[----:B------:R-:W-:-:S04]  /*5340*/  LOP3.LUT R4, R4, R5, RZ, 0xfc, !PT ;  /* 0x0000000504047212 */ /* 0x000fc800078efcff */
[----:B------:R-:W-:Y:S02]  /*5350*/  PRMT R0, R4, 0x7610, R0 ;  /* 0x0000761004007816 */ /* 0x000fe40000000000 */
.L_x_1829:
[----:B------:R-:W-:Y:S05]  /*5360*/  BSYNC B0 ;  /* 0x0000000000007941 */ /* 0x000fea0003800000 */
.L_x_1828:
[----:B------:R0:W-:Y:S01]  /*5370*/  STG.E.U8 [R2.64], R0 ;  /* 0x0000000002007986 */ /* 0x0001e2000c101124 */
[----:B------:R-:W-:Y:S01]  /*5380*/  IMAD.MOV.U32 R19, RZ, RZ, R24 ;  /* 0x000000ffff137224 */ /* 0x000fe200078e0018 */
[----:B------:R-:W-:Y:S05]  /*5390*/  BRA `(.L_x_1800) ;  /* 0x0000035000007947 */ /* 0x000fea0003800000 */
.L_x_1822:
[----:B------:R-:W-:-:S13]  /*53a0*/  ISETP.NE.AND P0, PT, R0, 0x1c, PT ;  /* 0x0000001c0000780c */ /* 0x000fda0003f05270 */
[----:B------:R-:W-:Y:S05]  /*53b0*/  @!P0 BRA `(.L_x_1831) ;  /* 0x000002f000008947 */ /* 0x000fea0003800000 */
[----:B------:R-:W-:-:S13]  /*53c0*/  ISETP.NE.AND P0, PT, R0, 0x1d, PT ;  /* 0x0000001d0000780c */ /* 0x000fda0003f05270 */
[----:B------:R-:W-:Y:S05]  /*53d0*/  @!P0 BRA `(.L_x_1832) ;  /* 0x0000028000008947 */ /* 0x000fea0003800000 */
[----:B------:R-:W-:-:S13]  /*53e0*/  ISETP.NE.AND P0, PT, R0, 0x2c, PT ;  /* 0x0000002c0000780c */ /* 0x000fda0003f05270 */
[----:B------:R-:W-:Y:S05]  /*53f0*/  @P0 BRA `(.L_x_1805) ;  /* 0x0000011000000947 */ /* 0x000fea0003800000 */
[----:B------:R-:W-:Y:S01]  /*5400*/  PRMT R5, RZ, 0x5410, R4 ;  /* 0x00005410ff057816 */ /* 0x000fe20000000004 */
[----:B------:R-:W-:Y:S01]  /*5410*/  IMAD.MOV.U32 R19, RZ, RZ, R24 ;  /* 0x000000ffff137224 */ /* 0x000fe200078e0018 */
        /* <DEDUP_REMOVED lines=15> */
.L_x_1805:
        /* <DEDUP_REMOVED lines=19> */
[----:B------:R-:W-:Y:S01]  /*5640*/  IMAD.MOV.U32 R19, RZ, RZ, R24 ;  /* 0x000000ffff137224 */ /* 0x000fe200078e0018 */
[----:B------:R-:W-:Y:S05]  /*5650*/  BRA `(.L_x_1800) ;  /* 0x0000009000007947 */ /* 0x000fea0003800000 */
.L_x_1832:
[----:B------:R-:W-:Y:S01]  /*5660*/  PRMT R4, RZ, 0x5410, R4 ;  /* 0x00005410ff047816 */ /* 0x000fe20000000004 */
[----:B------:R-:W-:-:S05]  /*5670*/  IMAD.MOV.U32 R19, RZ, RZ, R24 ;  /* 0x000000ffff137224 */ /* 0x000fca00078e0018 */
[----:B------:R-:W0:Y:S02]  /*5680*/  F2I.U64.TRUNC R4, R4 ;  /* 0x0000000400047311 */ /* 0x000e24000020d800 */
[----:B0-----:R0:W-:Y:S01]  /*5690*/  STG.E.64 [R2.64], R4 ;  /* 0x0000000402007986 */ /* 0x0011e2000c101b24 */
[----:B------:R-:W-:Y:S05]  /*56a0*/  BRA `(.L_x_1800) ;  /* 0x0000004000007947 */ /* 0x000fea0003800000 */
.L_x_1831:
[----:B------:R-:W-:Y:S01]  /*56b0*/  PRMT R4, RZ, 0x5410, R4 ;  /* 0x00005410ff047816 */ /* 0x000fe20000000004 */
[----:B------:R-:W-:-:S03]  /*56c0*/  IMAD.MOV.U32 R19, RZ, RZ, R24 ;  /* 0x000000ffff137224 */ /* 0x000fc600078e0018 */
[----:B------:R-:W0:Y:S02]  /*56d0*/  F2I.FTZ.U32.TRUNC.NTZ R5, R4 ;  /* 0x0000000400057305 */ /* 0x000e24000021f000 */
[----:B0-----:R0:W-:Y:S02]  /*56e0*/  STG.E [R2.64], R5 ;  /* 0x0000000502007986 */ /* 0x0011e4000c101924 */
.L_x_1800:
[----:B--2---:R-:W-:Y:S05]  /*56f0*/  BSYNC B6 ;  /* 0x0000000000067941 */ /* 0x004fea0003800000 */
.L_x_1799:
        /* <DEDUP_REMOVED lines=19> */
[----:B------:R-:W-:-:S06]  /*5830*/  PRMT R25, RZ, 0x5410, R25 ;  /* 0x00005410ff197816 */ /* 0x000fcc0000000019 */
[----:B------:R-:W0:Y:S02]  /*5840*/  F2I.FTZ.TRUNC.NTZ R25, R25 ;  /* 0x0000001900197305 */ /* 0x000e24000021f100 */
[----:B0-----:R0:W-:Y:S01]  /*5850*/  STG.E.U8 [R2.64], R25 ;  /* 0x0000001902007986 */ /* 0x0011e2000c101124 */
[----:B------:R-:W-:Y:S05]  /*5860*/  BRA `(.L_x_1840) ;  /* 0x00000e8000007947 */ /* 0x000fea0003800000 */
.L_x_1838:
[----:B------:R-:W-:-:S06]  /*5870*/  PRMT R5, RZ, 0x5410, R25 ;  /* 0x00005410ff057816 */ /* 0x000fcc0000000019 */
[----:B------:R-:W0:Y:S02]  /*5880*/  F2I.S64.TRUNC R4, R5 ;  /* 0x0000000500047311 */ /* 0x000e24000020d900 */
[----:B0-----:R0:W-:Y:S01]  /*5890*/  STG.E.U8 [R2.64], R4 ;  /* 0x0000000402007986 */ /* 0x0011e2000c101124 */
[----:B------:R-:W-:Y:S05]  /*58a0*/  BRA `(.L_x_1840) ;  /* 0x00000e4000007947 */ /* 0x000fea0003800000 */
.L_x_1837:
        /* <DEDUP_REMOVED lines=10> */
.L_x_1842:
[----:B------:R-:W-:-:S06]  /*5950*/  PRMT R25, RZ, 0x5410, R25 ;  /* 0x00005410ff197816 */ /* 0x000fcc0000000019 */
[----:B------:R-:W0:Y:S02]  /*5960*/  F2I.FTZ.TRUNC.NTZ R25, R25 ;  /* 0x0000001900197305 */ /* 0x000e24000021f100 */
[----:B0-----:R0:W-:Y:S01]  /*5970*/  STG.E [R2.64], R25 ;  /* 0x0000001902007986 */ /* 0x0011e2000c101924 */
[----:B------:R-:W-:Y:S05]  /*5980*/  BRA `(.L_x_1840) ;  /* 0x00000d6000007947 */ /* 0x000fea0003800000 */
.L_x_1841:
[----:B------:R-:W-:-:S06]  /*5990*/  PRMT R25, RZ, 0x5410, R25 ;  /* 0x00005410ff197816 */ /* 0x000fcc0000000019 */
[----:B------:R-:W0:Y:S02]  /*59a0*/  F2I.FTZ.TRUNC.NTZ R25, R25 ;  /* 0x0000001900197305 */ /* 0x000e24000021f100 */
[----:B0-----:R0:W-:Y:S01]  /*59b0*/  STG.E.U16 [R2.64], R25 ;  /* 0x0000001902007986 */ /* 0x0011e2000c101524 */
[----:B------:R-:W-:Y:S05]  /*59c0*/  BRA `(.L_x_1840) ;  /* 0x00000d2000007947 */ /* 0x000fea0003800000 */
.L_x_1836:
        /* <DEDUP_REMOVED lines=9> */
.L_x_1844:
[----:B------:R-:W-:-:S04]  /*5a60*/  PRMT R0, RZ, 0x5410, R25 ;  /* 0x00005410ff007816 */ /* 0x000fc80000000019 */
[----:B------:R-:W-:-:S05]  /*5a70*/  F2FP.PACK_AB R0, RZ, R0 ;  /* 0x00000000ff00723e */ /* 0x000fca00000000ff */
[----:B------:R0:W-:Y:S01]  /*5a80*/  STG.E.U16 [R2.64], R0 ;  /* 0x0000000002007986 */ /* 0x0001e2000c101524 */
[----:B------:R-:W-:Y:S05]  /*5a90*/  BRA `(.L_x_1840) ;  /* 0x00000c5000007947 */ /* 0x000fea0003800000 */
.L_x_1843:
        /* <DEDUP_REMOVED lines=10> */
.L_x_1846:
[----:B------:R-:W-:-:S04]  /*5b40*/  PRMT R25, RZ, 0x5410, R25 ;  /* 0x00005410ff197816 */ /* 0x000fc80000000019 */
[----:B------:R-:W-:-:S04]  /*5b50*/  F2FP.PACK_AB R5, RZ, R25 ;  /* 0x00000019ff05723e */ /* 0x000fc800000000ff */
[----:B------:R-:W-:-:S05]  /*5b60*/  PRMT R5, R5, 0x5410, RZ ;  /* 0x0000541005057816 */ /* 0x000fca00000000ff */
[----:B------:R0:W-:Y:S01]  /*5b70*/  STG.E [R2.64], R5 ;  /* 0x0000000502007986 */ /* 0x0001e2000c101924 */
[----:B------:R-:W-:Y:S05]  /*5b80*/  BRA `(.L_x_1840) ;  /* 0x00000b6000007947 */ /* 0x000fea0003800000 */
.L_x_1845:
[----:B------:R-:W-:-:S05]  /*5b90*/  PRMT R4, RZ, 0x5410, R25 ;  /* 0x00005410ff047816 */ /* 0x000fca0000000019 */
[----:B------:R-:W-:-:S06]  /*5ba0*/  FMUL.FTZ R4, R4, 1 ;  /* 0x3f80000004047820 */ /* 0x000fcc0000410000 */
[----:B------:R-:W0:Y:S02]  /*5bb0*/  F2F.F64.F32 R4, R4 ;  /* 0x0000000400047310 */ /* 0x000e240000201800 */
[----:B0-----:R0:W-:Y:S01]  /*5bc0*/  STG.E.64 [R2.64], R4 ;  /* 0x0000000402007986 */ /* 0x0011e2000c101b24 */
[----:B------:R-:W-:Y:S05]  /*5bd0*/  BRA `(.L_x_1840) ;  /* 0x00000b1000007947 */ /* 0x000fea0003800000 */
.L_x_1835:
        /* <DEDUP_REMOVED lines=13> */
.L_x_1849:
[----:B------:R-:W-:Y:S01]  /*5cb0*/  PRMT R25, RZ, 0x5410, R25 ;  /* 0x00005410ff197816 */ /* 0x000fe20000000019 */
[----:B------:R-:W-:-:S04]  /*5cc0*/  CS2R R6, SRZ ;  /* 0x0000000000067805 */ /* 0x000fc8000001ff00 */
[----:B------:R-:W-:-:S06]  /*5cd0*/  FMUL.FTZ R4, R25, 1 ;  /* 0x3f80000019047820 */ /* 0x000fcc0000410000 */
[----:B------:R-:W0:Y:S02]  /*5ce0*/  F2F.F64.F32 R4, R4 ;  /* 0x0000000400047310 */ /* 0x000e240000201800 */
[----:B0-----:R0:W-:Y:S01]  /*5cf0*/  STG.E.128 [R2.64], R4 ;  /* 0x0000000402007986 */ /* 0x0011e2000c101d24 */
[----:B------:R-:W-:Y:S05]  /*5d00*/  BRA `(.L_x_1840) ;  /* 0x000009e000007947 */ /* 0x000fea0003800000 */
.L_x_1848:
        /* <DEDUP_REMOVED lines=21> */
.L_x_1853:
[----:B------:R-:W-:Y:S05]  /*5e60*/  BSYNC B0 ;  /* 0x0000000000007941 */ /* 0x000fea0003800000 */
.L_x_1852:
[----:B------:R-:W-:-:S05]  /*5e70*/  LOP3.LUT R5, R0, R5, RZ, 0xfc, !PT ;  /* 0x0000000500057212 */ /* 0x000fca00078efcff */
[----:B------:R0:W-:Y:S01]  /*5e80*/  STG.E.U8 [R2.64], R5 ;  /* 0x0000000502007986 */ /* 0x0001e2000c101124 */
[----:B------:R-:W-:Y:S05]  /*5e90*/  BRA `(.L_x_1840) ;  /* 0x0000085000007947 */ /* 0x000fea0003800000 */
.L_x_1851:
        /* <DEDUP_REMOVED lines=13> */
.L_x_1855:
[----:B------:R-:W-:Y:S01]  /*5f70*/  IMAD.MOV.U32 R0, RZ, RZ, 0x7f ;  /* 0x0000007fff007424 */ /* 0x000fe200078e00ff */
[----:B------:R-:W-:-:S04]  /*5f80*/  ISETP.GT.U32.AND P0, PT, R4, 0x7f800000, PT ;  /* 0x7f8000000400780c */ /* 0x000fc80003f04070 */
[----:B------:R-:W-:-:S04]  /*5f90*/  SEL R0, R0, 0x7c, P0 ;  /* 0x0000007c00007807 */ /* 0x000fc80000000000 */
.L_x_1856:
[----:B------:R-:W-:Y:S05]  /*5fa0*/  BSYNC B0 ;  /* 0x0000000000007941 */ /* 0x000fea0003800000 */
.L_x_1854:
[----:B------:R-:W-:-:S04]  /*5fb0*/  LOP3.LUT R4, R25, 0x80000000, RZ, 0xc0, !PT ;  /* 0x8000000019047812 */ /* 0x000fc800078ec0ff */
[----:B------:R-:W-:-:S04]  /*5fc0*/  SHF.R.U32.HI R5, RZ, 0x18, R4 ;  /* 0x00000018ff057819 */ /* 0x000fc80000011604 */
[----:B------:R-:W-:-:S05]  /*5fd0*/  LOP3.LUT R5, R0, R5, RZ, 0xfc, !PT ;  /* 0x0000000500057212 */ /* 0x000fca00078efcff */
[----:B------:R0:W-:Y:S01]  /*5fe0*/  STG.E.U8 [R2.64], R5 ;  /* 0x0000000502007986 */ /* 0x0001e2000c101124 */
[----:B------:R-:W-:Y:S05]  /*5ff0*/  BRA `(.L_x_1840) ;  /* 0x000006f000007947 */ /* 0x000fea0003800000 */
.L_x_1850:
[----:B------:R0:W-:Y:S01]  /*6000*/  STG.E.U16 [R2.64], R25 ;  /* 0x0000001902007986 */ /* 0x0001e2000c101524 */
[----:B------:R-:W-:Y:S05]  /*6010*/  BRA `(.L_x_1840) ;  /* 0x000006d000007947 */ /* 0x000fea0003800000 */
.L_x_1847:
        /* <DEDUP_REMOVED lines=12> */
.L_x_1859:
        /* <DEDUP_REMOVED lines=17> */
.L_x_1862:
[----:B------:R-:W-:-:S04]  /*61f0*/  LOP3.LUT R0, R25, 0x80000000, RZ, 0xc0, !PT ;  /* 0x8000000019007812 */ /* 0x000fc800078ec0ff */
[----:B------:R-:W-:-:S04]  /*6200*/  SHF.R.U32.HI R5, RZ, 0x18, R0 ;  /* 0x00000018ff057819 */ /* 0x000fc80000011600 */
[----:B------:R-:W-:-:S04]  /*6210*/  LOP3.LUT R4, R4, R5, RZ, 0xfc, !PT ;  /* 0x0000000504047212 */ /* 0x000fc800078efcff */
[----:B------:R-:W-:Y:S02]  /*6220*/  PRMT R0, R4, 0x7610, R0 ;  /* 0x0000761004007816 */ /* 0x000fe40000000000 */
.L_x_1861:
[----:B------:R-:W-:Y:S05]  /*6230*/  BSYNC B0 ;  /* 0x0000000000007941 */ /* 0x000fea0003800000 */
.L_x_1860:
[----:B------:R0:W-:Y:S01]  /*6240*/  STG.E.U8 [R2.64], R0 ;  /* 0x0000000002007986 */ /* 0x0001e2000c101124 */
[----:B------:R-:W-:Y:S05]  /*6250*/  BRA `(.L_x_1840) ;  /* 0x0000049000007947 */ /* 0x000fea0003800000 */
.L_x_1858:
        /* <DEDUP_REMOVED lines=17> */
.L_x_1865:
[----:B------:R-:W-:-:S04]  /*6370*/  LOP3.LUT R0, R25, 0x80000000, RZ, 0xc0, !PT ;  /* 0x8000000019007812 */ /* 0x000fc800078ec0ff */
[----:B------:R-:W-:-:S04]  /*6380*/  SHF.R.U32.HI R5, RZ, 0x18, R0 ;  /* 0x00000018ff057819 */ /* 0x000fc80000011600 */
[----:B------:R-:W-:-:S04]  /*6390*/  LOP3.LUT R4, R4, R5, RZ, 0xfc, !PT ;  /* 0x0000000504047212 */ /* 0x000fc800078efcff */
[----:B------:R-:W-:Y:S02]  /*63a0*/  PRMT R0, R4, 0x7610, R0 ;  /* 0x0000761004007816 */ /* 0x000fe40000000000 */
.L_x_1864:
[----:B------:R-:W-:Y:S05]  /*63b0*/  BSYNC B0 ;  /* 0x0000000000007941 */ /* 0x000fea0003800000 */
.L_x_1863:
[----:B------:R0:W-:Y:S01]  /*63c0*/  STG.E.U8 [R2.64], R0 ;  /* 0x0000000002007986 */ /* 0x0001e2000c101124 */
[----:B------:R-:W-:Y:S05]  /*63d0*/  BRA `(.L_x_1840) ;  /* 0x0000031000007947 */ /* 0x000fea0003800000 */
.L_x_1857:
[----:B------:R-:W-:-:S13]  /*63e0*/  ISETP.NE.AND P0, PT, R0, 0x1c, PT ;  /* 0x0000001c0000780c */ /* 0x000fda0003f05270 */
[----:B------:R-:W-:Y:S05]  /*63f0*/  @!P0 BRA `(.L_x_1866) ;  /* 0x000002c000008947 */ /* 0x000fea0003800000 */
[----:B------:R-:W-:-:S13]  /*6400*/  ISETP.NE.AND P0, PT, R0, 0x1d, PT ;  /* 0x0000001d0000780c */ /* 0x000fda0003f05270 */
[----:B------:R-:W-:Y:S05]  /*6410*/  @!P0 BRA `(.L_x_1867) ;  /* 0x0000026000008947 */ /* 0x000fea0003800000 */
[----:B------:R-:W-:-:S13]  /*6420*/  ISETP.NE.AND P0, PT, R0, 0x2c, PT ;  /* 0x0000002c0000780c */ /* 0x000fda0003f05270 */
[----:B------:R-:W-:Y:S05]  /*6430*/  @P0 BRA `(.L_x_1839) ;  /* 0x0000010000000947 */ /* 0x000fea0003800000 */
[----:B------:R-:W-:Y:S01]  /*6440*/  PRMT R25, RZ, 0x5410, R25 ;  /* 0x00005410ff197816 */ /* 0x000fe20000000019 */
[----:B------:R-:W-:Y:S01]  /*6450*/  IMAD.MOV.U32 R5, RZ, RZ, 0xff ;  /* 0x000000ffff057424 */ /* 0x000fe200078e00ff */
[----:B------:R-:W-:Y:S02]  /*6460*/  PLOP3.LUT P0, PT, PT, PT, PT, 0x80, 0x0 ;  /* 0x000000000000781c */ /* 0x000fe40003f0f070 */
[----:B------:R-:W-:-:S04]  /*6470*/  SHF.R.U32.HI R6, RZ, 0x17, R25 ;  /* 0x00000017ff067819 */ /* 0x000fc80000011619 */
[----:B------:R-:W-:-:S04]  /*6480*/  LOP3.LUT R4, R6, 0xff, RZ, 0xc0, !PT ;  /* 0x000000ff06047812 */ /* 0x000fc800078ec0ff */
[----:B------:R-:W-:-:S13]  /*6490*/  ISETP.NE.AND P2, PT, R4, 0xff, PT ;  /* 0x000000ff0400780c */ /* 0x000fda0003f45270 */
[--C-:B------:R-:W-:Y:S02]  /*64a0*/  @P2 SHF.R.U32.HI R0, RZ, 0x16, R25.reuse ;  /* 0x00000016ff002819 */ /* 0x100fe40000011619 */
[----:B------:R-:W-:Y:S02]  /*64b0*/  @P2 LOP3.LUT P1, RZ, R4, 0x3fffff, R25, 0xf8, !PT ;  /* 0x003fffff04ff2812 */ /* 0x000fe4000782f819 */
        /* <DEDUP_REMOVED lines=8> */
.L_x_1839:
        /* <DEDUP_REMOVED lines=20> */
.L_x_1867:
[----:B------:R-:W-:-:S06]  /*6680*/  PRMT R4, RZ, 0x5410, R25 ;  /* 0x00005410ff047816 */ /* 0x000fcc0000000019 */
[----:B------:R-:W0:Y:S02]  /*6690*/  F2I.U64.TRUNC R4, R4 ;  /* 0x0000000400047311 */ /* 0x000e24000020d800 */
[----:B0-----:R0:W-:Y:S01]  /*66a0*/  STG.E.64 [R2.64], R4 ;  /* 0x0000000402007986 */ /* 0x0011e2000c101b24 */
[----:B------:R-:W-:Y:S05]  /*66b0*/  BRA `(.L_x_1840) ;  /* 0x0000003000007947 */ /* 0x000fea0003800000 */
.L_x_1866:
[----:B------:R-:W-:-:S06]  /*66c0*/  PRMT R25, RZ, 0x5410, R25 ;  /* 0x00005410ff197816 */ /* 0x000fcc0000000019 */
[----:B------:R-:W0:Y:S02]  /*66d0*/  F2I.FTZ.U32.TRUNC.NTZ R25, R25 ;  /* 0x0000001900197305 */ /* 0x000e24000021f000 */
[----:B0-----:R0:W-:Y:S02]  /*66e0*/  STG.E [R2.64], R25 ;  /* 0x0000001902007986 */ /* 0x0011e4000c101924 */
.L_x_1840:
        /* <DEDUP_REMOVED lines=23> */
.L_x_1871:
[----:B------:R-:W-:-:S06]  /*6860*/  PRMT R5, RZ, 0x5410, R22 ;  /* 0x00005410ff057816 */ /* 0x000fcc0000000016 */
[----:B------:R-:W0:Y:S02]  /*6870*/  F2I.S64.TRUNC R4, R5 ;  /* 0x0000000500047311 */ /* 0x000e24000020d900 */
[----:B0-----:R0:W-:Y:S01]  /*6880*/  STG.E.U8 [R2.64], R4 ;  /* 0x0000000402007986 */ /* 0x0011e2000c101124 */
[----:B------:R-:W-:Y:S05]  /*6890*/  BRA `(.L_x_1873) ;  /* 0x00000e4000007947 */ /* 0x000fea0003800000 */
.L_x_1870:
        /* <DEDUP_REMOVED lines=10> */
.L_x_1875:
[----:B------:R-:W-:-:S04]  /*6940*/  PRMT R22, RZ, 0x5410, R22 ;  /* 0x00005410ff167816 */ /* 0x000fc80000000016 */
[----:B------:R-:W0:Y:S02]  /*6950*/  F2I.FTZ.TRUNC.NTZ R5, R22 ;  /* 0x0000001600057305 */ /* 0x000e24000021f100 */
[----:B0-----:R0:W-:Y:S01]  /*6960*/  STG.E [R2.64], R5 ;  /* 0x0000000502007986 */ /* 0x0011e2000c101924 */
[----:B------:R-:W-:Y:S05]  /*6970*/  BRA `(.L_x_1873) ;  /* 0x00000d6000007947 */ /* 0x000fea0003800000 */
.L_x_1874:
[----:B------:R-:W-:-:S04]  /*6980*/  PRMT R22, RZ, 0x5410, R22 ;  /* 0x00005410ff167816 */ /* 0x000fc80000000016 */
[----:B------:R-:W0:Y:S02]  /*6990*/  F2I.FTZ.TRUNC.NTZ R5, R22 ;  /* 0x0000001600057305 */ /* 0x000e24000021f100 */
[----:B0-----:R0:W-:Y:S01]  /*69a0*/  STG.E.U16 [R2.64], R5 ;  /* 0x0000000502007986 */ /* 0x0011e2000c101524 */
[----:B------:R-:W-:Y:S05]  /*69b0*/  BRA `(.L_x_1873) ;  /* 0x00000d2000007947 */ /* 0x000fea0003800000 */
.L_x_1869:
        /* <DEDUP_REMOVED lines=9> */
.L_x_1877:
[----:B------:R-:W-:-:S04]  /*6a50*/  PRMT R0, RZ, 0x5410, R22 ;  /* 0x00005410ff007816 */ /* 0x000fc80000000016 */
[----:B------:R-:W-:-:S05]  /*6a60*/  F2FP.PACK_AB R0, RZ, R0 ;  /* 0x00000000ff00723e */ /* 0x000fca00000000ff */
[----:B------:R0:W-:Y:S01]  /*6a70*/  STG.E.U16 [R2.64], R0 ;  /* 0x0000000002007986 */ /* 0x0001e2000c101524 */
[----:B------:R-:W-:Y:S05]  /*6a80*/  BRA `(.L_x_1873) ;  /* 0x00000c5000007947 */ /* 0x000fea0003800000 */
.L_x_1876:
        /* <DEDUP_REMOVED lines=10> */
.L_x_1879:
[----:B------:R-:W-:-:S04]  /*6b30*/  PRMT R22, RZ, 0x5410, R22 ;  /* 0x00005410ff167816 */ /* 0x000fc80000000016 */
[----:B------:R-:W-:-:S04]  /*6b40*/  F2FP.PACK_AB R5, RZ, R22 ;  /* 0x00000016ff05723e */ /* 0x000fc800000000ff */
[----:B------:R-:W-:-:S05]  /*6b50*/  PRMT R5, R5, 0x5410, RZ ;  /* 0x0000541005057816 */ /* 0x000fca00000000ff */
[----:B------:R0:W-:Y:S01]  /*6b60*/  STG.E [R2.64], R5 ;  /* 0x0000000502007986 */ /* 0x0001e2000c101924 */
[----:B------:R-:W-:Y:S05]  /*6b70*/  BRA `(.L_x_1873) ;  /* 0x00000b6000007947 */ /* 0x000fea0003800000 */
.L_x_1878:
[----:B------:R-:W-:-:S05]  /*6b80*/  PRMT R4, RZ, 0x5410, R22 ;  /* 0x00005410ff047816 */ /* 0x000fca0000000016 */
[----:B------:R-:W-:-:S06]  /*6b90*/  FMUL.FTZ R4, R4, 1 ;  /* 0x3f80000004047820 */ /* 0x000fcc0000410000 */
[----:B------:R-:W0:Y:S02]  /*6ba0*/  F2F.F64.F32 R4, R4 ;  /* 0x0000000400047310 */ /* 0x000e240000201800 */
[----:B0-----:R0:W-:Y:S01]  /*6bb0*/  STG.E.64 [R2.64], R4 ;  /* 0x0000000402007986 */ /* 0x0011e2000c101b24 */
[----:B------:R-:W-:Y:S05]  /*6bc0*/  BRA `(.L_x_1873) ;  /* 0x00000b1000007947 */ /* 0x000fea0003800000 */
.L_x_1868:
        /* <DEDUP_REMOVED lines=13> */
.L_x_1882:
[----:B------:R-:W-:Y:S01]  /*6ca0*/  PRMT R22, RZ, 0x5410, R22 ;  /* 0x00005410ff167816 */ /* 0x000fe20000000016 */
[----:B------:R-:W-:-:S04]  /*6cb0*/  CS2R R6, SRZ ;  /* 0x0000000000067805 */ /* 0x000fc8000001ff00 */
[----:B------:R-:W-:-:S06]  /*6cc0*/  FMUL.FTZ R4, R22, 1 ;  /* 0x3f80000016047820 */ /* 0x000fcc0000410000 */
[----:B------:R-:W0:Y:S02]  /*6cd0*/  F2F.F64.F32 R4, R4 ;  /* 0x0000000400047310 */ /* 0x000e240000201800 */
[----:B0-----:R0:W-:Y:S01]  /*6ce0*/  STG.E.128 [R2.64], R4 ;  /* 0x0000000402007986 */ /* 0x0011e2000c101d24 */
[----:B------:R-:W-:Y:S05]  /*6cf0*/  BRA `(.L_x_1873) ;  /* 0x000009e000007947 */ /* 0x000fea0003800000 */
.L_x_1881:
        /* <DEDUP_REMOVED lines=21> */
.L_x_1886:
[----:B------:R-:W-:Y:S05]  /*6e50*/  BSYNC B0 ;  /* 0x0000000000007941 */ /* 0x000fea0003800000 */
.L_x_1885:
[----:B------:R-:W-:-:S05]  /*6e60*/  LOP3.LUT R5, R0, R5, RZ, 0xfc, !PT ;  /* 0x0000000500057212 */ /* 0x000fca00078efcff */
[----:B------:R0:W-:Y:S01]  /*6e70*/  STG.E.U8 [R2.64], R5 ;  /* 0x0000000502007986 */ /* 0x0001e2000c101124 */
[----:B------:R-:W-:Y:S05]  /*6e80*/  BRA `(.L_x_1873) ;  /* 0x0000085000007947 */ /* 0x000fea0003800000 */
.L_x_1884:
        /* <DEDUP_REMOVED lines=13> */
.L_x_1888:
[----:B------:R-:W-:Y:S01]  /*6f60*/  IMAD.MOV.U32 R0, RZ, RZ, 0x7f ;  /* 0x0000007fff007424 */ /* 0x000fe200078e00ff */
[----:B------:R-:W-:-:S04]  /*6f70*/  ISETP.GT.U32.AND P0, PT, R4, 0x7f800000, PT ;  /* 0x7f8000000400780c */ /* 0x000fc80003f04070 */
[----:B------:R-:W-:-:S04]  /*6f80*/  SEL R0, R0, 0x7c, P0 ;  /* 0x0000007c00007807 */ /* 0x000fc80000000000 */
.L_x_1889:
[----:B------:R-:W-:Y:S05]  /*6f90*/  BSYNC B0 ;  /* 0x0000000000007941 */ /* 0x000fea0003800000 */
.L_x_1887:
[----:B------:R-:W-:-:S04]  /*6fa0*/  LOP3.LUT R4, R5, 0x80000000, RZ, 0xc0, !PT ;  /* 0x8000000005047812 */ /* 0x000fc800078ec0ff */
[----:B------:R-:W-:-:S04]  /*6fb0*/  SHF.R.U32.HI R5, RZ, 0x18, R4 ;  /* 0x00000018ff057819 */ /* 0x000fc80000011604 */
[----:B------:R-:W-:-:S05]  /*6fc0*/  LOP3.LUT R5, R0, R5, RZ, 0xfc, !PT ;  /* 0x0000000500057212 */ /* 0x000fca00078efcff */
[----:B------:R0:W-:Y:S01]  /*6fd0*/  STG.E.U8 [R2.64], R5 ;  /* 0x0000000502007986 */ /* 0x0001e2000c101124 */
[----:B------:R-:W-:Y:S05]  /*6fe0*/  BRA `(.L_x_1873) ;  /* 0x000006f000007947 */ /* 0x000fea0003800000 */
.L_x_1883:
[----:B------:R0:W-:Y:S01]  /*6ff0*/  STG.E.U16 [R2.64], R22 ;  /* 0x0000001602007986 */ /* 0x0001e2000c101524 */
[----:B------:R-:W-:Y:S05]  /*7000*/  BRA `(.L_x_1873) ;  /* 0x000006d000007947 */ /* 0x000fea0003800000 */
.L_x_1880:
        /* <DEDUP_REMOVED lines=12> */
.L_x_1892:
        /* <DEDUP_REMOVED lines=17> */
.L_x_1895:
[----:B------:R-:W-:-:S04]  /*71e0*/  LOP3.LUT R0, R7, 0x80000000, RZ, 0xc0, !PT ;  /* 0x8000000007007812 */ /* 0x000fc800078ec0ff */
[----:B------:R-:W-:-:S04]  /*71f0*/  SHF.R.U32.HI R5, RZ, 0x18, R0 ;  /* 0x00000018ff057819 */ /* 0x000fc80000011600 */
[----:B------:R-:W-:-:S04]  /*7200*/  LOP3.LUT R4, R4, R5, RZ, 0xfc, !PT ;  /* 0x0000000504047212 */ /* 0x000fc800078efcff */
[----:B------:R-:W-:Y:S02]  /*7210*/  PRMT R0, R4, 0x7610, R0 ;  /* 0x0000761004007816 */ /* 0x000fe40000000000 */
.L_x_1894:
[----:B------:R-:W-:Y:S05]  /*7220*/  BSYNC B0 ;  /* 0x0000000000007941 */ /* 0x000fea0003800000 */
.L_x_1893:
[----:B------:R0:W-:Y:S01]  /*7230*/  STG.E.U8 [R2.64], R0 ;  /* 0x0000000002007986 */ /* 0x0001e2000c101124 */
[----:B------:R-:W-:Y:S05]  /*7240*/  BRA `(.L_x_1873) ;  /* 0x0000049000007947 */ /* 0x000fea0003800000 */
.L_x_1891:
        /* <DEDUP_REMOVED lines=17> */
.L_x_1898:
[----:B------:R-:W-:-:S04]  /*7360*/  LOP3.LUT R0, R7, 0x80000000, RZ, 0xc0, !PT ;  /* 0x8000000007007812 */ /* 0x000fc800078ec0ff */
[----:B------:R-:W-:-:S04]  /*7370*/  SHF.R.U32.HI R5, RZ, 0x18, R0 ;  /* 0x00000018ff057819 */ /* 0x000fc80000011600 */
[----:B------:R-:W-:-:S04]  /*7380*/  LOP3.LUT R4, R4, R5, RZ, 0xfc, !PT ;  /* 0x0000000504047212 */ /* 0x000fc800078efcff */
[----:B------:R-:W-:Y:S02]  /*7390*/  PRMT R0, R4, 0x7610, R0 ;  /* 0x0000761004007816 */ /* 0x000fe40000000000 */
.L_x_1897:
[----:B------:R-:W-:Y:S05]  /*73a0*/  BSYNC B0 ;  /* 0x0000000000007941 */ /* 0x000fea0003800000 */
.L_x_1896:
[----:B------:R0:W-:Y:S01]  /*73b0*/  STG.E.U8 [R2.64], R0 ;  /* 0x0000000002007986 */ /* 0x0001e2000c101124 */
[----:B------:R-:W-:Y:S05]  /*73c0*/  BRA `(.L_x_1873) ;  /* 0x0000031000007947 */ /* 0x000fea0003800000 */
.L_x_1890:
        /* <DEDUP_REMOVED lines=22> */
.L_x_1872:
        /* <DEDUP_REMOVED lines=20> */
.L_x_1900:
[----:B------:R-:W-:-:S06]  /*7670*/  PRMT R4, RZ, 0x5410, R22 ;  /* 0x00005410ff047816 */ /* 0x000fcc0000000016 */
[----:B------:R-:W0:Y:S02]  /*7680*/  F2I.U64.TRUNC R4, R4 ;  /* 0x0000000400047311 */ /* 0x000e24000020d800 */
[----:B0-----:R0:W-:Y:S01]  /*7690*/  STG.E.64 [R2.64], R4 ;  /* 0x0000000402007986 */ /* 0x0011e2000c101b24 */
[----:B------:R-:W-:Y:S05]  /*76a0*/  BRA `(.L_x_1873) ;  /* 0x0000003000007947 */ /* 0x000fea0003800000 */
.L_x_1899:
[----:B------:R-:W-:-:S04]  /*76b0*/  PRMT R22, RZ, 0x5410, R22 ;  /* 0x00005410ff167816 */ /* 0x000fc80000000016 */
[----:B------:R-:W0:Y:S02]  /*76c0*/  F2I.FTZ.U32.TRUNC.NTZ R5, R22 ;  /* 0x0000001600057305 */ /* 0x000e24000021f000 */
[----:B0-----:R0:W-:Y:S02]  /*76d0*/  STG.E [R2.64], R5 ;  /* 0x0000000502007986 */ /* 0x0011e4000c101924 */
.L_x_1873:
[----:B------:R-:W-:Y:S02]  /*76e0*/  IADD3 R19, R19, 0x80, RZ ;  /* 0x0000008013137810 */ /* 0x000fe40007ffe0ff */
.L_x_1834:
[----:B------:R-:W-:Y:S05]  /*76f0*/  BSYNC B6 ;  /* 0x0000000000067941 */ /* 0x000fea0003800000 */
.L_x_1833:
        /* <DEDUP_REMOVED lines=19> */
[----:B0-----:R-:W-:Y:S01]  /*7830*/  STG.E.U8 [R2.64], R23 ;  /* 0x0000001702007986 */ /* 0x001fe2000c101124 */
[----:B------:R-:W-:Y:S05]  /*7840*/  EXIT ;  /* 0x000000000000794d */ /* 0x000fea0003800000 */
.L_x_1904:
[----:B------:R-:W-:-:S06]  /*7850*/  PRMT R5, RZ, 0x5410, R23 ;  /* 0x00005410ff057816 */ /* 0x000fcc0000000017 */
[----:B------:R-:W0:Y:S02]  /*7860*/  F2I.S64.TRUNC R4, R5 ;  /* 0x0000000500047311 */ /* 0x000e24000020d900 */
[----:B0-----:R-:W-:Y:S01]  /*7870*/  STG.E.U8 [R2.64], R4 ;  /* 0x0000000402007986 */ /* 0x001fe2000c101124 */
[----:B------:R-:W-:Y:S05]  /*7880*/  EXIT ;  /* 0x000000000000794d */ /* 0x000fea0003800000 */
.L_x_1903:
        /* <DEDUP_REMOVED lines=10> */
.L_x_1907:
[----:B------:R-:W-:-:S06]  /*7930*/  PRMT R23, RZ, 0x5410, R23 ;  /* 0x00005410ff177816 */ /* 0x000fcc0000000017 */
[----:B------:R-:W0:Y:S02]  /*7940*/  F2I.FTZ.TRUNC.NTZ R23, R23 ;  /* 0x0000001700177305 */ /* 0x000e24000021f100 */
[----:B0-----:R-:W-:Y:S01]  /*7950*/  STG.E [R2.64], R23 ;  /* 0x0000001702007986 */ /* 0x001fe2000c101924 */
[----:B------:R-:W-:Y:S05]  /*7960*/  EXIT ;  /* 0x000000000000794d */ /* 0x000fea0003800000 */
.L_x_1906:
[----:B------:R-:W-:-:S06]  /*7970*/  PRMT R23, RZ, 0x5410, R23 ;  /* 0x00005410ff177816 */ /* 0x000fcc0000000017 */
[----:B------:R-:W0:Y:S02]  /*7980*/  F2I.FTZ.TRUNC.NTZ R23, R23 ;  /* 0x0000001700177305 */ /* 0x000e24000021f100 */
[----:B0-----:R-:W-:Y:S01]  /*7990*/  STG.E.U16 [R2.64], R23 ;  /* 0x0000001702007986 */ /* 0x001fe2000c101524 */
[----:B------:R-:W-:Y:S05]  /*79a0*/  EXIT ;  /* 0x000000000000794d */ /* 0x000fea0003800000 */
.L_x_1902:
        /* <DEDUP_REMOVED lines=9> */
.L_x_1909:
[----:B------:R-:W-:-:S04]  /*7a40*/  PRMT R0, RZ, 0x5410, R23 ;  /* 0x00005410ff007816 */ /* 0x000fc80000000017 */
[----:B------:R-:W-:-:S05]  /*7a50*/  F2FP.PACK_AB R0, RZ, R0 ;  /* 0x00000000ff00723e */ /* 0x000fca00000000ff */
[----:B------:R-:W-:Y:S01]  /*7a60*/  STG.E.U16 [R2.64], R0 ;  /* 0x0000000002007986 */ /* 0x000fe2000c101524 */
[----:B------:R-:W-:Y:S05]  /*7a70*/  EXIT ;  /* 0x000000000000794d */ /* 0x000fea0003800000 */
.L_x_1908:
        /* <DEDUP_REMOVED lines=10> */
.L_x_1911:
[----:B------:R-:W-:-:S04]  /*7b20*/  PRMT R23, RZ, 0x5410, R23 ;  /* 0x00005410ff177816 */ /* 0x000fc80000000017 */
[----:B------:R-:W-:-:S04]  /*7b30*/  F2FP.PACK_AB R5, RZ, R23 ;  /* 0x00000017ff05723e */ /* 0x000fc800000000ff */
[----:B------:R-:W-:-:S05]  /*7b40*/  PRMT R5, R5, 0x5410, RZ ;  /* 0x0000541005057816 */ /* 0x000fca00000000ff */
[----:B------:R-:W-:Y:S01]  /*7b50*/  STG.E [R2.64], R5 ;  /* 0x0000000502007986 */ /* 0x000fe2000c101924 */
[----:B------:R-:W-:Y:S05]  /*7b60*/  EXIT ;  /* 0x000000000000794d */ /* 0x000fea0003800000 */
.L_x_1910:
[----:B------:R-:W-:-:S05]  /*7b70*/  PRMT R4, RZ, 0x5410, R23 ;  /* 0x00005410ff047816 */ /* 0x000fca0000000017 */
[----:B------:R-:W-:-:S06]  /*7b80*/  FMUL.FTZ R4, R4, 1 ;  /* 0x3f80000004047820 */ /* 0x000fcc0000410000 */
[----:B------:R-:W0:Y:S02]  /*7b90*/  F2F.F64.F32 R4, R4 ;  /* 0x0000000400047310 */ /* 0x000e240000201800 */
[----:B0-----:R-:W-:Y:S01]  /*7ba0*/  STG.E.64 [R2.64], R4 ;  /* 0x0000000402007986 */ /* 0x001fe2000c101b24 */
[----:B------:R-:W-:Y:S05]  /*7bb0*/  EXIT ;  /* 0x000000000000794d */ /* 0x000fea0003800000 */
.L_x_1901:
        /* <DEDUP_REMOVED lines=13> */
.L_x_1914:
[----:B------:R-:W-:Y:S01]  /*7c90*/  PRMT R23, RZ, 0x5410, R23 ;  /* 0x00005410ff177816 */ /* 0x000fe20000000017 */
[----:B------:R-:W-:-:S04]  /*7ca0*/  CS2R R6, SRZ ;  /* 0x0000000000067805 */ /* 0x000fc8000001ff00 */
[----:B------:R-:W-:-:S06]  /*7cb0*/  FMUL.FTZ R4, R23, 1 ;  /* 0x3f80000017047820 */ /* 0x000fcc0000410000 */
[----:B------:R-:W0:Y:S02]  /*7cc0*/  F2F.F64.F32 R4, R4 ;  /* 0x0000000400047310 */ /* 0x000e240000201800 */
[----:B0-----:R-:W-:Y:S01]  /*7cd0*/  STG.E.128 [R2.64], R4 ;  /* 0x0000000402007986 */ /* 0x001fe2000c101d24 */
[----:B------:R-:W-:Y:S05]  /*7ce0*/  EXIT ;  /* 0x000000000000794d */ /* 0x000fea0003800000 */
.L_x_1913:
        /* <DEDUP_REMOVED lines=21> */
.L_x_1918:
[----:B------:R-:W-:Y:S05]  /*7e40*/  BSYNC B0 ;  /* 0x0000000000007941 */ /* 0x000fea0003800000 */
.L_x_1917:
[----:B------:R-:W-:-:S05]  /*7e50*/  LOP3.LUT R5, R0, R5, RZ, 0xfc, !PT ;  /* 0x0000000500057212 */ /* 0x000fca00078efcff */
[----:B------:R-:W-:Y:S01]  /*7e60*/  STG.E.U8 [R2.64], R5 ;  /* 0x0000000502007986 */ /* 0x000fe2000c101124 */
[----:B------:R-:W-:Y:S05]  /*7e70*/  EXIT ;  /* 0x000000000000794d */ /* 0x000fea0003800000 */
.L_x_1916:
        /* <DEDUP_REMOVED lines=13> */
.L_x_1920:
[----:B------:R-:W-:Y:S01]  /*7f50*/  IMAD.MOV.U32 R0, RZ, RZ, 0x7f ;  /* 0x0000007fff007424 */ /* 0x000fe200078e00ff */
[----:B------:R-:W-:-:S04]  /*7f60*/  ISETP.GT.U32.AND P0, PT, R4, 0x7f800000, PT ;  /* 0x7f8000000400780c */ /* 0x000fc80003f04070 */
[----:B------:R-:W-:-:S04]  /*7f70*/  SEL R0, R0, 0x7c, P0 ;  /* 0x0000007c00007807 */ /* 0x000fc80000000000 */
.L_x_1921:
[----:B------:R-:W-:Y:S05]  /*7f80*/  BSYNC B0 ;  /* 0x0000000000007941 */ /* 0x000fea0003800000 */
.L_x_1919:
[----:B------:R-:W-:-:S04]  /*7f90*/  LOP3.LUT R4, R23, 0x80000000, RZ, 0xc0, !PT ;  /* 0x8000000017047812 */ /* 0x000fc800078ec0ff */
[----:B------:R-:W-:-:S04]  /*7fa0*/  SHF.R.U32.HI R5, RZ, 0x18, R4 ;  /* 0x00000018ff057819 */ /* 0x000fc80000011604 */
[----:B------:R-:W-:-:S05]  /*7fb0*/  LOP3.LUT R5, R0, R5, RZ, 0xfc, !PT ;  /* 0x0000000500057212 */ /* 0x000fca00078efcff */
[----:B------:R-:W-:Y:S01]  /*7fc0*/  STG.E.U8 [R2.64], R5 ;  /* 0x0000000502007986 */ /* 0x000fe2000c101124 */
[----:B------:R-:W-:Y:S05]  /*7fd0*/  EXIT ;  /* 0x000000000000794d */ /* 0x000fea0003800000 */
.L_x_1915:
[----:B------:R-:W-:Y:S01]  /*7fe0*/  STG.E.U16 [R2.64], R23 ;  /* 0x0000001702007986 */ /* 0x000fe2000c101524 */
[----:B------:R-:W-:Y:S05]  /*7ff0*/  EXIT ;  /* 0x000000000000794d */ /* 0x000fea0003800000 */
.L_x_1912:
        /* <DEDUP_REMOVED lines=12> */
.L_x_1924:
        /* <DEDUP_REMOVED lines=17> */
.L_x_1927:
[----:B------:R-:W-:-:S04]  /*81d0*/  LOP3.LUT R0, R23, 0x80000000, RZ, 0xc0, !PT ;  /* 0x8000000017007812 */ /* 0x000fc800078ec0ff */
[----:B------:R-:W-:-:S04]  /*81e0*/  SHF.R.U32.HI R5, RZ, 0x18, R0 ;  /* 0x00000018ff057819 */ /* 0x000fc80000011600 */
[----:B------:R-:W-:-:S04]  /*81f0*/  LOP3.LUT R4, R4, R5, RZ, 0xfc, !PT ;  /* 0x0000000504047212 */ /* 0x000fc800078efcff */
[----:B------:R-:W-:Y:S02]  /*8200*/  PRMT R0, R4, 0x7610, R0 ;  /* 0x0000761004007816 */ /* 0x000fe40000000000 */
.L_x_1926:
[----:B------:R-:W-:Y:S05]  /*8210*/  BSYNC B0 ;  /* 0x0000000000007941 */ /* 0x000fea0003800000 */
.L_x_1925:
[----:B------:R-:W-:Y:S01]  /*8220*/  STG.E.U8 [R2.64], R0 ;  /* 0x0000000002007986 */ /* 0x000fe2000c101124 */
[----:B------:R-:W-:Y:S05]  /*8230*/  EXIT ;  /* 0x000000000000794d */ /* 0x000fea0003800000 */
.L_x_1923:
        /* <DEDUP_REMOVED lines=17> */
.L_x_1930:
[----:B------:R-:W-:-:S04]  /*8350*/  LOP3.LUT R0, R23, 0x80000000, RZ, 0xc0, !PT ;  /* 0x8000000017007812 */ /* 0x000fc800078ec0ff */
[----:B------:R-:W-:-:S04]  /*8360*/  SHF.R.U32.HI R5, RZ, 0x18, R0 ;  /* 0x00000018ff057819 */ /* 0x000fc80000011600 */
[----:B------:R-:W-:-:S04]  /*8370*/  LOP3.LUT R4, R4, R5, RZ, 0xfc, !PT ;  /* 0x0000000504047212 */ /* 0x000fc800078efcff */
[----:B------:R-:W-:Y:S02]  /*8380*/  PRMT R0, R4, 0x7610, R0 ;  /* 0x0000761004007816 */ /* 0x000fe40000000000 */
.L_x_1929:
[----:B------:R-:W-:Y:S05]  /*8390*/  BSYNC B0 ;  /* 0x0000000000007941 */ /* 0x000fea0003800000 */
.L_x_1928:
[----:B------:R-:W-:Y:S01]  /*83a0*/  STG.E.U8 [R2.64], R0 ;  /* 0x0000000002007986 */ /* 0x000fe2000c101124 */
[----:B------:R-:W-:Y:S05]  /*83b0*/  EXIT ;  /* 0x000000000000794d */ /* 0x000fea0003800000 */
.L_x_1922:
        /* <DEDUP_REMOVED lines=22> */
.L_x_1905:
        /* <DEDUP_REMOVED lines=20> */
.L_x_1932:
[----:B------:R-:W-:-:S06]  /*8660*/  PRMT R4, RZ, 0x5410, R23 ;  /* 0x00005410ff047816 */ /* 0x000fcc0000000017 */
[----:B------:R-:W0:Y:S02]  /*8670*/  F2I.U64.TRUNC R4, R4 ;  /* 0x0000000400047311 */ /* 0x000e24000020d800 */
[----:B0-----:R-:W-:Y:S01]  /*8680*/  STG.E.64 [R2.64], R4 ;  /* 0x0000000402007986 */ /* 0x001fe2000c101b24 */
[----:B------:R-:W-:Y:S05]  /*8690*/  EXIT ;  /* 0x000000000000794d */ /* 0x000fea0003800000 */
.L_x_1931:
[----:B------:R-:W-:-:S06]  /*86a0*/  PRMT R23, RZ, 0x5410, R23 ;  /* 0x00005410ff177816 */ /* 0x000fcc0000000017 */
[----:B------:R-:W0:Y:S02]  /*86b0*/  F2I.FTZ.U32.TRUNC.NTZ R23, R23 ;  /* 0x0000001700177305 */ /* 0x000e24000021f000 */
[----:B0-----:R-:W-:Y:S01]  /*86c0*/  STG.E [R2.64], R23 ;  /* 0x0000001702007986 */ /* 0x001fe2000c101924 */
[----:B------:R-:W-:Y:S05]  /*86d0*/  EXIT ;  /* 0x000000000000794d */ /* 0x000fea0003800000 */
.L_x_1933:
        /* <DEDUP_REMOVED lines=10> */
.L_x_16501:


//--------------------- .text._ZN2at6native18elementwise_kernelILi128ELi4EZNS0_22gpu_kernel_impl_nocastINS0_13AUnaryFunctorIN3c108BFloat16ES5_S5_NS0_15binary_internal10MulFunctorIfEEEEEEvRNS_18TensorIteratorBaseERKT_EUliE_EEviT1_ --------------------------
	.section	.text._ZN2at6native18elementwise_kernelILi128ELi4EZNS0_22gpu_kernel_impl_nocastINS0_13AUnaryFunctorIN3c108BFloat16ES5_S5_NS0_15binary_internal10MulFunctorIfEEEEEEvRNS_18TensorIteratorBaseERKT_EUliE_EEviT1_,"ax",@progbits
	.sectioninfo	@"SHI_REGISTERS=12"
	.align	128
        .global         _ZN2at6native18elementwise_kernelILi128ELi4EZNS0_22gpu_kernel_impl_nocastINS0_13AUnaryFunctorIN3c108BFloat16ES5_S5_NS0_15binary_internal10MulFunctorIfEEEEEEvRNS_18TensorIteratorBaseERKT_EUliE_EEviT1_
        .type           _ZN2at6native18elementwise_kernelILi128ELi4EZNS0_22gpu_kernel_impl_nocastINS0_13AUnaryFunctorIN3c108BFloat16ES5_S5_NS0_15binary_internal10MulFunctorIfEEEEEEvRNS_18TensorIteratorBaseERKT_EUliE_EEviT1_,@function
        .size           _ZN2at6native18elementwise_kernelILi128ELi4EZNS0_22gpu_kernel_impl_nocastINS0_13AUnaryFunctorIN3c108BFloat16ES5_S5_NS0_15binary_internal10MulFunctorIfEEEEEEvRNS_18TensorIteratorBaseERKT_EUliE_EEviT1_,(.L_x_16502 - _ZN2at6native18elementwise_kernelILi128ELi4EZNS0_22gpu_kernel_impl_nocastINS0_13AUnaryFunctorIN3c108BFloat16ES5_S5_NS0_15binary_internal10MulFunctorIfEEEEEEvRNS_18TensorIteratorBaseERKT_EUliE_EEviT1_)
        .other          _ZN2at6native18elementwise_kernelILi128ELi4EZNS0_22gpu_kernel_impl_nocastINS0_13AUnaryFunctorIN3c108BFloat16ES5_S5_NS0_15binary_internal10MulFunctorIfEEEEEEvRNS_18TensorIteratorBaseERKT_EUliE_EEviT1_,@"STO_CUDA_ENTRY STV_DEFAULT"
_ZN2at6native18elementwise_kernelILi128ELi4EZNS0_22gpu_kernel_impl_nocastINS0_13AUnaryFunctorIN3c108BFloat16ES5_S5_NS0_15binary_internal10MulFunctorIfEEEEEEvRNS_18TensorIteratorBaseERKT_EUliE_EEviT1_:
.text._ZN2at6native18elementwise_kernelILi128ELi4EZNS0_22gpu_kernel_impl_nocastINS0_13AUnaryFunctorIN3c108BFloat16ES5_S5_NS0_15binary_internal10MulFunctorIfEEEEEEvRNS_18TensorIteratorBaseERKT_EUliE_EEviT1_:
        /* <DEDUP_REMOVED lines=235> */
.L_x_1936:
[----:B------:R-:W-:-:S04]  /*0eb0*/  IADD3 R4, P0, R3, c[0x0][0x368], RZ ;  /* 0x0000da0003047a10 */ /* 0x000fc80007f1e0ff */
[----:B------:R-:W-:-:S05]  /*0ec0*/  IADD3.X R5, RZ, c[0x0][0x36c], RZ, P0, !PT ;  /* 0x0000db00ff057a10 */ /* 0x000fca00007fe4ff */
[----:B------:R-:W2:Y:S01]  /*0ed0*/  LDG.E.U16 R4, [R4.64] ;  /* 0x0000000404047981 */ /* 0x000ea2000c1e1500 */
[----:B------:R-:W-:Y:S02]  /*0ee0*/  IADD3 R2, P0, R2, c[0x0][0x360], RZ ;  /* 0x0000d80002027a10 */ /* 0x000fe40007f1e0ff */
[----:B------:R-:W-:Y:S02]  /*0ef0*/  IADD3 R0, R0, 0x80, RZ ;  /* 0x0000008000007810 */ /* 0x000fe40007ffe0ff */
[----:B--2---:R-:W-:-:S05]  /*0f00*/  PRMT R4, RZ, 0x5410, R4 ;  /* 0x00005410ff047816 */ /* 0x004fca0000000004 */
[----:B------:R-:W-:-:S05]  /*0f10*/  FMUL.FTZ R3, R4, c[0x0][0x374] ;  /* 0x0000dd0004037a20 */ /* 0x000fca0000410000 */
[----:B------:R-:W-:Y:S01]  /*0f20*/  F2FP.BF16.PACK_AB R5, RZ, R3 ;  /* 0x00000003ff05723e */ /* 0x000fe200000010ff */
[----:B------:R-:W-:-:S05]  /*0f30*/  IMAD.X R3, RZ, RZ, c[0x0][0x364], P0 ;  /* 0x0000d900ff037624 */ /* 0x000fca00000e06ff */
[----:B------:R0:W-:Y:S02]  /*0f40*/  STG.E.U16 [R2.64], R5 ;  /* 0x0000000502007986 */ /* 0x0001e4000c101504 */
.L_x_1935:
[----:B------:R-:W-:Y:S05]  /*0f50*/  BSYNC B0 ;  /* 0x0000000000007941 */ /* 0x000fea0003800000 */
.L_x_1934:
[----:B------:R-:W-:Y:S01]  /*0f60*/  ISETP.GE.AND P0, PT, R0, c[0x0][0x160], PT ;  /* 0x0000580000007a0c */ /* 0x000fe20003f06270 */
[----:B------:R-:W-:-:S12]  /*0f70*/  BSSY B0, `(.L_x_1937) ;  /* 0x00001de000007945 */ /* 0x000fd80003800000 */
[----:B------:R-:W-:Y:S05]  /*0f80*/  @P0 BRA `(.L_x_1938) ;  /* 0x00001dc000000947 */ /* 0x000fea0003800000 */
[----:B------:R-:W-:Y:S01]  /*0f90*/  ISETP.NE.AND P0, PT, RZ, c[0x0][0x168], PT ;  /* 0x00005a00ff007a0c */ /* 0x000fe20003f05270 */
[----:B0-----:R-:W-:-:S12]  /*0fa0*/  CS2R R2, SRZ ;  /* 0x0000000000027805 */ /* 0x001fd8000001ff00 */
        /* <DEDUP_REMOVED lines=225> */
.L_x_1939:
[----:B------:R-:W-:-:S04]  /*1dc0*/  IADD3 R4, P0, R3, c[0x0][0x368], RZ ;  /* 0x0000da0003047a10 */ /* 0x000fc80007f1e0ff */
[----:B------:R-:W-:-:S05]  /*1dd0*/  IADD3.X R5, RZ, c[0x0][0x36c], RZ, P0, !PT ;  /* 0x0000db00ff057a10 */ /* 0x000fca00007fe4ff */
[----:B------:R-:W2:Y:S01]  /*1de0*/  LDG.E.U16 R4, [R4.64] ;  /* 0x0000000404047981 */ /* 0x000ea2000c1e1500 */
[----:B------:R-:W-:Y:S02]  /*1df0*/  IADD3 R2, P0, R2, c[0x0][0x360], RZ ;  /* 0x0000d80002027a10 */ /* 0x000fe40007f1e0ff */
[----:B------:R-:W-:Y:S02]  /*1e00*/  IADD3 R0, R0, 0x80, RZ ;  /* 0x0000008000007810 */ /* 0x000fe40007ffe0ff */
[----:B--2---:R-:W-:-:S05]  /*1e10*/  PRMT R4, RZ, 0x5410, R4 ;  /* 0x00005410ff047816 */ /* 0x004fca0000000004 */
[----:B------:R-:W-:-:S05]  /*1e20*/  FMUL.FTZ R3, R4, c[0x0][0x374] ;  /* 0x0000dd0004037a20 */ /* 0x000fca0000410000 */
[----:B------:R-:W-:Y:S02]  /*1e30*/  F2FP.BF16.PACK_AB R5, RZ, R3 ;  /* 0x00000003ff05723e */ /* 0x000fe400000010ff */
[----:B------:R-:W-:Y:S02]  /*1e40*/  IADD3.X R3, RZ, c[0x0][0x364], RZ, P0, !PT ;  /* 0x0000d900ff037a10 */ /* 0x000fe400007fe4ff */
[----:B------:R-:W-:-:S03]  /*1e50*/  ISETP.GE.AND P0, PT, R0, c[0x0][0x160], PT ;  /* 0x0000580000007a0c */ /* 0x000fc60003f06270 */
[----:B------:R0:W-:Y:S10]  /*1e60*/  STG.E.U16 [R2.64], R5 ;  /* 0x0000000502007986 */ /* 0x0001f4000c101504 */
[----:B------:R-:W-:Y:S05]  /*1e70*/  @P0 BRA `(.L_x_1938) ;  /* 0x00000ed000000947 */ /* 0x000fea0003800000 */
[----:B------:R-:W-:Y:S01]  /*1e80*/  ISETP.NE.AND P0, PT, RZ, c[0x0][0x168], PT ;  /* 0x00005a00ff007a0c */ /* 0x000fe20003f05270 */
[----:B0-----:R-:W-:-:S12]  /*1e90*/  CS2R R2, SRZ ;  /* 0x0000000000027805 */ /* 0x001fd8000001ff00 */
[----:B------:R-:W-:Y:S05]  /*1ea0*/  @!P0 BRA `(.L_x_1940) ;  /* 0x00000e0000008947 */ /* 0x000fea0003800000 */
[----:B------:R-:W-:Y:S01]  /*1eb0*/  MOV R3, R0 ;  /* 0x0000000000037202 */ /* 0x000fe20000000f00 */
[----:B------:R-:W-:Y:S01]  /*1ec0*/  IMAD.MOV.U32 R2, RZ, RZ, RZ ;  /* 0x000000ffff027224 */ /* 0x000fe200078e00ff */
        /* <DEDUP_REMOVED lines=222> */
.L_x_1940:
        /* <DEDUP_REMOVED lines=8> */
[----:B------:R-:W-:-:S05]  /*2d30*/  IADD3.X R3, RZ, c[0x0][0x364], RZ, P0, !PT ;  /* 0x0000d900ff037a10 */ /* 0x000fca00007fe4ff */
[----:B------:R0:W-:Y:S02]  /*2d40*/  STG.E.U16 [R2.64], R5 ;  /* 0x0000000502007986 */ /* 0x0001e4000c101504 */
.L_x_1938:
[----:B------:R-:W-:Y:S05]  /*2d50*/  BSYNC B0 ;  /* 0x0000000000007941 */ /* 0x000fea0003800000 */
.L_x_1937:
        /* <DEDUP_REMOVED lines=229> */
.L_x_1941:
[----:B------:R-:W-:-:S04]  /*3bb0*/  IADD3 R4, P0, R3, c[0x0][0x368], RZ ;  /* 0x0000da0003047a10 */ /* 0x000fc80007f1e0ff */
[----:B------:R-:W-:-:S05]  /*3bc0*/  IADD3.X R5, RZ, c[0x0][0x36c], RZ, P0, !PT ;  /* 0x0000db00ff057a10 */ /* 0x000fca00007fe4ff */
[----:B------:R-:W2:Y:S01]  /*3bd0*/  LDG.E.U16 R4, [R4.64] ;  /* 0x0000000404047981 */ /* 0x000ea2000c1e1500 */
[----:B------:R-:W-:-:S04]  /*3be0*/  IADD3 R2, P0, R2, c[0x0][0x360], RZ ;  /* 0x0000d80002027a10 */ /* 0x000fc80007f1e0ff */
[----:B------:R-:W-:Y:S02]  /*3bf0*/  IADD3.X R3, RZ, c[0x0][0x364], RZ, P0, !PT ;  /* 0x0000d900ff037a10 */ /* 0x000fe400007fe4ff */
[----:B--2---:R-:W-:-:S05]  /*3c00*/  PRMT R4, RZ, 0x5410, R4 ;  /* 0x00005410ff047816 */ /* 0x004fca0000000004 */
[----:B------:R-:W-:-:S05]  /*3c10*/  FMUL.FTZ R0, R4, c[0x0][0x374] ;  /* 0x0000dd0004007a20 */ /* 0x000fca0000410000 */
[----:B------:R-:W-:-:S05]  /*3c20*/  F2FP.BF16.PACK_AB R0, RZ, R0 ;  /* 0x00000000ff00723e */ /* 0x000fca00000010ff */
[----:B------:R-:W-:Y:S01]  /*3c30*/  STG.E.U16 [R2.64], R0 ;  /* 0x0000000002007986 */ /* 0x000fe2000c101504 */
[----:B------:R-:W-:Y:S05]  /*3c40*/  EXIT ;  /* 0x000000000000794d */ /* 0x000fea0003800000 */
.L_x_1942:
        /* <DEDUP_REMOVED lines=11> */
.L_x_16502:


//--------------------- .text._ZN2at6native27unrolled_elementwise_kernelINS0_13AUnaryFunctorIN3c108BFloat16ES4_S4_NS0_15binary_internal10MulFunctorIfEEEESt5arrayIPcLm2EELi4E23TrivialOffsetCalculatorILi1EjESD_NS0_6memory15LoadWithoutCastENSE_16StoreWithoutCastEEEviT_T0_T2_T3_T4_T5_ --------------------------
	.section	.text._ZN2at6native27unrolled_elementwise_kernelINS0_13AUnaryFunctorIN3c108BFloat16ES4_S4_NS0_15binary_internal10MulFunctorIfEEEESt5arrayIPcLm2EELi4E23TrivialOffsetCalculatorILi1EjESD_NS0_6memory15LoadWithoutCastENSE_16StoreWithoutCastEEEviT_T0_T2_T3_T4_T5_,"ax",@progbits
	.sectioninfo	@"SHI_REGISTERS=20"
	.align	128
        .global         _ZN2at6native27unrolled_elementwise_kernelINS0_13AUnaryFunctorIN3c108BFloat16ES4_S4_NS0_15binary_internal10MulFunctorIfEEEESt5arrayIPcLm2EELi4E23TrivialOffsetCalculatorILi1EjESD_NS0_6memory15LoadWithoutCastENSE_16StoreWithoutCastEEEviT_T0_T2_T3_T4_T5_
        .type           _ZN2at6native27unrolled_elementwise_kernelINS0_13AUnaryFunctorIN3c108BFloat16ES4_S4_NS0_15binary_internal10MulFunctorIfEEEESt5arrayIPcLm2EELi4E23TrivialOffsetCalculatorILi1EjESD_NS0_6memory15LoadWithoutCastENSE_16StoreWithoutCastEEEviT_T0_T2_T3_T4_T5_,@function
        .size           _ZN2at6native27unrolled_elementwise_kernelINS0_13AUnaryFunctorIN3c108BFloat16ES4_S4_NS0_15binary_internal10MulFunctorIfEEEESt5arrayIPcLm2EELi4E23TrivialOffsetCalculatorILi1EjESD_NS0_6memory15LoadWithoutCastENSE_16StoreWithoutCastEEEviT_T0_T2_T3_T4_T5_,(.L_x_16503 - _ZN2at6native27unrolled_elementwise_kernelINS0_13AUnaryFunctorIN3c108BFloat16ES4_S4_NS0_15binary_internal10MulFunctorIfEEEESt5arrayIPcLm2EELi4E23TrivialOffsetCalculatorILi1EjESD_NS0_6memory15LoadWithoutCastENSE_16StoreWithoutCastEEEviT_T0_T2_T3_T4_T5_)
        .other          _ZN2at6native27unrolled_elementwise_kernelINS0_13AUnaryFunctorIN3c108BFloat16ES4_S4_NS0_15binary_internal10MulFunctorIfEEEESt5arrayIPcLm2EELi4E23TrivialOffsetCalculatorILi1EjESD_NS0_6memory15LoadWithoutCastENSE_16StoreWithoutCastEEEviT_T0_T2_T3_T4_T5_,@"STO_CUDA_ENTRY STV_DEFAULT"
_ZN2at6native27unrolled_elementwise_kernelINS0_13AUnaryFunctorIN3c108BFloat16ES4_S4_NS0_15binary_internal10MulFunctorIfEEEESt5arrayIPcLm2EELi4E23TrivialOffsetCalculatorILi1EjESD_NS0_6memory15LoadWithoutCastENSE_16StoreWithoutCastEEEviT_T0_T2_T3_T4_T5_:
.text._ZN2at6native27unrolled_elementwise_kernelINS0_13AUnaryFunctorIN3c108BFloat16ES4_S4_NS0_15binary_internal10MulFunctorIfEEEESt5arrayIPcLm2EELi4E23TrivialOffsetCalculatorILi1EjESD_NS0_6memory15LoadWithoutCastENSE_16StoreWithoutCastEEEviT_T0_T2_T3_T4_T5_:
[----:B------:R-:W-:Y:S02]  /*0000*/  IMAD.MOV.U32 R1, RZ, RZ, c[0x0][0x28] ;  /* 0x00000a00ff017624 */ /* 0x000fe400078e00ff */
[----:B------:R-:W0:Y:S01]  /*0010*/  S2R R0, SR_CTAID.X ;  /* 0x0000000000007919 */ /* 0x000e220000002500 */
[----:B------:R-:W-:Y:S01]  /*0020*/  IMAD.MOV.U32 R3, RZ, RZ, -0x200 ;  /* 0xfffffe00ff037424 */ /* 0x000fe200078e00ff */
[----:B------:R-:W-:Y:S01]  /*0030*/  PRMT R7, RZ, 0x7610, R7 ;  /* 0x00007610ff077816 */ /* 0x000fe20000000007 */
[----:B------:R-:W-:Y:S01]  /*0040*/  ULDC.64 UR4, c[0x0][0x118] ;  /* 0x0000460000047ab9 */ /* 0x000fe20000000a00 */
[----:B------:R-:W1:Y:S01]  /*0050*/  S2R R5, SR_TID.X ;  /* 0x0000000000057919 */ /* 0x000e620000002100 */
[----:B0-----:R-:W-:Y:S02]  /*0060*/  IMAD R2, R0, R3, c[0x0][0x160] ;  /* 0x0000580000027624 */ /* 0x001fe400078e0203 */
[----:B-1----:R-:W-:-:S03]  /*0070*/  IMAD.MOV.U32 R3, RZ, RZ, R5 ;  /* 0x000000ffff037224 */ /* 0x002fc600078e0005 */
[----:B------:R-:W-:-:S13]  /*0080*/  ISETP.GE.AND P0, PT, R5, R2, PT ;  /* 0x000000020500720c */ /* 0x000fda0003f06270 */
[----:B------:R-:W-:Y:S01]  /*0090*/  @!P0 IMAD R8, R0, 0x200, R3 ;  /* 0x0000020000088824 */ /* 0x000fe200078e0203 */
[----:B------:R-:W-:Y:S01]  /*00a0*/  @!P0 IADD3 R3, R3, 0x80, RZ ;  /* 0x0000008003038810 */ /* 0x000fe20007ffe0ff */
[----:B------:R-:W-:-:S03]  /*00b0*/  @!P0 IMAD.MOV.U32 R9, RZ, RZ, 0x2 ;  /* 0x00000002ff098424 */ /* 0x000fc600078e00ff */
[----:B------:R-:W-:Y:S01]  /*00c0*/  ISETP.GE.AND P1, PT, R3, R2, PT ;  /* 0x000000020300720c */ /* 0x000fe20003f26270 */
[----:B------:R-:W-:-:S05]  /*00d0*/  @!P0 IMAD.WIDE.U32 R8, R8, R9, c[0x0][0x178] ;  /* 0x00005e0008088625 */ /* 0x000fca00078e0009 */
[----:B------:R0:W2:Y:S07]  /*00e0*/  @!P0 LDG.E.U16 R7, [R8.64] ;  /* 0x0000000408078981 */ /* 0x0000ae000c1e1500 */
[----:B------:R-:W-:Y:S01]  /*00f0*/  @!P1 IMAD R10, R0, 0x200, R3 ;  /* 0x00000200000a9824 */ /* 0x000fe200078e0203 */
[----:B------:R-:W-:-:S04]  /*0100*/  @!P1 IADD3 R3, R3, 0x80, RZ ;  /* 0x0000008003039810 */ /* 0x000fc80007ffe0ff */
[----:B------:R-:W-:Y:S01]  /*0110*/  ISETP.GE.AND P3, PT, R3, R2, PT ;  /* 0x000000020300720c */ /* 0x000fe20003f66270 */
[----:B------:R-:W-:Y:S01]  /*0120*/  @!P1 IMAD.MOV.U32 R11, RZ, RZ, 0x2 ;  /* 0x00000002ff0b9424 */ /* 0x000fe200078e00ff */
[----:B------:R-:W-:Y:S02]  /*0130*/  PRMT R6, RZ, 0x7610, R6 ;  /* 0x00007610ff067816 */ /* 0x000fe40000000006 */
[----:B------:R-:W-:Y:S01]  /*0140*/  PRMT R4, RZ, 0x7610, R4 ;  /* 0x00007610ff047816 */ /* 0x000fe20000000004 */
[----:B------:R-:W-:-:S05]  /*0150*/  @!P1 IMAD.WIDE.U32 R10, R10, R11, c[0x0][0x178] ;  /* 0x00005e000a0a9625 */ /* 0x000fca00078e000b */
[----:B------:R1:W3:Y:S03]  /*0160*/  @!P1 LDG.E.U16 R6, [R10.64] ;  /* 0x000000040a069981 */ /* 0x0002e6000c1e1500 */
[----:B------:R-:W-:Y:S01]  /*0170*/  @!P3 IMAD R12, R0, 0x200, R3 ;  /* 0x00000200000cb824 */ /* 0x000fe200078e0203 */
[----:B------:R-:W-:Y:S01]  /*0180*/  @!P3 IADD3 R3, R3, 0x80, RZ ;  /* 0x000000800303b810 */ /* 0x000fe20007ffe0ff */
[----:B------:R-:W-:-:S04]  /*0190*/  @!P3 IMAD.MOV.U32 R13, RZ, RZ, 0x2 ;  /* 0x00000002ff0db424 */ /* 0x000fc800078e00ff */
[----:B------:R-:W-:-:S05]  /*01a0*/  @!P3 IMAD.WIDE.U32 R12, R12, R13, c[0x0][0x178] ;  /* 0x00005e000c0cb625 */ /* 0x000fca00078e000d */
[----:B------:R4:W3:Y:S01]  /*01b0*/  @!P3 LDG.E.U16 R4, [R12.64] ;  /* 0x000000040c04b981 */ /* 0x0008e2000c1e1500 */
[----:B------:R-:W-:Y:S01]  /*01c0*/  ISETP.GE.AND P2, PT, R3, R2, PT ;  /* 0x000000020300720c */ /* 0x000fe20003f46270 */
[----:B-1----:R-:W-:Y:S01]  /*01d0*/  @!P0 IMAD R10, R0, 0x200, R5 ;  /* 0x00000200000a8824 */ /* 0x002fe200078e0205 */
[C---:B------:R-:W-:Y:S02]  /*01e0*/  IADD3 R15, R5.reuse, 0x80, RZ ;  /* 0x00000080050f7810 */ /* 0x040fe40007ffe0ff */
[----:B------:R-:W-:-:S09]  /*01f0*/  IADD3 R17, R5, 0x100, RZ ;  /* 0x0000010005117810 */ /* 0x000fd20007ffe0ff */
[--C-:B------:R-:W-:Y:S02]  /*0200*/  @!P2 IMAD R14, R0, 0x200, R3.reuse ;  /* 0x00000200000ea824 */ /* 0x100fe400078e0203 */
[----:B0-----:R-:W-:Y:S01]  /*0210*/  @!P2 IMAD.MOV.U32 R9, RZ, RZ, 0x2 ;  /* 0x00000002ff09a424 */ /* 0x001fe200078e00ff */
[----:B------:R-:W-:Y:S01]  /*0220*/  PRMT R3, RZ, 0x7610, R3 ;  /* 0x00007610ff037816 */ /* 0x000fe20000000003 */
[----:B----4-:R-:W-:Y:S02]  /*0230*/  @!P0 IMAD.MOV.U32 R13, RZ, RZ, 0x2 ;  /* 0x00000002ff0d8424 */ /* 0x010fe400078e00ff */
[----:B------:R-:W-:Y:S01]  /*0240*/  @!P2 IMAD.WIDE.U32 R8, R14, R9, c[0x0][0x178] ;  /* 0x00005e000e08a625 */ /* 0x000fe200078e0009 */
[----:B------:R-:W-:-:S04]  /*0250*/  ISETP.GE.AND P3, PT, R17, R2, PT ;  /* 0x000000021100720c */ /* 0x000fc80003f66270 */
[----:B------:R0:W5:Y:S01]  /*0260*/  @!P2 LDG.E.U16 R3, [R8.64] ;  /* 0x000000040803a981 */ /* 0x000162000c1e1500 */
[----:B------:R-:W-:Y:S02]  /*0270*/  ISETP.GE.AND P2, PT, R15, R2, PT ;  /* 0x000000020f00720c */ /* 0x000fe40003f46270 */
[C---:B------:R-:W-:Y:S01]  /*0280*/  IADD3 R11, R5.reuse, 0x180, RZ ;  /* 0x00000180050b7810 */ /* 0x040fe20007ffe0ff */
[----:B0-----:R-:W-:Y:S01]  /*0290*/  @!P0 IMAD.WIDE.U32 R8, R10, R13, c[0x0][0x170] ;  /* 0x00005c000a088625 */ /* 0x001fe200078e000d */
[----:B------:R-:W-:-:S04]  /*02a0*/  @!P0 IADD3 R5, R5, 0x80, RZ ;  /* 0x0000008005058810 */ /* 0x000fc80007ffe0ff */
[-C--:B------:R-:W-:Y:S01]  /*02b0*/  ISETP.GE.AND P4, PT, R5, R2.reuse, PT ;  /* 0x000000020500720c */ /* 0x080fe20003f86270 */
[----:B------:R-:W-:Y:S01]  /*02c0*/  BSSY B0, `(.L_x_1943) ;  /* 0x0000019000007945 */ /* 0x000fe20003800000 */
[----:B------:R-:W-:Y:S02]  /*02d0*/  ISETP.GE.AND P1, PT, R11, R2, PT ;  /* 0x000000020b00720c */ /* 0x000fe40003f26270 */
[----:B--2---:R-:W-:-:S05]  /*02e0*/  @!P0 PRMT R7, RZ, 0x5410, R7 ;  /* 0x00005410ff078816 */ /* 0x004fca0000000007 */
[----:B------:R-:W-:-:S05]  /*02f0*/  @!P0 FMUL.FTZ R7, R7, c[0x0][0x168] ;  /* 0x00005a0007078a20 */ /* 0x000fca0000410000 */
[----:B------:R-:W-:-:S04]  /*0300*/  @!P0 F2FP.BF16.PACK_AB R7, RZ, R7 ;  /* 0x00000007ff07823e */ /* 0x000fc800000010ff */
[----:B------:R-:W-:-:S05]  /*0310*/  PRMT R10, R7, 0x7610, R10 ;  /* 0x00007610070a7816 */ /* 0x000fca000000000a */
[----:B------:R0:W-:Y:S01]  /*0320*/  @!P0 STG.E.U16 [R8.64], R10 ;  /* 0x0000000a08008986 */ /* 0x0001e2000c101504 */
[----:B---3--:R-:W-:-:S05]  /*0330*/  @!P2 PRMT R6, RZ, 0x5410, R6 ;  /* 0x00005410ff06a816 */ /* 0x008fca0000000006 */
[----:B------:R-:W-:Y:S01]  /*0340*/  @!P2 FMUL.FTZ R6, R6, c[0x0][0x168] ;  /* 0x00005a000606aa20 */ /* 0x000fe20000410000 */
[----:B------:R-:W-:-:S05]  /*0350*/  @!P3 PRMT R4, RZ, 0x5410, R4 ;  /* 0x00005410ff04b816 */ /* 0x000fca0000000004 */
[----:B------:R-:W-:Y:S01]  /*0360*/  @!P3 FMUL.FTZ R4, R4, c[0x0][0x168] ;  /* 0x00005a000404ba20 */ /* 0x000fe20000410000 */
[----:B------:R-:W-:-:S04]  /*0370*/  @!P2 F2FP.BF16.PACK_AB R7, RZ, R6 ;  /* 0x00000006ff07a23e */ /* 0x000fc800000010ff */
[----:B------:R-:W-:Y:S01]  /*0380*/  @!P3 F2FP.BF16.PACK_AB R4, RZ, R4 ;  /* 0x00000004ff04b23e */ /* 0x000fe200000010ff */
[----:B------:R-:W-:Y:S05]  /*0390*/  @P4 BRA `(.L_x_1944) ;  /* 0x000000b000004947 */ /* 0x000fea0003800000 */
[----:B0-----:R-:W-:Y:S01]  /*03a0*/  IMAD R6, R0, 0x200, R5 ;  /* 0x0000020000067824 */ /* 0x001fe200078e0205 */
[----:B------:R-:W-:Y:S01]  /*03b0*/  IADD3 R5, R5, 0x80, RZ ;  /* 0x0000008005057810 */ /* 0x000fe20007ffe0ff */
[----:B------:R-:W-:Y:S01]  /*03c0*/  IMAD.MOV.U32 R9, RZ, RZ, 0x2 ;  /* 0x00000002ff097424 */ /* 0x000fe200078e00ff */
[----:B------:R-:W-:Y:S02]  /*03d0*/  PRMT R10, R7, 0x7610, R10 ;  /* 0x00007610070a7816 */ /* 0x000fe4000000000a */
[----:B------:R-:W-:Y:S01]  /*03e0*/  ISETP.GE.AND P0, PT, R5, R2, PT ;  /* 0x000000020500720c */ /* 0x000fe20003f06270 */
[----:B------:R-:W-:-:S05]  /*03f0*/  IMAD.WIDE.U32 R6, R6, R9, c[0x0][0x170] ;  /* 0x00005c0006067625 */ /* 0x000fca00078e0009 */
[----:B------:R0:W-:Y:S07]  /*0400*/  STG.E.U16 [R6.64], R10 ;  /* 0x0000000a06007986 */ /* 0x0001ee000c101504 */
[----:B------:R-:W-:Y:S01]  /*0410*/  @!P0 IMAD R8, R0, 0x200, R5 ;  /* 0x0000020000088824 */ /* 0x000fe200078e0205 */
[----:B------:R-:W-:-:S03]  /*0420*/  @!P0 IADD3 R5, R5, 0x80, RZ ;  /* 0x0000008005058810 */ /* 0x000fc60007ffe0ff */
[----:B------:R-:W-:-:S05]  /*0430*/  @!P0 IMAD.WIDE.U32 R8, R8, R9, c[0x0][0x170] ;  /* 0x00005c0008088625 */ /* 0x000fca00078e0009 */
[----:B------:R0:W-:Y:S02]  /*0440*/  @!P0 STG.E.U16 [R8.64], R4 ;  /* 0x0000000408008986 */ /* 0x0001e4000c101504 */
.L_x_1944:
[----:B0-----:R-:W-:Y:S05]  /*0450*/  BSYNC B0 ;  /* 0x0000000000007941 */ /* 0x001fea0003800000 */
.L_x_1943:
[----:B------:R-:W-:Y:S02]  /*0460*/  ISETP.GE.AND P0, PT, R5, R2, PT ;  /* 0x000000020500720c */ /* 0x000fe40003f06270 */
[----:B-----5:R-:W-:-:S05]  /*0470*/  @!P1 PRMT R3, RZ, 0x5410, R3 ;  /* 0x00005410ff039816 */ /* 0x020fca0000000003 */
[----:B------:R-:W-:-:S05]  /*0480*/  @!P1 FMUL.FTZ R3, R3, c[0x0][0x168] ;  /* 0x00005a0003039a20 */ /* 0x000fca0000410000 */
[----:B------:R-:W-:Y:S01]  /*0490*/  @!P1 F2FP.BF16.PACK_AB R3, RZ, R3 ;  /* 0x00000003ff03923e */ /* 0x000fe200000010ff */
[----:B------:R-:W-:Y:S06]  /*04a0*/  @P0 EXIT ;  /* 0x000000000000094d */ /* 0x000fec0003800000 */
[----:B------:R-:W-:Y:S01]  /*04b0*/  IMAD R2, R0, 0x200, R5 ;  /* 0x0000020000027824 */ /* 0x000fe200078e0205 */
[----:B------:R-:W-:Y:S01]  /*04c0*/  PRMT R0, R3, 0x7610, R0 ;  /* 0x0000761003007816 */ /* 0x000fe20000000000 */
[----:B------:R-:W-:-:S04]  /*04d0*/  IMAD.MOV.U32 R5, RZ, RZ, 0x2 ;  /* 0x00000002ff057424 */ /* 0x000fc800078e00ff */
[----:B------:R-:W-:-:S05]  /*04e0*/  IMAD.WIDE.U32 R2, R2, R5, c[0x0][0x170] ;  /* 0x00005c0002027625 */ /* 0x000fca00078e0005 */
[----:B------:R-:W-:Y:S01]  /*04f0*/  STG.E.U16 [R2.64], R0 ;  /* 0x0000000002007986 */ /* 0x000fe2000c101504 */
[----:B------:R-:W-:Y:S05]  /*0500*/  EXIT ;  /* 0x000000000000794d */ /* 0x000fea0003800000 */
.L_x_1945:
        /* <DEDUP_REMOVED lines=15> */
.L_x_16503:


//--------------------- .text._ZN2at6native29vectorized_elementwise_kernelILi2ENS0_13AUnaryFunctorIN3c108BFloat16ES4_S4_NS0_15binary_internal10MulFunctorIfEEEESt5arrayIPcLm2EEEEviT0_T1_ --------------------------
	.section	.text._ZN2at6native29vectorized_elementwise_kernelILi2ENS0_13AUnaryFunctorIN3c108BFloat16ES4_S4_NS0_15binary_internal10MulFunctorIfEEEESt5arrayIPcLm2EEEEviT0_T1_,"ax",@progbits
	.sectioninfo	@"SHI_REGISTERS=28"
	.align	128
        .global         _ZN2at6native29vectorized_elementwise_kernelILi2ENS0_13AUnaryFunctorIN3c108BFloat16ES4_S4_NS0_15binary_internal10MulFunctorIfEEEESt5arrayIPcLm2EEEEviT0_T1_
        .type           _ZN2at6native29vectorized_elementwise_kernelILi2ENS0_13AUnaryFunctorIN3c108BFloat16ES4_S4_NS0_15binary_internal10MulFunctorIfEEEESt5arrayIPcLm2EEEEviT0_T1_,@function
        .size           _ZN2at6native29vectorized_elementwise_kernelILi2ENS0_13AUnaryFunctorIN3c108BFloat16ES4_S4_NS0_15binary_internal10MulFunctorIfEEEESt5arrayIPcLm2EEEEviT0_T1_,(.L_x_16504 - _ZN2at6native29vectorized_elementwise_kernelILi2ENS0_13AUnaryFunctorIN3c108BFloat16ES4_S4_NS0_15binary_internal10MulFunctorIfEEEESt5arrayIPcLm2EEEEviT0_T1_)
        .other          _ZN2at6native29vectorized_elementwise_kernelILi2ENS0_13AUnaryFunctorIN3c108BFloat16ES4_S4_NS0_15binary_internal10MulFunctorIfEEEESt5arrayIPcLm2EEEEviT0_T1_,@"STO_CUDA_ENTRY STV_DEFAULT"
_ZN2at6native29vectorized_elementwise_kernelILi2ENS0_13AUnaryFunctorIN3c108BFloat16ES4_S4_NS0_15binary_internal10MulFunctorIfEEEESt5arrayIPcLm2EEEEviT0_T1_:
.text._ZN2at6native29vectorized_elementwise_kernelILi2ENS0_13AUnaryFunctorIN3c108BFloat16ES4_S4_NS0_15binary_internal10MulFunctorIfEEEESt5arrayIPcLm2EEEEviT0_T1_:
        /* <DEDUP_REMOVED lines=8> */
[----:B------:R-:W-:-:S04]  /*0080*/  IMAD.MOV.U32 R3, RZ, RZ, 0x2 ;  /* 0x00000002ff037424 */ /* 0x000fc800078e00ff */
[----:B------:R-:W-:-:S06]  /*0090*/  IMAD.WIDE R4, R2, R3, c[0x0][0x178] ;  /* 0x00005e0002047625 */ /* 0x000fcc00078e0203 */
[----:B0-----:R-:W-:-:S05]  /*00a0*/  IMAD.WIDE.U32 R4, R13, 0x4, R4 ;  /* 0x000000040d047825 */ /* 0x001fca00078e0004 */
[----:B------:R-:W2:Y:S04]  /*00b0*/  LDG.E R6, [R4.64] ;  /* 0x0000000404067981 */ /* 0x000ea8000c1e1900 */
[----:B------:R0:W3:Y:S04]  /*00c0*/  LDG.E R7, [R4.64+0x200] ;  /* 0x0002000404077981 */ /* 0x0000e8000c1e1900 */
[----:B------:R0:W4:Y:S04]  /*00d0*/  LDG.E R9, [R4.64+0x400] ;  /* 0x0004000404097981 */ /* 0x000128000c1e1900 */
[----:B------:R0:W5:Y:S01]  /*00e0*/  LDG.E R11, [R4.64+0x600] ;  /* 0x00060004040b7981 */ /* 0x000162000c1e1900 */
[----:B------:R-:W-:-:S06]  /*00f0*/  IMAD.WIDE.U32 R2, R2, R3, c[0x0][0x170] ;  /* 0x00005c0002027625 */ /* 0x000fcc00078e0003 */
[----:B------:R-:W-:Y:S01]  /*0100*/  IMAD.WIDE R2, R13, 0x4, R2 ;  /* 0x000000040d027825 */ /* 0x000fe200078e0202 */
[--C-:B--2---:R-:W-:Y:S02]  /*0110*/  PRMT R0, RZ, 0x5410, R6.reuse ;  /* 0x00005410ff007816 */ /* 0x104fe40000000006 */
[----:B0-----:R-:W-:Y:S02]  /*0120*/  PRMT R4, RZ, 0x7610, R6 ;  /* 0x00007610ff047816 */ /* 0x001fe40000000006 */
[--C-:B---3--:R-:W-:Y:S01]  /*0130*/  PRMT R6, RZ, 0x5410, R7.reuse ;  /* 0x00005410ff067816 */ /* 0x108fe20000000007 */
[----:B------:R-:W-:Y:S01]  /*0140*/  FMUL.FTZ R0, R0, c[0x0][0x168] ;  /* 0x00005a0000007a20 */ /* 0x000fe20000410000 */
[----:B------:R-:W-:Y:S01]  /*0150*/  PRMT R7, RZ, 0x7610, R7 ;  /* 0x00007610ff077816 */ /* 0x000fe20000000007 */
[----:B------:R-:W-:Y:S01]  /*0160*/  FMUL.FTZ R5, R4, c[0x0][0x168] ;  /* 0x00005a0004057a20 */ /* 0x000fe20000410000 */
[--C-:B----4-:R-:W-:Y:S01]  /*0170*/  PRMT R8, RZ, 0x5410, R9.reuse ;  /* 0x00005410ff087816 */ /* 0x110fe20000000009 */
[----:B------:R-:W-:Y:S01]  /*0180*/  FMUL.FTZ R6, R6, c[0x0][0x168] ;  /* 0x00005a0006067a20 */ /* 0x000fe20000410000 */
[----:B------:R-:W-:Y:S01]  /*0190*/  PRMT R9, RZ, 0x7610, R9 ;  /* 0x00007610ff097816 */ /* 0x000fe20000000009 */
[----:B------:R-:W-:Y:S01]  /*01a0*/  FMUL.FTZ R7, R7, c[0x0][0x168] ;  /* 0x00005a0007077a20 */ /* 0x000fe20000410000 */
[--C-:B-----5:R-:W-:Y:S01]  /*01b0*/  PRMT R10, RZ, 0x5410, R11.reuse ;  /* 0x00005410ff0a7816 */ /* 0x120fe2000000000b */
[----:B------:R-:W-:Y:S01]  /*01c0*/  FMUL.FTZ R8, R8, c[0x0][0x168] ;  /* 0x00005a0008087a20 */ /* 0x000fe20000410000 */
[----:B------:R-:W-:Y:S01]  /*01d0*/  PRMT R11, RZ, 0x7610, R11 ;  /* 0x00007610ff0b7816 */ /* 0x000fe2000000000b */
[----:B------:R-:W-:Y:S01]  /*01e0*/  FMUL.FTZ R9, R9, c[0x0][0x168] ;  /* 0x00005a0009097a20 */ /* 0x000fe20000410000 */
[----:B------:R-:W-:Y:S01]  /*01f0*/  F2FP.BF16.PACK_AB R5, R5, R0 ;  /* 0x000000000505723e */ /* 0x000fe200000010ff */
[----:B------:R-:W-:Y:S01]  /*0200*/  FMUL.FTZ R10, R10, c[0x0][0x168] ;  /* 0x00005a000a0a7a20 */ /* 0x000fe20000410000 */
[----:B------:R-:W-:Y:S01]  /*0210*/  F2FP.BF16.PACK_AB R7, R7, R6 ;  /* 0x000000060707723e */ /* 0x000fe200000010ff */
[----:B------:R-:W-:Y:S01]  /*0220*/  FMUL.FTZ R11, R11, c[0x0][0x168] ;  /* 0x00005a000b0b7a20 */ /* 0x000fe20000410000 */
[----:B------:R-:W-:Y:S01]  /*0230*/  F2FP.BF16.PACK_AB R9, R9, R8 ;  /* 0x000000080909723e */ /* 0x000fe200000010ff */
[----:B------:R-:W-:Y:S03]  /*0240*/  STG.E [R2.64], R5 ;  /* 0x0000000502007986 */ /* 0x000fe6000c101904 */
[----:B------:R-:W-:Y:S01]  /*0250*/  F2FP.BF16.PACK_AB R11, R11, R10 ;  /* 0x0000000a0b0b723e */ /* 0x000fe200000010ff */
[----:B------:R-:W-:Y:S04]  /*0260*/  STG.E [R2.64+0x200], R7 ;  /* 0x0002000702007986 */ /* 0x000fe8000c101904 */
[----:B------:R-:W-:Y:S04]  /*0270*/  STG.E [R2.64+0x400], R9 ;  /* 0x0004000902007986 */ /* 0x000fe8000c101904 */
[----:B------:R-:W-:Y:S01]  /*0280*/  STG.E [R2.64+0x600], R11 ;  /* 0x0006000b02007986 */ /* 0x000fe2000c101904 */
[----:B------:R-:W-:Y:S05]  /*0290*/  EXIT ;  /* 0x000000000000794d */ /* 0x000fea0003800000 */
.L_x_1946:
[----:B------:R-:W0:Y:S01]  /*02a0*/  S2R R3, SR_TID.X ;  /* 0x0000000000037919 */ /* 0x000e220000002100 */
[----:B------:R-:W-:-:S02]  /*02b0*/  PRMT R8, RZ, 0x7610, R8 ;  /* 0x00007610ff087816 */ /* 0x000fc40000000008 */
[----:B------:R-:W-:Y:S02]  /*02c0*/  PRMT R9, RZ, 0x7610, R9 ;  /* 0x00007610ff097816 */ /* 0x000fe40000000009 */
[----:B0-----:R-:W-:Y:S01]  /*02d0*/  ISETP.GE.AND P0, PT, R3, R0, PT ;  /* 0x000000000300720c */ /* 0x001fe20003f06270 */
[----:B------:R-:W-:-:S12]  /*02e0*/  IMAD.MOV.U32 R5, RZ, RZ, R3 ;  /* 0x000000ffff057224 */ /* 0x000fd800078e0003 */
[----:B------:R-:W-:Y:S01]  /*02f0*/  @!P0 IMAD.IADD R14, R2, 0x1, R5 ;  /* 0x00000001020e8824 */ /* 0x000fe200078e0205 */
[----:B------:R-:W-:Y:S01]  /*0300*/  @!P0 IADD3 R5, R5, 0x80, RZ ;  /* 0x0000008005058810 */ /* 0x000fe20007ffe0ff */
[----:B------:R-:W-:-:S03]  /*0310*/  @!P0 IMAD.MOV.U32 R15, RZ, RZ, 0x2 ;  /* 0x00000002ff0f8424 */ /* 0x000fc600078e00ff */
[----:B------:R-:W-:Y:S01]  /*0320*/  ISETP.GE.AND P6, PT, R5, R0, PT ;  /* 0x000000000500720c */ /* 0x000fe20003fc6270 */
[----:B------:R-:W-:-:S05]  /*0330*/  @!P0 IMAD.WIDE.U32 R14, R14, R15, c[0x0][0x178] ;  /* 0x00005e000e0e8625 */ /* 0x000fca00078e000f */
[----:B------:R0:W2:Y:S07]  /*0340*/  @!P0 LDG.E.U16 R8, [R14.64] ;  /* 0x000000040e088981 */ /* 0x0000ae000c1e1500 */
[----:B------:R-:W-:Y:S01]  /*0350*/  @!P6 IMAD.IADD R18, R2, 0x1, R5 ;  /* 0x000000010212e824 */ /* 0x000fe200078e0205 */
[----:B------:R-:W-:Y:S01]  /*0360*/  @!P6 IADD3 R5, R5, 0x80, RZ ;  /* 0x000000800505e810 */ /* 0x000fe20007ffe0ff */
[----:B------:R-:W-:-:S03]  /*0370*/  @!P6 IMAD.MOV.U32 R19, RZ, RZ, 0x2 ;  /* 0x00000002ff13e424 */ /* 0x000fc600078e00ff */
[----:B------:R-:W-:Y:S01]  /*0380*/  ISETP.GE.AND P5, PT, R5, R0, PT ;  /* 0x000000000500720c */ /* 0x000fe20003fa6270 */
[----:B------:R-:W-:-:S05]  /*0390*/  @!P6 IMAD.WIDE.U32 R18, R18, R19, c[0x0][0x178] ;  /* 0x00005e001212e625 */ /* 0x000fca00078e0013 */
[----:B------:R1:W3:Y:S07]  /*03a0*/  @!P6 LDG.E.U16 R9, [R18.64] ;  /* 0x000000041209e981 */ /* 0x0002ee000c1e1500 */
[----:B------:R-:W-:Y:S01]  /*03b0*/  @!P5 IMAD.IADD R16, R2, 0x1, R5 ;  /* 0x000000010210d824 */ /* 0x000fe200078e0205 */
[----:B------:R-:W-:-:S04]  /*03c0*/  @!P5 IADD3 R5, R5, 0x80, RZ ;  /* 0x000000800505d810 */ /* 0x000fc80007ffe0ff */
[----:B------:R-:W-:-:S13]  /*03d0*/  ISETP.GE.AND P4, PT, R5, R0, PT ;  /* 0x000000000500720c */ /* 0x000fda0003f86270 */
        /* <DEDUP_REMOVED lines=8> */
[----:B------:R-:W-:Y:S01]  /*0460*/  ISETP.GE.AND P1, PT, R5, R0, PT ;  /* 0x000000000500720c */ /* 0x000fe20003f26270 */
[----:B------:R-:W-:-:S12]  /*0470*/  @!P5 IMAD.MOV.U32 R17, RZ, RZ, 0x2 ;  /* 0x00000002ff11d424 */ /* 0x000fd800078e00ff */
[----:B------:R-:W-:Y:S01]  /*0480*/  @!P1 IMAD.IADD R12, R2, 0x1, R5 ;  /* 0x00000001020c9824 */ /* 0x000fe200078e0205 */
[----:B------:R-:W-:-:S04]  /*0490*/  @!P1 IADD3 R5, R5, 0x80, RZ ;  /* 0x0000008005059810 */ /* 0x000fc80007ffe0ff */
[----:B------:R-:W-:Y:S01]  /*04a0*/  ISETP.GE.AND P6, PT, R5, R0, PT ;  /* 0x000000000500720c */ /* 0x000fe20003fc6270 */
[----:B------:R-:W-:Y:S02]  /*04b0*/  @!P4 IMAD.MOV.U32 R20, RZ, RZ, 0x2 ;  /* 0x00000002ff14c424 */ /* 0x000fe400078e00ff */
[----:B------:R-:W-:Y:S01]  /*04c0*/  @!P3 IMAD.MOV.U32 R22, RZ, RZ, 0x2 ;  /* 0x00000002ff16b424 */ /* 0x000fe200078e00ff */
[----:B------:R-:W-:Y:S01]  /*04d0*/  PRMT R7, RZ, 0x7610, R7 ;  /* 0x00007610ff077816 */ /* 0x000fe20000000007 */
[----:B------:R-:W-:Y:S02]  /*04e0*/  @!P2 IMAD.MOV.U32 R13, RZ, RZ, 0x2 ;  /* 0x00000002ff0da424 */ /* 0x000fe400078e00ff */
[----:B------:R-:W-:-:S04]  /*04f0*/  @!P5 IMAD.WIDE.U32 R16, R16, R17, c[0x0][0x178] ;  /* 0x00005e001010d625 */ /* 0x000fc800078e0011 */
[----:B-1----:R-:W-:Y:S01]  /*0500*/  @!P4 IMAD.WIDE.U32 R18, R11, R20, c[0x0][0x178] ;  /* 0x00005e000b12c625 */ /* 0x002fe200078e0014 */
[----:B------:R-:W-:Y:S01]  /*0510*/  PRMT R6, RZ, 0x7610, R6 ;  /* 0x00007610ff067816 */ /* 0x000fe20000000006 */
[----:B------:R1:W4:Y:S02]  /*0520*/  @!P5 LDG.E.U16 R7, [R16.64] ;  /* 0x000000041007d981 */ /* 0x000324000c1e1500 */
[----:B0-----:R-:W-:Y:S02]  /*0530*/  @!P1 IMAD.MOV.U32 R15, RZ, RZ, 0x2 ;  /* 0x00000002ff0f9424 */ /* 0x001fe400078e00ff */
[----:B------:R-:W-:Y:S01]  /*0540*/  @!P3 IMAD.WIDE.U32 R20, R21, R22, c[0x0][0x178] ;  /* 0x00005e001514b625 */ /* 0x000fe200078e0016 */
[----:B------:R-:W-:Y:S01]  /*0550*/  PRMT R10, RZ, 0x7610, R10 ;  /* 0x00007610ff0a7816 */ /* 0x000fe2000000000a */
[----:B------:R0:W5:Y:S02]  /*0560*/  @!P4 LDG.E.U16 R6, [R18.64] ;  /* 0x000000041206c981 */ /* 0x000164000c1e1500 */
[----:B------:R-:W-:-:S02]  /*0570*/  @!P6 IMAD.IADD R22, R2, 0x1, R5 ;  /* 0x000000010216e824 */ /* 0x000fc400078e0205 */
[----:B------:R-:W-:Y:S01]  /*0580*/  @!P6 IMAD.MOV.U32 R23, RZ, RZ, 0x2 ;  /* 0x00000002ff17e424 */ /* 0x000fe200078e00ff */
[----:B------:R-:W-:Y:S01]  /*0590*/  PRMT R11, RZ, 0x7610, R11 ;  /* 0x00007610ff0b7816 */ /* 0x000fe2000000000b */
[----:B------:R-:W-:Y:S01]  /*05a0*/  @!P2 IMAD.WIDE.U32 R4, R4, R13, c[0x0][0x178] ;  /* 0x00005e000404a625 */ /* 0x000fe200078e000d */
[----:B------:R-:W-:Y:S01]  /*05b0*/  PRMT R14, RZ, 0x7610, R14 ;  /* 0x00007610ff0e7816 */ /* 0x000fe2000000000e */
[----:B------:R0:W5:Y:S02]  /*05c0*/  @!P3 LDG.E.U16 R10, [R20.64] ;  /* 0x00000004140ab981 */ /* 0x000164000c1e1500 */
[----:B------:R-:W-:Y:S01]  /*05d0*/  @!P1 IMAD.WIDE.U32 R12, R12, R15, c[0x0][0x178] ;  /* 0x00005e000c0c9625 */ /* 0x000fe200078e000f */
[----:B------:R-:W-:Y:S01]  /*05e0*/  PRMT R15, RZ, 0x7610, R15 ;  /* 0x00007610ff0f7816 */ /* 0x000fe2000000000f */
[----:B------:R0:W5:Y:S02]  /*05f0*/  @!P2 LDG.E.U16 R11, [R4.64] ;  /* 0x00000004040ba981 */ /* 0x000164000c1e1500 */
[----:B-1----:R-:W-:-:S02]  /*0600*/  @!P6 IMAD.WIDE.U32 R16, R22, R23, c[0x0][0x178] ;  /* 0x00005e001610e625 */ /* 0x002fc400078e0017 */
[----:B------:R1:W5:Y:S04]  /*0610*/  @!P1 LDG.E.U16 R14, [R12.64] ;  /* 0x000000040c0e9981 */ /* 0x000368000c1e1500 */
[----:B------:R-:W5:Y:S01]  /*0620*/  @!P6 LDG.E.U16 R15, [R16.64] ;  /* 0x00000004100fe981 */ /* 0x000f62000c1e1500 */
[----:B0-----:R-:W-:-:S04]  /*0630*/  IADD3 R19, R3, 0x80, RZ ;  /* 0x0000008003137810 */ /* 0x001fc80007ffe0ff */
[-C--:B------:R-:W-:Y:S02]  /*0640*/  ISETP.GE.AND P6, PT, R19, R0.reuse, PT ;  /* 0x000000001300720c */ /* 0x080fe40003fc6270 */
[C---:B------:R-:W-:Y:S02]  /*0650*/  IADD3 R19, R3.reuse, 0x100, RZ ;  /* 0x0000010003137810 */ /* 0x040fe40007ffe0ff */
[----:B------:R-:W-:Y:S02]  /*0660*/  IADD3 R21, R3, 0x180, RZ ;  /* 0x0000018003157810 */ /* 0x000fe40007ffe0ff */
[----:B------:R-:W-:Y:S02]  /*0670*/  ISETP.GE.AND P1, PT, R19, R0, PT ;  /* 0x000000001300720c */ /* 0x000fe40003f26270 */
[C---:B------:R-:W-:Y:S02]  /*0680*/  IADD3 R23, R3.reuse, 0x200, RZ ;  /* 0x0000020003177810 */ /* 0x040fe40007ffe0ff */
[----:B------:R-:W-:-:S02]  /*0690*/  IADD3 R25, R3, 0x280, RZ ;  /* 0x0000028003197810 */ /* 0x000fc40007ffe0ff */
[----:B------:R-:W-:Y:S01]  /*06a0*/  IADD3 R5, R3, 0x300, RZ ;  /* 0x0000030003057810 */ /* 0x000fe20007ffe0ff */
[----:B------:R-:W-:Y:S01]  /*06b0*/  @!P0 IMAD.IADD R4, R2, 0x1, R3 ;  /* 0x0000000102048824 */ /* 0x000fe200078e0203 */
[-C--:B------:R-:W-:Y:S01]  /*06c0*/  ISETP.GE.AND P2, PT, R21, R0.reuse, PT ;  /* 0x000000001500720c */ /* 0x080fe20003f46270 */
[----:B-1----:R-:W-:Y:S01]  /*06d0*/  @!P0 IMAD.MOV.U32 R13, RZ, RZ, 0x2 ;  /* 0x00000002ff0d8424 */ /* 0x002fe200078e00ff */
[-C--:B------:R-:W-:Y:S02]  /*06e0*/  ISETP.GE.AND P3, PT, R23, R0.reuse, PT ;  /* 0x000000001700720c */ /* 0x080fe40003f66270 */
[-C--:B------:R-:W-:Y:S02]  /*06f0*/  ISETP.GE.AND P4, PT, R25, R0.reuse, PT ;  /* 0x000000001900720c */ /* 0x080fe40003f86270 */
[----:B------:R-:W-:Y:S01]  /*0700*/  ISETP.GE.AND P5, PT, R5, R0, PT ;  /* 0x000000000500720c */ /* 0x000fe20003fa6270 */
[----:B------:R-:W-:Y:S01]  /*0710*/  @!P0 IMAD.WIDE.U32 R4, R4, R13, c[0x0][0x170] ;  /* 0x00005c0004048625 */ /* 0x000fe200078e000d */
[----:B------:R-:W-:Y:S01]  /*0720*/  BSSY B0, `(.L_x_1947) ;  /* 0x000004b000007945 */ /* 0x000fe20003800000 */
[----:B------:R-:W-:Y:S01]  /*0730*/  BSSY B1, `(.L_x_1948) ;  /* 0x0000042000017945 */ /* 0x000fe20003800000 */
[----:B--2---:R-:W-:-:S05]  /*0740*/  @!P0 PRMT R8, RZ, 0x5410, R8 ;  /* 0x00005410ff088816 */ /* 0x004fca0000000008 */
[----:B------:R-:W-:-:S05]  /*0750*/  @!P0 FMUL.FTZ R8, R8, c[0x0][0x168] ;  /* 0x00005a0008088a20 */ /* 0x000fca0000410000 */
[----:B------:R-:W-:Y:S02]  /*0760*/  @!P0 F2FP.BF16.PACK_AB R12, RZ, R8 ;  /* 0x00000008ff0c823e */ /* 0x000fe400000010ff */
[----:B---3--:R-:W-:-:S05]  /*0770*/  @!P6 PRMT R9, RZ, 0x5410, R9 ;  /* 0x00005410ff09e816 */ /* 0x008fca0000000009 */
[----:B------:R-:W-:Y:S01]  /*0780*/  @!P6 FMUL.FTZ R8, R9, c[0x0][0x168] ;  /* 0x00005a000908ea20 */ /* 0x000fe20000410000 */
[----:B------:R-:W-:-:S04]  /*0790*/  IADD3 R9, R3, 0x380, RZ ;  /* 0x0000038003097810 */ /* 0x000fc80007ffe0ff */
[----:B------:R-:W-:Y:S02]  /*07a0*/  @!P6 F2FP.BF16.PACK_AB R8, RZ, R8 ;  /* 0x00000008ff08e23e */ /* 0x000fe400000010ff */
[-C--:B------:R-:W-:Y:S02]  /*07b0*/  ISETP.GE.AND P6, PT, R9, R0.reuse, PT ;  /* 0x000000000900720c */ /* 0x080fe40003fc6270 */
[----:B------:R-:W-:Y:S01]  /*07c0*/  @!P0 IADD3 R3, R3, 0x80, RZ ;  /* 0x0000008003038810 */ /* 0x000fe20007ffe0ff */
[----:B------:R0:W-:Y:S03]  /*07d0*/  @!P0 STG.E.U16 [R4.64], R12 ;  /* 0x0000000c04008986 */ /* 0x0001e6000c101504 */
[----:B------:R-:W-:Y:S02]  /*07e0*/  ISETP.GE.AND P0, PT, R3, R0, PT ;  /* 0x000000000300720c */ /* 0x000fe40003f06270 */
[----:B----4-:R-:W-:-:S05]  /*07f0*/  @!P1 PRMT R7, RZ, 0x5410, R7 ;  /* 0x00005410ff079816 */ /* 0x010fca0000000007 */
[----:B------:R-:W-:Y:S01]  /*0800*/  @!P1 FMUL.FTZ R7, R7, c[0x0][0x168] ;  /* 0x00005a0007079a20 */ /* 0x000fe20000410000 */
[----:B-----5:R-:W-:-:S04]  /*0810*/  @!P2 PRMT R6, RZ, 0x5410, R6 ;  /* 0x00005410ff06a816 */ /* 0x020fc80000000006 */
[----:B0-----:R-:W-:Y:S02]  /*0820*/  @!P1 F2FP.BF16.PACK_AB R5, RZ, R7 ;  /* 0x00000007ff05923e */ /* 0x001fe400000010ff */
[----:B------:R-:W-:Y:S02]  /*0830*/  @!P3 PRMT R10, RZ, 0x5410, R10 ;  /* 0x00005410ff0ab816 */ /* 0x000fe4000000000a */
[----:B------:R-:W-:Y:S02]  /*0840*/  @!P4 PRMT R11, RZ, 0x5410, R11 ;  /* 0x00005410ff0bc816 */ /* 0x000fe4000000000b */
[----:B------:R-:W-:Y:S02]  /*0850*/  @!P5 PRMT R14, RZ, 0x5410, R14 ;  /* 0x00005410ff0ed816 */ /* 0x000fe4000000000e */
[----:B------:R-:W-:Y:S01]  /*0860*/  @!P6 PRMT R15, RZ, 0x5410, R15 ;  /* 0x00005410ff0fe816 */ /* 0x000fe2000000000f */
[----:B------:R-:W-:Y:S02]  /*0870*/  @!P2 FMUL.FTZ R6, R6, c[0x0][0x168] ;  /* 0x00005a000606aa20 */ /* 0x000fe40000410000 */
[----:B------:R-:W-:-:S02]  /*0880*/  @!P3 FMUL.FTZ R9, R10, c[0x0][0x168] ;  /* 0x00005a000a09ba20 */ /* 0x000fc40000410000 */
[----:B------:R-:W-:Y:S02]  /*0890*/  @!P4 FMUL.FTZ R7, R11, c[0x0][0x168] ;  /* 0x00005a000b07ca20 */ /* 0x000fe40000410000 */
[----:B------:R-:W-:Y:S02]  /*08a0*/  @!P5 FMUL.FTZ R14, R14, c[0x0][0x168] ;  /* 0x00005a000e0eda20 */ /* 0x000fe40000410000 */
[----:B------:R-:W-:Y:S01]  /*08b0*/  @!P6 FMUL.FTZ R4, R15, c[0x0][0x168] ;  /* 0x00005a000f04ea20 */ /* 0x000fe20000410000 */
[----:B------:R-:W-:Y:S02]  /*08c0*/  @!P2 F2FP.BF16.PACK_AB R12, RZ, R6 ;  /* 0x00000006ff0ca23e */ /* 0x000fe400000010ff */
[----:B------:R-:W-:Y:S02]  /*08d0*/  @!P3 F2FP.BF16.PACK_AB R9, RZ, R9 ;  /* 0x00000009ff09b23e */ /* 0x000fe400000010ff */
[----:B------:R-:W-:Y:S02]  /*08e0*/  @!P4 F2FP.BF16.PACK_AB R7, RZ, R7 ;  /* 0x00000007ff07c23e */ /* 0x000fe400000010ff */
[----:B------:R-:W-:-:S02]  /*08f0*/  @!P5 F2FP.BF16.PACK_AB R6, RZ, R14 ;  /* 0x0000000eff06d23e */ /* 0x000fc400000010ff */
[----:B------:R-:W-:Y:S01]  /*0900*/  @!P6 F2FP.BF16.PACK_AB R4, RZ, R4 ;  /* 0x00000004ff04e23e */ /* 0x000fe200000010ff */
[----:B------:R-:W-:Y:S05]  /*0910*/  @P0 BRA `(.L_x_1949) ;  /* 0x000000c000000947 */ /* 0x000fea0003800000 */
[----:B------:R-:W-:Y:S01]  /*0920*/  IMAD.IADD R10, R2, 0x1, R3 ;  /* 0x00000001020a7824 */ /* 0x000fe200078e0203 */
[----:B------:R-:W-:Y:S01]  /*0930*/  IADD3 R3, R3, 0x80, RZ ;  /* 0x0000008003037810 */ /* 0x000fe20007ffe0ff */
[----:B------:R-:W-:-:S03]  /*0940*/  IMAD.MOV.U32 R11, RZ, RZ, 0x2 ;  /* 0x00000002ff0b7424 */ /* 0x000fc600078e00ff */
[----:B------:R-:W-:Y:S01]  /*0950*/  ISETP.GE.AND P0, PT, R3, R0, PT ;  /* 0x000000000300720c */ /* 0x000fe20003f06270 */
[----:B------:R-:W-:-:S05]  /*0960*/  IMAD.WIDE.U32 R10, R10, R11, c[0x0][0x170] ;  /* 0x00005c000a0a7625 */ /* 0x000fca00078e000b */
[----:B------:R0:W-:Y:S07]  /*0970*/  STG.E.U16 [R10.64], R8 ;  /* 0x000000080a007986 */ /* 0x0001ee000c101504 */
[----:B------:R-:W-:Y:S05]  /*0980*/  @P0 BRA `(.L_x_1950) ;  /* 0x000000c000000947 */ /* 0x000fea0003800000 */
[----:B0-----:R-:W-:Y:S01]  /*0990*/  IMAD.IADD R10, R2, 0x1, R3 ;  /* 0x00000001020a7824 */ /* 0x001fe200078e0203 */
[----:B------:R-:W-:Y:S01]  /*09a0*/  IADD3 R3, R3, 0x80, RZ ;  /* 0x0000008003037810 */ /* 0x000fe20007ffe0ff */
[----:B------:R-:W-:-:S04]  /*09b0*/  IMAD.MOV.U32 R11, RZ, RZ, 0x2 ;  /* 0x00000002ff0b7424 */ /* 0x000fc800078e00ff */
[----:B------:R-:W-:-:S05]  /*09c0*/  IMAD.WIDE.U32 R10, R10, R11, c[0x0][0x170] ;  /* 0x00005c000a0a7625 */ /* 0x000fca00078e000b */
[----:B------:R0:W-:Y:S02]  /*09d0*/  STG.E.U16 [R10.64], R5 ;  /* 0x000000050a007986 */ /* 0x0001e4000c101504 */
.L_x_1949:
[----:B------:R-:W-:-:S13]  /*09e0*/  ISETP.GE.AND P0, PT, R3, R0, PT ;  /* 0x000000000300720c */ /* 0x000fda0003f06270 */
[----:B------:R-:W-:Y:S05]  /*09f0*/  @P0 BRA `(.L_x_1951) ;  /* 0x000000d000000947 */ /* 0x000fea0003800000 */
[----:B0-----:R-:W-:Y:S01]  /*0a00*/  IMAD.IADD R10, R2, 0x1, R3 ;  /* 0x00000001020a7824 */ /* 0x001fe200078e0203 */
[----:B------:R-:W-:Y:S01]  /*0a10*/  IADD3 R3, R3, 0x80, RZ ;  /* 0x0000008003037810 */ /* 0x000fe20007ffe0ff */
[----:B------:R-:W-:-:S04]  /*0a20*/  IMAD.MOV.U32 R11, RZ, RZ, 0x2 ;  /* 0x00000002ff0b7424 */ /* 0x000fc800078e00ff */
[----:B------:R-:W-:-:S05]  /*0a30*/  IMAD.WIDE.U32 R10, R10, R11, c[0x0][0x170] ;  /* 0x00005c000a0a7625 */ /* 0x000fca00078e000b */
[----:B------:R0:W-:Y:S02]  /*0a40*/  STG.E.U16 [R10.64], R12 ;  /* 0x0000000c0a007986 */ /* 0x0001e4000c101504 */
.L_x_1950:
[----:B------:R-:W-:-:S13]  /*0a50*/  ISETP.GE.AND P0, PT, R3, R0, PT ;  /* 0x000000000300720c */ /* 0x000fda0003f06270 */
[----:B------:R-:W-:Y:S05]  /*0a60*/  @P0 BRA `(.L_x_1952) ;  /* 0x000000e000000947 */ /* 0x000fea0003800000 */
[----:B0-----:R-:W-:Y:S01]  /*0a70*/  IMAD.IADD R8, R2, 0x1, R3 ;  /* 0x0000000102087824 */ /* 0x001fe200078e0203 */
[----:B------:R-:W-:Y:S01]  /*0a80*/  PRMT R10, R9, 0x7610, R10 ;  /* 0x00007610090a7816 */ /* 0x000fe2000000000a */
[----:B------:R-:W-:Y:S01]  /*0a90*/  IMAD.MOV.U32 R5, RZ, RZ, 0x2 ;  /* 0x00000002ff057424 */ /* 0x000fe200078e00ff */
[----:B------:R-:W-:-:S03]  /*0aa0*/  IADD3 R3, R3, 0x80, RZ ;  /* 0x0000008003037810 */ /* 0x000fc60007ffe0ff */
[----:B------:R-:W-:-:S05]  /*0ab0*/  IMAD.WIDE.U32 R8, R8, R5, c[0x0][0x170] ;  /* 0x00005c0008087625 */ /* 0x000fca00078e0005 */
[----:B------:R0:W-:Y:S02]  /*0ac0*/  STG.E.U16 [R8.64], R10 ;  /* 0x0000000a08007986 */ /* 0x0001e4000c101504 */
.L_x_1951:
[----:B------:R-:W-:-:S13]  /*0ad0*/  ISETP.GE.AND P0, PT, R3, R0, PT ;  /* 0x000000000300720c */ /* 0x000fda0003f06270 */
[----:B------:R-:W-:Y:S01]  /*0ae0*/  @P0 BREAK B1 ;  /* 0x0000000000010942 */ /* 0x000fe20003800000 */
[----:B------:R-:W-:Y:S05]  /*0af0*/  @P0 BRA `(.L_x_1953) ;  /* 0x000000d000000947 */ /* 0x000fea0003800000 */
[----:B0-----:R-:W-:Y:S01]  /*0b00*/  IMAD.IADD R8, R2, 0x1, R3 ;  /* 0x0000000102087824 */ /* 0x001fe200078e0203 */
[----:B------:R-:W-:Y:S01]  /*0b10*/  IADD3 R3, R3, 0x80, RZ ;  /* 0x0000008003037810 */ /* 0x000fe20007ffe0ff */
[----:B------:R-:W-:-:S04]  /*0b20*/  IMAD.MOV.U32 R9, RZ, RZ, 0x2 ;  /* 0x00000002ff097424 */ /* 0x000fc800078e00ff */
[----:B------:R-:W-:-:S05]  /*0b30*/  IMAD.WIDE.U32 R8, R8, R9, c[0x0][0x170] ;  /* 0x00005c0008087625 */ /* 0x000fca00078e0009 */
[----:B------:R0:W-:Y:S02]  /*0b40*/  STG.E.U16 [R8.64], R7 ;  /* 0x0000000708007986 */ /* 0x0001e4000c101504 */
.L_x_1952:
[----:B------:R-:W-:Y:S05]  /*0b50*/  BSYNC B1 ;  /* 0x0000000000017941 */ /* 0x000fea0003800000 */
.L_x_1948:
[----:B------:R-:W-:Y:S02]  /*0b60*/  ISETP.GE.AND P0, PT, R3, R0, PT ;  /* 0x000000000300720c */ /* 0x000fe40003f06270 */
[----:B------:R-:W-:-:S11]  /*0b70*/  PRMT R5, R6, 0x7610, R5 ;  /* 0x0000761006057816 */ /* 0x000fd60000000005 */
[----:B0-----:R-:W-:Y:S01]  /*0b80*/  @!P0 IMAD.IADD R7, R2, 0x1, R3 ;  /* 0x0000000102078824 */ /* 0x001fe200078e0203 */
[----:B------:R-:W-:Y:S01]  /*0b90*/  @!P0 IADD3 R3, R3, 0x80, RZ ;  /* 0x0000008003038810 */ /* 0x000fe20007ffe0ff */
[----:B------:R-:W-:-:S04]  /*0ba0*/  @!P0 IMAD.MOV.U32 R8, RZ, RZ, 0x2 ;  /* 0x00000002ff088424 */ /* 0x000fc800078e00ff */
[----:B------:R-:W-:-:S05]  /*0bb0*/  @!P0 IMAD.WIDE.U32 R6, R7, R8, c[0x0][0x170] ;  /* 0x00005c0007068625 */ /* 0x000fca00078e0008 */
[----:B------:R0:W-:Y:S02]  /*0bc0*/  @!P0 STG.E.U16 [R6.64], R5 ;  /* 0x0000000506008986 */ /* 0x0001e4000c101504 */
.L_x_1953:
[----:B------:R-:W-:Y:S05]  /*0bd0*/  BSYNC B0 ;  /* 0x0000000000007941 */ /* 0x000fea0003800000 */
.L_x_1947:
[----:B------:R-:W-:Y:S01]  /*0be0*/  WARPSYNC 0xffffffff ;  /* 0xffffffff00007948 */ /* 0x000fe20003800000 */
[----:B------:R-:W-:-:S13]  /*0bf0*/  ISETP.GE.AND P0, PT, R3, R0, PT ;  /* 0x000000000300720c */ /* 0x000fda0003f06270 */
[----:B------:R-:W-:Y:S05]  /*0c00*/  @P0 EXIT ;  /* 0x000000000000094d */ /* 0x000fea0003800000 */
[----:B------:R-:W-:Y:S02]  /*0c10*/  IMAD.IADD R2, R2, 0x1, R3 ;  /* 0x0000000102027824 */ /* 0x000fe400078e0203 */
[----:B------:R-:W-:-:S04]  /*0c20*/  IMAD.MOV.U32 R3, RZ, RZ, 0x2 ;  /* 0x00000002ff037424 */ /* 0x000fc800078e00ff */
[----:B------:R-:W-:-:S05]  /*0c30*/  IMAD.WIDE.U32 R2, R2, R3, c[0x0][0x170] ;  /* 0x00005c0002027625 */ /* 0x000fca00078e0003 */
[----:B------:R-:W-:Y:S01]  /*0c40*/  STG.E.U16 [R2.64], R4 ;  /* 0x0000000402007986 */ /* 0x000fe2000c101504 */
[----:B------:R-:W-:Y:S05]  /*0c50*/  EXIT ;  /* 0x000000000000794d */ /* 0x000fea0003800000 */
.L_x_1954:
        /* <DEDUP_REMOVED lines=10> */
.L_x_16504:


//--------------------- .text._ZN2at6native29vectorized_elementwise_kernelILi4ENS0_13AUnaryFunctorIN3c108BFloat16ES4_S4_NS0_15binary_internal10MulFunctorIfEEEESt5arrayIPcLm2EEEEviT0_T1_ --------------------------
	.section	.text._ZN2at6native29vectorized_elementwise_kernelILi4ENS0_13AUnaryFunctorIN3c108BFloat16ES4_S4_NS0_15binary_internal10MulFunctorIfEEEESt5arrayIPcLm2EEEEviT0_T1_,"ax",@progbits
	.sectioninfo	@"SHI_REGISTERS=28"
	.align	128
        .global         _ZN2at6native29vectorized_elementwise_kernelILi4ENS0_13AUnaryFunctorIN3c108BFloat16ES4_S4_NS0_15binary_internal10MulFunctorIfEEEESt5arrayIPcLm2EEEEviT0_T1_
        .type           _ZN2at6native29vectorized_elementwise_kernelILi4ENS0_13AUnaryFunctorIN3c108BFloat16ES4_S4_NS0_15binary_internal10MulFunctorIfEEEESt5arrayIPcLm2EEEEviT0_T1_,@function
        .size           _ZN2at6native29vectorized_elementwise_kernelILi4ENS0_13AUnaryFunctorIN3c108BFloat16ES4_S4_NS0_15binary_internal10MulFunctorIfEEEESt5arrayIPcLm2EEEEviT0_T1_,(.L_x_16505 - _ZN2at6native29vectorized_elementwise_kernelILi4ENS0_13AUnaryFunctorIN3c108BFloat16ES4_S4_NS0_15binary_internal10MulFunctorIfEEEESt5arrayIPcLm2EEEEviT0_T1_)
        .other          _ZN2at6native29vectorized_elementwise_kernelILi4ENS0_13AUnaryFunctorIN3c108BFloat16ES4_S4_NS0_15binary_internal10MulFunctorIfEEEESt5arrayIPcLm2EEEEviT0_T1_,@"STO_CUDA_ENTRY STV_DEFAULT"
_ZN2at6native29vectorized_elementwise_kernelILi4ENS0_13AUnaryFunctorIN3c108BFloat16ES4_S4_NS0_15binary_internal10MulFunctorIfEEEESt5arrayIPcLm2EEEEviT0_T1_:
.text._ZN2at6native29vectorized_elementwise_kernelILi4ENS0_13AUnaryFunctorIN3c108BFloat16ES4_S4_NS0_15binary_internal10MulFunctorIfEEEESt5arrayIPcLm2EEEEviT0_T1_:
        /* <DEDUP_REMOVED lines=11> */
[----:B------:R-:W2:Y:S04]  /*00b0*/  LDG.E.64 R6, [R4.64] ;  /* 0x0000000404067981 */ /* 0x000ea8000c1e1b00 */
[----:B------:R0:W3:Y:S01]  /*00c0*/  LDG.E.64 R10, [R4.64+0x400] ;  /* 0x00040004040a7981 */ /* 0x0000e2000c1e1b00 */
        /* <DEDUP_REMOVED lines=16> */
[----:B------:R-:W-:Y:S01]  /*01d0*/  F2FP.BF16.PACK_AB R4, R5, R0 ;  /* 0x000000000504723e */ /* 0x000fe200000010ff */
[----:B------:R-:W-:Y:S01]  /*01e0*/  FMUL.FTZ R7, R7, c[0x0][0x168] ;  /* 0x00005a0007077a20 */ /* 0x000fe20000410000 */
[----:B------:R-:W-:Y:S01]  /*01f0*/  F2FP.BF16.PACK_AB R8, R9, R8 ;  /* 0x000000080908723e */ /* 0x000fe200000010ff */
[----:B------:R-:W-:-:S03]  /*0200*/  FMUL.FTZ R11, R11, c[0x0][0x168] ;  /* 0x00005a000b0b7a20 */ /* 0x000fc60000410000 */
[----:B------:R-:W-:Y:S02]  /*0210*/  F2FP.BF16.PACK_AB R5, R7, R6 ;  /* 0x000000060705723e */ /* 0x000fe400000010ff */
[----:B------:R-:W-:-:S03]  /*0220*/  F2FP.BF16.PACK_AB R9, R11, R10 ;  /* 0x0000000a0b09723e */ /* 0x000fc600000010ff */
[----:B------:R-:W-:Y:S04]  /*0230*/  STG.E.64 [R2.64], R4 ;  /* 0x0000000402007986 */ /* 0x000fe8000c101b04 */
[----:B------:R-:W-:Y:S01]  /*0240*/  STG.E.64 [R2.64+0x400], R8 ;  /* 0x0004000802007986 */ /* 0x000fe2000c101b04 */
[----:B------:R-:W-:Y:S05]  /*0250*/  EXIT ;  /* 0x000000000000794d */ /* 0x000fea0003800000 */
.L_x_1955:
[----:B------:R-:W0:Y:S01]  /*0260*/  S2R R3, SR_TID.X ;  /* 0x0000000000037919 */ /* 0x000e220000002100 */
[----:B------:R-:W-:Y:S02]  /*0270*/  PRMT R8, RZ, 0x7610, R8 ;  /* 0x00007610ff087816 */ /* 0x000fe40000000008 */
        /* <DEDUP_REMOVED lines=114> */
.L_x_1958:
[----:B------:R-:W-:-:S13]  /*09a0*/  ISETP.GE.AND P0, PT, R3, R0, PT ;  /* 0x000000000300720c */ /* 0x000fda0003f06270 */
[----:B------:R-:W-:Y:S05]  /*09b0*/  @P0 BRA `(.L_x_1960) ;  /* 0x000000d000000947 */ /* 0x000fea0003800000 */
[----:B0-----:R-:W-:Y:S01]  /*09c0*/  IMAD.IADD R10, R2, 0x1, R3 ;  /* 0x00000001020a7824 */ /* 0x001fe200078e0203 */
[----:B------:R-:W-:Y:S01]  /*09d0*/  IADD3 R3, R3, 0x80, RZ ;  /* 0x0000008003037810 */ /* 0x000fe20007ffe0ff */
[----:B------:R-:W-:-:S04]  /*09e0*/  IMAD.MOV.U32 R11, RZ, RZ, 0x2 ;  /* 0x00000002ff0b7424 */ /* 0x000fc800078e00ff */
[----:B------:R-:W-:-:S05]  /*09f0*/  IMAD.WIDE.U32 R10, R10, R11, c[0x0][0x170] ;  /* 0x00005c000a0a7625 */ /* 0x000fca00078e000b */
[----:B------:R0:W-:Y:S02]  /*0a00*/  STG.E.U16 [R10.64], R12 ;  /* 0x0000000c0a007986 */ /* 0x0001e4000c101504 */
.L_x_1959:
        /* <DEDUP_REMOVED lines=8> */
.L_x_1960:
        /* <DEDUP_REMOVED lines=8> */
.L_x_1961:
[----:B------:R-:W-:Y:S05]  /*0b10*/  BSYNC B1 ;  /* 0x0000000000017941 */ /* 0x000fea0003800000 */
.L_x_1957:
[----:B------:R-:W-:Y:S02]  /*0b20*/  ISETP.GE.AND P0, PT, R3, R0, PT ;  /* 0x000000000300720c */ /* 0x000fe40003f06270 */
[----:B------:R-:W-:-:S11]  /*0b30*/  PRMT R5, R6, 0x7610, R5 ;  /* 0x0000761006057816 */ /* 0x000fd60000000005 */
[----:B0-----:R-:W-:Y:S01]  /*0b40*/  @!P0 IMAD.IADD R7, R2, 0x1, R3 ;  /* 0x0000000102078824 */ /* 0x001fe200078e0203 */
[----:B------:R-:W-:Y:S01]  /*0b50*/  @!P0 IADD3 R3, R3, 0x80, RZ ;  /* 0x0000008003038810 */ /* 0x000fe20007ffe0ff */
[----:B------:R-:W-:-:S04]  /*0b60*/  @!P0 IMAD.MOV.U32 R8, RZ, RZ, 0x2 ;  /* 0x00000002ff088424 */ /* 0x000fc800078e00ff */
[----:B------:R-:W-:-:S05]  /*0b70*/  @!P0 IMAD.WIDE.U32 R6, R7, R8, c[0x0][0x170] ;  /* 0x00005c0007068625 */ /* 0x000fca00078e0008 */
[----:B------:R0:W-:Y:S02]  /*0b80*/  @!P0 STG.E.U16 [R6.64], R5 ;  /* 0x0000000506008986 */ /* 0x0001e4000c101504 */
.L_x_1962:
[----:B------:R-:W-:Y:S05]  /*0b90*/  BSYNC B0 ;  /* 0x0000000000007941 */ /* 0x000fea0003800000 */
.L_x_1956:
        /* <DEDUP_REMOVED lines=8> */
.L_x_1963:
        /* <DEDUP_REMOVED lines=14> */
.L_x_16505:


//--------------------- .text._ZN2at6native29vectorized_elementwise_kernelILi8ENS0_13AUnaryFunctorIN3c108BFloat16ES4_S4_NS0_15binary_internal10MulFunctorIfEEEESt5arrayIPcLm2EEEEviT0_T1_ --------------------------
	.section	.text._ZN2at6native29vectorized_elementwise_kernelILi8ENS0_13AUnaryFunctorIN3c108BFloat16ES4_S4_NS0_15binary_internal10MulFunctorIfEEEESt5arrayIPcLm2EEEEviT0_T1_,"ax",@progbits
	.sectioninfo	@"SHI_REGISTERS=4"
	.align	128
        .global         _ZN2at6native29vectorized_elementwise_kernelILi8ENS0_13AUnaryFunctorIN3c108BFloat16ES4_S4_NS0_15binary_internal10MulFunctorIfEEEESt5arrayIPcLm2EEEEviT0_T1_
        .type           _ZN2at6native29vectorized_elementwise_kernelILi8ENS0_13AUnaryFunctorIN3c108BFloat16ES4_S4_NS0_15binary_internal10MulFunctorIfEEEESt5arrayIPcLm2EEEEviT0_T1_,@function
        .size           _ZN2at6native29vectorized_elementwise_kernelILi8ENS0_13AUnaryFunctorIN3c108BFloat16ES4_S4_NS0_15binary_internal10MulFunctorIfEEEESt5arrayIPcLm2EEEEviT0_T1_,(.L_x_16506 - _ZN2at6native29vectorized_elementwise_kernelILi8ENS0_13AUnaryFunctorIN3c108BFloat16ES4_S4_NS0_15binary_internal10MulFunctorIfEEEESt5arrayIPcLm2EEEEviT0_T1_)
        .other          _ZN2at6native29vectorized_elementwise_kernelILi8ENS0_13AUnaryFunctorIN3c108BFloat16ES4_S4_NS0_15binary_internal10MulFunctorIfEEEESt5arrayIPcLm2EEEEviT0_T1_,@"STO_CUDA_ENTRY STV_DEFAULT"
_ZN2at6native29vectorized_elementwise_kernelILi8ENS0_13AUnaryFunctorIN3c108BFloat16ES4_S4_NS0_15binary_internal10MulFunctorIfEEEESt5arrayIPcLm2EEEEviT0_T1_:
.text._ZN2at6native29vectorized_elementwise_kernelILi8ENS0_13AUnaryFunctorIN3c108BFloat16ES4_S4_NS0_15binary_internal10MulFunctorIfEEEESt5arrayIPcLm2EEEEviT0_T1_:
[----:B------:R-:W-:Y:S02]  /*0000*/  MOV R1, c[0x0][0x28] ;  /* 0x00000a0000017a02 */ /* 0x000fe40000000f00 */
[----:B------:R-:W-:Y:S05]  /*0010*/  EXIT ;  /* 0x000000000000794d */ /* 0x000fea0003800000 */
.L_x_1964:
        /* <DEDUP_REMOVED lines=14> */
.L_x_16506:


//--------------------- .text._ZN2at6native18elementwise_kernelILi128ELi4EZNS0_15gpu_kernel_implINS0_13BinaryFunctorIN3c108BFloat16ES5_S5_NS0_15binary_internal10MulFunctorIfEEEEEEvRNS_18TensorIteratorBaseERKT_EUliE_EEviT1_ --------------------------
	.section	.text._ZN2at6native18elementwise_kernelILi128ELi4EZNS0_15gpu_kernel_implINS0_13BinaryFunctorIN3c108BFloat16ES5_S5_NS0_15binary_internal10MulFunctorIfEEEEEEvRNS_18TensorIteratorBaseERKT_EUliE_EEviT1_,"ax",@progbits
	.sectioninfo	@"SHI_REGISTERS=26"
	.align	128
        .global         _ZN2at6native18elementwise_kernelILi128ELi4EZNS0_15gpu_kernel_implINS0_13BinaryFunctorIN3c108BFloat16ES5_S5_NS0_15binary_internal10MulFunctorIfEEEEEEvRNS_18TensorIteratorBaseERKT_EUliE_EEviT1_
        .type           _ZN2at6native18elementwise_kernelILi128ELi4EZNS0_15gpu_kernel_implINS0_13BinaryFunctorIN3c108BFloat16ES5_S5_NS0_15binary_internal10MulFunctorIfEEEEEEvRNS_18TensorIteratorBaseERKT_EUliE_EEviT1_,@function
        .size           _ZN2at6native18elementwise_kernelILi128ELi4EZNS0_15gpu_kernel_implINS0_13BinaryFunctorIN3c108BFloat16ES5_S5_NS0_15binary_internal10MulFunctorIfEEEEEEvRNS_18TensorIteratorBaseERKT_EUliE_EEviT1_,(.L_x_16507 - _ZN2at6native18elementwise_kernelILi128ELi4EZNS0_15gpu_kernel_implINS0_13BinaryFunctorIN3c108BFloat16ES5_S5_NS0_15binary_internal10MulFunctorIfEEEEEEvRNS_18TensorIteratorBaseERKT_EUliE_EEviT1_)
        .other          _ZN2at6native18elementwise_kernelILi128ELi4EZNS0_15gpu_kernel_implINS0_13BinaryFunctorIN3c108BFloat16ES5_S5_NS0_15binary_internal10MulFunctorIfEEEEEEvRNS_18TensorIteratorBaseERKT_EUliE_EEviT1_,@"STO_CUDA_ENTRY STV_DEFAULT"
_ZN2at6native18elementwise_kernelILi128ELi4EZNS0_15gpu_kernel_implINS0_13BinaryFunctorIN3c108BFloat16ES5_S5_NS0_15binary_internal10MulFunctorIfEEEEEEvRNS_18TensorIteratorBaseERKT_EUliE_EEviT1_:
.text._ZN2at6native18elementwise_kernelILi128ELi4EZNS0_15gpu_kernel_implINS0_13BinaryFunctorIN3c108BFloat16ES5_S5_NS0_15binary_internal10MulFunctorIfEEEEEEvRNS_18TensorIteratorBaseERKT_EUliE_EEviT1_:
        /* <DEDUP_REMOVED lines=263> */
.L_x_1967:
        /* <DEDUP_REMOVED lines=21> */
.L_x_1971:
[----:B------:R-:W2:Y:S02]  /*11c0*/  LDG.E.U8 R2, [R2.64] ;  /* 0x0000002402027981 */ /* 0x000ea4000c1e1100 */
[----:B--2---:R-:W0:Y:S02]  /*11d0*/  I2F.U16 R0, R2 ;  /* 0x0000000200007306 */ /* 0x004e240000101000 */
[----:B0-----:R-:W-:-:S04]  /*11e0*/  F2FP.BF16.PACK_AB R0, RZ, R0 ;  /* 0x00000000ff00723e */ /* 0x001fc800000010ff */
[----:B------:R-:W-:Y:S01]  /*11f0*/  PRMT R23, R0, 0x7610, R23 ;  /* 0x0000761000177816 */ /* 0x000fe20000000017 */
[----:B------:R-:W-:Y:S05]  /*1200*/  BRA `(.L_x_1973) ;  /* 0x00000f0000007947 */ /* 0x000fea0003800000 */
.L_x_1970:
        /* <DEDUP_REMOVED lines=11> */
.L_x_1975:
[----:B------:R-:W2:Y:S02]  /*12c0*/  LDG.E R2, [R2.64] ;  /* 0x0000002402027981 */ /* 0x000ea4000c1e1900 */
[----:B--2---:R-:W0:Y:S02]  /*12d0*/  I2F R0, R2 ;  /* 0x0000000200007306 */ /* 0x004e240000201400 */
[----:B0-----:R-:W-:-:S04]  /*12e0*/  F2FP.BF16.PACK_AB R0, RZ, R0 ;  /* 0x00000000ff00723e */ /* 0x001fc800000010ff */
[----:B------:R-:W-:Y:S01]  /*12f0*/  PRMT R23, R0, 0x7610, R23 ;  /* 0x0000761000177816 */ /* 0x000fe20000000017 */
[----:B------:R-:W-:Y:S05]  /*1300*/  BRA `(.L_x_1973) ;  /* 0x00000e0000007947 */ /* 0x000fea0003800000 */
.L_x_1974:
[----:B------:R-:W2:Y:S02]  /*1310*/  LDG.E.U16 R2, [R2.64] ;  /* 0x0000002402027981 */ /* 0x000ea4000c1e1500 */
[----:B--2---:R-:W0:Y:S02]  /*1320*/  I2F.S16 R0, R2 ;  /* 0x0000000200007306 */ /* 0x004e240000101400 */
[----:B0-----:R-:W-:-:S04]  /*1330*/  F2FP.BF16.PACK_AB R0, RZ, R0 ;  /* 0x00000000ff00723e */ /* 0x001fc800000010ff */
[----:B------:R-:W-:Y:S01]  /*1340*/  PRMT R23, R0, 0x7610, R23 ;  /* 0x0000761000177816 */ /* 0x000fe20000000017 */
[----:B------:R-:W-:Y:S05]  /*1350*/  BRA `(.L_x_1973) ;  /* 0x00000db000007947 */ /* 0x000fea0003800000 */
.L_x_1969:
        /* <DEDUP_REMOVED lines=9> */
.L_x_1977:
[----:B------:R-:W2:Y:S02]  /*13f0*/  LDG.E.U16 R0, [R2.64] ;  /* 0x0000002402007981 */ /* 0x000ea4000c1e1500 */
[----:B--2---:R-:W-:-:S05]  /*1400*/  HADD2.F32 R0, -RZ, R0.H0_H0 ;  /* 0x20000000ff007230 */ /* 0x004fca0000004100 */
[----:B------:R-:W-:-:S04]  /*1410*/  F2FP.BF16.PACK_AB R0, RZ, R0 ;  /* 0x00000000ff00723e */ /* 0x000fc800000010ff */
[----:B------:R-:W-:Y:S01]  /*1420*/  PRMT R23, R0, 0x7610, R23 ;  /* 0x0000761000177816 */ /* 0x000fe20000000017 */
[----:B------:R-:W-:Y:S05]  /*1430*/  BRA `(.L_x_1973) ;  /* 0x00000cd000007947 */ /* 0x000fea0003800000 */
.L_x_1976:
        /* <DEDUP_REMOVED lines=9> */
.L_x_1979:
[----:B------:R-:W2:Y:S02]  /*14d0*/  LDG.E.U16 R2, [R2.64] ;  /* 0x0000002402027981 */ /* 0x000ea4000c1e1500 */
[----:B--2---:R-:W-:-:S05]  /*14e0*/  HADD2.F32 R0, -RZ, R2.H0_H0 ;  /* 0x20000002ff007230 */ /* 0x004fca0000004100 */
[----:B------:R-:W-:-:S04]  /*14f0*/  F2FP.BF16.PACK_AB R0, RZ, R0 ;  /* 0x00000000ff00723e */ /* 0x000fc800000010ff */
[----:B------:R-:W-:Y:S01]  /*1500*/  PRMT R23, R0, 0x7610, R23 ;  /* 0x0000761000177816 */ /* 0x000fe20000000017 */
[----:B------:R-:W-:Y:S05]  /*1510*/  BRA `(.L_x_1973) ;  /* 0x00000bf000007947 */ /* 0x000fea0003800000 */
.L_x_1978:
[----:B------:R-:W2:Y:S02]  /*1520*/  LDG.E.64 R2, [R2.64] ;  /* 0x0000002402027981 */ /* 0x000ea4000c1e1b00 */
[----:B--2---:R-:W0:Y:S01]  /*1530*/  F2F.F32.F64 R0, R2 ;  /* 0x0000000200007310 */ /* 0x004e220000301000 */
[----:B------:R-:W0:-:S14]  /*1540*/  DSETP.GEU.AND P0, PT, |R2|, c[0x2][0x0], PT ;  /* 0x008000000200762a */ /* 0x000e1c0003f0e200 */
[----:B0-----:R-:W-:-:S05]  /*1550*/  @!P0 FMUL R0, R0, 1.175494350822287508e-38 ;  /* 0x0080000000008820 */ /* 0x001fca0000400000 */
[----:B------:R-:W-:-:S04]  /*1560*/  F2FP.BF16.PACK_AB R0, RZ, R0 ;  /* 0x00000000ff00723e */ /* 0x000fc800000010ff */
[----:B------:R-:W-:Y:S01]  /*1570*/  PRMT R23, R0, 0x7610, R23 ;  /* 0x0000761000177816 */ /* 0x000fe20000000017 */
[----:B------:R-:W-:Y:S05]  /*1580*/  BRA `(.L_x_1973) ;  /* 0x00000b8000007947 */ /* 0x000fea0003800000 */
.L_x_1968:
        /* <DEDUP_REMOVED lines=14> */
.L_x_1982:
[----:B------:R-:W2:Y:S02]  /*1670*/  LDG.E.64 R2, [R2.64] ;  /* 0x0000002402027981 */ /* 0x000ea4000c1e1b00 */
[----:B--2---:R-:W0:Y:S01]  /*1680*/  F2F.F32.F64 R0, R2 ;  /* 0x0000000200007310 */ /* 0x004e220000301000 */
[----:B------:R-:W0:-:S14]  /*1690*/  DSETP.GEU.AND P0, PT, |R2|, c[0x2][0x0], PT ;  /* 0x008000000200762a */ /* 0x000e1c0003f0e200 */
[----:B0-----:R-:W-:-:S05]  /*16a0*/  @!P0 FMUL R0, R0, 1.175494350822287508e-38 ;  /* 0x0080000000008820 */ /* 0x001fca0000400000 */
[----:B------:R-:W-:-:S04]  /*16b0*/  F2FP.BF16.PACK_AB R0, RZ, R0 ;  /* 0x00000000ff00723e */ /* 0x000fc800000010ff */
[----:B------:R-:W-:Y:S01]  /*16c0*/  PRMT R23, R0, 0x7610, R23 ;  /* 0x0000761000177816 */ /* 0x000fe20000000017 */
[----:B------:R-:W-:Y:S05]  /*16d0*/  BRA `(.L_x_1973) ;  /* 0x00000a3000007947 */ /* 0x000fea0003800000 */
.L_x_1981:
        /* <DEDUP_REMOVED lines=28> */
.L_x_1984:
        /* <DEDUP_REMOVED lines=15> */
.L_x_1983:
[----:B------:R0:W5:Y:S01]  /*1990*/  LDG.E.U16 R23, [R2.64] ;  /* 0x0000002402177981 */ /* 0x000162000c1e1500 */
[----:B------:R-:W-:Y:S05]  /*19a0*/  BRA `(.L_x_1973) ;  /* 0x0000076000007947 */ /* 0x000fea0003800000 */
.L_x_1980:
        /* <DEDUP_REMOVED lines=12> */
.L_x_1987:
        /* <DEDUP_REMOVED lines=21> */
.L_x_1991:
[----:B------:R-:W-:Y:S05]  /*1bc0*/  BSYNC B1 ;  /* 0x0000000000017941 */ /* 0x000fea0003800000 */
.L_x_1990:
[----:B------:R-:W-:Y:S01]  /*1bd0*/  LEA R3, R0, 0x3b800000, 0x17 ;  /* 0x3b80000000037811 */ /* 0x000fe200078eb8ff */
[----:B------:R-:W-:-:S05]  /*1be0*/  IMAD.SHL.U32 R0, R2, 0x100000, RZ ;  /* 0x0010000002007824 */ /* 0x000fca00078e00ff */
[----:B------:R-:W-:Y:S02]  /*1bf0*/  LOP3.LUT R0, R3, R0, R4, 0xfe, !PT ;  /* 0x0000000003007212 */ /* 0x000fe400078efe04 */
.L_x_1989:
[----:B------:R-:W-:Y:S05]  /*1c00*/  BSYNC B0 ;  /* 0x0000000000007941 */ /* 0x000fea0003800000 */
.L_x_1988:
[----:B------:R-:W-:-:S04]  /*1c10*/  F2FP.BF16.PACK_AB R0, RZ, R0 ;  /* 0x00000000ff00723e */ /* 0x000fc800000010ff */
[----:B------:R-:W-:Y:S01]  /*1c20*/  PRMT R23, R0, 0x7610, R23 ;  /* 0x0000761000177816 */ /* 0x000fe20000000017 */
[----:B------:R-:W-:Y:S05]  /*1c30*/  BRA `(.L_x_1973) ;  /* 0x000004d000007947 */ /* 0x000fea0003800000 */
.L_x_1986:
        /* <DEDUP_REMOVED lines=21> */
.L_x_1995:
[----:B------:R-:W-:Y:S05]  /*1d90*/  BSYNC B1 ;  /* 0x0000000000017941 */ /* 0x000fea0003800000 */
.L_x_1994:
[----:B------:R-:W-:Y:S01]  /*1da0*/  LEA R3, R0, 0x37800000, 0x17 ;  /* 0x3780000000037811 */ /* 0x000fe200078eb8ff */
[----:B------:R-:W-:-:S05]  /*1db0*/  IMAD.SHL.U32 R0, R2, 0x200000, RZ ;  /* 0x0020000002007824 */ /* 0x000fca00078e00ff */
[----:B------:R-:W-:Y:S02]  /*1dc0*/  LOP3.LUT R0, R3, R0, R4, 0xfe, !PT ;  /* 0x0000000003007212 */ /* 0x000fe400078efe04 */
.L_x_1993:
[----:B------:R-:W-:Y:S05]  /*1dd0*/  BSYNC B0 ;  /* 0x0000000000007941 */ /* 0x000fea0003800000 */
.L_x_1992:
[----:B------:R-:W-:-:S04]  /*1de0*/  F2FP.BF16.PACK_AB R0, RZ, R0 ;  /* 0x00000000ff00723e */ /* 0x000fc800000010ff */
[----:B------:R-:W-:Y:S01]  /*1df0*/  PRMT R23, R0, 0x7610, R23 ;  /* 0x0000761000177816 */ /* 0x000fe20000000017 */
[----:B------:R-:W-:Y:S05]  /*1e00*/  BRA `(.L_x_1973) ;  /* 0x0000030000007947 */ /* 0x000fea0003800000 */
.L_x_1985:
        /* <DEDUP_REMOVED lines=14> */
.L_x_1999:
[----:B------:R-:W-:Y:S05]  /*1ef0*/  BSYNC B0 ;  /* 0x0000000000007941 */ /* 0x000fea0003800000 */
.L_x_1998:
[----:B------:R-:W-:-:S04]  /*1f00*/  F2FP.BF16.PACK_AB R0, RZ, R0 ;  /* 0x00000000ff00723e */ /* 0x000fc800000010ff */
[----:B------:R-:W-:Y:S01]  /*1f10*/  PRMT R23, R0, 0x7610, R23 ;  /* 0x0000761000177816 */ /* 0x000fe20000000017 */
[----:B------:R-:W-:Y:S05]  /*1f20*/  BRA `(.L_x_1973) ;  /* 0x000001e000007947 */ /* 0x000fea0003800000 */
.L_x_1972:
        /* <DEDUP_REMOVED lines=21> */
.L_x_1997:
[----:B------:R-:W2:Y:S02]  /*2080*/  LDG.E.64 R2, [R2.64] ;  /* 0x0000002402027981 */ /* 0x000ea4000c1e1b00 */
[----:B--2---:R-:W0:Y:S02]  /*2090*/  I2F.U64 R0, R2 ;  /* 0x0000000200007312 */ /* 0x004e240000301000 */
[----:B0-----:R-:W-:-:S04]  /*20a0*/  F2FP.BF16.PACK_AB R0, RZ, R0 ;  /* 0x00000000ff00723e */ /* 0x001fc800000010ff */
[----:B------:R-:W-:Y:S01]  /*20b0*/  PRMT R23, R0, 0x7610, R23 ;  /* 0x0000761000177816 */ /* 0x000fe20000000017 */
[----:B------:R-:W-:Y:S05]  /*20c0*/  BRA `(.L_x_1973) ;  /* 0x0000004000007947 */ /* 0x000fea0003800000 */
.L_x_1996:
[----:B------:R-:W2:Y:S02]  /*20d0*/  LDG.E R2, [R2.64] ;  /* 0x0000002402027981 */ /* 0x000ea4000c1e1900 */
[----:B--2---:R-:W0:Y:S02]  /*20e0*/  I2F.U32 R0, R2 ;  /* 0x0000000200007306 */ /* 0x004e240000201000 */
[----:B0-----:R-:W-:-:S04]  /*20f0*/  F2FP.BF16.PACK_AB R0, RZ, R0 ;  /* 0x00000000ff00723e */ /* 0x001fc800000010ff */
[----:B------:R-:W-:Y:S02]  /*2100*/  PRMT R23, R0, 0x7610, R23 ;  /* 0x0000761000177816 */ /* 0x000fe40000000017 */
.L_x_1973:
[----:B------:R-:W1:Y:S01]  /*2110*/  LDC.U8 R4, c[0x0][0x3e3] ;  /* 0x0000f8c0ff047b82 */ /* 0x000e620000000000 */
[----:B0-----:R-:W-:-:S05]  /*2120*/  IADD3 R2, P1, R22, c[0x0][0x3d8], RZ ;  /* 0x0000f60016027a10 */ /* 0x001fca0007f3e0ff */
[----:B------:R-:W-:Y:S01]  /*2130*/  IMAD.X R3, RZ, RZ, c[0x0][0x3dc], P1 ;  /* 0x0000f700ff037624 */ /* 0x000fe200008e06ff */
[----:B-1----:R-:W-:-:S04]  /*2140*/  PRMT R0, R4, 0x9910, RZ ;  /* 0x0000991004007816 */ /* 0x002fc800000000ff */
        /* <DEDUP_REMOVED lines=14> */
.L_x_2003:
[----:B------:R-:W2:Y:S02]  /*2230*/  LDG.E.U8 R2, [R2.64] ;  /* 0x0000002402027981 */ /* 0x000ea4000c1e1100 */
[----:B--2---:R-:W0:Y:S02]  /*2240*/  I2F.U16 R0, R2 ;  /* 0x0000000200007306 */ /* 0x004e240000101000 */
[----:B0-----:R-:W-:Y:S01]  /*2250*/  F2FP.BF16.PACK_AB R0, RZ, R0 ;  /* 0x00000000ff00723e */ /* 0x001fe200000010ff */
[----:B------:R-:W-:Y:S05]  /*2260*/  BRA `(.L_x_2005) ;  /* 0x00000e3000007947 */ /* 0x000fea0003800000 */
.L_x_2002:
        /* <DEDUP_REMOVED lines=10> */
.L_x_2007:
[----:B------:R-:W2:Y:S02]  /*2310*/  LDG.E R2, [R2.64] ;  /* 0x0000002402027981 */ /* 0x000ea4000c1e1900 */
[----:B--2---:R-:W0:Y:S02]  /*2320*/  I2F R0, R2 ;  /* 0x0000000200007306 */ /* 0x004e240000201400 */
[----:B0-----:R-:W-:Y:S01]  /*2330*/  F2FP.BF16.PACK_AB R0, RZ, R0 ;  /* 0x00000000ff00723e */ /* 0x001fe200000010ff */
[----:B------:R-:W-:Y:S05]  /*2340*/  BRA `(.L_x_2005) ;  /* 0x00000d5000007947 */ /* 0x000fea0003800000 */
.L_x_2006:
[----:B------:R-:W2:Y:S02]  /*2350*/  LDG.E.U16 R2, [R2.64] ;  /* 0x0000002402027981 */ /* 0x000ea4000c1e1500 */
[----:B--2---:R-:W0:Y:S02]  /*2360*/  I2F.S16 R0, R2 ;  /* 0x0000000200007306 */ /* 0x004e240000101400 */
[----:B0-----:R-:W-:Y:S01]  /*2370*/  F2FP.BF16.PACK_AB R0, RZ, R0 ;  /* 0x00000000ff00723e */ /* 0x001fe200000010ff */
[----:B------:R-:W-:Y:S05]  /*2380*/  BRA `(.L_x_2005) ;  /* 0x00000d1000007947 */ /* 0x000fea0003800000 */
.L_x_2001:
        /* <DEDUP_REMOVED lines=9> */
.L_x_2009:
[----:B------:R-:W2:Y:S02]  /*2420*/  LDG.E.U16 R0, [R2.64] ;  /* 0x0000002402007981 */ /* 0x000ea4000c1e1500 */
[----:B--2---:R-:W-:-:S05]  /*2430*/  HADD2.F32 R0, -RZ, R0.H0_H0 ;  /* 0x20000000ff007230 */ /* 0x004fca0000004100 */
[----:B------:R-:W-:Y:S01]  /*2440*/  F2FP.BF16.PACK_AB R0, RZ, R0 ;  /* 0x00000000ff00723e */ /* 0x000fe200000010ff */
[----:B------:R-:W-:Y:S05]  /*2450*/  BRA `(.L_x_2005) ;  /* 0x00000c4000007947 */ /* 0x000fea0003800000 */
.L_x_2008:
        /* <DEDUP_REMOVED lines=9> */
.L_x_2011:
[----:B------:R-:W2:Y:S02]  /*24f0*/  LDG.E.U16 R2, [R2.64] ;  /* 0x0000002402027981 */ /* 0x000ea4000c1e1500 */
[----:B--2---:R-:W-:-:S05]  /*2500*/  HADD2.F32 R0, -RZ, R2.H0_H0 ;  /* 0x20000002ff007230 */ /* 0x004fca0000004100 */
[----:B------:R-:W-:Y:S01]  /*2510*/  F2FP.BF16.PACK_AB R0, RZ, R0 ;  /* 0x00000000ff00723e */ /* 0x000fe200000010ff */
[----:B------:R-:W-:Y:S05]  /*2520*/  BRA `(.L_x_2005) ;  /* 0x00000b7000007947 */ /* 0x000fea0003800000 */
.L_x_2010:
[----:B------:R-:W2:Y:S02]  /*2530*/  LDG.E.64 R2, [R2.64] ;  /* 0x0000002402027981 */ /* 0x000ea4000c1e1b00 */
[----:B--2---:R-:W0:Y:S01]  /*2540*/  F2F.F32.F64 R0, R2 ;  /* 0x0000000200007310 */ /* 0x004e220000301000 */
[----:B------:R-:W0:-:S14]  /*2550*/  DSETP.GEU.AND P0, PT, |R2|, c[0x2][0x0], PT ;  /* 0x008000000200762a */ /* 0x000e1c0003f0e200 */
[----:B0-----:R-:W-:-:S05]  /*2560*/  @!P0 FMUL R0, R0, 1.175494350822287508e-38 ;  /* 0x0080000000008820 */ /* 0x001fca0000400000 */
[----:B------:R-:W-:Y:S01]  /*2570*/  F2FP.BF16.PACK_AB R0, RZ, R0 ;  /* 0x00000000ff00723e */ /* 0x000fe200000010ff */
[----:B------:R-:W-:Y:S05]  /*2580*/  BRA `(.L_x_2005) ;  /* 0x00000b1000007947 */ /* 0x000fea0003800000 */
.L_x_2000:
        /* <DEDUP_REMOVED lines=13> */
.L_x_2014:
[----:B------:R-:W2:Y:S02]  /*2660*/  LDG.E.64 R2, [R2.64] ;  /* 0x0000002402027981 */ /* 0x000ea4000c1e1b00 */
[----:B--2---:R-:W0:Y:S01]  /*2670*/  F2F.F32.F64 R0, R2 ;  /* 0x0000000200007310 */ /* 0x004e220000301000 */
[----:B------:R-:W0:-:S14]  /*2680*/  DSETP.GEU.AND P0, PT, |R2|, c[0x2][0x0], PT ;  /* 0x008000000200762a */ /* 0x000e1c0003f0e200 */
[----:B0-----:R-:W-:-:S05]  /*2690*/  @!P0 FMUL R0, R0, 1.175494350822287508e-38 ;  /* 0x0080000000008820 */ /* 0x001fca0000400000 */
[----:B------:R-:W-:Y:S01]  /*26a0*/  F2FP.BF16.PACK_AB R0, RZ, R0 ;  /* 0x00000000ff00723e */ /* 0x000fe200000010ff */
[----:B------:R-:W-:Y:S05]  /*26b0*/  BRA `(.L_x_2005) ;  /* 0x000009e000007947 */ /* 0x000fea0003800000 */
.L_x_2013:
        /* <DEDUP_REMOVED lines=28> */
.L_x_2016:
        /* <DEDUP_REMOVED lines=15> */
.L_x_2015:
[----:B------:R0:W5:Y:S01]  /*2970*/  LDG.E.U16 R0, [R2.64] ;  /* 0x0000002402007981 */ /* 0x000162000c1e1500 */
[----:B------:R-:W-:Y:S05]  /*2980*/  BRA `(.L_x_2005) ;  /* 0x0000071000007947 */ /* 0x000fea0003800000 */
.L_x_2012:
        /* <DEDUP_REMOVED lines=12> */
.L_x_2019:
        /* <DEDUP_REMOVED lines=21> */
.L_x_2023:
[----:B------:R-:W-:Y:S05]  /*2ba0*/  BSYNC B1 ;  /* 0x0000000000017941 */ /* 0x000fea0003800000 */
.L_x_2022:
[----:B------:R-:W-:Y:S01]  /*2bb0*/  LEA R3, R0, 0x3b800000, 0x17 ;  /* 0x3b80000000037811 */ /* 0x000fe200078eb8ff */
[----:B------:R-:W-:-:S05]  /*2bc0*/  IMAD.SHL.U32 R0, R2, 0x100000, RZ ;  /* 0x0010000002007824 */ /* 0x000fca00078e00ff */
[----:B------:R-:W-:Y:S02]  /*2bd0*/  LOP3.LUT R0, R3, R0, R4, 0xfe, !PT ;  /* 0x0000000003007212 */ /* 0x000fe400078efe04 */
.L_x_2021:
[----:B------:R-:W-:Y:S05]  /*2be0*/  BSYNC B0 ;  /* 0x0000000000007941 */ /* 0x000fea0003800000 */
.L_x_2020:
[----:B------:R-:W-:Y:S01]  /*2bf0*/  F2FP.BF16.PACK_AB R0, RZ, R0 ;  /* 0x00000000ff00723e */ /* 0x000fe200000010ff */
[----:B------:R-:W-:Y:S05]  /*2c00*/  BRA `(.L_x_2005) ;  /* 0x0000049000007947 */ /* 0x000fea0003800000 */
.L_x_2018:
        /* <DEDUP_REMOVED lines=21> */
.L_x_2027:
[----:B------:R-:W-:Y:S05]  /*2d60*/  BSYNC B1 ;  /* 0x0000000000017941 */ /* 0x000fea0003800000 */
.L_x_2026:
[----:B------:R-:W-:Y:S01]  /*2d70*/  LEA R3, R0, 0x37800000, 0x17 ;  /* 0x3780000000037811 */ /* 0x000fe200078eb8ff */
[----:B------:R-:W-:-:S05]  /*2d80*/  IMAD.SHL.U32 R0, R2, 0x200000, RZ ;  /* 0x0020000002007824 */ /* 0x000fca00078e00ff */
[----:B------:R-:W-:Y:S02]  /*2d90*/  LOP3.LUT R0, R3, R0, R4, 0xfe, !PT ;  /* 0x0000000003007212 */ /* 0x000fe400078efe04 */
.L_x_2025:
[----:B------:R-:W-:Y:S05]  /*2da0*/  BSYNC B0 ;  /* 0x0000000000007941 */ /* 0x000fea0003800000 */
.L_x_2024:
[----:B------:R-:W-:Y:S01]  /*2db0*/  F2FP.BF16.PACK_AB R0, RZ, R0 ;  /* 0x00000000ff00723e */ /* 0x000fe200000010ff */
[----:B------:R-:W-:Y:S05]  /*2dc0*/  BRA `(.L_x_2005) ;  /* 0x000002d000007947 */ /* 0x000fea0003800000 */
.L_x_2017:
        /* <DEDUP_REMOVED lines=14> */
.L_x_2031:
[----:B------:R-:W-:Y:S05]  /*2eb0*/  BSYNC B0 ;  /* 0x0000000000007941 */ /* 0x000fea0003800000 */
.L_x_2030:
[----:B------:R-:W-:Y:S01]  /*2ec0*/  F2FP.BF16.PACK_AB R0, RZ, R0 ;  /* 0x00000000ff00723e */ /* 0x000fe200000010ff */
[----:B------:R-:W-:Y:S05]  /*2ed0*/  BRA `(.L_x_2005) ;  /* 0x000001c000007947 */ /* 0x000fea0003800000 */
.L_x_2004:
        /* <DEDUP_REMOVED lines=18> */
[----:B0----5:R-:W-:Y:S05]  /*3000*/  CALL.ABS.NOINC R2 ;  /* 0x0000000002007343 */ /* 0x021fea0003c00000 */
[----:B------:R-:W-:Y:S01]  /*3010*/  PRMT R0, RZ, 0x7610, R0 ;  /* 0x00007610ff007816 */ /* 0x000fe20000000000 */
[----:B------:R-:W-:Y:S05]  /*3020*/  BRA `(.L_x_2005) ;  /* 0x0000007000007947 */ /* 0x000fea0003800000 */
.L_x_2029:
[----:B------:R-:W2:Y:S02]  /*3030*/  LDG.E.64 R2, [R2.64] ;  /* 0x0000002402027981 */ /* 0x000ea4000c1e1b00 */
[----:B--2---:R-:W0:Y:S02]  /*3040*/  I2F.U64 R0, R2 ;  /* 0x0000000200007312 */ /* 0x004e240000301000 */
[----:B0-----:R-:W-:Y:S01]  /*3050*/  F2FP.BF16.PACK_AB R0, RZ, R0 ;  /* 0x00000000ff00723e */ /* 0x001fe200000010ff */
[----:B------:R-:W-:Y:S05]  /*3060*/  BRA `(.L_x_2005) ;  /* 0x0000003000007947 */ /* 0x000fea0003800000 */
.L_x_2028:
[----:B------:R-:W2:Y:S02]  /*3070*/  LDG.E R2, [R2.64] ;  /* 0x0000002402027981 */ /* 0x000ea4000c1e1900 */
[----:B--2---:R-:W0:Y:S02]  /*3080*/  I2F.U32 R0, R2 ;  /* 0x0000000200007306 */ /* 0x004e240000201000 */
[----:B0-----:R-:W-:-:S06]  /*3090*/  F2FP.BF16.PACK_AB R0, RZ, R0 ;  /* 0x00000000ff00723e */ /* 0x001fcc00000010ff */
.L_x_2005:
[----:B0-----:R-:W0:Y:S01]  /*30a0*/  LDC.U8 R3, c[0x0][0x3e1] ;  /* 0x0000f840ff037b82 */ /* 0x001e220000000000 */
[----:B-----5:R-:W-:-:S02]  /*30b0*/  PRMT R23, RZ, 0x5410, R23 ;  /* 0x00005410ff177816 */ /* 0x020fc40000000017 */
[----:B------:R-:W-:-:S05]  /*30c0*/  PRMT R0, RZ, 0x5410, R0 ;  /* 0x00005410ff007816 */ /* 0x000fca0000000000 */
[----:B------:R-:W-:-:S05]  /*30d0*/  FMUL.FTZ R0, R23, R0 ;  /* 0x0000000017007220 */ /* 0x000fca0000410000 */
        /* <DEDUP_REMOVED lines=16> */
.L_x_2035:
[----:B------:R-:W-:-:S06]  /*31e0*/  PRMT R3, RZ, 0x5410, R0 ;  /* 0x00005410ff037816 */ /* 0x000fcc0000000000 */
[----:B------:R-:W0:Y:S02]  /*31f0*/  F2I.S64.TRUNC R2, R3 ;  /* 0x0000000300027311 */ /* 0x000e24000020d900 */
[----:B0-----:R0:W-:Y:S01]  /*3200*/  STG.E.U8 [R16.64], R2 ;  /* 0x0000000210007986 */ /* 0x0011e2000c101124 */
[----:B------:R-:W-:Y:S05]  /*3210*/  BRA `(.L_x_2037) ;  /* 0x00000e4000007947 */ /* 0x000fea0003800000 */
.L_x_2034:
        /* <DEDUP_REMOVED lines=10> */
.L_x_2039:
[----:B------:R-:W-:-:S04]  /*32c0*/  PRMT R0, RZ, 0x5410, R0 ;  /* 0x00005410ff007816 */ /* 0x000fc80000000000 */
[----:B------:R-:W0:Y:S02]  /*32d0*/  F2I.FTZ.TRUNC.NTZ R3, R0 ;  /* 0x0000000000037305 */ /* 0x000e24000021f100 */
[----:B0-----:R0:W-:Y:S01]  /*32e0*/  STG.E [R16.64], R3 ;  /* 0x0000000310007986 */ /* 0x0011e2000c101924 */
[----:B------:R-:W-:Y:S05]  /*32f0*/  BRA `(.L_x_2037) ;  /* 0x00000d6000007947 */ /* 0x000fea0003800000 */
.L_x_2038:
[----:B------:R-:W-:-:S04]  /*3300*/  PRMT R0, RZ, 0x5410, R0 ;  /* 0x00005410ff007816 */ /* 0x000fc80000000000 */
[----:B------:R-:W0:Y:S02]  /*3310*/  F2I.FTZ.TRUNC.NTZ R3, R0 ;  /* 0x0000000000037305 */ /* 0x000e24000021f100 */
[----:B0-----:R0:W-:Y:S01]  /*3320*/  STG.E.U16 [R16.64], R3 ;  /* 0x0000000310007986 */ /* 0x0011e2000c101524 */
[----:B------:R-:W-:Y:S05]  /*3330*/  BRA `(.L_x_2037) ;  /* 0x00000d2000007947 */ /* 0x000fea0003800000 */
.L_x_2033:
        /* <DEDUP_REMOVED lines=9> */
.L_x_2041:
[----:B------:R-:W-:-:S04]  /*33d0*/  PRMT R0, RZ, 0x5410, R0 ;  /* 0x00005410ff007816 */ /* 0x000fc80000000000 */
[----:B------:R-:W-:-:S05]  /*33e0*/  F2FP.PACK_AB R0, RZ, R0 ;  /* 0x00000000ff00723e */ /* 0x000fca00000000ff */
[----:B------:R0:W-:Y:S01]  /*33f0*/  STG.E.U16 [R16.64], R0 ;  /* 0x0000000010007986 */ /* 0x0001e2000c101524 */
[----:B------:R-:W-:Y:S05]  /*3400*/  BRA `(.L_x_2037) ;  /* 0x00000c5000007947 */ /* 0x000fea0003800000 */
.L_x_2040:
        /* <DEDUP_REMOVED lines=10> */
.L_x_2043:
[----:B------:R-:W-:-:S04]  /*34b0*/  PRMT R0, RZ, 0x5410, R0 ;  /* 0x00005410ff007816 */ /* 0x000fc80000000000 */
[----:B------:R-:W-:-:S04]  /*34c0*/  F2FP.PACK_AB R3, RZ, R0 ;  /* 0x00000000ff03723e */ /* 0x000fc800000000ff */
[----:B------:R-:W-:-:S05]  /*34d0*/  PRMT R3, R3, 0x5410, RZ ;  /* 0x0000541003037816 */ /* 0x000fca00000000ff */
[----:B------:R0:W-:Y:S01]  /*34e0*/  STG.E [R16.64], R3 ;  /* 0x0000000310007986 */ /* 0x0001e2000c101924 */
[----:B------:R-:W-:Y:S05]  /*34f0*/  BRA `(.L_x_2037) ;  /* 0x00000b6000007947 */ /* 0x000fea0003800000 */
.L_x_2042:
[----:B------:R-:W-:-:S05]  /*3500*/  PRMT R2, RZ, 0x5410, R0 ;  /* 0x00005410ff027816 */ /* 0x000fca0000000000 */
[----:B------:R-:W-:-:S06]  /*3510*/  FMUL.FTZ R2, R2, 1 ;  /* 0x3f80000002027820 */ /* 0x000fcc0000410000 */
[----:B------:R-:W0:Y:S02]  /*3520*/  F2F.F64.F32 R2, R2 ;  /* 0x0000000200027310 */ /* 0x000e240000201800 */
[----:B0-----:R0:W-:Y:S01]  /*3530*/  STG.E.64 [R16.64], R2 ;  /* 0x0000000210007986 */ /* 0x0011e2000c101b24 */
[----:B------:R-:W-:Y:S05]  /*3540*/  BRA `(.L_x_2037) ;  /* 0x00000b1000007947 */ /* 0x000fea0003800000 */
.L_x_2032:
        /* <DEDUP_REMOVED lines=13> */
.L_x_2046:
[----:B------:R-:W-:Y:S01]  /*3620*/  PRMT R0, RZ, 0x5410, R0 ;  /* 0x00005410ff007816 */ /* 0x000fe20000000000 */
[----:B------:R-:W-:-:S04]  /*3630*/  CS2R R6, SRZ ;  /* 0x0000000000067805 */ /* 0x000fc8000001ff00 */
[----:B------:R-:W-:-:S04]  /*3640*/  FMUL.FTZ R0, R0, 1 ;  /* 0x3f80000000007820 */ /* 0x000fc80000410000 */
[----:B------:R-:W0:Y:S02]  /*3650*/  F2F.F64.F32 R4, R0 ;  /* 0x0000000000047310 */ /* 0x000e240000201800 */
[----:B0-----:R0:W-:Y:S01]  /*3660*/  STG.E.128 [R16.64], R4 ;  /* 0x0000000410007986 */ /* 0x0011e2000c101d24 */
[----:B------:R-:W-:Y:S05]  /*3670*/  BRA `(.L_x_2037) ;  /* 0x000009e000007947 */ /* 0x000fea0003800000 */
.L_x_2045:
        /* <DEDUP_REMOVED lines=21> */
.L_x_2050:
[----:B------:R-:W-:Y:S05]  /*37d0*/  BSYNC B0 ;  /* 0x0000000000007941 */ /* 0x000fea0003800000 */
.L_x_2049:
[----:B------:R-:W-:-:S05]  /*37e0*/  LOP3.LUT R3, R0, R3, RZ, 0xfc, !PT ;  /* 0x0000000300037212 */ /* 0x000fca00078efcff */
[----:B------:R0:W-:Y:S01]  /*37f0*/  STG.E.U8 [R16.64], R3 ;  /* 0x0000000310007986 */ /* 0x0001e2000c101124 */
[----:B------:R-:W-:Y:S05]  /*3800*/  BRA `(.L_x_2037) ;  /* 0x0000085000007947 */ /* 0x000fea0003800000 */
.L_x_2048:
        /* <DEDUP_REMOVED lines=13> */
.L_x_2052:
[----:B------:R-:W-:Y:S01]  /*38e0*/  IMAD.MOV.U32 R0, RZ, RZ, 0x7f ;  /* 0x0000007fff007424 */ /* 0x000fe200078e00ff */
[----:B------:R-:W-:-:S04]  /*38f0*/  ISETP.GT.U32.AND P0, PT, R2, 0x7f800000, PT ;  /* 0x7f8000000200780c */ /* 0x000fc80003f04070 */
[----:B------:R-:W-:-:S04]  /*3900*/  SEL R0, R0, 0x7c, P0 ;  /* 0x0000007c00007807 */ /* 0x000fc80000000000 */
.L_x_2053:
[----:B------:R-:W-:Y:S05]  /*3910*/  BSYNC B0 ;  /* 0x0000000000007941 */ /* 0x000fea0003800000 */
.L_x_2051:
[----:B------:R-:W-:-:S04]  /*3920*/  LOP3.LUT R2, R3, 0x80000000, RZ, 0xc0, !PT ;  /* 0x8000000003027812 */ /* 0x000fc800078ec0ff */
[----:B------:R-:W-:-:S04]  /*3930*/  SHF.R.U32.HI R3, RZ, 0x18, R2 ;  /* 0x00000018ff037819 */ /* 0x000fc80000011602 */
[----:B------:R-:W-:-:S05]  /*3940*/  LOP3.LUT R3, R0, R3, RZ, 0xfc, !PT ;  /* 0x0000000300037212 */ /* 0x000fca00078efcff */
[----:B------:R0:W-:Y:S01]  /*3950*/  STG.E.U8 [R16.64], R3 ;  /* 0x0000000310007986 */ /* 0x0001e2000c101124 */
[----:B------:R-:W-:Y:S05]  /*3960*/  BRA `(.L_x_2037) ;  /* 0x000006f000007947 */ /* 0x000fea0003800000 */
.L_x_2047:
[----:B------:R0:W-:Y:S01]  /*3970*/  STG.E.U16 [R16.64], R0 ;  /* 0x0000000010007986 */ /* 0x0001e2000c101524 */
[----:B------:R-:W-:Y:S05]  /*3980*/  BRA `(.L_x_2037) ;  /* 0x000006d000007947 */ /* 0x000fea0003800000 */
.L_x_2044:
        /* <DEDUP_REMOVED lines=12> */
.L_x_2056:
        /* <DEDUP_REMOVED lines=17> */
.L_x_2059:
[----:B------:R-:W-:-:S04]  /*3b60*/  LOP3.LUT R2, R3, 0x80000000, RZ, 0xc0, !PT ;  /* 0x8000000003027812 */ /* 0x000fc800078ec0ff */
[----:B------:R-:W-:-:S04]  /*3b70*/  SHF.R.U32.HI R3, RZ, 0x18, R2 ;  /* 0x00000018ff037819 */ /* 0x000fc80000011602 */
[----:B------:R-:W-:-:S04]  /*3b80*/  LOP3.LUT R0, R0, R3, RZ, 0xfc, !PT ;  /* 0x0000000300007212 */ /* 0x000fc800078efcff */
[----:B------:R-:W-:Y:S02]  /*3b90*/  PRMT R8, R0, 0x7610, R8 ;  /* 0x0000761000087816 */ /* 0x000fe40000000008 */
.L_x_2058:
[----:B------:R-:W-:Y:S05]  /*3ba0*/  BSYNC B0 ;  /* 0x0000000000007941 */ /* 0x000fea0003800000 */
.L_x_2057:
[----:B------:R0:W-:Y:S01]  /*3bb0*/  STG.E.U8 [R16.64], R8 ;  /* 0x0000000810007986 */ /* 0x0001e2000c101124 */
[----:B------:R-:W-:Y:S05]  /*3bc0*/  BRA `(.L_x_2037) ;  /* 0x0000049000007947 */ /* 0x000fea0003800000 */
.L_x_2055:
        /* <DEDUP_REMOVED lines=17> */
.L_x_2062:
[----:B------:R-:W-:-:S04]  /*3ce0*/  LOP3.LUT R2, R3, 0x80000000, RZ, 0xc0, !PT ;  /* 0x8000000003027812 */ /* 0x000fc800078ec0ff */
[----:B------:R-:W-:-:S04]  /*3cf0*/  SHF.R.U32.HI R3, RZ, 0x18, R2 ;  /* 0x00000018ff037819 */ /* 0x000fc80000011602 */
[----:B------:R-:W-:-:S04]  /*3d00*/  LOP3.LUT R0, R0, R3, RZ, 0xfc, !PT ;  /* 0x0000000300007212 */ /* 0x000fc800078efcff */
[----:B------:R-:W-:Y:S02]  /*3d10*/  PRMT R8, R0, 0x7610, R8 ;  /* 0x0000761000087816 */ /* 0x000fe40000000008 */
.L_x_2061:
[----:B------:R-:W-:Y:S05]  /*3d20*/  BSYNC B0 ;  /* 0x0000000000007941 */ /* 0x000fea0003800000 */
.L_x_2060:
[----:B------:R0:W-:Y:S01]  /*3d30*/  STG.E.U8 [R16.64], R8 ;  /* 0x0000000810007986 */ /* 0x0001e2000c101124 */
[----:B------:R-:W-:Y:S05]  /*3d40*/  BRA `(.L_x_2037) ;  /* 0x0000031000007947 */ /* 0x000fea0003800000 */
.L_x_2054:
        /* <DEDUP_REMOVED lines=22> */
.L_x_2036:
        /* <DEDUP_REMOVED lines=20> */
.L_x_2064:
[----:B------:R-:W-:-:S06]  /*3ff0*/  PRMT R2, RZ, 0x5410, R0 ;  /* 0x00005410ff027816 */ /* 0x000fcc0000000000 */
[----:B------:R-:W0:Y:S02]  /*4000*/  F2I.U64.TRUNC R2, R2 ;  /* 0x0000000200027311 */ /* 0x000e24000020d800 */
[----:B0-----:R0:W-:Y:S01]  /*4010*/  STG.E.64 [R16.64], R2 ;  /* 0x0000000210007986 */ /* 0x0011e2000c101b24 */
[----:B------:R-:W-:Y:S05]  /*4020*/  BRA `(.L_x_2037) ;  /* 0x0000003000007947 */ /* 0x000fea0003800000 */
.L_x_2063:
[----:B------:R-:W-:-:S04]  /*4030*/  PRMT R0, RZ, 0x5410, R0 ;  /* 0x00005410ff007816 */ /* 0x000fc80000000000 */
[----:B------:R-:W0:Y:S02]  /*4040*/  F2I.FTZ.U32.TRUNC.NTZ R3, R0 ;  /* 0x0000000000037305 */ /* 0x000e24000021f000 */
[----:B0-----:R0:W-:Y:S02]  /*4050*/  STG.E [R16.64], R3 ;  /* 0x0000000310007986 */ /* 0x0011e4000c101924 */
.L_x_2037:
[----:B------:R-:W-:-:S05]  /*4060*/  IMAD R18, R19, 0x200, R18 ;  /* 0x0000020013127824 */ /* 0x000fca00078e0212 */
[----:B------:R-:W-:Y:S02]  /*4070*/  IADD3 R23, R18, 0x80, RZ ;  /* 0x0000008012177810 */ /* 0x000fe40007ffe0ff */
.L_x_1966:
[----:B------:R-:W-:Y:S05]  /*4080*/  BSYNC B6 ;  /* 0x0000000000067941 */ /* 0x000fea0003800000 */
.L_x_1965:
        /* <DEDUP_REMOVED lines=258> */
.L_x_2067:
        /* <DEDUP_REMOVED lines=21> */
.L_x_2071:
[----:B------:R-:W2:Y:S02]  /*5200*/  LDG.E.U8 R2, [R2.64] ;  /* 0x0000002402027981 */ /* 0x000ea4000c1e1100 */
[----:B--2---:R-:W0:Y:S02]  /*5210*/  I2F.U16 R0, R2 ;  /* 0x0000000200007306 */ /* 0x004e240000101000 */
[----:B0-----:R-:W-:-:S04]  /*5220*/  F2FP.BF16.PACK_AB R0, RZ, R0 ;  /* 0x00000000ff00723e */ /* 0x001fc800000010ff */
[----:B------:R-:W-:Y:S01]  /*5230*/  PRMT R19, R0, 0x7610, R19 ;  /* 0x0000761000137816 */ /* 0x000fe20000000013 */
[----:B------:R-:W-:Y:S05]  /*5240*/  BRA `(.L_x_2073) ;  /* 0x00000f0000007947 */ /* 0x000fea0003800000 */
.L_x_2070:
        /* <DEDUP_REMOVED lines=11> */
.L_x_2075:
[----:B------:R-:W2:Y:S02]  /*5300*/  LDG.E R2, [R2.64] ;  /* 0x0000002402027981 */ /* 0x000ea4000c1e1900 */
[----:B--2---:R-:W0:Y:S02]  /*5310*/  I2F R0, R2 ;  /* 0x0000000200007306 */ /* 0x004e240000201400 */
[----:B0-----:R-:W-:-:S04]  /*5320*/  F2FP.BF16.PACK_AB R0, RZ, R0 ;  /* 0x00000000ff00723e */ /* 0x001fc800000010ff */
[----:B------:R-:W-:Y:S01]  /*5330*/  PRMT R19, R0, 0x7610, R19 ;  /* 0x0000761000137816 */ /* 0x000fe20000000013 */
[----:B------:R-:W-:Y:S05]  /*5340*/  BRA `(.L_x_2073) ;  /* 0x00000e0000007947 */ /* 0x000fea0003800000 */
.L_x_2074:
[----:B------:R-:W2:Y:S02]  /*5350*/  LDG.E.U16 R2, [R2.64] ;  /* 0x0000002402027981 */ /* 0x000ea4000c1e1500 */
[----:B--2---:R-:W0:Y:S02]  /*5360*/  I2F.S16 R0, R2 ;  /* 0x0000000200007306 */ /* 0x004e240000101400 */
[----:B0-----:R-:W-:-:S04]  /*5370*/  F2FP.BF16.PACK_AB R0, RZ, R0 ;  /* 0x00000000ff00723e */ /* 0x001fc800000010ff */
[----:B------:R-:W-:Y:S01]  /*5380*/  PRMT R19, R0, 0x7610, R19 ;  /* 0x0000761000137816 */ /* 0x000fe20000000013 */
[----:B------:R-:W-:Y:S05]  /*5390*/  BRA `(.L_x_2073) ;  /* 0x00000db000007947 */ /* 0x000fea0003800000 */
.L_x_2069:
        /* <DEDUP_REMOVED lines=9> */
.L_x_2077:
[----:B------:R-:W2:Y:S02]  /*5430*/  LDG.E.U16 R0, [R2.64] ;  /* 0x0000002402007981 */ /* 0x000ea4000c1e1500 */
[----:B--2---:R-:W-:-:S05]  /*5440*/  HADD2.F32 R0, -RZ, R0.H0_H0 ;  /* 0x20000000ff007230 */ /* 0x004fca0000004100 */
[----:B------:R-:W-:-:S04]  /*5450*/  F2FP.BF16.PACK_AB R0, RZ, R0 ;  /* 0x00000000ff00723e */ /* 0x000fc800000010ff */
[----:B------:R-:W-:Y:S01]  /*5460*/  PRMT R19, R0, 0x7610, R19 ;  /* 0x0000761000137816 */ /* 0x000fe20000000013 */
[----:B------:R-:W-:Y:S05]  /*5470*/  BRA `(.L_x_2073) ;  /* 0x00000cd000007947 */ /* 0x000fea0003800000 */
.L_x_2076:
        /* <DEDUP_REMOVED lines=9> */
.L_x_2079:
[----:B------:R-:W2:Y:S02]  /*5510*/  LDG.E.U16 R2, [R2.64] ;  /* 0x0000002402027981 */ /* 0x000ea4000c1e1500 */
[----:B--2---:R-:W-:-:S05]  /*5520*/  HADD2.F32 R0, -RZ, R2.H0_H0 ;  /* 0x20000002ff007230 */ /* 0x004fca0000004100 */
[----:B------:R-:W-:-:S04]  /*5530*/  F2FP.BF16.PACK_AB R0, RZ, R0 ;  /* 0x00000000ff00723e */ /* 0x000fc800000010ff */
[----:B------:R-:W-:Y:S01]  /*5540*/  PRMT R19, R0, 0x7610, R19 ;  /* 0x0000761000137816 */ /* 0x000fe20000000013 */
[----:B------:R-:W-:Y:S05]  /*5550*/  BRA `(.L_x_2073) ;  /* 0x00000bf000007947 */ /* 0x000fea0003800000 */
.L_x_2078:
[----:B------:R-:W2:Y:S02]  /*5560*/  LDG.E.64 R2, [R2.64] ;  /* 0x0000002402027981 */ /* 0x000ea4000c1e1b00 */
[----:B--2---:R-:W0:Y:S01]  /*5570*/  F2F.F32.F64 R0, R2 ;  /* 0x0000000200007310 */ /* 0x004e220000301000 */
[----:B------:R-:W0:-:S14]  /*5580*/  DSETP.GEU.AND P0, PT, |R2|, c[0x2][0x0], PT ;  /* 0x008000000200762a */ /* 0x000e1c0003f0e200 */
[----:B0-----:R-:W-:-:S05]  /*5590*/  @!P0 FMUL R0, R0, 1.175494350822287508e-38 ;  /* 0x0080000000008820 */ /* 0x001fca0000400000 */
[----:B------:R-:W-:-:S04]  /*55a0*/  F2FP.BF16.PACK_AB R0, RZ, R0 ;  /* 0x00000000ff00723e */ /* 0x000fc800000010ff */
[----:B------:R-:W-:Y:S01]  /*55b0*/  PRMT R19, R0, 0x7610, R19 ;  /* 0x0000761000137816 */ /* 0x000fe20000000013 */
[----:B------:R-:W-:Y:S05]  /*55c0*/  BRA `(.L_x_2073) ;  /* 0x00000b8000007947 */ /* 0x000fea0003800000 */
.L_x_2068:
        /* <DEDUP_REMOVED lines=14> */
.L_x_2082:
[----:B------:R-:W2:Y:S02]  /*56b0*/  LDG.E.64 R2, [R2.64] ;  /* 0x0000002402027981 */ /* 0x000ea4000c1e1b00 */
[----:B--2---:R-:W0:Y:S01]  /*56c0*/  F2F.F32.F64 R0, R2 ;  /* 0x0000000200007310 */ /* 0x004e220000301000 */
[----:B------:R-:W0:-:S14]  /*56d0*/  DSETP.GEU.AND P0, PT, |R2|, c[0x2][0x0], PT ;  /* 0x008000000200762a */ /* 0x000e1c0003f0e200 */
[----:B0-----:R-:W-:-:S05]  /*56e0*/  @!P0 FMUL R0, R0, 1.175494350822287508e-38 ;  /* 0x0080000000008820 */ /* 0x001fca0000400000 */
[----:B------:R-:W-:-:S04]  /*56f0*/  F2FP.BF16.PACK_AB R0, RZ, R0 ;  /* 0x00000000ff00723e */ /* 0x000fc800000010ff */
[----:B------:R-:W-:Y:S01]  /*5700*/  PRMT R19, R0, 0x7610, R19 ;  /* 0x0000761000137816 */ /* 0x000fe20000000013 */
[----:B------:R-:W-:Y:S05]  /*5710*/  BRA `(.L_x_2073) ;  /* 0x00000a3000007947 */ /* 0x000fea0003800000 */
.L_x_2081:
        /* <DEDUP_REMOVED lines=28> */
.L_x_2084:
        /* <DEDUP_REMOVED lines=15> */
.L_x_2083:
[----:B------:R0:W5:Y:S01]  /*59d0*/  LDG.E.U16 R19, [R2.64] ;  /* 0x0000002402137981 */ /* 0x000162000c1e1500 */
[----:B------:R-:W-:Y:S05]  /*59e0*/  BRA `(.L_x_2073) ;  /* 0x0000076000007947 */ /* 0x000fea0003800000 */
.L_x_2080:
        /* <DEDUP_REMOVED lines=12> */
.L_x_2087:
        /* <DEDUP_REMOVED lines=21> */
.L_x_2091:
[----:B------:R-:W-:Y:S05]  /*5c00*/  BSYNC B1 ;  /* 0x0000000000017941 */ /* 0x000fea0003800000 */
.L_x_2090:
[----:B------:R-:W-:Y:S01]  /*5c10*/  LEA R3, R0, 0x3b800000, 0x17 ;  /* 0x3b80000000037811 */ /* 0x000fe200078eb8ff */
[----:B------:R-:W-:-:S05]  /*5c20*/  IMAD.SHL.U32 R0, R2, 0x100000, RZ ;  /* 0x0010000002007824 */ /* 0x000fca00078e00ff */
[----:B------:R-:W-:Y:S02]  /*5c30*/  LOP3.LUT R0, R3, R0, R4, 0xfe, !PT ;  /* 0x0000000003007212 */ /* 0x000fe400078efe04 */
.L_x_2089:
[----:B------:R-:W-:Y:S05]  /*5c40*/  BSYNC B0 ;  /* 0x0000000000007941 */ /* 0x000fea0003800000 */
.L_x_2088:
[----:B------:R-:W-:-:S04]  /*5c50*/  F2FP.BF16.PACK_AB R0, RZ, R0 ;  /* 0x00000000ff00723e */ /* 0x000fc800000010ff */
[----:B------:R-:W-:Y:S01]  /*5c60*/  PRMT R19, R0, 0x7610, R19 ;  /* 0x0000761000137816 */ /* 0x000fe20000000013 */
[----:B------:R-:W-:Y:S05]  /*5c70*/  BRA `(.L_x_2073) ;  /* 0x000004d000007947 */ /* 0x000fea0003800000 */
.L_x_2086:
        /* <DEDUP_REMOVED lines=21> */
.L_x_2095:
[----:B------:R-:W-:Y:S05]  /*5dd0*/  BSYNC B1 ;  /* 0x0000000000017941 */ /* 0x000fea0003800000 */
.L_x_2094:
[----:B------:R-:W-:Y:S01]  /*5de0*/  LEA R3, R0, 0x37800000, 0x17 ;  /* 0x3780000000037811 */ /* 0x000fe200078eb8ff */
[----:B------:R-:W-:-:S05]  /*5df0*/  IMAD.SHL.U32 R0, R2, 0x200000, RZ ;  /* 0x0020000002007824 */ /* 0x000fca00078e00ff */
[----:B------:R-:W-:Y:S02]  /*5e00*/  LOP3.LUT R0, R3, R0, R4, 0xfe, !PT ;  /* 0x0000000003007212 */ /* 0x000fe400078efe04 */
.L_x_2093:
[----:B------:R-:W-:Y:S05]  /*5e10*/  BSYNC B0 ;  /* 0x0000000000007941 */ /* 0x000fea0003800000 */
.L_x_2092:
[----:B------:R-:W-:-:S04]  /*5e20*/  F2FP.BF16.PACK_AB R0, RZ, R0 ;  /* 0x00000000ff00723e */ /* 0x000fc800000010ff */
[----:B------:R-:W-:Y:S01]  /*5e30*/  PRMT R19, R0, 0x7610, R19 ;  /* 0x0000761000137816 */ /* 0x000fe20000000013 */
[----:B------:R-:W-:Y:S05]  /*5e40*/  BRA `(.L_x_2073) ;  /* 0x0000030000007947 */ /* 0x000fea0003800000 */
.L_x_2085:
        /* <DEDUP_REMOVED lines=14> */
.L_x_2099:
[----:B------:R-:W-:Y:S05]  /*5f30*/  BSYNC B0 ;  /* 0x0000000000007941 */ /* 0x000fea0003800000 */
.L_x_2098:
[----:B------:R-:W-:-:S04]  /*5f40*/  F2FP.BF16.PACK_AB R0, RZ, R0 ;  /* 0x00000000ff00723e */ /* 0x000fc800000010ff */
[----:B------:R-:W-:Y:S01]  /*5f50*/  PRMT R19, R0, 0x7610, R19 ;  /* 0x0000761000137816 */ /* 0x000fe20000000013 */
[----:B------:R-:W-:Y:S05]  /*5f60*/  BRA `(.L_x_2073) ;  /* 0x000001e000007947 */ /* 0x000fea0003800000 */
.L_x_2072:
        /* <DEDUP_REMOVED lines=21> */
.L_x_2097:
[----:B------:R-:W2:Y:S02]  /*60c0*/  LDG.E.64 R2, [R2.64] ;  /* 0x0000002402027981 */ /* 0x000ea4000c1e1b00 */
[----:B--2---:R-:W0:Y:S02]  /*60d0*/  I2F.U64 R0, R2 ;  /* 0x0000000200007312 */ /* 0x004e240000301000 */
[----:B0-----:R-:W-:-:S04]  /*60e0*/  F2FP.BF16.PACK_AB R0, RZ, R0 ;  /* 0x00000000ff00723e */ /* 0x001fc800000010ff */
[----:B------:R-:W-:Y:S01]  /*60f0*/  PRMT R19, R0, 0x7610, R19 ;  /* 0x0000761000137816 */ /* 0x000fe20000000013 */
[----:B------:R-:W-:Y:S05]  /*6100*/  BRA `(.L_x_2073) ;  /* 0x0000004000007947 */ /* 0x000fea0003800000 */
.L_x_2096:
[----:B------:R-:W2:Y:S02]  /*6110*/  LDG.E R2, [R2.64] ;  /* 0x0000002402027981 */ /* 0x000ea4000c1e1900 */
[----:B--2---:R-:W0:Y:S02]  /*6120*/  I2F.U32 R0, R2 ;  /* 0x0000000200007306 */ /* 0x004e240000201000 */
[----:B0-----:R-:W-:-:S04]  /*6130*/  F2FP.BF16.PACK_AB R0, RZ, R0 ;  /* 0x00000000ff00723e */ /* 0x001fc800000010ff */
[----:B------:R-:W-:Y:S02]  /*6140*/  PRMT R19, R0, 0x7610, R19 ;  /* 0x0000761000137816 */ /* 0x000fe40000000013 */
.L_x_2073:
        /* <DEDUP_REMOVED lines=18> */
.L_x_2103:
[----:B------:R-:W2:Y:S02]  /*6270*/  LDG.E.U8 R2, [R2.64] ;  /* 0x0000002402027981 */ /* 0x000ea4000c1e1100 */
[----:B--2---:R-:W0:Y:S02]  /*6280*/  I2F.U16 R0, R2 ;  /* 0x0000000200007306 */ /* 0x004e240000101000 */
[----:B0-----:R-:W-:Y:S01]  /*6290*/  F2FP.BF16.PACK_AB R0, RZ, R0 ;  /* 0x00000000ff00723e */ /* 0x001fe200000010ff */
[----:B------:R-:W-:Y:S05]  /*62a0*/  BRA `(.L_x_2105) ;  /* 0x00000e3000007947 */ /* 0x000fea0003800000 */
.L_x_2102:
        /* <DEDUP_REMOVED lines=10> */
.L_x_2107:
[----:B------:R-:W2:Y:S02]  /*6350*/  LDG.E R2, [R2.64] ;  /* 0x0000002402027981 */ /* 0x000ea4000c1e1900 */
[----:B--2---:R-:W0:Y:S02]  /*6360*/  I2F R0, R2 ;  /* 0x0000000200007306 */ /* 0x004e240000201400 */
[----:B0-----:R-:W-:Y:S01]  /*6370*/  F2FP.BF16.PACK_AB R0, RZ, R0 ;  /* 0x00000000ff00723e */ /* 0x001fe200000010ff */
[----:B------:R-:W-:Y:S05]  /*6380*/  BRA `(.L_x_2105) ;  /* 0x00000d5000007947 */ /* 0x000fea0003800000 */
.L_x_2106:
[----:B------:R-:W2:Y:S02]  /*6390*/  LDG.E.U16 R2, [R2.64] ;  /* 0x0000002402027981 */ /* 0x000ea4000c1e1500 */
[----:B--2---:R-:W0:Y:S02]  /*63a0*/  I2F.S16 R0, R2 ;  /* 0x0000000200007306 */ /* 0x004e240000101400 */
[----:B0-----:R-:W-:Y:S01]  /*63b0*/  F2FP.BF16.PACK_AB R0, RZ, R0 ;  /* 0x00000000ff00723e */ /* 0x001fe200000010ff */
[----:B------:R-:W-:Y:S05]  /*63c0*/  BRA `(.L_x_2105) ;  /* 0x00000d1000007947 */ /* 0x000fea0003800000 */
.L_x_2101:
        /* <DEDUP_REMOVED lines=9> */
.L_x_2109:
[----:B------:R-:W2:Y:S02]  /*6460*/  LDG.E.U16 R0, [R2.64] ;  /* 0x0000002402007981 */ /* 0x000ea4000c1e1500 */
[----:B--2---:R-:W-:-:S05]  /*6470*/  HADD2.F32 R0, -RZ, R0.H0_H0 ;  /* 0x20000000ff007230 */ /* 0x004fca0000004100 */
[----:B------:R-:W-:Y:S01]  /*6480*/  F2FP.BF16.PACK_AB R0, RZ, R0 ;  /* 0x00000000ff00723e */ /* 0x000fe200000010ff */
[----:B------:R-:W-:Y:S05]  /*6490*/  BRA `(.L_x_2105) ;  /* 0x00000c4000007947 */ /* 0x000fea0003800000 */
.L_x_2108:
        /* <DEDUP_REMOVED lines=9> */
.L_x_2111:
[----:B------:R-:W2:Y:S02]  /*6530*/  LDG.E.U16 R2, [R2.64] ;  /* 0x0000002402027981 */ /* 0x000ea4000c1e1500 */
[----:B--2---:R-:W-:-:S05]  /*6540*/  HADD2.F32 R0, -RZ, R2.H0_H0 ;  /* 0x20000002ff007230 */ /* 0x004fca0000004100 */
[----:B------:R-:W-:Y:S01]  /*6550*/  F2FP.BF16.PACK_AB R0, RZ, R0 ;  /* 0x00000000ff00723e */ /* 0x000fe200000010ff */
[----:B------:R-:W-:Y:S05]  /*6560*/  BRA `(.L_x_2105) ;  /* 0x00000b7000007947 */ /* 0x000fea0003800000 */
.L_x_2110:
[----:B------:R-:W2:Y:S02]  /*6570*/  LDG.E.64 R2, [R2.64] ;  /* 0x0000002402027981 */ /* 0x000ea4000c1e1b00 */
[----:B--2---:R-:W0:Y:S01]  /*6580*/  F2F.F32.F64 R0, R2 ;  /* 0x0000000200007310 */ /* 0x004e220000301000 */
[----:B------:R-:W0:-:S14]  /*6590*/  DSETP.GEU.AND P0, PT, |R2|, c[0x2][0x0], PT ;  /* 0x008000000200762a */ /* 0x000e1c0003f0e200 */
[----:B0-----:R-:W-:-:S05]  /*65a0*/  @!P0 FMUL R0, R0, 1.175494350822287508e-38 ;  /* 0x0080000000008820 */ /* 0x001fca0000400000 */
[----:B------:R-:W-:Y:S01]  /*65b0*/  F2FP.BF16.PACK_AB R0, RZ, R0 ;  /* 0x00000000ff00723e */ /* 0x000fe200000010ff */
[----:B------:R-:W-:Y:S05]  /*65c0*/  BRA `(.L_x_2105) ;  /* 0x00000b1000007947 */ /* 0x000fea0003800000 */
.L_x_2100:
        /* <DEDUP_REMOVED lines=13> */
.L_x_2114:
[----:B------:R-:W2:Y:S02]  /*66a0*/  LDG.E.64 R2, [R2.64] ;  /* 0x0000002402027981 */ /* 0x000ea4000c1e1b00 */
[----:B--2---:R-:W0:Y:S01]  /*66b0*/  F2F.F32.F64 R0, R2 ;  /* 0x0000000200007310 */ /* 0x004e220000301000 */
[----:B------:R-:W0:-:S14]  /*66c0*/  DSETP.GEU.AND P0, PT, |R2|, c[0x2][0x0], PT ;  /* 0x008000000200762a */ /* 0x000e1c0003f0e200 */
[----:B0-----:R-:W-:-:S05]  /*66d0*/  @!P0 FMUL R0, R0, 1.175494350822287508e-38 ;  /* 0x0080000000008820 */ /* 0x001fca0000400000 */
[----:B------:R-:W-:Y:S01]  /*66e0*/  F2FP.BF16.PACK_AB R0, RZ, R0 ;  /* 0x00000000ff00723e */ /* 0x000fe200000010ff */
[----:B------:R-:W-:Y:S05]  /*66f0*/  BRA `(.L_x_2105) ;  /* 0x000009e000007947 */ /* 0x000fea0003800000 */
.L_x_2113:
        /* <DEDUP_REMOVED lines=28> */
.L_x_2116:
        /* <DEDUP_REMOVED lines=15> */
.L_x_2115:
[----:B------:R0:W5:Y:S01]  /*69b0*/  LDG.E.U16 R0, [R2.64] ;  /* 0x0000002402007981 */ /* 0x000162000c1e1500 */
[----:B------:R-:W-:Y:S05]  /*69c0*/  BRA `(.L_x_2105) ;  /* 0x0000071000007947 */ /* 0x000fea0003800000 */
.L_x_2112:
        /* <DEDUP_REMOVED lines=12> */
.L_x_2119:
        /* <DEDUP_REMOVED lines=21> */
.L_x_2123:
[----:B------:R-:W-:Y:S05]  /*6be0*/  BSYNC B1 ;  /* 0x0000000000017941 */ /* 0x000fea0003800000 */
.L_x_2122:
[----:B------:R-:W-:Y:S01]  /*6bf0*/  LEA R3, R0, 0x3b800000, 0x17 ;  /* 0x3b80000000037811 */ /* 0x000fe200078eb8ff */
[----:B------:R-:W-:-:S05]  /*6c00*/  IMAD.SHL.U32 R0, R2, 0x100000, RZ ;  /* 0x0010000002007824 */ /* 0x000fca00078e00ff */
[----:B------:R-:W-:Y:S02]  /*6c10*/  LOP3.LUT R0, R3, R0, R4, 0xfe, !PT ;  /* 0x0000000003007212 */ /* 0x000fe400078efe04 */
.L_x_2121:
[----:B------:R-:W-:Y:S05]  /*6c20*/  BSYNC B0 ;  /* 0x0000000000007941 */ /* 0x000fea0003800000 */
.L_x_2120:
[----:B------:R-:W-:Y:S01]  /*6c30*/  F2FP.BF16.PACK_AB R0, RZ, R0 ;  /* 0x00000000ff00723e */ /* 0x000fe200000010ff */
[----:B------:R-:W-:Y:S05]  /*6c40*/  BRA `(.L_x_2105) ;  /* 0x0000049000007947 */ /* 0x000fea0003800000 */
.L_x_2118:
        /* <DEDUP_REMOVED lines=21> */
.L_x_2127:
[----:B------:R-:W-:Y:S05]  /*6da0*/  BSYNC B1 ;  /* 0x0000000000017941 */ /* 0x000fea0003800000 */
.L_x_2126:
[----:B------:R-:W-:Y:S01]  /*6db0*/  LEA R3, R0, 0x37800000, 0x17 ;  /* 0x3780000000037811 */ /* 0x000fe200078eb8ff */
[----:B------:R-:W-:-:S05]  /*6dc0*/  IMAD.SHL.U32 R0, R2, 0x200000, RZ ;  /* 0x0020000002007824 */ /* 0x000fca00078e00ff */
[----:B------:R-:W-:Y:S02]  /*6dd0*/  LOP3.LUT R0, R3, R0, R4, 0xfe, !PT ;  /* 0x0000000003007212 */ /* 0x000fe400078efe04 */
.L_x_2125:
[----:B------:R-:W-:Y:S05]  /*6de0*/  BSYNC B0 ;  /* 0x0000000000007941 */ /* 0x000fea0003800000 */
.L_x_2124:
[----:B------:R-:W-:Y:S01]  /*6df0*/  F2FP.BF16.PACK_AB R0, RZ, R0 ;  /* 0x00000000ff00723e */ /* 0x000fe200000010ff */
[----:B------:R-:W-:Y:S05]  /*6e00*/  BRA `(.L_x_2105) ;  /* 0x000002d000007947 */ /* 0x000fea0003800000 */
.L_x_2117:
        /* <DEDUP_REMOVED lines=14> */
.L_x_2131:
[----:B------:R-:W-:Y:S05]  /*6ef0*/  BSYNC B0 ;  /* 0x0000000000007941 */ /* 0x000fea0003800000 */
.L_x_2130:
[----:B------:R-:W-:Y:S01]  /*6f00*/  F2FP.BF16.PACK_AB R0, RZ, R0 ;  /* 0x00000000ff00723e */ /* 0x000fe200000010ff */
[----:B------:R-:W-:Y:S05]  /*6f10*/  BRA `(.L_x_2105) ;  /* 0x000001c000007947 */ /* 0x000fea0003800000 */
.L_x_2104:
        /* <DEDUP_REMOVED lines=21> */
.L_x_2129:
[----:B------:R-:W2:Y:S02]  /*7070*/  LDG.E.64 R2, [R2.64] ;  /* 0x0000002402027981 */ /* 0x000ea4000c1e1b00 */
[----:B--2---:R-:W0:Y:S02]  /*7080*/  I2F.U64 R0, R2 ;  /* 0x0000000200007312 */ /* 0x004e240000301000 */
[----:B0-----:R-:W-:Y:S01]  /*7090*/  F2FP.BF16.PACK_AB R0, RZ, R0 ;  /* 0x00000000ff00723e */ /* 0x001fe200000010ff */
[----:B------:R-:W-:Y:S05]  /*70a0*/  BRA `(.L_x_2105) ;  /* 0x0000003000007947 */ /* 0x000fea0003800000 */
.L_x_2128:
[----:B------:R-:W2:Y:S02]  /*70b0*/  LDG.E R2, [R2.64] ;  /* 0x0000002402027981 */ /* 0x000ea4000c1e1900 */
[----:B--2---:R-:W0:Y:S02]  /*70c0*/  I2F.U32 R0, R2 ;  /* 0x0000000200007306 */ /* 0x004e240000201000 */
[----:B0-----:R-:W-:-:S06]  /*70d0*/  F2FP.BF16.PACK_AB R0, RZ, R0 ;  /* 0x00000000ff00723e */ /* 0x001fcc00000010ff */
.L_x_2105:
        /* <DEDUP_REMOVED lines=20> */
.L_x_2135:
[----:B------:R-:W-:-:S06]  /*7220*/  PRMT R3, RZ, 0x5410, R0 ;  /* 0x00005410ff037816 */ /* 0x000fcc0000000000 */
[----:B------:R-:W0:Y:S02]  /*7230*/  F2I.S64.TRUNC R2, R3 ;  /* 0x0000000300027311 */ /* 0x000e24000020d900 */
[----:B0-----:R0:W-:Y:S01]  /*7240*/  STG.E.U8 [R16.64], R2 ;  /* 0x0000000210007986 */ /* 0x0011e2000c101124 */
[----:B------:R-:W-:Y:S05]  /*7250*/  BRA `(.L_x_2137) ;  /* 0x00000e4000007947 */ /* 0x000fea0003800000 */
.L_x_2134:
        /* <DEDUP_REMOVED lines=10> */
.L_x_2139:
[----:B------:R-:W-:-:S04]  /*7300*/  PRMT R0, RZ, 0x5410, R0 ;  /* 0x00005410ff007816 */ /* 0x000fc80000000000 */
[----:B------:R-:W0:Y:S02]  /*7310*/  F2I.FTZ.TRUNC.NTZ R3, R0 ;  /* 0x0000000000037305 */ /* 0x000e24000021f100 */
[----:B0-----:R0:W-:Y:S01]  /*7320*/  STG.E [R16.64], R3 ;  /* 0x0000000310007986 */ /* 0x0011e2000c101924 */
[----:B------:R-:W-:Y:S05]  /*7330*/  BRA `(.L_x_2137) ;  /* 0x00000d6000007947 */ /* 0x000fea0003800000 */
.L_x_2138:
[----:B------:R-:W-:-:S04]  /*7340*/  PRMT R0, RZ, 0x5410, R0 ;  /* 0x00005410ff007816 */ /* 0x000fc80000000000 */
[----:B------:R-:W0:Y:S02]  /*7350*/  F2I.FTZ.TRUNC.NTZ R3, R0 ;  /* 0x0000000000037305 */ /* 0x000e24000021f100 */
[----:B0-----:R0:W-:Y:S01]  /*7360*/  STG.E.U16 [R16.64], R3 ;  /* 0x0000000310007986 */ /* 0x0011e2000c101524 */
[----:B------:R-:W-:Y:S05]  /*7370*/  BRA `(.L_x_2137) ;  /* 0x00000d2000007947 */ /* 0x000fea0003800000 */
.L_x_2133:
        /* <DEDUP_REMOVED lines=9> */
.L_x_2141:
[----:B------:R-:W-:-:S04]  /*7410*/  PRMT R0, RZ, 0x5410, R0 ;  /* 0x00005410ff007816 */ /* 0x000fc80000000000 */
[----:B------:R-:W-:-:S05]  /*7420*/  F2FP.PACK_AB R0, RZ, R0 ;  /* 0x00000000ff00723e */ /* 0x000fca00000000ff */
[----:B------:R0:W-:Y:S01]  /*7430*/  STG.E.U16 [R16.64], R0 ;  /* 0x0000000010007986 */ /* 0x0001e2000c101524 */
[----:B------:R-:W-:Y:S05]  /*7440*/  BRA `(.L_x_2137) ;  /* 0x00000c5000007947 */ /* 0x000fea0003800000 */
.L_x_2140:
        /* <DEDUP_REMOVED lines=10> */
.L_x_2143:
[----:B------:R-:W-:-:S04]  /*74f0*/  PRMT R0, RZ, 0x5410, R0 ;  /* 0x00005410ff007816 */ /* 0x000fc80000000000 */
[----:B------:R-:W-:-:S04]  /*7500*/  F2FP.PACK_AB R3, RZ, R0 ;  /* 0x00000000ff03723e */ /* 0x000fc800000000ff */
[----:B------:R-:W-:-:S05]  /*7510*/  PRMT R3, R3, 0x5410, RZ ;  /* 0x0000541003037816 */ /* 0x000fca00000000ff */
[----:B------:R0:W-:Y:S01]  /*7520*/  STG.E [R16.64], R3 ;  /* 0x0000000310007986 */ /* 0x0001e2000c101924 */
[----:B------:R-:W-:Y:S05]  /*7530*/  BRA `(.L_x_2137) ;  /* 0x00000b6000007947 */ /* 0x000fea0003800000 */
.L_x_2142:
[----:B------:R-:W-:-:S05]  /*7540*/  PRMT R2, RZ, 0x5410, R0 ;  /* 0x00005410ff027816 */ /* 0x000fca0000000000 */
[----:B------:R-:W-:-:S06]  /*7550*/  FMUL.FTZ R2, R2, 1 ;  /* 0x3f80000002027820 */ /* 0x000fcc0000410000 */
[----:B------:R-:W0:Y:S02]  /*7560*/  F2F.F64.F32 R2, R2 ;  /* 0x0000000200027310 */ /* 0x000e240000201800 */
[----:B0-----:R0:W-:Y:S01]  /*7570*/  STG.E.64 [R16.64], R2 ;  /* 0x0000000210007986 */ /* 0x0011e2000c101b24 */
[----:B------:R-:W-:Y:S05]  /*7580*/  BRA `(.L_x_2137) ;  /* 0x00000b1000007947 */ /* 0x000fea0003800000 */
.L_x_2132:
        /* <DEDUP_REMOVED lines=13> */
.L_x_2146:
[----:B------:R-:W-:Y:S01]  /*7660*/  PRMT R0, RZ, 0x5410, R0 ;  /* 0x00005410ff007816 */ /* 0x000fe20000000000 */
[----:B------:R-:W-:-:S04]  /*7670*/  CS2R R6, SRZ ;  /* 0x0000000000067805 */ /* 0x000fc8000001ff00 */
[----:B------:R-:W-:-:S04]  /*7680*/  FMUL.FTZ R0, R0, 1 ;  /* 0x3f80000000007820 */ /* 0x000fc80000410000 */
[----:B------:R-:W0:Y:S02]  /*7690*/  F2F.F64.F32 R4, R0 ;  /* 0x0000000000047310 */ /* 0x000e240000201800 */
[----:B0-----:R0:W-:Y:S01]  /*76a0*/  STG.E.128 [R16.64], R4 ;  /* 0x0000000410007986 */ /* 0x0011e2000c101d24 */
[----:B------:R-:W-:Y:S05]  /*76b0*/  BRA `(.L_x_2137) ;  /* 0x000009e000007947 */ /* 0x000fea0003800000 */
.L_x_2145:
        /* <DEDUP_REMOVED lines=21> */
.L_x_2150:
[----:B------:R-:W-:Y:S05]  /*7810*/  BSYNC B0 ;  /* 0x0000000000007941 */ /* 0x000fea0003800000 */
.L_x_2149:
[----:B------:R-:W-:-:S05]  /*7820*/  LOP3.LUT R3, R0, R3, RZ, 0xfc, !PT ;  /* 0x0000000300037212 */ /* 0x000fca00078efcff */
[----:B------:R0:W-:Y:S01]  /*7830*/  STG.E.U8 [R16.64], R3 ;  /* 0x0000000310007986 */ /* 0x0001e2000c101124 */
[----:B------:R-:W-:Y:S05]  /*7840*/  BRA `(.L_x_2137) ;  /* 0x0000085000007947 */ /* 0x000fea0003800000 */
.L_x_2148:
        /* <DEDUP_REMOVED lines=13> */
.L_x_2152:
[----:B------:R-:W-:Y:S01]  /*7920*/  IMAD.MOV.U32 R0, RZ, RZ, 0x7f ;  /* 0x0000007fff007424 */ /* 0x000fe200078e00ff */
[----:B------:R-:W-:-:S04]  /*7930*/  ISETP.GT.U32.AND P0, PT, R2, 0x7f800000, PT ;  /* 0x7f8000000200780c */ /* 0x000fc80003f04070 */
[----:B------:R-:W-:-:S04]  /*7940*/  SEL R0, R0, 0x7c, P0 ;  /* 0x0000007c00007807 */ /* 0x000fc80000000000 */
.L_x_2153:
[----:B------:R-:W-:Y:S05]  /*7950*/  BSYNC B0 ;  /* 0x0000000000007941 */ /* 0x000fea0003800000 */
.L_x_2151:
[----:B------:R-:W-:-:S04]  /*7960*/  LOP3.LUT R2, R3, 0x80000000, RZ, 0xc0, !PT ;  /* 0x8000000003027812 */ /* 0x000fc800078ec0ff */
[----:B------:R-:W-:-:S04]  /*7970*/  SHF.R.U32.HI R3, RZ, 0x18, R2 ;  /* 0x00000018ff037819 */ /* 0x000fc80000011602 */
[----:B------:R-:W-:-:S05]  /*7980*/  LOP3.LUT R3, R0, R3, RZ, 0xfc, !PT ;  /* 0x0000000300037212 */ /* 0x000fca00078efcff */
[----:B------:R0:W-:Y:S01]  /*7990*/  STG.E.U8 [R16.64], R3 ;  /* 0x0000000310007986 */ /* 0x0001e2000c101124 */
[----:B------:R-:W-:Y:S05]  /*79a0*/  BRA `(.L_x_2137) ;  /* 0x000006f000007947 */ /* 0x000fea0003800000 */
.L_x_2147:
[----:B------:R0:W-:Y:S01]  /*79b0*/  STG.E.U16 [R16.64], R0 ;  /* 0x0000000010007986 */ /* 0x0001e2000c101524 */
[----:B------:R-:W-:Y:S05]  /*79c0*/  BRA `(.L_x_2137) ;  /* 0x000006d000007947 */ /* 0x000fea0003800000 */
.L_x_2144:
        /* <DEDUP_REMOVED lines=12> */
.L_x_2156:
        /* <DEDUP_REMOVED lines=17> */
.L_x_2159:
[----:B------:R-:W-:-:S04]  /*7ba0*/  LOP3.LUT R2, R3, 0x80000000, RZ, 0xc0, !PT ;  /* 0x8000000003027812 */ /* 0x000fc800078ec0ff */
[----:B------:R-:W-:-:S04]  /*7bb0*/  SHF.R.U32.HI R3, RZ, 0x18, R2 ;  /* 0x00000018ff037819 */ /* 0x000fc80000011602 */
[----:B------:R-:W-:-:S04]  /*7bc0*/  LOP3.LUT R0, R0, R3, RZ, 0xfc, !PT ;  /* 0x0000000300007212 */ /* 0x000fc800078efcff */
[----:B------:R-:W-:Y:S02]  /*7bd0*/  PRMT R8, R0, 0x7610, R8 ;  /* 0x0000761000087816 */ /* 0x000fe40000000008 */
.L_x_2158:
[----:B------:R-:W-:Y:S05]  /*7be0*/  BSYNC B0 ;  /* 0x0000000000007941 */ /* 0x000fea0003800000 */
.L_x_2157:
[----:B------:R0:W-:Y:S01]  /*7bf0*/  STG.E.U8 [R16.64], R8 ;  /* 0x0000000810007986 */ /* 0x0001e2000c101124 */
[----:B------:R-:W-:Y:S05]  /*7c00*/  BRA `(.L_x_2137) ;  /* 0x0000049000007947 */ /* 0x000fea0003800000 */
.L_x_2155:
        /* <DEDUP_REMOVED lines=17> */
.L_x_2162:
[----:B------:R-:W-:-:S04]  /*7d20*/  LOP3.LUT R2, R3, 0x80000000, RZ, 0xc0, !PT ;  /* 0x8000000003027812 */ /* 0x000fc800078ec0ff */
[----:B------:R-:W-:-:S04]  /*7d30*/  SHF.R.U32.HI R3, RZ, 0x18, R2 ;  /* 0x00000018ff037819 */ /* 0x000fc80000011602 */
[----:B------:R-:W-:-:S04]  /*7d40*/  LOP3.LUT R0, R0, R3, RZ, 0xfc, !PT ;  /* 0x0000000300007212 */ /* 0x000fc800078efcff */
[----:B------:R-:W-:Y:S02]  /*7d50*/  PRMT R8, R0, 0x7610, R8 ;  /* 0x0000761000087816 */ /* 0x000fe40000000008 */
.L_x_2161:
[----:B------:R-:W-:Y:S05]  /*7d60*/  BSYNC B0 ;  /* 0x0000000000007941 */ /* 0x000fea0003800000 */
.L_x_2160:
[----:B------:R0:W-:Y:S01]  /*7d70*/  STG.E.U8 [R16.64], R8 ;  /* 0x0000000810007986 */ /* 0x0001e2000c101124 */
[----:B------:R-:W-:Y:S05]  /*7d80*/  BRA `(.L_x_2137) ;  /* 0x0000031000007947 */ /* 0x000fea0003800000 */
.L_x_2154:
        /* <DEDUP_REMOVED lines=22> */
.L_x_2136:
        /* <DEDUP_REMOVED lines=20> */
.L_x_2164:
[----:B------:R-:W-:-:S06]  /*8030*/  PRMT R2, RZ, 0x5410, R0 ;  /* 0x00005410ff027816 */ /* 0x000fcc0000000000 */
[----:B------:R-:W0:Y:S02]  /*8040*/  F2I.U64.TRUNC R2, R2 ;  /* 0x0000000200027311 */ /* 0x000e24000020d800 */
[----:B0-----:R0:W-:Y:S01]  /*8050*/  STG.E.64 [R16.64], R2 ;  /* 0x0000000210007986 */ /* 0x0011e2000c101b24 */
[----:B------:R-:W-:Y:S05]  /*8060*/  BRA `(.L_x_2137) ;  /* 0x0000003000007947 */ /* 0x000fea0003800000 */
.L_x_2163:
[----:B------:R-:W-:-:S04]  /*8070*/  PRMT R0, RZ, 0x5410, R0 ;  /* 0x00005410ff007816 */ /* 0x000fc80000000000 */
[----:B------:R-:W0:Y:S02]  /*8080*/  F2I.FTZ.U32.TRUNC.NTZ R3, R0 ;  /* 0x0000000000037305 */ /* 0x000e24000021f000 */
[----:B0-----:R0:W-:Y:S02]  /*8090*/  STG.E [R16.64], R3 ;  /* 0x0000000310007986 */ /* 0x0011e4000c101924 */
.L_x_2137:
        /* <DEDUP_REMOVED lines=258> */
.L_x_2165:
        /* <DEDUP_REMOVED lines=21> */
.L_x_2169:
[----:B------:R-:W2:Y:S02]  /*9210*/  LDG.E.U8 R2, [R2.64] ;  /* 0x0000002402027981 */ /* 0x000ea4000c1e1100 */
[----:B--2---:R-:W0:Y:S02]  /*9220*/  I2F.U16 R0, R2 ;  /* 0x0000000200007306 */ /* 0x004e240000101000 */
[----:B0-----:R-:W-:-:S04]  /*9230*/  F2FP.BF16.PACK_AB R0, RZ, R0 ;  /* 0x00000000ff00723e */ /* 0x001fc800000010ff */
[----:B------:R-:W-:Y:S01]  /*9240*/  PRMT R19, R0, 0x7610, R19 ;  /* 0x0000761000137816 */ /* 0x000fe20000000013 */
[----:B------:R-:W-:Y:S05]  /*9250*/  BRA `(.L_x_2171) ;  /* 0x00000f0000007947 */ /* 0x000fea0003800000 */
.L_x_2168:
        /* <DEDUP_REMOVED lines=11> */
.L_x_2173:
[----:B------:R-:W2:Y:S02]  /*9310*/  LDG.E R2, [R2.64] ;  /* 0x0000002402027981 */ /* 0x000ea4000c1e1900 */
[----:B--2---:R-:W0:Y:S02]  /*9320*/  I2F R0, R2 ;  /* 0x0000000200007306 */ /* 0x004e240000201400 */
[----:B0-----:R-:W-:-:S04]  /*9330*/  F2FP.BF16.PACK_AB R0, RZ, R0 ;  /* 0x00000000ff00723e */ /* 0x001fc800000010ff */
[----:B------:R-:W-:Y:S01]  /*9340*/  PRMT R19, R0, 0x7610, R19 ;  /* 0x0000761000137816 */ /* 0x000fe20000000013 */
[----:B------:R-:W-:Y:S05]  /*9350*/  BRA `(.L_x_2171) ;  /* 0x00000e0000007947 */ /* 0x000fea0003800000 */
.L_x_2172:
[----:B------:R-:W2:Y:S02]  /*9360*/  LDG.E.U16 R2, [R2.64] ;  /* 0x0000002402027981 */ /* 0x000ea4000c1e1500 */
[----:B--2---:R-:W0:Y:S02]  /*9370*/  I2F.S16 R0, R2 ;  /* 0x0000000200007306 */ /* 0x004e240000101400 */
[----:B0-----:R-:W-:-:S04]  /*9380*/  F2FP.BF16.PACK_AB R0, RZ, R0 ;  /* 0x00000000ff00723e */ /* 0x001fc800000010ff */
[----:B------:R-:W-:Y:S01]  /*9390*/  PRMT R19, R0, 0x7610, R19 ;  /* 0x0000761000137816 */ /* 0x000fe20000000013 */
[----:B------:R-:W-:Y:S05]  /*93a0*/  BRA `(.L_x_2171) ;  /* 0x00000db000007947 */ /* 0x000fea0003800000 */
.L_x_2167:
        /* <DEDUP_REMOVED lines=9> */
.L_x_2175:
[----:B------:R-:W2:Y:S02]  /*9440*/  LDG.E.U16 R0, [R2.64] ;  /* 0x0000002402007981 */ /* 0x000ea4000c1e1500 */
[----:B--2---:R-:W-:-:S05]  /*9450*/  HADD2.F32 R0, -RZ, R0.H0_H0 ;  /* 0x20000000ff007230 */ /* 0x004fca0000004100 */
[----:B------:R-:W-:-:S04]  /*9460*/  F2FP.BF16.PACK_AB R0, RZ, R0 ;  /* 0x00000000ff00723e */ /* 0x000fc800000010ff */
[----:B------:R-:W-:Y:S01]  /*9470*/  PRMT R19, R0, 0x7610, R19 ;  /* 0x0000761000137816 */ /* 0x000fe20000000013 */
[----:B------:R-:W-:Y:S05]  /*9480*/  BRA `(.L_x_2171) ;  /* 0x00000cd000007947 */ /* 0x000fea0003800000 */
.L_x_2174:
        /* <DEDUP_REMOVED lines=9> */
.L_x_2177:
[----:B------:R-:W2:Y:S02]  /*9520*/  LDG.E.U16 R2, [R2.64] ;  /* 0x0000002402027981 */ /* 0x000ea4000c1e1500 */
[----:B--2---:R-:W-:-:S05]  /*9530*/  HADD2.F32 R0, -RZ, R2.H0_H0 ;  /* 0x20000002ff007230 */ /* 0x004fca0000004100 */
[----:B------:R-:W-:-:S04]  /*9540*/  F2FP.BF16.PACK_AB R0, RZ, R0 ;  /* 0x00000000ff00723e */ /* 0x000fc800000010ff */
[----:B------:R-:W-:Y:S01]  /*9550*/  PRMT R19, R0, 0x7610, R19 ;  /* 0x0000761000137816 */ /* 0x000fe20000000013 */
[----:B------:R-:W-:Y:S05]  /*9560*/  BRA `(.L_x_2171) ;  /* 0x00000bf000007947 */ /* 0x000fea0003800000 */
.L_x_2176:
[----:B------:R-:W2:Y:S02]  /*9570*/  LDG.E.64 R2, [R2.64] ;  /* 0x0000002402027981 */ /* 0x000ea4000c1e1b00 */
[----:B--2---:R-:W0:Y:S01]  /*9580*/  F2F.F32.F64 R0, R2 ;  /* 0x0000000200007310 */ /* 0x004e220000301000 */
[----:B------:R-:W0:-:S14]  /*9590*/  DSETP.GEU.AND P0, PT, |R2|, c[0x2][0x0], PT ;  /* 0x008000000200762a */ /* 0x000e1c0003f0e200 */
[----:B0-----:R-:W-:-:S05]  /*95a0*/  @!P0 FMUL R0, R0, 1.175494350822287508e-38 ;  /* 0x0080000000008820 */ /* 0x001fca0000400000 */
[----:B------:R-:W-:-:S04]  /*95b0*/  F2FP.BF16.PACK_AB R0, RZ, R0 ;  /* 0x00000000ff00723e */ /* 0x000fc800000010ff */
[----:B------:R-:W-:Y:S01]  /*95c0*/  PRMT R19, R0, 0x7610, R19 ;  /* 0x0000761000137816 */ /* 0x000fe20000000013 */
[----:B------:R-:W-:Y:S05]  /*95d0*/  BRA `(.L_x_2171) ;  /* 0x00000b8000007947 */ /* 0x000fea0003800000 */
.L_x_2166:
        /* <DEDUP_REMOVED lines=14> */
.L_x_2180:
[----:B------:R-:W2:Y:S02]  /*96c0*/  LDG.E.64 R2, [R2.64] ;  /* 0x0000002402027981 */ /* 0x000ea4000c1e1b00 */
[----:B--2---:R-:W0:Y:S01]  /*96d0*/  F2F.F32.F64 R0, R2 ;  /* 0x0000000200007310 */ /* 0x004e220000301000 */
[----:B------:R-:W0:-:S14]  /*96e0*/  DSETP.GEU.AND P0, PT, |R2|, c[0x2][0x0], PT ;  /* 0x008000000200762a */ /* 0x000e1c0003f0e200 */
[----:B0-----:R-:W-:-:S05]  /*96f0*/  @!P0 FMUL R0, R0, 1.175494350822287508e-38 ;  /* 0x0080000000008820 */ /* 0x001fca0000400000 */
[----:B------:R-:W-:-:S04]  /*9700*/  F2FP.BF16.PACK_AB R0, RZ, R0 ;  /* 0x00000000ff00723e */ /* 0x000fc800000010ff */
[----:B------:R-:W-:Y:S01]  /*9710*/  PRMT R19, R0, 0x7610, R19 ;  /* 0x0000761000137816 */ /* 0x000fe20000000013 */
[----:B------:R-:W-:Y:S05]  /*9720*/  BRA `(.L_x_2171) ;  /* 0x00000a3000007947 */ /* 0x000fea0003800000 */
.L_x_2179:
        /* <DEDUP_REMOVED lines=28> */
.L_x_2182:
        /* <DEDUP_REMOVED lines=15> */
.L_x_2181:
[----:B------:R0:W5:Y:S01]  /*99e0*/  LDG.E.U16 R19, [R2.64] ;  /* 0x0000002402137981 */ /* 0x000162000c1e1500 */
[----:B------:R-:W-:Y:S05]  /*99f0*/  BRA `(.L_x_2171) ;  /* 0x0000076000007947 */ /* 0x000fea0003800000 */
.L_x_2178:
        /* <DEDUP_REMOVED lines=12> */
.L_x_2185:
        /* <DEDUP_REMOVED lines=21> */
.L_x_2189:
[----:B------:R-:W-:Y:S05]  /*9c10*/  BSYNC B1 ;  /* 0x0000000000017941 */ /* 0x000fea0003800000 */
.L_x_2188:
[----:B------:R-:W-:Y:S01]  /*9c20*/  LEA R3, R0, 0x3b800000, 0x17 ;  /* 0x3b80000000037811 */ /* 0x000fe200078eb8ff */
[----:B------:R-:W-:-:S05]  /*9c30*/  IMAD.SHL.U32 R0, R2, 0x100000, RZ ;  /* 0x0010000002007824 */ /* 0x000fca00078e00ff */
[----:B------:R-:W-:Y:S02]  /*9c40*/  LOP3.LUT R0, R3, R0, R4, 0xfe, !PT ;  /* 0x0000000003007212 */ /* 0x000fe400078efe04 */
.L_x_2187:
[----:B------:R-:W-:Y:S05]  /*9c50*/  BSYNC B0 ;  /* 0x0000000000007941 */ /* 0x000fea0003800000 */
.L_x_2186:
[----:B------:R-:W-:-:S04]  /*9c60*/  F2FP.BF16.PACK_AB R0, RZ, R0 ;  /* 0x00000000ff00723e */ /* 0x000fc800000010ff */
[----:B------:R-:W-:Y:S01]  /*9c70*/  PRMT R19, R0, 0x7610, R19 ;  /* 0x0000761000137816 */ /* 0x000fe20000000013 */
[----:B------:R-:W-:Y:S05]  /*9c80*/  BRA `(.L_x_2171) ;  /* 0x000004d000007947 */ /* 0x000fea0003800000 */
.L_x_2184:
        /* <DEDUP_REMOVED lines=21> */
.L_x_2193:
[----:B------:R-:W-:Y:S05]  /*9de0*/  BSYNC B1 ;  /* 0x0000000000017941 */ /* 0x000fea0003800000 */
.L_x_2192:
[----:B------:R-:W-:Y:S01]  /*9df0*/  LEA R3, R0, 0x37800000, 0x17 ;  /* 0x3780000000037811 */ /* 0x000fe200078eb8ff */
[----:B------:R-:W-:-:S05]  /*9e00*/  IMAD.SHL.U32 R0, R2, 0x200000, RZ ;  /* 0x0020000002007824 */ /* 0x000fca00078e00ff */
[----:B------:R-:W-:Y:S02]  /*9e10*/  LOP3.LUT R0, R3, R0, R4, 0xfe, !PT ;  /* 0x0000000003007212 */ /* 0x000fe400078efe04 */
.L_x_2191:
[----:B------:R-:W-:Y:S05]  /*9e20*/  BSYNC B0 ;  /* 0x0000000000007941 */ /* 0x000fea0003800000 */
.L_x_2190:
[----:B------:R-:W-:-:S04]  /*9e30*/  F2FP.BF16.PACK_AB R0, RZ, R0 ;  /* 0x00000000ff00723e */ /* 0x000fc800000010ff */
[----:B------:R-:W-:Y:S01]  /*9e40*/  PRMT R19, R0, 0x7610, R19 ;  /* 0x0000761000137816 */ /* 0x000fe20000000013 */
[----:B------:R-:W-:Y:S05]  /*9e50*/  BRA `(.L_x_2171) ;  /* 0x0000030000007947 */ /* 0x000fea0003800000 */
.L_x_2183:
        /* <DEDUP_REMOVED lines=14> */
.L_x_2197:
[----:B------:R-:W-:Y:S05]  /*9f40*/  BSYNC B0 ;  /* 0x0000000000007941 */ /* 0x000fea0003800000 */
.L_x_2196:
[----:B------:R-:W-:-:S04]  /*9f50*/  F2FP.BF16.PACK_AB R0, RZ, R0 ;  /* 0x00000000ff00723e */ /* 0x000fc800000010ff */
[----:B------:R-:W-:Y:S01]  /*9f60*/  PRMT R19, R0, 0x7610, R19 ;  /* 0x0000761000137816 */ /* 0x000fe20000000013 */
[----:B------:R-:W-:Y:S05]  /*9f70*/  BRA `(.L_x_2171) ;  /* 0x000001e000007947 */ /* 0x000fea0003800000 */
.L_x_2170:
        /* <DEDUP_REMOVED lines=21> */
.L_x_2195:
[----:B------:R-:W2:Y:S02]  /*a0d0*/  LDG.E.64 R2, [R2.64] ;  /* 0x0000002402027981 */ /* 0x000ea4000c1e1b00 */
[----:B--2---:R-:W0:Y:S02]  /*a0e0*/  I2F.U64 R0, R2 ;  /* 0x0000000200007312 */ /* 0x004e240000301000 */
[----:B0-----:R-:W-:-:S04]  /*a0f0*/  F2FP.BF16.PACK_AB R0, RZ, R0 ;  /* 0x00000000ff00723e */ /* 0x001fc800000010ff */
[----:B------:R-:W-:Y:S01]  /*a100*/  PRMT R19, R0, 0x7610, R19 ;  /* 0x0000761000137816 */ /* 0x000fe20000000013 */
[----:B------:R-:W-:Y:S05]  /*a110*/  BRA `(.L_x_2171) ;  /* 0x0000004000007947 */ /* 0x000fea0003800000 */
.L_x_2194:
[----:B------:R-:W2:Y:S02]  /*a120*/  LDG.E R2, [R2.64] ;  /* 0x0000002402027981 */ /* 0x000ea4000c1e1900 */
[----:B--2---:R-:W0:Y:S02]  /*a130*/  I2F.U32 R0, R2 ;  /* 0x0000000200007306 */ /* 0x004e240000201000 */
[----:B0-----:R-:W-:-:S04]  /*a140*/  F2FP.BF16.PACK_AB R0, RZ, R0 ;  /* 0x00000000ff00723e */ /* 0x001fc800000010ff */
[----:B------:R-:W-:Y:S02]  /*a150*/  PRMT R19, R0, 0x7610, R19 ;  /* 0x0000761000137816 */ /* 0x000fe40000000013 */
.L_x_2171:
        /* <DEDUP_REMOVED lines=18> */
.L_x_2201:
[----:B------:R-:W2:Y:S02]  /*a280*/  LDG.E.U8 R2, [R2.64] ;  /* 0x0000002402027981 */ /* 0x000ea4000c1e1100 */
[----:B--2---:R-:W0:Y:S02]  /*a290*/  I2F.U16 R0, R2 ;  /* 0x0000000200007306 */ /* 0x004e240000101000 */
[----:B0-----:R-:W-:Y:S01]  /*a2a0*/  F2FP.BF16.PACK_AB R0, RZ, R0 ;  /* 0x00000000ff00723e */ /* 0x001fe200000010ff */
[----:B------:R-:W-:Y:S05]  /*a2b0*/  BRA `(.L_x_2203) ;  /* 0x00000e3000007947 */ /* 0x000fea0003800000 */
.L_x_2200:
        /* <DEDUP_REMOVED lines=10> */
.L_x_2205:
[----:B------:R-:W2:Y:S02]  /*a360*/  LDG.E R2, [R2.64] ;  /* 0x0000002402027981 */ /* 0x000ea4000c1e1900 */
[----:B--2---:R-:W0:Y:S02]  /*a370*/  I2F R0, R2 ;  /* 0x0000000200007306 */ /* 0x004e240000201400 */
[----:B0-----:R-:W-:Y:S01]  /*a380*/  F2FP.BF16.PACK_AB R0, RZ, R0 ;  /* 0x00000000ff00723e */ /* 0x001fe200000010ff */
[----:B------:R-:W-:Y:S05]  /*a390*/  BRA `(.L_x_2203) ;  /* 0x00000d5000007947 */ /* 0x000fea0003800000 */
.L_x_2204:
[----:B------:R-:W2:Y:S02]  /*a3a0*/  LDG.E.U16 R2, [R2.64] ;  /* 0x0000002402027981 */ /* 0x000ea4000c1e1500 */
[----:B--2---:R-:W0:Y:S02]  /*a3b0*/  I2F.S16 R0, R2 ;  /* 0x0000000200007306 */ /* 0x004e240000101400 */
[----:B0-----:R-:W-:Y:S01]  /*a3c0*/  F2FP.BF16.PACK_AB R0, RZ, R0 ;  /* 0x00000000ff00723e */ /* 0x001fe200000010ff */
[----:B------:R-:W-:Y:S05]  /*a3d0*/  BRA `(.L_x_2203) ;  /* 0x00000d1000007947 */ /* 0x000fea0003800000 */
.L_x_2199:
        /* <DEDUP_REMOVED lines=9> */
.L_x_2207:
[----:B------:R-:W2:Y:S02]  /*a470*/  LDG.E.U16 R0, [R2.64] ;  /* 0x0000002402007981 */ /* 0x000ea4000c1e1500 */
[----:B--2---:R-:W-:-:S05]  /*a480*/  HADD2.F32 R0, -RZ, R0.H0_H0 ;  /* 0x20000000ff007230 */ /* 0x004fca0000004100 */
[----:B------:R-:W-:Y:S01]  /*a490*/  F2FP.BF16.PACK_AB R0, RZ, R0 ;  /* 0x00000000ff00723e */ /* 0x000fe200000010ff */
[----:B------:R-:W-:Y:S05]  /*a4a0*/  BRA `(.L_x_2203) ;  /* 0x00000c4000007947 */ /* 0x000fea0003800000 */
.L_x_2206:
        /* <DEDUP_REMOVED lines=9> */
.L_x_2209:
[----:B------:R-:W2:Y:S02]  /*a540*/  LDG.E.U16 R2, [R2.64] ;  /* 0x0000002402027981 */ /* 0x000ea4000c1e1500 */
[----:B--2---:R-:W-:-:S05]  /*a550*/  HADD2.F32 R0, -RZ, R2.H0_H0 ;  /* 0x20000002ff007230 */ /* 0x004fca0000004100 */
[----:B------:R-:W-:Y:S01]  /*a560*/  F2FP.BF16.PACK_AB R0, RZ, R0 ;  /* 0x00000000ff00723e */ /* 0x000fe200000010ff */
[----:B------:R-:W-:Y:S05]  /*a570*/  BRA `(.L_x_2203) ;  /* 0x00000b7000007947 */ /* 0x000fea0003800000 */
.L_x_2208:
[----:B------:R-:W2:Y:S02]  /*a580*/  LDG.E.64 R2, [R2.64] ;  /* 0x0000002402027981 */ /* 0x000ea4000c1e1b00 */
[----:B--2---:R-:W0:Y:S01]  /*a590*/  F2F.F32.F64 R0, R2 ;  /* 0x0000000200007310 */ /* 0x004e220000301000 */
[----:B------:R-:W0:-:S14]  /*a5a0*/  DSETP.GEU.AND P0, PT, |R2|, c[0x2][0x0], PT ;  /* 0x008000000200762a */ /* 0x000e1c0003f0e200 */
[----:B0-----:R-:W-:-:S05]  /*a5b0*/  @!P0 FMUL R0, R0, 1.175494350822287508e-38 ;  /* 0x0080000000008820 */ /* 0x001fca0000400000 */
[----:B------:R-:W-:Y:S01]  /*a5c0*/  F2FP.BF16.PACK_AB R0, RZ, R0 ;  /* 0x00000000ff00723e */ /* 0x000fe200000010ff */
[----:B------:R-:W-:Y:S05]  /*a5d0*/  BRA `(.L_x_2203) ;  /* 0x00000b1000007947 */ /* 0x000fea0003800000 */
.L_x_2198:
        /* <DEDUP_REMOVED lines=13> */
.L_x_2212:
[----:B------:R-:W2:Y:S02]  /*a6b0*/  LDG.E.64 R2, [R2.64] ;  /* 0x0000002402027981 */ /* 0x000ea4000c1e1b00 */
[----:B--2---:R-:W0:Y:S01]  /*a6c0*/  F2F.F32.F64 R0, R2 ;  /* 0x0000000200007310 */ /* 0x004e220000301000 */
[----:B------:R-:W0:-:S14]  /*a6d0*/  DSETP.GEU.AND P0, PT, |R2|, c[0x2][0x0], PT ;  /* 0x008000000200762a */ /* 0x000e1c0003f0e200 */
[----:B0-----:R-:W-:-:S05]  /*a6e0*/  @!P0 FMUL R0, R0, 1.175494350822287508e-38 ;  /* 0x0080000000008820 */ /* 0x001fca0000400000 */
[----:B------:R-:W-:Y:S01]  /*a6f0*/  F2FP.BF16.PACK_AB R0, RZ, R0 ;  /* 0x00000000ff00723e */ /* 0x000fe200000010ff */
[----:B------:R-:W-:Y:S05]  /*a700*/  BRA `(.L_x_2203) ;  /* 0x000009e000007947 */ /* 0x000fea0003800000 */
.L_x_2211:
        /* <DEDUP_REMOVED lines=28> */
.L_x_2214:
        /* <DEDUP_REMOVED lines=15> */
.L_x_2213:
[----:B------:R0:W5:Y:S01]  /*a9c0*/  LDG.E.U16 R0, [R2.64] ;  /* 0x0000002402007981 */ /* 0x000162000c1e1500 */
[----:B------:R-:W-:Y:S05]  /*a9d0*/  BRA `(.L_x_2203) ;  /* 0x0000071000007947 */ /* 0x000fea0003800000 */
.L_x_2210:
        /* <DEDUP_REMOVED lines=12> */
.L_x_2217:
        /* <DEDUP_REMOVED lines=21> */
.L_x_2221:
[----:B------:R-:W-:Y:S05]  /*abf0*/  BSYNC B1 ;  /* 0x0000000000017941 */ /* 0x000fea0003800000 */
.L_x_2220:
[----:B------:R-:W-:Y:S01]  /*ac00*/  LEA R3, R0, 0x3b800000, 0x17 ;  /* 0x3b80000000037811 */ /* 0x000fe200078eb8ff */
[----:B------:R-:W-:-:S05]  /*ac10*/  IMAD.SHL.U32 R0, R2, 0x100000, RZ ;  /* 0x0010000002007824 */ /* 0x000fca00078e00ff */
[----:B------:R-:W-:Y:S02]  /*ac20*/  LOP3.LUT R0, R3, R0, R4, 0xfe, !PT ;  /* 0x0000000003007212 */ /* 0x000fe400078efe04 */
.L_x_2219:
[----:B------:R-:W-:Y:S05]  /*ac30*/  BSYNC B0 ;  /* 0x0000000000007941 */ /* 0x000fea0003800000 */
.L_x_2218:
[----:B------:R-:W-:Y:S01]  /*ac40*/  F2FP.BF16.PACK_AB R0, RZ, R0 ;  /* 0x00000000ff00723e */ /* 0x000fe200000010ff */
[----:B------:R-:W-:Y:S05]  /*ac50*/  BRA `(.L_x_2203) ;  /* 0x0000049000007947 */ /* 0x000fea0003800000 */
.L_x_2216:
        /* <DEDUP_REMOVED lines=21> */
.L_x_2225:
[----:B------:R-:W-:Y:S05]  /*adb0*/  BSYNC B1 ;  /* 0x0000000000017941 */ /* 0x000fea0003800000 */
.L_x_2224:
[----:B------:R-:W-:Y:S01]  /*adc0*/  LEA R3, R0, 0x37800000, 0x17 ;  /* 0x3780000000037811 */ /* 0x000fe200078eb8ff */
[----:B------:R-:W-:-:S05]  /*add0*/  IMAD.SHL.U32 R0, R2, 0x200000, RZ ;  /* 0x0020000002007824 */ /* 0x000fca00078e00ff */
[----:B------:R-:W-:Y:S02]  /*ade0*/  LOP3.LUT R0, R3, R0, R4, 0xfe, !PT ;  /* 0x0000000003007212 */ /* 0x000fe400078efe04 */
.L_x_2223:
[----:B------:R-:W-:Y:S05]  /*adf0*/  BSYNC B0 ;  /* 0x0000000000007941 */ /* 0x000fea0003800000 */
.L_x_2222:
[----:B------:R-:W-:Y:S01]  /*ae00*/  F2FP.BF16.PACK_AB R0, RZ, R0 ;  /* 0x00000000ff00723e */ /* 0x000fe200000010ff */
[----:B------:R-:W-:Y:S05]  /*ae10*/  BRA `(.L_x_2203) ;  /* 0x000002d000007947 */ /* 0x000fea0003800000 */
.L_x_2215:
        /* <DEDUP_REMOVED lines=14> */
.L_x_2229:
[----:B------:R-:W-:Y:S05]  /*af00*/  BSYNC B0 ;  /* 0x0000000000007941 */ /* 0x000fea0003800000 */
.L_x_2228:
[----:B------:R-:W-:Y:S01]  /*af10*/  F2FP.BF16.PACK_AB R0, RZ, R0 ;  /* 0x00000000ff00723e */ /* 0x000fe200000010ff */
[----:B------:R-:W-:Y:S05]  /*af20*/  BRA `(.L_x_2203) ;  /* 0x000001c000007947 */ /* 0x000fea0003800000 */
.L_x_2202:
        /* <DEDUP_REMOVED lines=21> */
.L_x_2227:
[----:B------:R-:W2:Y:S02]  /*b080*/  LDG.E.64 R2, [R2.64] ;  /* 0x0000002402027981 */ /* 0x000ea4000c1e1b00 */
[----:B--2---:R-:W0:Y:S02]  /*b090*/  I2F.U64 R0, R2 ;  /* 0x0000000200007312 */ /* 0x004e240000301000 */
[----:B0-----:R-:W-:Y:S01]  /*b0a0*/  F2FP.BF16.PACK_AB R0, RZ, R0 ;  /* 0x00000000ff00723e */ /* 0x001fe200000010ff */
[----:B------:R-:W-:Y:S05]  /*b0b0*/  BRA `(.L_x_2203) ;  /* 0x0000003000007947 */ /* 0x000fea0003800000 */
.L_x_2226:
[----:B------:R-:W2:Y:S02]  /*b0c0*/  LDG.E R2, [R2.64] ;  /* 0x0000002402027981 */ /* 0x000ea4000c1e1900 */
[----:B--2---:R-:W0:Y:S02]  /*b0d0*/  I2F.U32 R0, R2 ;  /* 0x0000000200007306 */ /* 0x004e240000201000 */
[----:B0-----:R-:W-:-:S06]  /*b0e0*/  F2FP.BF16.PACK_AB R0, RZ, R0 ;  /* 0x00000000ff00723e */ /* 0x001fcc00000010ff */
.L_x_2203:
        /* <DEDUP_REMOVED lines=20> */
.L_x_2233:
[----:B------:R-:W-:-:S06]  /*b230*/  PRMT R3, RZ, 0x5410, R0 ;  /* 0x00005410ff037816 */ /* 0x000fcc0000000000 */
[----:B------:R-:W0:Y:S02]  /*b240*/  F2I.S64.TRUNC R2, R3 ;  /* 0x0000000300027311 */ /* 0x000e24000020d900 */
[----:B0-----:R0:W-:Y:S01]  /*b250*/  STG.E.U8 [R16.64], R2 ;  /* 0x0000000210007986 */ /* 0x0011e2000c101124 */
[----:B------:R-:W-:Y:S05]  /*b260*/  BRA `(.L_x_2235) ;  /* 0x00000e4000007947 */ /* 0x000fea0003800000 */
.L_x_2232:
        /* <DEDUP_REMOVED lines=10> */
.L_x_2237:
[----:B------:R-:W-:-:S04]  /*b310*/  PRMT R0, RZ, 0x5410, R0 ;  /* 0x00005410ff007816 */ /* 0x000fc80000000000 */
[----:B------:R-:W0:Y:S02]  /*b320*/  F2I.FTZ.TRUNC.NTZ R3, R0 ;  /* 0x0000000000037305 */ /* 0x000e24000021f100 */
[----:B0-----:R0:W-:Y:S01]  /*b330*/  STG.E [R16.64], R3 ;  /* 0x0000000310007986 */ /* 0x0011e2000c101924 */
[----:B------:R-:W-:Y:S05]  /*b340*/  BRA `(.L_x_2235) ;  /* 0x00000d6000007947 */ /* 0x000fea0003800000 */
.L_x_2236:
[----:B------:R-:W-:-:S04]  /*b350*/  PRMT R0, RZ, 0x5410, R0 ;  /* 0x00005410ff007816 */ /* 0x000fc80000000000 */
[----:B------:R-:W0:Y:S02]  /*b360*/  F2I.FTZ.TRUNC.NTZ R3, R0 ;  /* 0x0000000000037305 */ /* 0x000e24000021f100 */
[----:B0-----:R0:W-:Y:S01]  /*b370*/  STG.E.U16 [R16.64], R3 ;  /* 0x0000000310007986 */ /* 0x0011e2000c101524 */
[----:B------:R-:W-:Y:S05]  /*b380*/  BRA `(.L_x_2235) ;  /* 0x00000d2000007947 */ /* 0x000fea0003800000 */
.L_x_2231:
        /* <DEDUP_REMOVED lines=9> */
.L_x_2239:
[----:B------:R-:W-:-:S04]  /*b420*/  PRMT R0, RZ, 0x5410, R0 ;  /* 0x00005410ff007816 */ /* 0x000fc80000000000 */
[----:B------:R-:W-:-:S05]  /*b430*/  F2FP.PACK_AB R0, RZ, R0 ;  /* 0x00000000ff00723e */ /* 0x000fca00000000ff */
[----:B------:R0:W-:Y:S01]  /*b440*/  STG.E.U16 [R16.64], R0 ;  /* 0x0000000010007986 */ /* 0x0001e2000c101524 */
[----:B------:R-:W-:Y:S05]  /*b450*/  BRA `(.L_x_2235) ;  /* 0x00000c5000007947 */ /* 0x000fea0003800000 */
.L_x_2238:
        /* <DEDUP_REMOVED lines=10> */
.L_x_2241:
[----:B------:R-:W-:-:S04]  /*b500*/  PRMT R0, RZ, 0x5410, R0 ;  /* 0x00005410ff007816 */ /* 0x000fc80000000000 */
[----:B------:R-:W-:-:S04]  /*b510*/  F2FP.PACK_AB R3, RZ, R0 ;  /* 0x00000000ff03723e */ /* 0x000fc800000000ff */
[----:B------:R-:W-:-:S05]  /*b520*/  PRMT R3, R3, 0x5410, RZ ;  /* 0x0000541003037816 */ /* 0x000fca00000000ff */
[----:B------:R0:W-:Y:S01]  /*b530*/  STG.E [R16.64], R3 ;  /* 0x0000000310007986 */ /* 0x0001e2000c101924 */
[----:B------:R-:W-:Y:S05]  /*b540*/  BRA `(.L_x_2235) ;  /* 0x00000b6000007947 */ /* 0x000fea0003800000 */
.L_x_2240:
[----:B------:R-:W-:-:S05]  /*b550*/  PRMT R2, RZ, 0x5410, R0 ;  /* 0x00005410ff027816 */ /* 0x000fca0000000000 */
[----:B------:R-:W-:-:S06]  /*b560*/  FMUL.FTZ R2, R2, 1 ;  /* 0x3f80000002027820 */ /* 0x000fcc0000410000 */
[----:B------:R-:W0:Y:S02]  /*b570*/  F2F.F64.F32 R2, R2 ;  /* 0x0000000200027310 */ /* 0x000e240000201800 */
[----:B0-----:R0:W-:Y:S01]  /*b580*/  STG.E.64 [R16.64], R2 ;  /* 0x0000000210007986 */ /* 0x0011e2000c101b24 */
[----:B------:R-:W-:Y:S05]  /*b590*/  BRA `(.L_x_2235) ;  /* 0x00000b1000007947 */ /* 0x000fea0003800000 */
.L_x_2230:
        /* <DEDUP_REMOVED lines=13> */
.L_x_2244:
[----:B------:R-:W-:Y:S01]  /*b670*/  PRMT R0, RZ, 0x5410, R0 ;  /* 0x00005410ff007816 */ /* 0x000fe20000000000 */
[----:B------:R-:W-:-:S04]  /*b680*/  CS2R R6, SRZ ;  /* 0x0000000000067805 */ /* 0x000fc8000001ff00 */
[----:B------:R-:W-:-:S04]  /*b690*/  FMUL.FTZ R0, R0, 1 ;  /* 0x3f80000000007820 */ /* 0x000fc80000410000 */
[----:B------:R-:W0:Y:S02]  /*b6a0*/  F2F.F64.F32 R4, R0 ;  /* 0x0000000000047310 */ /* 0x000e240000201800 */
[----:B0-----:R0:W-:Y:S01]  /*b6b0*/  STG.E.128 [R16.64], R4 ;  /* 0x0000000410007986 */ /* 0x0011e2000c101d24 */
[----:B------:R-:W-:Y:S05]  /*b6c0*/  BRA `(.L_x_2235) ;  /* 0x000009e000007947 */ /* 0x000fea0003800000 */
.L_x_2243:
        /* <DEDUP_REMOVED lines=21> */
.L_x_2248:
[----:B------:R-:W-:Y:S05]  /*b820*/  BSYNC B0 ;  /* 0x0000000000007941 */ /* 0x000fea0003800000 */
.L_x_2247:
[----:B------:R-:W-:-:S05]  /*b830*/  LOP3.LUT R3, R0, R3, RZ, 0xfc, !PT ;  /* 0x0000000300037212 */ /* 0x000fca00078efcff */
[----:B------:R0:W-:Y:S01]  /*b840*/  STG.E.U8 [R16.64], R3 ;  /* 0x0000000310007986 */ /* 0x0001e2000c101124 */
[----:B------:R-:W-:Y:S05]  /*b850*/  BRA `(.L_x_2235) ;  /* 0x0000085000007947 */ /* 0x000fea0003800000 */
.L_x_2246:
        /* <DEDUP_REMOVED lines=13> */
.L_x_2250:
[----:B------:R-:W-:Y:S01]  /*b930*/  IMAD.MOV.U32 R0, RZ, RZ, 0x7f ;  /* 0x0000007fff007424 */ /* 0x000fe200078e00ff */
[----:B------:R-:W-:-:S04]  /*b940*/  ISETP.GT.U32.AND P0, PT, R2, 0x7f800000, PT ;  /* 0x7f8000000200780c */ /* 0x000fc80003f04070 */
[----:B------:R-:W-:-:S04]  /*b950*/  SEL R0, R0, 0x7c, P0 ;  /* 0x0000007c00007807 */ /* 0x000fc80000000000 */
.L_x_2251:
[----:B------:R-:W-:Y:S05]  /*b960*/  BSYNC B0 ;  /* 0x0000000000007941 */ /* 0x000fea0003800000 */
.L_x_2249:
[----:B------:R-:W-:-:S04]  /*b970*/  LOP3.LUT R2, R3, 0x80000000, RZ, 0xc0, !PT ;  /* 0x8000000003027812 */ /* 0x000fc800078ec0ff */
[----:B------:R-:W-:-:S04]  /*b980*/  SHF.R.U32.HI R3, RZ, 0x18, R2 ;  /* 0x00000018ff037819 */ /* 0x000fc80000011602 */
[----:B------:R-:W-:-:S05]  /*b990*/  LOP3.LUT R3, R0, R3, RZ, 0xfc, !PT ;  /* 0x0000000300037212 */ /* 0x000fca00078efcff */
[----:B------:R0:W-:Y:S01]  /*b9a0*/  STG.E.U8 [R16.64], R3 ;  /* 0x0000000310007986 */ /* 0x0001e2000c101124 */
[----:B------:R-:W-:Y:S05]  /*b9b0*/  BRA `(.L_x_2235) ;  /* 0x000006f000007947 */ /* 0x000fea0003800000 */
.L_x_2245:
[----:B------:R0:W-:Y:S01]  /*b9c0*/  STG.E.U16 [R16.64], R0 ;  /* 0x0000000010007986 */ /* 0x0001e2000c101524 */
[----:B------:R-:W-:Y:S05]  /*b9d0*/  BRA `(.L_x_2235) ;  /* 0x000006d000007947 */ /* 0x000fea0003800000 */
.L_x_2242:
        /* <DEDUP_REMOVED lines=12> */
.L_x_2254:
        /* <DEDUP_REMOVED lines=17> */
.L_x_2257:
[----:B------:R-:W-:-:S04]  /*bbb0*/  LOP3.LUT R2, R3, 0x80000000, RZ, 0xc0, !PT ;  /* 0x8000000003027812 */ /* 0x000fc800078ec0ff */
[----:B------:R-:W-:-:S04]  /*bbc0*/  SHF.R.U32.HI R3, RZ, 0x18, R2 ;  /* 0x00000018ff037819 */ /* 0x000fc80000011602 */
[----:B------:R-:W-:-:S04]  /*bbd0*/  LOP3.LUT R0, R0, R3, RZ, 0xfc, !PT ;  /* 0x0000000300007212 */ /* 0x000fc800078efcff */
[----:B------:R-:W-:Y:S02]  /*bbe0*/  PRMT R8, R0, 0x7610, R8 ;  /* 0x0000761000087816 */ /* 0x000fe40000000008 */
.L_x_2256:
[----:B------:R-:W-:Y:S05]  /*bbf0*/  BSYNC B0 ;  /* 0x0000000000007941 */ /* 0x000fea0003800000 */
.L_x_2255:
[----:B------:R0:W-:Y:S01]  /*bc00*/  STG.E.U8 [R16.64], R8 ;  /* 0x0000000810007986 */ /* 0x0001e2000c101124 */
[----:B------:R-:W-:Y:S05]  /*bc10*/  BRA `(.L_x_2235) ;  /* 0x0000049000007947 */ /* 0x000fea0003800000 */
.L_x_2253:
        /* <DEDUP_REMOVED lines=17> */
.L_x_2260:
[----:B------:R-:W-:-:S04]  /*bd30*/  LOP3.LUT R2, R3, 0x80000000, RZ, 0xc0, !PT ;  /* 0x8000000003027812 */ /* 0x000fc800078ec0ff */
[----:B------:R-:W-:-:S04]  /*bd40*/  SHF.R.U32.HI R3, RZ, 0x18, R2 ;  /* 0x00000018ff037819 */ /* 0x000fc80000011602 */
[----:B------:R-:W-:-:S04]  /*bd50*/  LOP3.LUT R0, R0, R3, RZ, 0xfc, !PT ;  /* 0x0000000300007212 */ /* 0x000fc800078efcff */
[----:B------:R-:W-:Y:S02]  /*bd60*/  PRMT R8, R0, 0x7610, R8 ;  /* 0x0000761000087816 */ /* 0x000fe40000000008 */
.L_x_2259:
[----:B------:R-:W-:Y:S05]  /*bd70*/  BSYNC B0 ;  /* 0x0000000000007941 */ /* 0x000fea0003800000 */
.L_x_2258:
[----:B------:R0:W-:Y:S01]  /*bd80*/  STG.E.U8 [R16.64], R8 ;  /* 0x0000000810007986 */ /* 0x0001e2000c101124 */
[----:B------:R-:W-:Y:S05]  /*bd90*/  BRA `(.L_x_2235) ;  /* 0x0000031000007947 */ /* 0x000fea0003800000 */
.L_x_2252:
        /* <DEDUP_REMOVED lines=22> */
.L_x_2234:
        /* <DEDUP_REMOVED lines=20> */
.L_x_2262:
[----:B------:R-:W-:-:S06]  /*c040*/  PRMT R2, RZ, 0x5410, R0 ;  /* 0x00005410ff027816 */ /* 0x000fcc0000000000 */
[----:B------:R-:W0:Y:S02]  /*c050*/  F2I.U64.TRUNC R2, R2 ;  /* 0x0000000200027311 */ /* 0x000e24000020d800 */
[----:B0-----:R0:W-:Y:S01]  /*c060*/  STG.E.64 [R16.64], R2 ;  /* 0x0000000210007986 */ /* 0x0011e2000c101b24 */
[----:B------:R-:W-:Y:S05]  /*c070*/  BRA `(.L_x_2235) ;  /* 0x0000003000007947 */ /* 0x000fea0003800000 */
.L_x_2261:
[----:B------:R-:W-:-:S04]  /*c080*/  PRMT R0, RZ, 0x5410, R0 ;  /* 0x00005410ff007816 */ /* 0x000fc80000000000 */
[----:B------:R-:W0:Y:S02]  /*c090*/  F2I.FTZ.U32.TRUNC.NTZ R3, R0 ;  /* 0x0000000000037305 */ /* 0x000e24000021f000 */
[----:B0-----:R0:W-:Y:S02]  /*c0a0*/  STG.E [R16.64], R3 ;  /* 0x0000000310007986 */ /* 0x0011e4000c101924 */
.L_x_2235:
[----:B------:R-:W-:Y:S02]  /*c0b0*/  IADD3 R23, R23, 0x80, RZ ;  /* 0x0000008017177810 */ /* 0x000fe40007ffe0ff */
.L_x_2066:
[----:B------:R-:W-:Y:S05]  /*c0c0*/  BSYNC B6 ;  /* 0x0000000000067941 */ /* 0x000fea0003800000 */
.L_x_2065:
        /* <DEDUP_REMOVED lines=257> */
.L_x_2263:
        /* <DEDUP_REMOVED lines=21> */
.L_x_2267:
[----:B------:R-:W2:Y:S02]  /*d230*/  LDG.E.U8 R2, [R2.64] ;  /* 0x0000002402027981 */ /* 0x000ea4000c1e1100 */
[----:B--2---:R-:W0:Y:S02]  /*d240*/  I2F.U16 R0, R2 ;  /* 0x0000000200007306 */ /* 0x004e240000101000 */
[----:B0-----:R-:W-:-:S04]  /*d250*/  F2FP.BF16.PACK_AB R0, RZ, R0 ;  /* 0x00000000ff00723e */ /* 0x001fc800000010ff */
[----:B------:R-:W-:Y:S01]  /*d260*/  PRMT R19, R0, 0x7610, R19 ;  /* 0x0000761000137816 */ /* 0x000fe20000000013 */
[----:B------:R-:W-:Y:S05]  /*d270*/  BRA `(.L_x_2269) ;  /* 0x00000f0000007947 */ /* 0x000fea0003800000 */
.L_x_2266:
        /* <DEDUP_REMOVED lines=11> */
.L_x_2271:
[----:B------:R-:W2:Y:S02]  /*d330*/  LDG.E R2, [R2.64] ;  /* 0x0000002402027981 */ /* 0x000ea4000c1e1900 */
[----:B--2---:R-:W0:Y:S02]  /*d340*/  I2F R0, R2 ;  /* 0x0000000200007306 */ /* 0x004e240000201400 */
[----:B0-----:R-:W-:-:S04]  /*d350*/  F2FP.BF16.PACK_AB R0, RZ, R0 ;  /* 0x00000000ff00723e */ /* 0x001fc800000010ff */
[----:B------:R-:W-:Y:S01]  /*d360*/  PRMT R19, R0, 0x7610, R19 ;  /* 0x0000761000137816 */ /* 0x000fe20000000013 */
[----:B------:R-:W-:Y:S05]  /*d370*/  BRA `(.L_x_2269) ;  /* 0x00000e0000007947 */ /* 0x000fea0003800000 */
.L_x_2270:
[----:B------:R-:W2:Y:S02]  /*d380*/  LDG.E.U16 R2, [R2.64] ;  /* 0x0000002402027981 */ /* 0x000ea4000c1e1500 */
[----:B--2---:R-:W0:Y:S02]  /*d390*/  I2F.S16 R0, R2 ;  /* 0x0000000200007306 */ /* 0x004e240000101400 */
[----:B0-----:R-:W-:-:S04]  /*d3a0*/  F2FP.BF16.PACK_AB R0, RZ, R0 ;  /* 0x00000000ff00723e */ /* 0x001fc800000010ff */
[----:B------:R-:W-:Y:S01]  /*d3b0*/  PRMT R19, R0, 0x7610, R19 ;  /* 0x0000761000137816 */ /* 0x000fe20000000013 */
[----:B------:R-:W-:Y:S05]  /*d3c0*/  BRA `(.L_x_2269) ;  /* 0x00000db000007947 */ /* 0x000fea0003800000 */
.L_x_2265:
        /* <DEDUP_REMOVED lines=9> */
.L_x_2273:
[----:B------:R-:W2:Y:S02]  /*d460*/  LDG.E.U16 R0, [R2.64] ;  /* 0x0000002402007981 */ /* 0x000ea4000c1e1500 */
[----:B--2---:R-:W-:-:S05]  /*d470*/  HADD2.F32 R0, -RZ, R0.H0_H0 ;  /* 0x20000000ff007230 */ /* 0x004fca0000004100 */
[----:B------:R-:W-:-:S04]  /*d480*/  F2FP.BF16.PACK_AB R0, RZ, R0 ;  /* 0x00000000ff00723e */ /* 0x000fc800000010ff */
[----:B------:R-:W-:Y:S01]  /*d490*/  PRMT R19, R0, 0x7610, R19 ;  /* 0x0000761000137816 */ /* 0x000fe20000000013 */
[----:B------:R-:W-:Y:S05]  /*d4a0*/  BRA `(.L_x_2269) ;  /* 0x00000cd000007947 */ /* 0x000fea0003800000 */
.L_x_2272:
        /* <DEDUP_REMOVED lines=9> */
.L_x_2275:
[----:B------:R-:W2:Y:S02]  /*d540*/  LDG.E.U16 R2, [R2.64] ;  /* 0x0000002402027981 */ /* 0x000ea4000c1e1500 */
[----:B--2---:R-:W-:-:S05]  /*d550*/  HADD2.F32 R0, -RZ, R2.H0_H0 ;  /* 0x20000002ff007230 */ /* 0x004fca0000004100 */
[----:B------:R-:W-:-:S04]  /*d560*/  F2FP.BF16.PACK_AB R0, RZ, R0 ;  /* 0x00000000ff00723e */ /* 0x000fc800000010ff */
[----:B------:R-:W-:Y:S01]  /*d570*/  PRMT R19, R0, 0x7610, R19 ;  /* 0x0000761000137816 */ /* 0x000fe20000000013 */
[----:B------:R-:W-:Y:S05]  /*d580*/  BRA `(.L_x_2269) ;  /* 0x00000bf000007947 */ /* 0x000fea0003800000 */
.L_x_2274:
[----:B------:R-:W2:Y:S02]  /*d590*/  LDG.E.64 R2, [R2.64] ;  /* 0x0000002402027981 */ /* 0x000ea4000c1e1b00 */
[----:B--2---:R-:W0:Y:S01]  /*d5a0*/  F2F.F32.F64 R0, R2 ;  /* 0x0000000200007310 */ /* 0x004e220000301000 */
[----:B------:R-:W0:-:S14]  /*d5b0*/  DSETP.GEU.AND P0, PT, |R2|, c[0x2][0x0], PT ;  /* 0x008000000200762a */ /* 0x000e1c0003f0e200 */
[----:B0-----:R-:W-:-:S05]  /*d5c0*/  @!P0 FMUL R0, R0, 1.175494350822287508e-38 ;  /* 0x0080000000008820 */ /* 0x001fca0000400000 */
[----:B------:R-:W-:-:S04]  /*d5d0*/  F2FP.BF16.PACK_AB R0, RZ, R0 ;  /* 0x00000000ff00723e */ /* 0x000fc800000010ff */
[----:B------:R-:W-:Y:S01]  /*d5e0*/  PRMT R19, R0, 0x7610, R19 ;  /* 0x0000761000137816 */ /* 0x000fe20000000013 */
[----:B------:R-:W-:Y:S05]  /*d5f0*/  BRA `(.L_x_2269) ;  /* 0x00000b8000007947 */ /* 0x000fea0003800000 */
.L_x_2264:
        /* <DEDUP_REMOVED lines=14> */
.L_x_2278:
[----:B------:R-:W2:Y:S02]  /*d6e0*/  LDG.E.64 R2, [R2.64] ;  /* 0x0000002402027981 */ /* 0x000ea4000c1e1b00 */
[----:B--2---:R-:W0:Y:S01]  /*d6f0*/  F2F.F32.F64 R0, R2 ;  /* 0x0000000200007310 */ /* 0x004e220000301000 */
[----:B------:R-:W0:-:S14]  /*d700*/  DSETP.GEU.AND P0, PT, |R2|, c[0x2][0x0], PT ;  /* 0x008000000200762a */ /* 0x000e1c0003f0e200 */
[----:B0-----:R-:W-:-:S05]  /*d710*/  @!P0 FMUL R0, R0, 1.175494350822287508e-38 ;  /* 0x0080000000008820 */ /* 0x001fca0000400000 */
[----:B------:R-:W-:-:S04]  /*d720*/  F2FP.BF16.PACK_AB R0, RZ, R0 ;  /* 0x00000000ff00723e */ /* 0x000fc800000010ff */
[----:B------:R-:W-:Y:S01]  /*d730*/  PRMT R19, R0, 0x7610, R19 ;  /* 0x0000761000137816 */ /* 0x000fe20000000013 */
[----:B------:R-:W-:Y:S05]  /*d740*/  BRA `(.L_x_2269) ;  /* 0x00000a3000007947 */ /* 0x000fea0003800000 */
.L_x_2277:
        /* <DEDUP_REMOVED lines=28> */
.L_x_2280:
        /* <DEDUP_REMOVED lines=15> */
.L_x_2279:
[----:B------:R0:W5:Y:S01]  /*da00*/  LDG.E.U16 R19, [R2.64] ;  /* 0x0000002402137981 */ /* 0x000162000c1e1500 */
[----:B------:R-:W-:Y:S05]  /*da10*/  BRA `(.L_x_2269) ;  /* 0x0000076000007947 */ /* 0x000fea0003800000 */
.L_x_2276:
        /* <DEDUP_REMOVED lines=12> */
.L_x_2283:
        /* <DEDUP_REMOVED lines=21> */
.L_x_2287:
[----:B------:R-:W-:Y:S05]  /*dc30*/  BSYNC B1 ;  /* 0x0000000000017941 */ /* 0x000fea0003800000 */
.L_x_2286:
[----:B------:R-:W-:Y:S01]  /*dc40*/  LEA R3, R0, 0x3b800000, 0x17 ;  /* 0x3b80000000037811 */ /* 0x000fe200078eb8ff */
[----:B------:R-:W-:-:S05]  /*dc50*/  IMAD.SHL.U32 R0, R2, 0x100000, RZ ;  /* 0x0010000002007824 */ /* 0x000fca00078e00ff */
[----:B------:R-:W-:Y:S02]  /*dc60*/  LOP3.LUT R0, R3, R0, R4, 0xfe, !PT ;  /* 0x0000000003007212 */ /* 0x000fe400078efe04 */
.L_x_2285:
[----:B------:R-:W-:Y:S05]  /*dc70*/  BSYNC B0 ;  /* 0x0000000000007941 */ /* 0x000fea0003800000 */
.L_x_2284:
[----:B------:R-:W-:-:S04]  /*dc80*/  F2FP.BF16.PACK_AB R0, RZ, R0 ;  /* 0x00000000ff00723e */ /* 0x000fc800000010ff */
[----:B------:R-:W-:Y:S01]  /*dc90*/  PRMT R19, R0, 0x7610, R19 ;  /* 0x0000761000137816 */ /* 0x000fe20000000013 */
[----:B------:R-:W-:Y:S05]  /*dca0*/  BRA `(.L_x_2269) ;  /* 0x000004d000007947 */ /* 0x000fea0003800000 */
.L_x_2282:
        /* <DEDUP_REMOVED lines=21> */
.L_x_2291:
[----:B------:R-:W-:Y:S05]  /*de00*/  BSYNC B1 ;  /* 0x0000000000017941 */ /* 0x000fea0003800000 */
.L_x_2290:
[----:B------:R-:W-:Y:S01]  /*de10*/  LEA R3, R0, 0x37800000, 0x17 ;  /* 0x3780000000037811 */ /* 0x000fe200078eb8ff */
[----:B------:R-:W-:-:S05]  /*de20*/  IMAD.SHL.U32 R0, R2, 0x200000, RZ ;  /* 0x0020000002007824 */ /* 0x000fca00078e00ff */
[----:B------:R-:W-:Y:S02]  /*de30*/  LOP3.LUT R0, R3, R0, R4, 0xfe, !PT ;  /* 0x0000000003007212 */ /* 0x000fe400078efe04 */
.L_x_2289:
[----:B------:R-:W-:Y:S05]  /*de40*/  BSYNC B0 ;  /* 0x0000000000007941 */ /* 0x000fea0003800000 */
.L_x_2288:
[----:B------:R-:W-:-:S04]  /*de50*/  F2FP.BF16.PACK_AB R0, RZ, R0 ;  /* 0x00000000ff00723e */ /* 0x000fc800000010ff */
[----:B------:R-:W-:Y:S01]  /*de60*/  PRMT R19, R0, 0x7610, R19 ;  /* 0x0000761000137816 */ /* 0x000fe20000000013 */
[----:B------:R-:W-:Y:S05]  /*de70*/  BRA `(.L_x_2269) ;  /* 0x0000030000007947 */ /* 0x000fea0003800000 */
.L_x_2281:
        /* <DEDUP_REMOVED lines=14> */
.L_x_2295:
[----:B------:R-:W-:Y:S05]  /*df60*/  BSYNC B0 ;  /* 0x0000000000007941 */ /* 0x000fea0003800000 */
.L_x_2294:
[----:B------:R-:W-:-:S04]  /*df70*/  F2FP.BF16.PACK_AB R0, RZ, R0 ;  /* 0x00000000ff00723e */ /* 0x000fc800000010ff */
[----:B------:R-:W-:Y:S01]  /*df80*/  PRMT R19, R0, 0x7610, R19 ;  /* 0x0000761000137816 */ /* 0x000fe20000000013 */
[----:B------:R-:W-:Y:S05]  /*df90*/  BRA `(.L_x_2269) ;  /* 0x000001e000007947 */ /* 0x000fea0003800000 */
.L_x_2268:
        /* <DEDUP_REMOVED lines=21> */
.L_x_2293:
[----:B------:R-:W2:Y:S02]  /*e0f0*/  LDG.E.64 R2, [R2.64] ;  /* 0x0000002402027981 */ /* 0x000ea4000c1e1b00 */
[----:B--2---:R-:W0:Y:S02]  /*e100*/  I2F.U64 R0, R2 ;  /* 0x0000000200007312 */ /* 0x004e240000301000 */
[----:B0-----:R-:W-:-:S04]  /*e110*/  F2FP.BF16.PACK_AB R0, RZ, R0 ;  /* 0x00000000ff00723e */ /* 0x001fc800000010ff */
[----:B------:R-:W-:Y:S01]  /*e120*/  PRMT R19, R0, 0x7610, R19 ;  /* 0x0000761000137816 */ /* 0x000fe20000000013 */
[----:B------:R-:W-:Y:S05]  /*e130*/  BRA `(.L_x_2269) ;  /* 0x0000004000007947 */ /* 0x000fea0003800000 */
.L_x_2292:
[----:B------:R-:W2:Y:S02]  /*e140*/  LDG.E R2, [R2.64] ;  /* 0x0000002402027981 */ /* 0x000ea4000c1e1900 */
[----:B--2---:R-:W0:Y:S02]  /*e150*/  I2F.U32 R0, R2 ;  /* 0x0000000200007306 */ /* 0x004e240000201000 */
[----:B0-----:R-:W-:-:S04]  /*e160*/  F2FP.BF16.PACK_AB R0, RZ, R0 ;  /* 0x00000000ff00723e */ /* 0x001fc800000010ff */
[----:B------:R-:W-:Y:S02]  /*e170*/  PRMT R19, R0, 0x7610, R19 ;  /* 0x0000761000137816 */ /* 0x000fe40000000013 */
.L_x_2269:
        /* <DEDUP_REMOVED lines=18> */
.L_x_2299:
[----:B------:R-:W2:Y:S02]  /*e2a0*/  LDG.E.U8 R2, [R2.64] ;  /* 0x0000002402027981 */ /* 0x000ea4000c1e1100 */
[----:B--2---:R-:W0:Y:S02]  /*e2b0*/  I2F.U16 R0, R2 ;  /* 0x0000000200007306 */ /* 0x004e240000101000 */
[----:B0-----:R-:W-:Y:S01]  /*e2c0*/  F2FP.BF16.PACK_AB R0, RZ, R0 ;  /* 0x00000000ff00723e */ /* 0x001fe200000010ff */
[----:B------:R-:W-:Y:S05]  /*e2d0*/  BRA `(.L_x_2301) ;  /* 0x00000e3000007947 */ /* 0x000fea0003800000 */
.L_x_2298:
        /* <DEDUP_REMOVED lines=10> */
.L_x_2303:
[----:B------:R-:W2:Y:S02]  /*e380*/  LDG.E R2, [R2.64] ;  /* 0x0000002402027981 */ /* 0x000ea4000c1e1900 */
[----:B--2---:R-:W0:Y:S02]  /*e390*/  I2F R0, R2 ;  /* 0x0000000200007306 */ /* 0x004e240000201400 */
[----:B0-----:R-:W-:Y:S01]  /*e3a0*/  F2FP.BF16.PACK_AB R0, RZ, R0 ;  /* 0x00000000ff00723e */ /* 0x001fe200000010ff */
[----:B------:R-:W-:Y:S05]  /*e3b0*/  BRA `(.L_x_2301) ;  /* 0x00000d5000007947 */ /* 0x000fea0003800000 */
.L_x_2302:
[----:B------:R-:W2:Y:S02]  /*e3c0*/  LDG.E.U16 R2, [R2.64] ;  /* 0x0000002402027981 */ /* 0x000ea4000c1e1500 */
[----:B--2---:R-:W0:Y:S02]  /*e3d0*/  I2F.S16 R0, R2 ;  /* 0x0000000200007306 */ /* 0x004e240000101400 */
[----:B0-----:R-:W-:Y:S01]  /*e3e0*/  F2FP.BF16.PACK_AB R0, RZ, R0 ;  /* 0x00000000ff00723e */ /* 0x001fe200000010ff */
[----:B------:R-:W-:Y:S05]  /*e3f0*/  BRA `(.L_x_2301) ;  /* 0x00000d1000007947 */ /* 0x000fea0003800000 */
.L_x_2297:
        /* <DEDUP_REMOVED lines=9> */
.L_x_2305:
[----:B------:R-:W2:Y:S02]  /*e490*/  LDG.E.U16 R0, [R2.64] ;  /* 0x0000002402007981 */ /* 0x000ea4000c1e1500 */
[----:B--2---:R-:W-:-:S05]  /*e4a0*/  HADD2.F32 R0, -RZ, R0.H0_H0 ;  /* 0x20000000ff007230 */ /* 0x004fca0000004100 */
[----:B------:R-:W-:Y:S01]  /*e4b0*/  F2FP.BF16.PACK_AB R0, RZ, R0 ;  /* 0x00000000ff00723e */ /* 0x000fe200000010ff */
[----:B------:R-:W-:Y:S05]  /*e4c0*/  BRA `(.L_x_2301) ;  /* 0x00000c4000007947 */ /* 0x000fea0003800000 */
.L_x_2304:
        /* <DEDUP_REMOVED lines=9> */
.L_x_2307:
[----:B------:R-:W2:Y:S02]  /*e560*/  LDG.E.U16 R2, [R2.64] ;  /* 0x0000002402027981 */ /* 0x000ea4000c1e1500 */
[----:B--2---:R-:W-:-:S05]  /*e570*/  HADD2.F32 R0, -RZ, R2.H0_H0 ;  /* 0x20000002ff007230 */ /* 0x004fca0000004100 */
[----:B------:R-:W-:Y:S01]  /*e580*/  F2FP.BF16.PACK_AB R0, RZ, R0 ;  /* 0x00000000ff00723e */ /* 0x000fe200000010ff */
[----:B------:R-:W-:Y:S05]  /*e590*/  BRA `(.L_x_2301) ;  /* 0x00000b7000007947 */ /* 0x000fea0003800000 */
.L_x_2306:
[----:B------:R-:W2:Y:S02]  /*e5a0*/  LDG.E.64 R2, [R2.64] ;  /* 0x0000002402027981 */ /* 0x000ea4000c1e1b00 */
[----:B--2---:R-:W0:Y:S01]  /*e5b0*/  F2F.F32.F64 R0, R2 ;  /* 0x0000000200007310 */ /* 0x004e220000301000 */
[----:B------:R-:W0:-:S14]  /*e5c0*/  DSETP.GEU.AND P0, PT, |R2|, c[0x2][0x0], PT ;  /* 0x008000000200762a */ /* 0x000e1c0003f0e200 */
[----:B0-----:R-:W-:-:S05]  /*e5d0*/  @!P0 FMUL R0, R0, 1.175494350822287508e-38 ;  /* 0x0080000000008820 */ /* 0x001fca0000400000 */
[----:B------:R-:W-:Y:S01]  /*e5e0*/  F2FP.BF16.PACK_AB R0, RZ, R0 ;  /* 0x00000000ff00723e */ /* 0x000fe200000010ff */
[----:B------:R-:W-:Y:S05]  /*e5f0*/  BRA `(.L_x_2301) ;  /* 0x00000b1000007947 */ /* 0x000fea0003800000 */
.L_x_2296:
        /* <DEDUP_REMOVED lines=13> */
.L_x_2310:
[----:B------:R-:W2:Y:S02]  /*e6d0*/  LDG.E.64 R2, [R2.64] ;  /* 0x0000002402027981 */ /* 0x000ea4000c1e1b00 */
[----:B--2---:R-:W0:Y:S01]  /*e6e0*/  F2F.F32.F64 R0, R2 ;  /* 0x0000000200007310 */ /* 0x004e220000301000 */
[----:B------:R-:W0:-:S14]  /*e6f0*/  DSETP.GEU.AND P0, PT, |R2|, c[0x2][0x0], PT ;  /* 0x008000000200762a */ /* 0x000e1c0003f0e200 */
[----:B0-----:R-:W-:-:S05]  /*e700*/  @!P0 FMUL R0, R0, 1.175494350822287508e-38 ;  /* 0x0080000000008820 */ /* 0x001fca0000400000 */
[----:B------:R-:W-:Y:S01]  /*e710*/  F2FP.BF16.PACK_AB R0, RZ, R0 ;  /* 0x00000000ff00723e */ /* 0x000fe200000010ff */
[----:B------:R-:W-:Y:S05]  /*e720*/  BRA `(.L_x_2301) ;  /* 0x000009e000007947 */ /* 0x000fea0003800000 */
.L_x_2309:
        /* <DEDUP_REMOVED lines=28> */
.L_x_2312:
        /* <DEDUP_REMOVED lines=15> */
.L_x_2311:
[----:B------:R0:W5:Y:S01]  /*e9e0*/  LDG.E.U16 R0, [R2.64] ;  /* 0x0000002402007981 */ /* 0x000162000c1e1500 */
[----:B------:R-:W-:Y:S05]  /*e9f0*/  BRA `(.L_x_2301) ;  /* 0x0000071000007947 */ /* 0x000fea0003800000 */
.L_x_2308:
        /* <DEDUP_REMOVED lines=12> */
.L_x_2315:
        /* <DEDUP_REMOVED lines=21> */
.L_x_2319:
[----:B------:R-:W-:Y:S05]  /*ec10*/  BSYNC B1 ;  /* 0x0000000000017941 */ /* 0x000fea0003800000 */
.L_x_2318:
[----:B------:R-:W-:Y:S01]  /*ec20*/  LEA R3, R0, 0x3b800000, 0x17 ;  /* 0x3b80000000037811 */ /* 0x000fe200078eb8ff */
[----:B------:R-:W-:-:S05]  /*ec30*/  IMAD.SHL.U32 R0, R2, 0x100000, RZ ;  /* 0x0010000002007824 */ /* 0x000fca00078e00ff */
[----:B------:R-:W-:Y:S02]  /*ec40*/  LOP3.LUT R0, R3, R0, R4, 0xfe, !PT ;  /* 0x0000000003007212 */ /* 0x000fe400078efe04 */
.L_x_2317:
[----:B------:R-:W-:Y:S05]  /*ec50*/  BSYNC B0 ;  /* 0x0000000000007941 */ /* 0x000fea0003800000 */
.L_x_2316:
[----:B------:R-:W-:Y:S01]  /*ec60*/  F2FP.BF16.PACK_AB R0, RZ, R0 ;  /* 0x00000000ff00723e */ /* 0x000fe200000010ff */
[----:B------:R-:W-:Y:S05]  /*ec70*/  BRA `(.L_x_2301) ;  /* 0x0000049000007947 */ /* 0x000fea0003800000 */
.L_x_2314:
        /* <DEDUP_REMOVED lines=21> */
.L_x_2323:
[----:B------:R-:W-:Y:S05]  /*edd0*/  BSYNC B1 ;  /* 0x0000000000017941 */ /* 0x000fea0003800000 */
.L_x_2322:
[----:B------:R-:W-:Y:S01]  /*ede0*/  LEA R3, R0, 0x37800000, 0x17 ;  /* 0x3780000000037811 */ /* 0x000fe200078eb8ff */
[----:B------:R-:W-:-:S05]  /*edf0*/  IMAD.SHL.U32 R0, R2, 0x200000, RZ ;  /* 0x0020000002007824 */ /* 0x000fca00078e00ff */
[----:B------:R-:W-:Y:S02]  /*ee00*/  LOP3.LUT R0, R3, R0, R4, 0xfe, !PT ;  /* 0x0000000003007212 */ /* 0x000fe400078efe04 */
.L_x_2321:
[----:B------:R-:W-:Y:S05]  /*ee10*/  BSYNC B0 ;  /* 0x0000000000007941 */ /* 0x000fea0003800000 */
.L_x_2320:
[----:B------:R-:W-:Y:S01]  /*ee20*/  F2FP.BF16.PACK_AB R0, RZ, R0 ;  /* 0x00000000ff00723e */ /* 0x000fe200000010ff */
[----:B------:R-:W-:Y:S05]  /*ee30*/  BRA `(.L_x_2301) ;  /* 0x000002d000007947 */ /* 0x000fea0003800000 */
.L_x_2313:
        /* <DEDUP_REMOVED lines=14> */
.L_x_2327:
[----:B------:R-:W-:Y:S05]  /*ef20*/  BSYNC B0 ;  /* 0x0000000000007941 */ /* 0x000fea0003800000 */
.L_x_2326:
[----:B------:R-:W-:Y:S01]  /*ef30*/  F2FP.BF16.PACK_AB R0, RZ, R0 ;  /* 0x00000000ff00723e */ /* 0x000fe200000010ff */
[----:B------:R-:W-:Y:S05]  /*ef40*/  BRA `(.L_x_2301) ;  /* 0x000001c000007947 */ /* 0x000fea0003800000 */
.L_x_2300:
        /* <DEDUP_REMOVED lines=21> */
.L_x_2325:
[----:B------:R-:W2:Y:S02]  /*f0a0*/  LDG.E.64 R2, [R2.64] ;  /* 0x0000002402027981 */ /* 0x000ea4000c1e1b00 */
[----:B--2---:R-:W0:Y:S02]  /*f0b0*/  I2F.U64 R0, R2 ;  /* 0x0000000200007312 */ /* 0x004e240000301000 */
[----:B0-----:R-:W-:Y:S01]  /*f0c0*/  F2FP.BF16.PACK_AB R0, RZ, R0 ;  /* 0x00000000ff00723e */ /* 0x001fe200000010ff */
[----:B------:R-:W-:Y:S05]  /*f0d0*/  BRA `(.L_x_2301) ;  /* 0x0000003000007947 */ /* 0x000fea0003800000 */
.L_x_2324:
[----:B------:R-:W2:Y:S02]  /*f0e0*/  LDG.E R2, [R2.64] ;  /* 0x0000002402027981 */ /* 0x000ea4000c1e1900 */
[----:B--2---:R-:W0:Y:S02]  /*f0f0*/  I2F.U32 R0, R2 ;  /* 0x0000000200007306 */ /* 0x004e240000201000 */
[----:B0-----:R-:W-:-:S06]  /*f100*/  F2FP.BF16.PACK_AB R0, RZ, R0 ;  /* 0x00000000ff00723e */ /* 0x001fcc00000010ff */
.L_x_2301:
        /* <DEDUP_REMOVED lines=20> */
.L_x_2331:
[----:B------:R-:W-:-:S06]  /*f250*/  PRMT R3, RZ, 0x5410, R0 ;  /* 0x00005410ff037816 */ /* 0x000fcc0000000000 */
[----:B------:R-:W0:Y:S02]  /*f260*/  F2I.S64.TRUNC R2, R3 ;  /* 0x0000000300027311 */ /* 0x000e24000020d900 */
[----:B0-----:R-:W-:Y:S01]  /*f270*/  STG.E.U8 [R16.64], R2 ;  /* 0x0000000210007986 */ /* 0x001fe2000c101124 */
[----:B------:R-:W-:Y:S05]  /*f280*/  EXIT ;  /* 0x000000000000794d */ /* 0x000fea0003800000 */
.L_x_2330:
        /* <DEDUP_REMOVED lines=10> */
.L_x_2334:
[----:B------:R-:W-:-:S04]  /*f330*/  PRMT R0, RZ, 0x5410, R0 ;  /* 0x00005410ff007816 */ /* 0x000fc80000000000 */
[----:B------:R-:W0:Y:S02]  /*f340*/  F2I.FTZ.TRUNC.NTZ R3, R0 ;  /* 0x0000000000037305 */ /* 0x000e24000021f100 */
[----:B0-----:R-:W-:Y:S01]  /*f350*/  STG.E [R16.64], R3 ;  /* 0x0000000310007986 */ /* 0x001fe2000c101924 */
[----:B------:R-:W-:Y:S05]  /*f360*/  EXIT ;  /* 0x000000000000794d */ /* 0x000fea0003800000 */
.L_x_2333:
[----:B------:R-:W-:-:S04]  /*f370*/  PRMT R0, RZ, 0x5410, R0 ;  /* 0x00005410ff007816 */ /* 0x000fc80000000000 */
[----:B------:R-:W0:Y:S02]  /*f380*/  F2I.FTZ.TRUNC.NTZ R3, R0 ;  /* 0x0000000000037305 */ /* 0x000e24000021f100 */
[----:B0-----:R-:W-:Y:S01]  /*f390*/  STG.E.U16 [R16.64], R3 ;  /* 0x0000000310007986 */ /* 0x001fe2000c101524 */
[----:B------:R-:W-:Y:S05]  /*f3a0*/  EXIT ;  /* 0x000000000000794d */ /* 0x000fea0003800000 */
.L_x_2329:
        /* <DEDUP_REMOVED lines=9> */
.L_x_2336:
[----:B------:R-:W-:-:S04]  /*f440*/  PRMT R0, RZ, 0x5410, R0 ;  /* 0x00005410ff007816 */ /* 0x000fc80000000000 */
[----:B------:R-:W-:-:S05]  /*f450*/  F2FP.PACK_AB R0, RZ, R0 ;  /* 0x00000000ff00723e */ /* 0x000fca00000000ff */
[----:B------:R-:W-:Y:S01]  /*f460*/  STG.E.U16 [R16.64], R0 ;  /* 0x0000000010007986 */ /* 0x000fe2000c101524 */
[----:B------:R-:W-:Y:S05]  /*f470*/  EXIT ;  /* 0x000000000000794d */ /* 0x000fea0003800000 */
.L_x_2335:
        /* <DEDUP_REMOVED lines=10> */
.L_x_2338:
[----:B------:R-:W-:-:S04]  /*f520*/  PRMT R0, RZ, 0x5410, R0 ;  /* 0x00005410ff007816 */ /* 0x000fc80000000000 */
[----:B------:R-:W-:-:S04]  /*f530*/  F2FP.PACK_AB R3, RZ, R0 ;  /* 0x00000000ff03723e */ /* 0x000fc800000000ff */
[----:B------:R-:W-:-:S05]  /*f540*/  PRMT R3, R3, 0x5410, RZ ;  /* 0x0000541003037816 */ /* 0x000fca00000000ff */
[----:B------:R-:W-:Y:S01]  /*f550*/  STG.E [R16.64], R3 ;  /* 0x0000000310007986 */ /* 0x000fe2000c101924 */
[----:B------:R-:W-:Y:S05]  /*f560*/  EXIT ;  /* 0x000000000000794d */ /* 0x000fea0003800000 */
.L_x_2337:
[----:B------:R-:W-:-:S05]  /*f570*/  PRMT R2, RZ, 0x5410, R0 ;  /* 0x00005410ff027816 */ /* 0x000fca0000000000 */
[----:B------:R-:W-:-:S06]  /*f580*/  FMUL.FTZ R2, R2, 1 ;  /* 0x3f80000002027820 */ /* 0x000fcc0000410000 */
[----:B------:R-:W0:Y:S02]  /*f590*/  F2F.F64.F32 R2, R2 ;  /* 0x0000000200027310 */ /* 0x000e240000201800 */
[----:B0-----:R-:W-:Y:S01]  /*f5a0*/  STG.E.64 [R16.64], R2 ;  /* 0x0000000210007986 */ /* 0x001fe2000c101b24 */
[----:B------:R-:W-:Y:S05]  /*f5b0*/  EXIT ;  /* 0x000000000000794d */ /* 0x000fea0003800000 */
.L_x_2328:
        /* <DEDUP_REMOVED lines=13> */
.L_x_2341:
[----:B------:R-:W-:Y:S01]  /*f690*/  PRMT R0, RZ, 0x5410, R0 ;  /* 0x00005410ff007816 */ /* 0x000fe20000000000 */
[----:B------:R-:W-:-:S04]  /*f6a0*/  CS2R R6, SRZ ;  /* 0x0000000000067805 */ /* 0x000fc8000001ff00 */
[----:B------:R-:W-:-:S04]  /*f6b0*/  FMUL.FTZ R0, R0, 1 ;  /* 0x3f80000000007820 */ /* 0x000fc80000410000 */
[----:B------:R-:W0:Y:S02]  /*f6c0*/  F2F.F64.F32 R4, R0 ;  /* 0x0000000000047310 */ /* 0x000e240000201800 */
[----:B0-----:R-:W-:Y:S01]  /*f6d0*/  STG.E.128 [R16.64], R4 ;  /* 0x0000000410007986 */ /* 0x001fe2000c101d24 */
[----:B------:R-:W-:Y:S05]  /*f6e0*/  EXIT ;  /* 0x000000000000794d */ /* 0x000fea0003800000 */
.L_x_2340:
        /* <DEDUP_REMOVED lines=21> */
.L_x_2345:
[----:B------:R-:W-:Y:S05]  /*f840*/  BSYNC B0 ;  /* 0x0000000000007941 */ /* 0x000fea0003800000 */
.L_x_2344:
[----:B------:R-:W-:-:S05]  /*f850*/  LOP3.LUT R3, R0, R3, RZ, 0xfc, !PT ;  /* 0x0000000300037212 */ /* 0x000fca00078efcff */
[----:B------:R-:W-:Y:S01]  /*f860*/  STG.E.U8 [R16.64], R3 ;  /* 0x0000000310007986 */ /* 0x000fe2000c101124 */
[----:B------:R-:W-:Y:S05]  /*f870*/  EXIT ;  /* 0x000000000000794d */ /* 0x000fea0003800000 */
.L_x_2343:
        /* <DEDUP_REMOVED lines=13> */
.L_x_2347:
[----:B------:R-:W-:Y:S01]  /*f950*/  IMAD.MOV.U32 R0, RZ, RZ, 0x7f ;  /* 0x0000007fff007424 */ /* 0x000fe200078e00ff */
[----:B------:R-:W-:-:S04]  /*f960*/  ISETP.GT.U32.AND P0, PT, R2, 0x7f800000, PT ;  /* 0x7f8000000200780c */ /* 0x000fc80003f04070 */
[----:B------:R-:W-:-:S04]  /*f970*/  SEL R0, R0, 0x7c, P0 ;  /* 0x0000007c00007807 */ /* 0x000fc80000000000 */
.L_x_2348:
[----:B------:R-:W-:Y:S05]  /*f980*/  BSYNC B0 ;  /* 0x0000000000007941 */ /* 0x000fea0003800000 */
.L_x_2346:
[----:B------:R-:W-:-:S04]  /*f990*/  LOP3.LUT R2, R3, 0x80000000, RZ, 0xc0, !PT ;  /* 0x8000000003027812 */ /* 0x000fc800078ec0ff */
[----:B------:R-:W-:-:S04]  /*f9a0*/  SHF.R.U32.HI R3, RZ, 0x18, R2 ;  /* 0x00000018ff037819 */ /* 0x000fc80000011602 */
[----:B------:R-:W-:-:S05]  /*f9b0*/  LOP3.LUT R3, R0, R3, RZ, 0xfc, !PT ;  /* 0x0000000300037212 */ /* 0x000fca00078efcff */
[----:B------:R-:W-:Y:S01]  /*f9c0*/  STG.E.U8 [R16.64], R3 ;  /* 0x0000000310007986 */ /* 0x000fe2000c101124 */
[----:B------:R-:W-:Y:S05]  /*f9d0*/  EXIT ;  /* 0x000000000000794d */ /* 0x000fea0003800000 */
.L_x_2342:
[----:B------:R-:W-:Y:S01]  /*f9e0*/  STG.E.U16 [R16.64], R0 ;  /* 0x0000000010007986 */ /* 0x000fe2000c101524 */
[----:B------:R-:W-:Y:S05]  /*f9f0*/  EXIT ;  /* 0x000000000000794d */ /* 0x000fea0003800000 */
.L_x_2339:
        /* <DEDUP_REMOVED lines=12> */
.L_x_2351:
        /* <DEDUP_REMOVED lines=17> */
.L_x_2354:
[----:B------:R-:W-:-:S04]  /*fbd0*/  LOP3.LUT R2, R3, 0x80000000, RZ, 0xc0, !PT ;  /* 0x8000000003027812 */ /* 0x000fc800078ec0ff */
[----:B------:R-:W-:-:S04]  /*fbe0*/  SHF.R.U32.HI R3, RZ, 0x18, R2 ;  /* 0x00000018ff037819 */ /* 0x000fc80000011602 */
[----:B------:R-:W-:-:S04]  /*fbf0*/  LOP3.LUT R0, R0, R3, RZ, 0xfc, !PT ;  /* 0x0000000300007212 */ /* 0x000fc800078efcff */
[----:B------:R-:W-:Y:S02]  /*fc00*/  PRMT R8, R0, 0x7610, R8 ;  /* 0x0000761000087816 */ /* 0x000fe40000000008 */
.L_x_2353:
[----:B------:R-:W-:Y:S05]  /*fc10*/  BSYNC B0 ;  /* 0x0000000000007941 */ /* 0x000fea0003800000 */
.L_x_2352:
[----:B------:R-:W-:Y:S01]  /*fc20*/  STG.E.U8 [R16.64], R8 ;  /* 0x0000000810007986 */ /* 0x000fe2000c101124 */
[----:B------:R-:W-:Y:S05]  /*fc30*/  EXIT ;  /* 0x000000000000794d */ /* 0x000fea0003800000 */
.L_x_2350:
        /* <DEDUP_REMOVED lines=17> */
.L_x_2357:
[----:B------:R-:W-:-:S04]  /*fd50*/  LOP3.LUT R2, R3, 0x80000000, RZ, 0xc0, !PT ;  /* 0x8000000003027812 */ /* 0x000fc800078ec0ff */
[----:B------:R-:W-:-:S04]  /*fd60*/  SHF.R.U32.HI R3, RZ, 0x18, R2 ;  /* 0x00000018ff037819 */ /* 0x000fc80000011602 */
[----:B------:R-:W-:-:S04]  /*fd70*/  LOP3.LUT R0, R0, R3, RZ, 0xfc, !PT ;  /* 0x0000000300007212 */ /* 0x000fc800078efcff */
[----:B------:R-:W-:Y:S02]  /*fd80*/  PRMT R8, R0, 0x7610, R8 ;  /* 0x0000761000087816 */ /* 0x000fe40000000008 */
.L_x_2356:
[----:B------:R-:W-:Y:S05]  /*fd90*/  BSYNC B0 ;  /* 0x0000000000007941 */ /* 0x000fea0003800000 */
.L_x_2355:
[----:B------:R-:W-:Y:S01]  /*fda0*/  STG.E.U8 [R16.64], R8 ;  /* 0x0000000810007986 */ /* 0x000fe2000c101124 */
[----:B------:R-:W-:Y:S05]  /*fdb0*/  EXIT ;  /* 0x000000000000794d */ /* 0x000fea0003800000 */
.L_x_2349:
        /* <DEDUP_REMOVED lines=22> */
.L_x_2332:
        /* <DEDUP_REMOVED lines=20> */
.L_x_2359:
[----:B------:R-:W-:-:S06]  /*10060*/  PRMT R2, RZ, 0x5410, R0 ;  /* 0x00005410ff027816 */ /* 0x000fcc0000000000 */
[----:B------:R-:W0:Y:S02]  /*10070*/  F2I.U64.TRUNC R2, R2 ;  /* 0x0000000200027311 */ /* 0x000e24000020d800 */
[----:B0-----:R-:W-:Y:S01]  /*10080*/  STG.E.64 [R16.64], R2 ;  /* 0x0000000210007986 */ /* 0x001fe2000c101b24 */
[----:B------:R-:W-:Y:S05]  /*10090*/  EXIT ;  /* 0x000000000000794d */ /* 0x000fea0003800000 */
.L_x_2358:
[----:B------:R-:W-:-:S04]  /*100a0*/  PRMT R0, RZ, 0x5410, R0 ;  /* 0x00005410ff007816 */ /* 0x000fc80000000000 */
[----:B------:R-:W0:Y:S02]  /*100b0*/  F2I.FTZ.U32.TRUNC.NTZ R3, R0 ;  /* 0x0000000000037305 */ /* 0x000e24000021f000 */
[----:B0-----:R-:W-:Y:S01]  /*100c0*/  STG.E [R16.64], R3 ;  /* 0x0000000310007986 */ /* 0x001fe2000c101924 */
[----:B------:R-:W-:Y:S05]  /*100d0*/  EXIT ;  /* 0x000000000000794d */ /* 0x000fea0003800000 */
.L_x_2360:
        /* <DEDUP_REMOVED lines=10> */
.L_x_16507:


//--------------------- .text._ZN2at6native27unrolled_elementwise_kernelINS0_13BinaryFunctorIN3c108BFloat16ES4_S4_NS0_15binary_internal10MulFunctorIfEEEESt5arrayIPcLm3EELi4E23TrivialOffsetCalculatorILi2EjESC_ILi1EjENS0_6memory12LoadWithCastILi2EEENSF_13StoreWithCastILi1EEEEEviT_T0_T2_T3_T4_T5_ --------------------------
	.section	.text._ZN2at6native27unrolled_elementwise_kernelINS0_13BinaryFunctorIN3c108BFloat16ES4_S4_NS0_15binary_internal10MulFunctorIfEEEESt5arrayIPcLm3EELi4E23TrivialOffsetCalculatorILi2EjESC_ILi1EjENS0_6memory12LoadWithCastILi2EEENSF_13StoreWithCastILi1EEEEEviT_T0_T2_T3_T4_T5_,"ax",@progbits
	.sectioninfo	@"SHI_REGISTERS=31"
	.align	128
        .global         _ZN2at6native27unrolled_elementwise_kernelINS0_13BinaryFunctorIN3c108BFloat16ES4_S4_NS0_15binary_internal10MulFunctorIfEEEESt5arrayIPcLm3EELi4E23TrivialOffsetCalculatorILi2EjESC_ILi1EjENS0_6memory12LoadWithCastILi2EEENSF_13StoreWithCastILi1EEEEEviT_T0_T2_T3_T4_T5_
        .type           _ZN2at6native27unrolled_elementwise_kernelINS0_13BinaryFunctorIN3c108BFloat16ES4_S4_NS0_15binary_internal10MulFunctorIfEEEESt5arrayIPcLm3EELi4E23TrivialOffsetCalculatorILi2EjESC_ILi1EjENS0_6memory12LoadWithCastILi2EEENSF_13StoreWithCastILi1EEEEEviT_T0_T2_T3_T4_T5_,@function
        .size           _ZN2at6native27unrolled_elementwise_kernelINS0_13BinaryFunctorIN3c108BFloat16ES4_S4_NS0_15binary_internal10MulFunctorIfEEEESt5arrayIPcLm3EELi4E23TrivialOffsetCalculatorILi2EjESC_ILi1EjENS0_6memory12LoadWithCastILi2EEENSF_13StoreWithCastILi1EEEEEviT_T0_T2_T3_T4_T5_,(.L_x_16508 - _ZN2at6native27unrolled_elementwise_kernelINS0_13BinaryFunctorIN3c108BFloat16ES4_S4_NS0_15binary_internal10MulFunctorIfEEEESt5arrayIPcLm3EELi4E23TrivialOffsetCalculatorILi2EjESC_ILi1EjENS0_6memory12LoadWithCastILi2EEENSF_13StoreWithCastILi1EEEEEviT_T0_T2_T3_T4_T5_)
        .other          _ZN2at6native27unrolled_elementwise_kernelINS0_13BinaryFunctorIN3c108BFloat16ES4_S4_NS0_15binary_internal10MulFunctorIfEEEESt5arrayIPcLm3EELi4E23TrivialOffsetCalculatorILi2EjESC_ILi1EjENS0_6memory12LoadWithCastILi2EEENSF_13StoreWithCastILi1EEEEEviT_T0_T2_T3_T4_T5_,@"STO_CUDA_ENTRY STV_DEFAULT"
_ZN2at6native27unrolled_elementwise_kernelINS0_13BinaryFunctorIN3c108BFloat16ES4_S4_NS0_15binary_internal10MulFunctorIfEEEESt5arrayIPcLm3EELi4E23TrivialOffsetCalculatorILi2EjESC_ILi1EjENS0_6memory12LoadWithCastILi2EEENSF_13StoreWithCastILi1EEEEEviT_T0_T2_T3_T4_T5_:
.text._ZN2at6native27unrolled_elementwise_kernelINS0_13BinaryFunctorIN3c108BFloat16ES4_S4_NS0_15binary_internal10MulFunctorIfEEEESt5arrayIPcLm3EELi4E23TrivialOffsetCalculatorILi2EjESC_ILi1EjENS0_6memory12LoadWithCastILi2EEENSF_13StoreWithCastILi1EEEEEviT_T0_T2_T3_T4_T5_:
        /* <DEDUP_REMOVED lines=34> */
.L_x_2366:
[----:B------:R-:W2:Y:S02]  /*0220*/  LDG.E.U8 R2, [R2.64] ;  /* 0x0000002402027981 */ /* 0x000ea4000c1e1100 */
[----:B--2---:R-:W0:Y:S02]  /*0230*/  I2F.U16 R0, R2 ;  /* 0x0000000200007306 */ /* 0x004e240000101000 */
[----:B0-----:R-:W-:-:S04]  /*0240*/  F2FP.BF16.PACK_AB R0, RZ, R0 ;  /* 0x00000000ff00723e */ /* 0x001fc800000010ff */
[----:B------:R-:W-:Y:S01]  /*0250*/  PRMT R24, R0, 0x7610, R24 ;  /* 0x0000761000187816 */ /* 0x000fe20000000018 */
[----:B------:R-:W-:Y:S05]  /*0260*/  BRA `(.L_x_2368) ;  /* 0x00000f0000007947 */ /* 0x000fea0003800000 */
.L_x_2365:
        /* <DEDUP_REMOVED lines=11> */
.L_x_2370:
[----:B------:R-:W2:Y:S02]  /*0320*/  LDG.E R2, [R2.64] ;  /* 0x0000002402027981 */ /* 0x000ea4000c1e1900 */
[----:B--2---:R-:W0:Y:S02]  /*0330*/  I2F R0, R2 ;  /* 0x0000000200007306 */ /* 0x004e240000201400 */
[----:B0-----:R-:W-:-:S04]  /*0340*/  F2FP.BF16.PACK_AB R0, RZ, R0 ;  /* 0x00000000ff00723e */ /* 0x001fc800000010ff */
[----:B------:R-:W-:Y:S01]  /*0350*/  PRMT R24, R0, 0x7610, R24 ;  /* 0x0000761000187816 */ /* 0x000fe20000000018 */
[----:B------:R-:W-:Y:S05]  /*0360*/  BRA `(.L_x_2368) ;  /* 0x00000e0000007947 */ /* 0x000fea0003800000 */
.L_x_2369:
[----:B------:R-:W2:Y:S02]  /*0370*/  LDG.E.U16 R2, [R2.64] ;  /* 0x0000002402027981 */ /* 0x000ea4000c1e1500 */
[----:B--2---:R-:W0:Y:S02]  /*0380*/  I2F.S16 R0, R2 ;  /* 0x0000000200007306 */ /* 0x004e240000101400 */
[----:B0-----:R-:W-:-:S04]  /*0390*/  F2FP.BF16.PACK_AB R0, RZ, R0 ;  /* 0x00000000ff00723e */ /* 0x001fc800000010ff */
[----:B------:R-:W-:Y:S01]  /*03a0*/  PRMT R24, R0, 0x7610, R24 ;  /* 0x0000761000187816 */ /* 0x000fe20000000018 */
[----:B------:R-:W-:Y:S05]  /*03b0*/  BRA `(.L_x_2368) ;  /* 0x00000db000007947 */ /* 0x000fea0003800000 */
.L_x_2364:
        /* <DEDUP_REMOVED lines=9> */
.L_x_2372:
[----:B------:R-:W2:Y:S02]  /*0450*/  LDG.E.U16 R0, [R2.64] ;  /* 0x0000002402007981 */ /* 0x000ea4000c1e1500 */
[----:B--2---:R-:W-:-:S05]  /*0460*/  HADD2.F32 R0, -RZ, R0.H0_H0 ;  /* 0x20000000ff007230 */ /* 0x004fca0000004100 */
[----:B------:R-:W-:-:S04]  /*0470*/  F2FP.BF16.PACK_AB R0, RZ, R0 ;  /* 0x00000000ff00723e */ /* 0x000fc800000010ff */
[----:B------:R-:W-:Y:S01]  /*0480*/  PRMT R24, R0, 0x7610, R24 ;  /* 0x0000761000187816 */ /* 0x000fe20000000018 */
[----:B------:R-:W-:Y:S05]  /*0490*/  BRA `(.L_x_2368) ;  /* 0x00000cd000007947 */ /* 0x000fea0003800000 */
.L_x_2371:
        /* <DEDUP_REMOVED lines=9> */
.L_x_2374:
[----:B------:R-:W2:Y:S02]  /*0530*/  LDG.E.U16 R2, [R2.64] ;  /* 0x0000002402027981 */ /* 0x000ea4000c1e1500 */
[----:B--2---:R-:W-:-:S05]  /*0540*/  HADD2.F32 R0, -RZ, R2.H0_H0 ;  /* 0x20000002ff007230 */ /* 0x004fca0000004100 */
[----:B------:R-:W-:-:S04]  /*0550*/  F2FP.BF16.PACK_AB R0, RZ, R0 ;  /* 0x00000000ff00723e */ /* 0x000fc800000010ff */
[----:B------:R-:W-:Y:S01]  /*0560*/  PRMT R24, R0, 0x7610, R24 ;  /* 0x0000761000187816 */ /* 0x000fe20000000018 */
[----:B------:R-:W-:Y:S05]  /*0570*/  BRA `(.L_x_2368) ;  /* 0x00000bf000007947 */ /* 0x000fea0003800000 */
.L_x_2373:
[----:B------:R-:W2:Y:S02]  /*0580*/  LDG.E.64 R2, [R2.64] ;  /* 0x0000002402027981 */ /* 0x000ea4000c1e1b00 */
[----:B--2---:R-:W0:Y:S01]  /*0590*/  F2F.F32.F64 R0, R2 ;  /* 0x0000000200007310 */ /* 0x004e220000301000 */
[----:B------:R-:W0:-:S14]  /*05a0*/  DSETP.GEU.AND P0, PT, |R2|, c[0x2][0x0], PT ;  /* 0x008000000200762a */ /* 0x000e1c0003f0e200 */
[----:B0-----:R-:W-:-:S05]  /*05b0*/  @!P0 FMUL R0, R0, 1.175494350822287508e-38 ;  /* 0x0080000000008820 */ /* 0x001fca0000400000 */
[----:B------:R-:W-:-:S04]  /*05c0*/  F2FP.BF16.PACK_AB R0, RZ, R0 ;  /* 0x00000000ff00723e */ /* 0x000fc800000010ff */
[----:B------:R-:W-:Y:S01]  /*05d0*/  PRMT R24, R0, 0x7610, R24 ;  /* 0x0000761000187816 */ /* 0x000fe20000000018 */
[----:B------:R-:W-:Y:S05]  /*05e0*/  BRA `(.L_x_2368) ;  /* 0x00000b8000007947 */ /* 0x000fea0003800000 */
.L_x_2363:
        /* <DEDUP_REMOVED lines=14> */
.L_x_2377:
[----:B------:R-:W2:Y:S02]  /*06d0*/  LDG.E.64 R2, [R2.64] ;  /* 0x0000002402027981 */ /* 0x000ea4000c1e1b00 */
[----:B--2---:R-:W0:Y:S01]  /*06e0*/  F2F.F32.F64 R0, R2 ;  /* 0x0000000200007310 */ /* 0x004e220000301000 */
[----:B------:R-:W0:-:S14]  /*06f0*/  DSETP.GEU.AND P0, PT, |R2|, c[0x2][0x0], PT ;  /* 0x008000000200762a */ /* 0x000e1c0003f0e200 */
[----:B0-----:R-:W-:-:S05]  /*0700*/  @!P0 FMUL R0, R0, 1.175494350822287508e-38 ;  /* 0x0080000000008820 */ /* 0x001fca0000400000 */
[----:B------:R-:W-:-:S04]  /*0710*/  F2FP.BF16.PACK_AB R0, RZ, R0 ;  /* 0x00000000ff00723e */ /* 0x000fc800000010ff */
[----:B------:R-:W-:Y:S01]  /*0720*/  PRMT R24, R0, 0x7610, R24 ;  /* 0x0000761000187816 */ /* 0x000fe20000000018 */
[----:B------:R-:W-:Y:S05]  /*0730*/  BRA `(.L_x_2368) ;  /* 0x00000a3000007947 */ /* 0x000fea0003800000 */
.L_x_2376:
        /* <DEDUP_REMOVED lines=28> */
.L_x_2379:
        /* <DEDUP_REMOVED lines=15> */
.L_x_2378:
[----:B------:R0:W5:Y:S01]  /*09f0*/  LDG.E.U16 R24, [R2.64] ;  /* 0x0000002402187981 */ /* 0x000162000c1e1500 */
[----:B------:R-:W-:Y:S05]  /*0a00*/  BRA `(.L_x_2368) ;  /* 0x0000076000007947 */ /* 0x000fea0003800000 */
.L_x_2375:
        /* <DEDUP_REMOVED lines=12> */
.L_x_2382:
        /* <DEDUP_REMOVED lines=21> */
.L_x_2386:
[----:B------:R-:W-:Y:S05]  /*0c20*/  BSYNC B1 ;  /* 0x0000000000017941 */ /* 0x000fea0003800000 */
.L_x_2385:
[----:B------:R-:W-:Y:S01]  /*0c30*/  LEA R3, R0, 0x3b800000, 0x17 ;  /* 0x3b80000000037811 */ /* 0x000fe200078eb8ff */
[----:B------:R-:W-:-:S05]  /*0c40*/  IMAD.SHL.U32 R0, R2, 0x100000, RZ ;  /* 0x0010000002007824 */ /* 0x000fca00078e00ff */
[----:B------:R-:W-:Y:S02]  /*0c50*/  LOP3.LUT R0, R3, R0, R4, 0xfe, !PT ;  /* 0x0000000003007212 */ /* 0x000fe400078efe04 */
.L_x_2384:
[----:B------:R-:W-:Y:S05]  /*0c60*/  BSYNC B0 ;  /* 0x0000000000007941 */ /* 0x000fea0003800000 */
.L_x_2383:
[----:B------:R-:W-:-:S04]  /*0c70*/  F2FP.BF16.PACK_AB R0, RZ, R0 ;  /* 0x00000000ff00723e */ /* 0x000fc800000010ff */
[----:B------:R-:W-:Y:S01]  /*0c80*/  PRMT R24, R0, 0x7610, R24 ;  /* 0x0000761000187816 */ /* 0x000fe20000000018 */
[----:B------:R-:W-:Y:S05]  /*0c90*/  BRA `(.L_x_2368) ;  /* 0x000004d000007947 */ /* 0x000fea0003800000 */
.L_x_2381:
        /* <DEDUP_REMOVED lines=21> */
.L_x_2390:
[----:B------:R-:W-:Y:S05]  /*0df0*/  BSYNC B1 ;  /* 0x0000000000017941 */ /* 0x000fea0003800000 */
.L_x_2389:
[----:B------:R-:W-:Y:S01]  /*0e00*/  LEA R3, R0, 0x37800000, 0x17 ;  /* 0x3780000000037811 */ /* 0x000fe200078eb8ff */
[----:B------:R-:W-:-:S05]  /*0e10*/  IMAD.SHL.U32 R0, R2, 0x200000, RZ ;  /* 0x0020000002007824 */ /* 0x000fca00078e00ff */
[----:B------:R-:W-:Y:S02]  /*0e20*/  LOP3.LUT R0, R3, R0, R4, 0xfe, !PT ;  /* 0x0000000003007212 */ /* 0x000fe400078efe04 */
.L_x_2388:
[----:B------:R-:W-:Y:S05]  /*0e30*/  BSYNC B0 ;  /* 0x0000000000007941 */ /* 0x000fea0003800000 */
.L_x_2387:
[----:B------:R-:W-:-:S04]  /*0e40*/  F2FP.BF16.PACK_AB R0, RZ, R0 ;  /* 0x00000000ff00723e */ /* 0x000fc800000010ff */
[----:B------:R-:W-:Y:S01]  /*0e50*/  PRMT R24, R0, 0x7610, R24 ;  /* 0x0000761000187816 */ /* 0x000fe20000000018 */
[----:B------:R-:W-:Y:S05]  /*0e60*/  BRA `(.L_x_2368) ;  /* 0x0000030000007947 */ /* 0x000fea0003800000 */
.L_x_2380:
        /* <DEDUP_REMOVED lines=14> */
.L_x_2394:
[----:B------:R-:W-:Y:S05]  /*0f50*/  BSYNC B0 ;  /* 0x0000000000007941 */ /* 0x000fea0003800000 */
.L_x_2393:
[----:B------:R-:W-:-:S04]  /*0f60*/  F2FP.BF16.PACK_AB R0, RZ, R0 ;  /* 0x00000000ff00723e */ /* 0x000fc800000010ff */
[----:B------:R-:W-:Y:S01]  /*0f70*/  PRMT R24, R0, 0x7610, R24 ;  /* 0x0000761000187816 */ /* 0x000fe20000000018 */
[----:B------:R-:W-:Y:S05]  /*0f80*/  BRA `(.L_x_2368) ;  /* 0x000001e000007947 */ /* 0x000fea0003800000 */
.L_x_2367:
        /* <DEDUP_REMOVED lines=21> */
.L_x_2392:
[----:B------:R-:W2:Y:S02]  /*10e0*/  LDG.E.64 R2, [R2.64] ;  /* 0x0000002402027981 */ /* 0x000ea4000c1e1b00 */
[----:B--2---:R-:W0:Y:S02]  /*10f0*/  I2F.U64 R0, R2 ;  /* 0x0000000200007312 */ /* 0x004e240000301000 */
[----:B0-----:R-:W-:-:S04]  /*1100*/  F2FP.BF16.PACK_AB R0, RZ, R0 ;  /* 0x00000000ff00723e */ /* 0x001fc800000010ff */
[----:B------:R-:W-:Y:S01]  /*1110*/  PRMT R24, R0, 0x7610, R24 ;  /* 0x0000761000187816 */ /* 0x000fe20000000018 */
[----:B------:R-:W-:Y:S05]  /*1120*/  BRA `(.L_x_2368) ;  /* 0x0000004000007947 */ /* 0x000fea0003800000 */
.L_x_2391:
[----:B------:R-:W2:Y:S02]  /*1130*/  LDG.E R2, [R2.64] ;  /* 0x0000002402027981 */ /* 0x000ea4000c1e1900 */
[----:B--2---:R-:W0:Y:S02]  /*1140*/  I2F.U32 R0, R2 ;  /* 0x0000000200007306 */ /* 0x004e240000201000 */
[----:B0-----:R-:W-:-:S04]  /*1150*/  F2FP.BF16.PACK_AB R0, RZ, R0 ;  /* 0x00000000ff00723e */ /* 0x001fc800000010ff */
[----:B------:R-:W-:Y:S02]  /*1160*/  PRMT R24, R0, 0x7610, R24 ;  /* 0x0000761000187816 */ /* 0x000fe40000000018 */
.L_x_2368:
[----:B------:R-:W-:Y:S01]  /*1170*/  PRMT R0, R19, 0x9910, RZ ;  /* 0x0000991013007816 */ /* 0x000fe200000000ff */
[----:B0-----:R-:W-:-:S03]  /*1180*/  IMAD R2, R25, c[0x0][0x18c], RZ ;  /* 0x0000630019027a24 */ /* 0x001fc600078e02ff */
        /* <DEDUP_REMOVED lines=17> */
.L_x_2398:
[----:B------:R-:W2:Y:S02]  /*12a0*/  LDG.E.U8 R2, [R2.64] ;  /* 0x0000002402027981 */ /* 0x000ea4000c1e1100 */
[----:B--2---:R-:W0:Y:S02]  /*12b0*/  I2F.U16 R0, R2 ;  /* 0x0000000200007306 */ /* 0x004e240000101000 */
[----:B0-----:R-:W-:-:S04]  /*12c0*/  F2FP.BF16.PACK_AB R0, RZ, R0 ;  /* 0x00000000ff00723e */ /* 0x001fc800000010ff */
[----:B------:R-:W-:Y:S01]  /*12d0*/  PRMT R25, R0, 0x7610, R25 ;  /* 0x0000761000197816 */ /* 0x000fe20000000019 */
[----:B------:R-:W-:Y:S05]  /*12e0*/  BRA `(.L_x_2400) ;  /* 0x00000f0000007947 */ /* 0x000fea0003800000 */
.L_x_2397:
        /* <DEDUP_REMOVED lines=11> */
.L_x_2402:
[----:B------:R-:W2:Y:S02]  /*13a0*/  LDG.E R2, [R2.64] ;  /* 0x0000002402027981 */ /* 0x000ea4000c1e1900 */
[----:B--2---:R-:W0:Y:S02]  /*13b0*/  I2F R0, R2 ;  /* 0x0000000200007306 */ /* 0x004e240000201400 */
[----:B0-----:R-:W-:-:S04]  /*13c0*/  F2FP.BF16.PACK_AB R0, RZ, R0 ;  /* 0x00000000ff00723e */ /* 0x001fc800000010ff */
[----:B------:R-:W-:Y:S01]  /*13d0*/  PRMT R25, R0, 0x7610, R25 ;  /* 0x0000761000197816 */ /* 0x000fe20000000019 */
[----:B------:R-:W-:Y:S05]  /*13e0*/  BRA `(.L_x_2400) ;  /* 0x00000e0000007947 */ /* 0x000fea0003800000 */
.L_x_2401:
[----:B------:R-:W2:Y:S02]  /*13f0*/  LDG.E.U16 R2, [R2.64] ;  /* 0x0000002402027981 */ /* 0x000ea4000c1e1500 */
[----:B--2---:R-:W0:Y:S02]  /*1400*/  I2F.S16 R0, R2 ;  /* 0x0000000200007306 */ /* 0x004e240000101400 */
[----:B0-----:R-:W-:-:S04]  /*1410*/  F2FP.BF16.PACK_AB R0, RZ, R0 ;  /* 0x00000000ff00723e */ /* 0x001fc800000010ff */
[----:B------:R-:W-:Y:S01]  /*1420*/  PRMT R25, R0, 0x7610, R25 ;  /* 0x0000761000197816 */ /* 0x000fe20000000019 */
[----:B------:R-:W-:Y:S05]  /*1430*/  BRA `(.L_x_2400) ;  /* 0x00000db000007947 */ /* 0x000fea0003800000 */
.L_x_2396:
        /* <DEDUP_REMOVED lines=9> */
.L_x_2404:
[----:B------:R-:W2:Y:S02]  /*14d0*/  LDG.E.U16 R0, [R2.64] ;  /* 0x0000002402007981 */ /* 0x000ea4000c1e1500 */
[----:B--2---:R-:W-:-:S05]  /*14e0*/  HADD2.F32 R0, -RZ, R0.H0_H0 ;  /* 0x20000000ff007230 */ /* 0x004fca0000004100 */
[----:B------:R-:W-:-:S04]  /*14f0*/  F2FP.BF16.PACK_AB R0, RZ, R0 ;  /* 0x00000000ff00723e */ /* 0x000fc800000010ff */
[----:B------:R-:W-:Y:S01]  /*1500*/  PRMT R25, R0, 0x7610, R25 ;  /* 0x0000761000197816 */ /* 0x000fe20000000019 */
[----:B------:R-:W-:Y:S05]  /*1510*/  BRA `(.L_x_2400) ;  /* 0x00000cd000007947 */ /* 0x000fea0003800000 */
.L_x_2403:
        /* <DEDUP_REMOVED lines=9> */
.L_x_2406:
[----:B------:R-:W2:Y:S02]  /*15b0*/  LDG.E.U16 R2, [R2.64] ;  /* 0x0000002402027981 */ /* 0x000ea4000c1e1500 */
[----:B--2---:R-:W-:-:S05]  /*15c0*/  HADD2.F32 R0, -RZ, R2.H0_H0 ;  /* 0x20000002ff007230 */ /* 0x004fca0000004100 */
[----:B------:R-:W-:-:S04]  /*15d0*/  F2FP.BF16.PACK_AB R0, RZ, R0 ;  /* 0x00000000ff00723e */ /* 0x000fc800000010ff */
[----:B------:R-:W-:Y:S01]  /*15e0*/  PRMT R25, R0, 0x7610, R25 ;  /* 0x0000761000197816 */ /* 0x000fe20000000019 */
[----:B------:R-:W-:Y:S05]  /*15f0*/  BRA `(.L_x_2400) ;  /* 0x00000bf000007947 */ /* 0x000fea0003800000 */
.L_x_2405:
[----:B------:R-:W2:Y:S02]  /*1600*/  LDG.E.64 R2, [R2.64] ;  /* 0x0000002402027981 */ /* 0x000ea4000c1e1b00 */
[----:B--2---:R-:W0:Y:S01]  /*1610*/  F2F.F32.F64 R0, R2 ;  /* 0x0000000200007310 */ /* 0x004e220000301000 */
[----:B------:R-:W0:-:S14]  /*1620*/  DSETP.GEU.AND P0, PT, |R2|, c[0x2][0x0], PT ;  /* 0x008000000200762a */ /* 0x000e1c0003f0e200 */
[----:B0-----:R-:W-:-:S05]  /*1630*/  @!P0 FMUL R0, R0, 1.175494350822287508e-38 ;  /* 0x0080000000008820 */ /* 0x001fca0000400000 */
[----:B------:R-:W-:-:S04]  /*1640*/  F2FP.BF16.PACK_AB R0, RZ, R0 ;  /* 0x00000000ff00723e */ /* 0x000fc800000010ff */
[----:B------:R-:W-:Y:S01]  /*1650*/  PRMT R25, R0, 0x7610, R25 ;  /* 0x0000761000197816 */ /* 0x000fe20000000019 */
[----:B------:R-:W-:Y:S05]  /*1660*/  BRA `(.L_x_2400) ;  /* 0x00000b8000007947 */ /* 0x000fea0003800000 */
.L_x_2395:
        /* <DEDUP_REMOVED lines=14> */
.L_x_2409:
[----:B------:R-:W2:Y:S02]  /*1750*/  LDG.E.64 R2, [R2.64] ;  /* 0x0000002402027981 */ /* 0x000ea4000c1e1b00 */
[----:B--2---:R-:W0:Y:S01]  /*1760*/  F2F.F32.F64 R0, R2 ;  /* 0x0000000200007310 */ /* 0x004e220000301000 */
[----:B------:R-:W0:-:S14]  /*1770*/  DSETP.GEU.AND P0, PT, |R2|, c[0x2][0x0], PT ;  /* 0x008000000200762a */ /* 0x000e1c0003f0e200 */
[----:B0-----:R-:W-:-:S05]  /*1780*/  @!P0 FMUL R0, R0, 1.175494350822287508e-38 ;  /* 0x0080000000008820 */ /* 0x001fca0000400000 */
[----:B------:R-:W-:-:S04]  /*1790*/  F2FP.BF16.PACK_AB R0, RZ, R0 ;  /* 0x00000000ff00723e */ /* 0x000fc800000010ff */
[----:B------:R-:W-:Y:S01]  /*17a0*/  PRMT R25, R0, 0x7610, R25 ;  /* 0x0000761000197816 */ /* 0x000fe20000000019 */
[----:B------:R-:W-:Y:S05]  /*17b0*/  BRA `(.L_x_2400) ;  /* 0x00000a3000007947 */ /* 0x000fea0003800000 */
.L_x_2408:
        /* <DEDUP_REMOVED lines=28> */
.L_x_2411:
        /* <DEDUP_REMOVED lines=15> */
.L_x_2410:
[----:B------:R0:W5:Y:S01]  /*1a70*/  LDG.E.U16 R25, [R2.64] ;  /* 0x0000002402197981 */ /* 0x000162000c1e1500 */
[----:B------:R-:W-:Y:S05]  /*1a80*/  BRA `(.L_x_2400) ;  /* 0x0000076000007947 */ /* 0x000fea0003800000 */
.L_x_2407:
        /* <DEDUP_REMOVED lines=12> */
.L_x_2414:
        /* <DEDUP_REMOVED lines=21> */
.L_x_2418:
[----:B------:R-:W-:Y:S05]  /*1ca0*/  BSYNC B1 ;  /* 0x0000000000017941 */ /* 0x000fea0003800000 */
.L_x_2417:
[----:B------:R-:W-:Y:S01]  /*1cb0*/  LEA R3, R0, 0x3b800000, 0x17 ;  /* 0x3b80000000037811 */ /* 0x000fe200078eb8ff */
[----:B------:R-:W-:-:S05]  /*1cc0*/  IMAD.SHL.U32 R0, R2, 0x100000, RZ ;  /* 0x0010000002007824 */ /* 0x000fca00078e00ff */
[----:B------:R-:W-:Y:S02]  /*1cd0*/  LOP3.LUT R0, R3, R0, R4, 0xfe, !PT ;  /* 0x0000000003007212 */ /* 0x000fe400078efe04 */
.L_x_2416:
[----:B------:R-:W-:Y:S05]  /*1ce0*/  BSYNC B0 ;  /* 0x0000000000007941 */ /* 0x000fea0003800000 */
.L_x_2415:
[----:B------:R-:W-:-:S04]  /*1cf0*/  F2FP.BF16.PACK_AB R0, RZ, R0 ;  /* 0x00000000ff00723e */ /* 0x000fc800000010ff */
[----:B------:R-:W-:Y:S01]  /*1d00*/  PRMT R25, R0, 0x7610, R25 ;  /* 0x0000761000197816 */ /* 0x000fe20000000019 */
[----:B------:R-:W-:Y:S05]  /*1d10*/  BRA `(.L_x_2400) ;  /* 0x000004d000007947 */ /* 0x000fea0003800000 */
.L_x_2413:
        /* <DEDUP_REMOVED lines=21> */
.L_x_2422:
[----:B------:R-:W-:Y:S05]  /*1e70*/  BSYNC B1 ;  /* 0x0000000000017941 */ /* 0x000fea0003800000 */
.L_x_2421:
[----:B------:R-:W-:Y:S01]  /*1e80*/  LEA R3, R0, 0x37800000, 0x17 ;  /* 0x3780000000037811 */ /* 0x000fe200078eb8ff */
[----:B------:R-:W-:-:S05]  /*1e90*/  IMAD.SHL.U32 R0, R2, 0x200000, RZ ;  /* 0x0020000002007824 */ /* 0x000fca00078e00ff */
[----:B------:R-:W-:Y:S02]  /*1ea0*/  LOP3.LUT R0, R3, R0, R4, 0xfe, !PT ;  /* 0x0000000003007212 */ /* 0x000fe400078efe04 */
.L_x_2420:
[----:B------:R-:W-:Y:S05]  /*1eb0*/  BSYNC B0 ;  /* 0x0000000000007941 */ /* 0x000fea0003800000 */
.L_x_2419:
[----:B------:R-:W-:-:S04]  /*1ec0*/  F2FP.BF16.PACK_AB R0, RZ, R0 ;  /* 0x00000000ff00723e */ /* 0x000fc800000010ff */
[----:B------:R-:W-:Y:S01]  /*1ed0*/  PRMT R25, R0, 0x7610, R25 ;  /* 0x0000761000197816 */ /* 0x000fe20000000019 */
[----:B------:R-:W-:Y:S05]  /*1ee0*/  BRA `(.L_x_2400) ;  /* 0x0000030000007947 */ /* 0x000fea0003800000 */
.L_x_2412:
        /* <DEDUP_REMOVED lines=14> */
.L_x_2426:
[----:B------:R-:W-:Y:S05]  /*1fd0*/  BSYNC B0 ;  /* 0x0000000000007941 */ /* 0x000fea0003800000 */
.L_x_2425:
[----:B------:R-:W-:-:S04]  /*1fe0*/  F2FP.BF16.PACK_AB R0, RZ, R0 ;  /* 0x00000000ff00723e */ /* 0x000fc800000010ff */
[----:B------:R-:W-:Y:S01]  /*1ff0*/  PRMT R25, R0, 0x7610, R25 ;  /* 0x0000761000197816 */ /* 0x000fe20000000019 */
[----:B------:R-:W-:Y:S05]  /*2000*/  BRA `(.L_x_2400) ;  /* 0x000001e000007947 */ /* 0x000fea0003800000 */
.L_x_2399:
        /* <DEDUP_REMOVED lines=21> */
.L_x_2424:
[----:B------:R-:W2:Y:S02]  /*2160*/  LDG.E.64 R2, [R2.64] ;  /* 0x0000002402027981 */ /* 0x000ea4000c1e1b00 */
[----:B--2---:R-:W0:Y:S02]  /*2170*/  I2F.U64 R0, R2 ;  /* 0x0000000200007312 */ /* 0x004e240000301000 */
[----:B0-----:R-:W-:-:S04]  /*2180*/  F2FP.BF16.PACK_AB R0, RZ, R0 ;  /* 0x00000000ff00723e */ /* 0x001fc800000010ff */
[----:B------:R-:W-:Y:S01]  /*2190*/  PRMT R25, R0, 0x7610, R25 ;  /* 0x0000761000197816 */ /* 0x000fe20000000019 */
[----:B------:R-:W-:Y:S05]  /*21a0*/  BRA `(.L_x_2400) ;  /* 0x0000004000007947 */ /* 0x000fea0003800000 */
.L_x_2423:
[----:B------:R-:W2:Y:S02]  /*21b0*/  LDG.E R2, [R2.64] ;  /* 0x0000002402027981 */ /* 0x000ea4000c1e1900 */
[----:B--2---:R-:W0:Y:S02]  /*21c0*/  I2F.U32 R0, R2 ;  /* 0x0000000200007306 */ /* 0x004e240000201000 */
[----:B0-----:R-:W-:-:S04]  /*21d0*/  F2FP.BF16.PACK_AB R0, RZ, R0 ;  /* 0x00000000ff00723e */ /* 0x001fc800000010ff */
[----:B------:R-:W-:Y:S02]  /*21e0*/  PRMT R25, R0, 0x7610, R25 ;  /* 0x0000761000197816 */ /* 0x000fe40000000019 */
.L_x_2400:
[----:B------:R-:W-:-:S05]  /*21f0*/  IADD3 R17, R17, 0x80, RZ ;  /* 0x0000008011117810 */ /* 0x000fca0007ffe0ff */
.L_x_2362:
[----:B-1-3--:R-:W-:Y:S05]  /*2200*/  BSYNC B6 ;  /* 0x0000000000067941 */ /* 0x00afea0003800000 */
.L_x_2361:
        /* <DEDUP_REMOVED lines=24> */
.L_x_2432:
[----:B------:R-:W2:Y:S02]  /*2390*/  LDG.E.U8 R2, [R2.64] ;  /* 0x0000002402027981 */ /* 0x000ea4000c1e1100 */
[----:B--2---:R-:W0:Y:S02]  /*23a0*/  I2F.U16 R0, R2 ;  /* 0x0000000200007306 */ /* 0x004e240000101000 */
[----:B0-----:R-:W-:-:S04]  /*23b0*/  F2FP.BF16.PACK_AB R0, RZ, R0 ;  /* 0x00000000ff00723e */ /* 0x001fc800000010ff */
[----:B------:R-:W-:Y:S01]  /*23c0*/  PRMT R23, R0, 0x7610, R23 ;  /* 0x0000761000177816 */ /* 0x000fe20000000017 */
[----:B------:R-:W-:Y:S05]  /*23d0*/  BRA `(.L_x_2434) ;  /* 0x00000f1000007947 */ /* 0x000fea0003800000 */
.L_x_2431:
        /* <DEDUP_REMOVED lines=11> */
.L_x_2436:
[----:B------:R-:W2:Y:S02]  /*2490*/  LDG.E R2, [R2.64] ;  /* 0x0000002402027981 */ /* 0x000ea4000c1e1900 */
[----:B--2---:R-:W0:Y:S02]  /*24a0*/  I2F R0, R2 ;  /* 0x0000000200007306 */ /* 0x004e240000201400 */
[----:B0-----:R-:W-:-:S04]  /*24b0*/  F2FP.BF16.PACK_AB R0, RZ, R0 ;  /* 0x00000000ff00723e */ /* 0x001fc800000010ff */
[----:B------:R-:W-:Y:S01]  /*24c0*/  PRMT R23, R0, 0x7610, R23 ;  /* 0x0000761000177816 */ /* 0x000fe20000000017 */
[----:B------:R-:W-:Y:S05]  /*24d0*/  BRA `(.L_x_2434) ;  /* 0x00000e1000007947 */ /* 0x000fea0003800000 */
.L_x_2435:
[----:B------:R-:W2:Y:S02]  /*24e0*/  LDG.E.U16 R2, [R2.64] ;  /* 0x0000002402027981 */ /* 0x000ea4000c1e1500 */
[----:B--2---:R-:W0:Y:S02]  /*24f0*/  I2F.S16 R0, R2 ;  /* 0x0000000200007306 */ /* 0x004e240000101400 */
[----:B0-----:R-:W-:-:S04]  /*2500*/  F2FP.BF16.PACK_AB R0, RZ, R0 ;  /* 0x00000000ff00723e */ /* 0x001fc800000010ff */
[----:B------:R-:W-:Y:S01]  /*2510*/  PRMT R23, R0, 0x7610, R23 ;  /* 0x0000761000177816 */ /* 0x000fe20000000017 */
[----:B------:R-:W-:Y:S05]  /*2520*/  BRA `(.L_x_2434) ;  /* 0x00000dc000007947 */ /* 0x000fea0003800000 */
.L_x_2430:
        /* <DEDUP_REMOVED lines=9> */
.L_x_2438:
[----:B------:R-:W2:Y:S02]  /*25c0*/  LDG.E.U16 R0, [R2.64] ;  /* 0x0000002402007981 */ /* 0x000ea4000c1e1500 */
[----:B--2---:R-:W-:-:S05]  /*25d0*/  HADD2.F32 R0, -RZ, R0.H0_H0 ;  /* 0x20000000ff007230 */ /* 0x004fca0000004100 */
[----:B------:R-:W-:-:S04]  /*25e0*/  F2FP.BF16.PACK_AB R0, RZ, R0 ;  /* 0x00000000ff00723e */ /* 0x000fc800000010ff */
[----:B------:R-:W-:Y:S01]  /*25f0*/  PRMT R23, R0, 0x7610, R23 ;  /* 0x0000761000177816 */ /* 0x000fe20000000017 */
[----:B------:R-:W-:Y:S05]  /*2600*/  BRA `(.L_x_2434) ;  /* 0x00000ce000007947 */ /* 0x000fea0003800000 */
.L_x_2437:
        /* <DEDUP_REMOVED lines=9> */
.L_x_2440:
[----:B------:R-:W2:Y:S02]  /*26a0*/  LDG.E.U16 R2, [R2.64] ;  /* 0x0000002402027981 */ /* 0x000ea4000c1e1500 */
[----:B--2---:R-:W-:-:S05]  /*26b0*/  HADD2.F32 R0, -RZ, R2.H0_H0 ;  /* 0x20000002ff007230 */ /* 0x004fca0000004100 */
[----:B------:R-:W-:-:S04]  /*26c0*/  F2FP.BF16.PACK_AB R0, RZ, R0 ;  /* 0x00000000ff00723e */ /* 0x000fc800000010ff */
[----:B------:R-:W-:Y:S01]  /*26d0*/  PRMT R23, R0, 0x7610, R23 ;  /* 0x0000761000177816 */ /* 0x000fe20000000017 */
[----:B------:R-:W-:Y:S05]  /*26e0*/  BRA `(.L_x_2434) ;  /* 0x00000c0000007947 */ /* 0x000fea0003800000 */
.L_x_2439:
[----:B------:R-:W2:Y:S02]  /*26f0*/  LDG.E.64 R2, [R2.64] ;  /* 0x0000002402027981 */ /* 0x000ea4000c1e1b00 */
[----:B--2---:R-:W0:Y:S01]  /*2700*/  F2F.F32.F64 R0, R2 ;  /* 0x0000000200007310 */ /* 0x004e220000301000 */
[----:B------:R-:W0:-:S14]  /*2710*/  DSETP.GEU.AND P0, PT, |R2|, c[0x2][0x0], PT ;  /* 0x008000000200762a */ /* 0x000e1c0003f0e200 */
[----:B0-----:R-:W-:-:S05]  /*2720*/  @!P0 FMUL R0, R0, 1.175494350822287508e-38 ;  /* 0x0080000000008820 */ /* 0x001fca0000400000 */
[----:B------:R-:W-:-:S04]  /*2730*/  F2FP.BF16.PACK_AB R0, RZ, R0 ;  /* 0x00000000ff00723e */ /* 0x000fc800000010ff */
[----:B------:R-:W-:Y:S01]  /*2740*/  PRMT R23, R0, 0x7610, R23 ;  /* 0x0000761000177816 */ /* 0x000fe20000000017 */
[----:B------:R-:W-:Y:S05]  /*2750*/  BRA `(.L_x_2434) ;  /* 0x00000b9000007947 */ /* 0x000fea0003800000 */
.L_x_2429:
        /* <DEDUP_REMOVED lines=14> */
.L_x_2443:
[----:B------:R-:W2:Y:S02]  /*2840*/  LDG.E.64 R2, [R2.64] ;  /* 0x0000002402027981 */ /* 0x000ea4000c1e1b00 */
[----:B--2---:R-:W0:Y:S01]  /*2850*/  F2F.F32.F64 R0, R2 ;  /* 0x0000000200007310 */ /* 0x004e220000301000 */
[----:B------:R-:W0:-:S14]  /*2860*/  DSETP.GEU.AND P0, PT, |R2|, c[0x2][0x0], PT ;  /* 0x008000000200762a */ /* 0x000e1c0003f0e200 */
[----:B0-----:R-:W-:-:S05]  /*2870*/  @!P0 FMUL R0, R0, 1.175494350822287508e-38 ;  /* 0x0080000000008820 */ /* 0x001fca0000400000 */
[----:B------:R-:W-:-:S04]  /*2880*/  F2FP.BF16.PACK_AB R0, RZ, R0 ;  /* 0x00000000ff00723e */ /* 0x000fc800000010ff */
[----:B------:R-:W-:Y:S01]  /*2890*/  PRMT R23, R0, 0x7610, R23 ;  /* 0x0000761000177816 */ /* 0x000fe20000000017 */
[----:B------:R-:W-:Y:S05]  /*28a0*/  BRA `(.L_x_2434) ;  /* 0x00000a4000007947 */ /* 0x000fea0003800000 */
.L_x_2442:
        /* <DEDUP_REMOVED lines=28> */
.L_x_2445:
        /* <DEDUP_REMOVED lines=16> */
.L_x_2444:
[----:B------:R0:W5:Y:S01]  /*2b70*/  LDG.E.U16 R23, [R2.64] ;  /* 0x0000002402177981 */ /* 0x000162000c1e1500 */
[----:B------:R-:W-:Y:S05]  /*2b80*/  BRA `(.L_x_2434) ;  /* 0x0000076000007947 */ /* 0x000fea0003800000 */
.L_x_2441:
        /* <DEDUP_REMOVED lines=12> */
.L_x_2448:
        /* <DEDUP_REMOVED lines=21> */
.L_x_2452:
[----:B------:R-:W-:Y:S05]  /*2da0*/  BSYNC B1 ;  /* 0x0000000000017941 */ /* 0x000fea0003800000 */
.L_x_2451:
[----:B------:R-:W-:Y:S01]  /*2db0*/  LEA R3, R0, 0x3b800000, 0x17 ;  /* 0x3b80000000037811 */ /* 0x000fe200078eb8ff */
[----:B------:R-:W-:-:S05]  /*2dc0*/  IMAD.SHL.U32 R0, R2, 0x100000, RZ ;  /* 0x0010000002007824 */ /* 0x000fca00078e00ff */
[----:B------:R-:W-:Y:S02]  /*2dd0*/  LOP3.LUT R0, R3, R0, R4, 0xfe, !PT ;  /* 0x0000000003007212 */ /* 0x000fe400078efe04 */
.L_x_2450:
[----:B------:R-:W-:Y:S05]  /*2de0*/  BSYNC B0 ;  /* 0x0000000000007941 */ /* 0x000fea0003800000 */
.L_x_2449:
[----:B------:R-:W-:-:S04]  /*2df0*/  F2FP.BF16.PACK_AB R0, RZ, R0 ;  /* 0x00000000ff00723e */ /* 0x000fc800000010ff */
[----:B------:R-:W-:Y:S01]  /*2e00*/  PRMT R23, R0, 0x7610, R23 ;  /* 0x0000761000177816 */ /* 0x000fe20000000017 */
[----:B------:R-:W-:Y:S05]  /*2e10*/  BRA `(.L_x_2434) ;  /* 0x000004d000007947 */ /* 0x000fea0003800000 */
.L_x_2447:
        /* <DEDUP_REMOVED lines=21> */
.L_x_2456:
[----:B------:R-:W-:Y:S05]  /*2f70*/  BSYNC B1 ;  /* 0x0000000000017941 */ /* 0x000fea0003800000 */
.L_x_2455:
[----:B------:R-:W-:Y:S01]  /*2f80*/  LEA R3, R0, 0x37800000, 0x17 ;  /* 0x3780000000037811 */ /* 0x000fe200078eb8ff */
[----:B------:R-:W-:-:S05]  /*2f90*/  IMAD.SHL.U32 R0, R2, 0x200000, RZ ;  /* 0x0020000002007824 */ /* 0x000fca00078e00ff */
[----:B------:R-:W-:Y:S02]  /*2fa0*/  LOP3.LUT R0, R3, R0, R4, 0xfe, !PT ;  /* 0x0000000003007212 */ /* 0x000fe400078efe04 */
.L_x_2454:
[----:B------:R-:W-:Y:S05]  /*2fb0*/  BSYNC B0 ;  /* 0x0000000000007941 */ /* 0x000fea0003800000 */
.L_x_2453:
[----:B------:R-:W-:-:S04]  /*2fc0*/  F2FP.BF16.PACK_AB R0, RZ, R0 ;  /* 0x00000000ff00723e */ /* 0x000fc800000010ff */
[----:B------:R-:W-:Y:S01]  /*2fd0*/  PRMT R23, R0, 0x7610, R23 ;  /* 0x0000761000177816 */ /* 0x000fe20000000017 */
[----:B------:R-:W-:Y:S05]  /*2fe0*/  BRA `(.L_x_2434) ;  /* 0x0000030000007947 */ /* 0x000fea0003800000 */
.L_x_2446:
        /* <DEDUP_REMOVED lines=14> */
.L_x_2460:
[----:B------:R-:W-:Y:S05]  /*30d0*/  BSYNC B0 ;  /* 0x0000000000007941 */ /* 0x000fea0003800000 */
.L_x_2459:
[----:B------:R-:W-:-:S04]  /*30e0*/  F2FP.BF16.PACK_AB R0, RZ, R0 ;  /* 0x00000000ff00723e */ /* 0x000fc800000010ff */
[----:B------:R-:W-:Y:S01]  /*30f0*/  PRMT R23, R0, 0x7610, R23 ;  /* 0x0000761000177816 */ /* 0x000fe20000000017 */
[----:B------:R-:W-:Y:S05]  /*3100*/  BRA `(.L_x_2434) ;  /* 0x000001e000007947 */ /* 0x000fea0003800000 */
.L_x_2433:
        /* <DEDUP_REMOVED lines=21> */
.L_x_2458:
[----:B------:R-:W2:Y:S02]  /*3260*/  LDG.E.64 R2, [R2.64] ;  /* 0x0000002402027981 */ /* 0x000ea4000c1e1b00 */
[----:B--2---:R-:W0:Y:S02]  /*3270*/  I2F.U64 R0, R2 ;  /* 0x0000000200007312 */ /* 0x004e240000301000 */
[----:B0-----:R-:W-:-:S04]  /*3280*/  F2FP.BF16.PACK_AB R0, RZ, R0 ;  /* 0x00000000ff00723e */ /* 0x001fc800000010ff */
[----:B------:R-:W-:Y:S01]  /*3290*/  PRMT R23, R0, 0x7610, R23 ;  /* 0x0000761000177816 */ /* 0x000fe20000000017 */
[----:B------:R-:W-:Y:S05]  /*32a0*/  BRA `(.L_x_2434) ;  /* 0x0000004000007947 */ /* 0x000fea0003800000 */
.L_x_2457:
[----:B------:R-:W2:Y:S02]  /*32b0*/  LDG.E R2, [R2.64] ;  /* 0x0000002402027981 */ /* 0x000ea4000c1e1900 */
[----:B--2---:R-:W0:Y:S02]  /*32c0*/  I2F.U32 R0, R2 ;  /* 0x0000000200007306 */ /* 0x004e240000201000 */
[----:B0-----:R-:W-:-:S04]  /*32d0*/  F2FP.BF16.PACK_AB R0, RZ, R0 ;  /* 0x00000000ff00723e */ /* 0x001fc800000010ff */
[----:B------:R-:W-:Y:S02]  /*32e0*/  PRMT R23, R0, 0x7610, R23 ;  /* 0x0000761000177816 */ /* 0x000fe40000000017 */
.L_x_2434:
        /* <DEDUP_REMOVED lines=19> */
.L_x_2464:
[----:B------:R-:W2:Y:S02]  /*3420*/  LDG.E.U8 R2, [R2.64] ;  /* 0x0000002402027981 */ /* 0x000ea4000c1e1100 */
[----:B--2---:R-:W0:Y:S02]  /*3430*/  I2F.U16 R0, R2 ;  /* 0x0000000200007306 */ /* 0x004e240000101000 */
[----:B0-----:R-:W-:-:S04]  /*3440*/  F2FP.BF16.PACK_AB R0, RZ, R0 ;  /* 0x00000000ff00723e */ /* 0x001fc800000010ff */
[----:B------:R-:W-:Y:S01]  /*3450*/  PRMT R26, R0, 0x7610, R26 ;  /* 0x00007610001a7816 */ /* 0x000fe2000000001a */
[----:B------:R-:W-:Y:S05]  /*3460*/  BRA `(.L_x_2466) ;  /* 0x00000f0000007947 */ /* 0x000fea0003800000 */
.L_x_2463:
        /* <DEDUP_REMOVED lines=11> */
.L_x_2468:
[----:B------:R-:W2:Y:S02]  /*3520*/  LDG.E R2, [R2.64] ;  /* 0x0000002402027981 */ /* 0x000ea4000c1e1900 */
[----:B--2---:R-:W0:Y:S02]  /*3530*/  I2F R0, R2 ;  /* 0x0000000200007306 */ /* 0x004e240000201400 */
[----:B0-----:R-:W-:-:S04]  /*3540*/  F2FP.BF16.PACK_AB R0, RZ, R0 ;  /* 0x00000000ff00723e */ /* 0x001fc800000010ff */
[----:B------:R-:W-:Y:S01]  /*3550*/  PRMT R26, R0, 0x7610, R26 ;  /* 0x00007610001a7816 */ /* 0x000fe2000000001a */
[----:B------:R-:W-:Y:S05]  /*3560*/  BRA `(.L_x_2466) ;  /* 0x00000e0000007947 */ /* 0x000fea0003800000 */
.L_x_2467:
[----:B------:R-:W2:Y:S02]  /*3570*/  LDG.E.U16 R2, [R2.64] ;  /* 0x0000002402027981 */ /* 0x000ea4000c1e1500 */
[----:B--2---:R-:W0:Y:S02]  /*3580*/  I2F.S16 R0, R2 ;  /* 0x0000000200007306 */ /* 0x004e240000101400 */
[----:B0-----:R-:W-:-:S04]  /*3590*/  F2FP.BF16.PACK_AB R0, RZ, R0 ;  /* 0x00000000ff00723e */ /* 0x001fc800000010ff */
[----:B------:R-:W-:Y:S01]  /*35a0*/  PRMT R26, R0, 0x7610, R26 ;  /* 0x00007610001a7816 */ /* 0x000fe2000000001a */
[----:B------:R-:W-:Y:S05]  /*35b0*/  BRA `(.L_x_2466) ;  /* 0x00000db000007947 */ /* 0x000fea0003800000 */
.L_x_2462:
        /* <DEDUP_REMOVED lines=9> */
.L_x_2470:
[----:B------:R-:W2:Y:S02]  /*3650*/  LDG.E.U16 R0, [R2.64] ;  /* 0x0000002402007981 */ /* 0x000ea4000c1e1500 */
[----:B--2---:R-:W-:-:S05]  /*3660*/  HADD2.F32 R0, -RZ, R0.H0_H0 ;  /* 0x20000000ff007230 */ /* 0x004fca0000004100 */
[----:B------:R-:W-:-:S04]  /*3670*/  F2FP.BF16.PACK_AB R0, RZ, R0 ;  /* 0x00000000ff00723e */ /* 0x000fc800000010ff */
[----:B------:R-:W-:Y:S01]  /*3680*/  PRMT R26, R0, 0x7610, R26 ;  /* 0x00007610001a7816 */ /* 0x000fe2000000001a */
[----:B------:R-:W-:Y:S05]  /*3690*/  BRA `(.L_x_2466) ;  /* 0x00000cd000007947 */ /* 0x000fea0003800000 */
.L_x_2469:
        /* <DEDUP_REMOVED lines=9> */
.L_x_2472:
[----:B------:R-:W2:Y:S02]  /*3730*/  LDG.E.U16 R2, [R2.64] ;  /* 0x0000002402027981 */ /* 0x000ea4000c1e1500 */
[----:B--2---:R-:W-:-:S05]  /*3740*/  HADD2.F32 R0, -RZ, R2.H0_H0 ;  /* 0x20000002ff007230 */ /* 0x004fca0000004100 */
[----:B------:R-:W-:-:S04]  /*3750*/  F2FP.BF16.PACK_AB R0, RZ, R0 ;  /* 0x00000000ff00723e */ /* 0x000fc800000010ff */
[----:B------:R-:W-:Y:S01]  /*3760*/  PRMT R26, R0, 0x7610, R26 ;  /* 0x00007610001a7816 */ /* 0x000fe2000000001a */
[----:B------:R-:W-:Y:S05]  /*3770*/  BRA `(.L_x_2466) ;  /* 0x00000bf000007947 */ /* 0x000fea0003800000 */
.L_x_2471:
[----:B------:R-:W2:Y:S02]  /*3780*/  LDG.E.64 R2, [R2.64] ;  /* 0x0000002402027981 */ /* 0x000ea4000c1e1b00 */
[----:B--2---:R-:W0:Y:S01]  /*3790*/  F2F.F32.F64 R0, R2 ;  /* 0x0000000200007310 */ /* 0x004e220000301000 */
[----:B------:R-:W0:-:S14]  /*37a0*/  DSETP.GEU.AND P0, PT, |R2|, c[0x2][0x0], PT ;  /* 0x008000000200762a */ /* 0x000e1c0003f0e200 */
[----:B0-----:R-:W-:-:S05]  /*37b0*/  @!P0 FMUL R0, R0, 1.175494350822287508e-38 ;  /* 0x0080000000008820 */ /* 0x001fca0000400000 */
[----:B------:R-:W-:-:S04]  /*37c0*/  F2FP.BF16.PACK_AB R0, RZ, R0 ;  /* 0x00000000ff00723e */ /* 0x000fc800000010ff */
[----:B------:R-:W-:Y:S01]  /*37d0*/  PRMT R26, R0, 0x7610, R26 ;  /* 0x00007610001a7816 */ /* 0x000fe2000000001a */
[----:B------:R-:W-:Y:S05]  /*37e0*/  BRA `(.L_x_2466) ;  /* 0x00000b8000007947 */ /* 0x000fea0003800000 */
.L_x_2461:
        /* <DEDUP_REMOVED lines=14> */
.L_x_2475:
[----:B------:R-:W2:Y:S02]  /*38d0*/  LDG.E.64 R2, [R2.64] ;  /* 0x0000002402027981 */ /* 0x000ea4000c1e1b00 */
[----:B--2---:R-:W0:Y:S01]  /*38e0*/  F2F.F32.F64 R0, R2 ;  /* 0x0000000200007310 */ /* 0x004e220000301000 */
[----:B------:R-:W0:-:S14]  /*38f0*/  DSETP.GEU.AND P0, PT, |R2|, c[0x2][0x0], PT ;  /* 0x008000000200762a */ /* 0x000e1c0003f0e200 */
[----:B0-----:R-:W-:-:S05]  /*3900*/  @!P0 FMUL R0, R0, 1.175494350822287508e-38 ;  /* 0x0080000000008820 */ /* 0x001fca0000400000 */
[----:B------:R-:W-:-:S04]  /*3910*/  F2FP.BF16.PACK_AB R0, RZ, R0 ;  /* 0x00000000ff00723e */ /* 0x000fc800000010ff */
[----:B------:R-:W-:Y:S01]  /*3920*/  PRMT R26, R0, 0x7610, R26 ;  /* 0x00007610001a7816 */ /* 0x000fe2000000001a */
[----:B------:R-:W-:Y:S05]  /*3930*/  BRA `(.L_x_2466) ;  /* 0x00000a3000007947 */ /* 0x000fea0003800000 */
.L_x_2474:
        /* <DEDUP_REMOVED lines=28> */
.L_x_2477:
        /* <DEDUP_REMOVED lines=15> */
.L_x_2476:
[----:B------:R0:W5:Y:S01]  /*3bf0*/  LDG.E.U16 R26, [R2.64] ;  /* 0x00000024021a7981 */ /* 0x000162000c1e1500 */
[----:B------:R-:W-:Y:S05]  /*3c00*/  BRA `(.L_x_2466) ;  /* 0x0000076000007947 */ /* 0x000fea0003800000 */
.L_x_2473:
        /* <DEDUP_REMOVED lines=12> */
.L_x_2480:
        /* <DEDUP_REMOVED lines=21> */
.L_x_2484:
[----:B------:R-:W-:Y:S05]  /*3e20*/  BSYNC B1 ;  /* 0x0000000000017941 */ /* 0x000fea0003800000 */
.L_x_2483:
[----:B------:R-:W-:Y:S01]  /*3e30*/  LEA R3, R0, 0x3b800000, 0x17 ;  /* 0x3b80000000037811 */ /* 0x000fe200078eb8ff */
[----:B------:R-:W-:-:S05]  /*3e40*/  IMAD.SHL.U32 R0, R2, 0x100000, RZ ;  /* 0x0010000002007824 */ /* 0x000fca00078e00ff */
[----:B------:R-:W-:Y:S02]  /*3e50*/  LOP3.LUT R0, R3, R0, R4, 0xfe, !PT ;  /* 0x0000000003007212 */ /* 0x000fe400078efe04 */
.L_x_2482:
[----:B------:R-:W-:Y:S05]  /*3e60*/  BSYNC B0 ;  /* 0x0000000000007941 */ /* 0x000fea0003800000 */
.L_x_2481:
[----:B------:R-:W-:-:S04]  /*3e70*/  F2FP.BF16.PACK_AB R0, RZ, R0 ;  /* 0x00000000ff00723e */ /* 0x000fc800000010ff */
[----:B------:R-:W-:Y:S01]  /*3e80*/  PRMT R26, R0, 0x7610, R26 ;  /* 0x00007610001a7816 */ /* 0x000fe2000000001a */
[----:B------:R-:W-:Y:S05]  /*3e90*/  BRA `(.L_x_2466) ;  /* 0x000004d000007947 */ /* 0x000fea0003800000 */
.L_x_2479:
        /* <DEDUP_REMOVED lines=21> */
.L_x_2488:
[----:B------:R-:W-:Y:S05]  /*3ff0*/  BSYNC B1 ;  /* 0x0000000000017941 */ /* 0x000fea0003800000 */
.L_x_2487:
[----:B------:R-:W-:Y:S01]  /*4000*/  LEA R3, R0, 0x37800000, 0x17 ;  /* 0x3780000000037811 */ /* 0x000fe200078eb8ff */
[----:B------:R-:W-:-:S05]  /*4010*/  IMAD.SHL.U32 R0, R2, 0x200000, RZ ;  /* 0x0020000002007824 */ /* 0x000fca00078e00ff */
[----:B------:R-:W-:Y:S02]  /*4020*/  LOP3.LUT R0, R3, R0, R4, 0xfe, !PT ;  /* 0x0000000003007212 */ /* 0x000fe400078efe04 */
.L_x_2486:
[----:B------:R-:W-:Y:S05]  /*4030*/  BSYNC B0 ;  /* 0x0000000000007941 */ /* 0x000fea0003800000 */
.L_x_2485:
[----:B------:R-:W-:-:S04]  /*4040*/  F2FP.BF16.PACK_AB R0, RZ, R0 ;  /* 0x00000000ff00723e */ /* 0x000fc800000010ff */
[----:B------:R-:W-:Y:S01]  /*4050*/  PRMT R26, R0, 0x7610, R26 ;  /* 0x00007610001a7816 */ /* 0x000fe2000000001a */
[----:B------:R-:W-:Y:S05]  /*4060*/  BRA `(.L_x_2466) ;  /* 0x0000030000007947 */ /* 0x000fea0003800000 */
.L_x_2478:
        /* <DEDUP_REMOVED lines=14> */
.L_x_2492:
[----:B------:R-:W-:Y:S05]  /*4150*/  BSYNC B0 ;  /* 0x0000000000007941 */ /* 0x000fea0003800000 */
.L_x_2491:
[----:B------:R-:W-:-:S04]  /*4160*/  F2FP.BF16.PACK_AB R0, RZ, R0 ;  /* 0x00000000ff00723e */ /* 0x000fc800000010ff */
[----:B------:R-:W-:Y:S01]  /*4170*/  PRMT R26, R0, 0x7610, R26 ;  /* 0x00007610001a7816 */ /* 0x000fe2000000001a */
[----:B------:R-:W-:Y:S05]  /*4180*/  BRA `(.L_x_2466) ;  /* 0x000001e000007947 */ /* 0x000fea0003800000 */
.L_x_2465:
        /* <DEDUP_REMOVED lines=21> */
.L_x_2490:
[----:B------:R-:W2:Y:S02]  /*42e0*/  LDG.E.64 R2, [R2.64] ;  /* 0x0000002402027981 */ /* 0x000ea4000c1e1b00 */
[----:B--2---:R-:W0:Y:S02]  /*42f0*/  I2F.U64 R0, R2 ;  /* 0x0000000200007312 */ /* 0x004e240000301000 */
[----:B0-----:R-:W-:-:S04]  /*4300*/  F2FP.BF16.PACK_AB R0, RZ, R0 ;  /* 0x00000000ff00723e */ /* 0x001fc800000010ff */
[----:B------:R-:W-:Y:S01]  /*4310*/  PRMT R26, R0, 0x7610, R26 ;  /* 0x00007610001a7816 */ /* 0x000fe2000000001a */
[----:B------:R-:W-:Y:S05]  /*4320*/  BRA `(.L_x_2466) ;  /* 0x0000004000007947 */ /* 0x000fea0003800000 */
.L_x_2489:
[----:B------:R-:W2:Y:S02]  /*4330*/  LDG.E R2, [R2.64] ;  /* 0x0000002402027981 */ /* 0x000ea4000c1e1900 */
[----:B--2---:R-:W0:Y:S02]  /*4340*/  I2F.U32 R0, R2 ;  /* 0x0000000200007306 */ /* 0x004e240000201000 */
[----:B0-----:R-:W-:-:S04]  /*4350*/  F2FP.BF16.PACK_AB R0, RZ, R0 ;  /* 0x00000000ff00723e */ /* 0x001fc800000010ff */
[----:B------:R-:W-:Y:S02]  /*4360*/  PRMT R26, R0, 0x7610, R26 ;  /* 0x00007610001a7816 */ /* 0x000fe4000000001a */
.L_x_2466:
[----:B------:R-:W-:-:S05]  /*4370*/  IADD3 R17, R17, 0x80, RZ ;  /* 0x0000008011117810 */ /* 0x000fca0007ffe0ff */
.L_x_2428:
[----:B------:R-:W-:Y:S05]  /*4380*/  BSYNC B6 ;  /* 0x0000000000067941 */ /* 0x000fea0003800000 */
.L_x_2427:
[----:B------:R-:W-:Y:S01]  /*4390*/  ISETP.GE.AND P0, PT, R17, R22, PT ;  /* 0x000000161100720c */ /* 0x000fe20003f06270 */
[----:B------:R-:W-:Y:S01]  /*43a0*/  BSSY B6, `(.L_x_2493) ;  /* 0x0000216000067945 */ /* 0x000fe20003800000 */
[----:B------:R-:W-:Y:S02]  /*43b0*/  PRMT R27, RZ, 0x7610, R27 ;  /* 0x00007610ff1b7816 */ /* 0x000fe4000000001b */
[----:B------:R-:W-:Y:S02]  /*43c0*/  PRMT R28, RZ, 0x7610, R28 ;  /* 0x00007610ff1c7816 */ /* 0x000fe4000000001c */
[----:B0-----:R-:W-:-:S07]  /*43d0*/  PRMT R2, RZ, 0x7610, R2 ;  /* 0x00007610ff027816 */ /* 0x001fce0000000002 */
[----:B------:R-:W-:Y:S05]  /*43e0*/  @P0 BRA `(.L_x_2494) ;  /* 0x0000211000000947 */ /* 0x000fea0003800000 */
[----:B------:R-:W-:Y:S01]  /*43f0*/  PRMT R0, R18, 0x9910, RZ ;  /* 0x0000991012007816 */ /* 0x000fe200000000ff */
        /* <DEDUP_REMOVED lines=19> */
.L_x_2498:
[----:B------:R-:W2:Y:S02]  /*4530*/  LDG.E.U8 R4, [R4.64] ;  /* 0x0000002404047981 */ /* 0x000ea4000c1e1100 */
[----:B--2---:R-:W0:Y:S02]  /*4540*/  I2F.U16 R0, R4 ;  /* 0x0000000400007306 */ /* 0x004e240000101000 */
[----:B0-----:R-:W-:-:S04]  /*4550*/  F2FP.BF16.PACK_AB R0, RZ, R0 ;  /* 0x00000000ff00723e */ /* 0x001fc800000010ff */
[----:B------:R-:W-:Y:S01]  /*4560*/  PRMT R28, R0, 0x7610, R28 ;  /* 0x00007610001c7816 */ /* 0x000fe2000000001c */
[----:B------:R-:W-:Y:S05]  /*4570*/  BRA `(.L_x_2500) ;  /* 0x00000f0000007947 */ /* 0x000fea0003800000 */
.L_x_2497:
        /* <DEDUP_REMOVED lines=11> */
.L_x_2502:
[----:B------:R-:W2:Y:S02]  /*4630*/  LDG.E R4, [R4.64] ;  /* 0x0000002404047981 */ /* 0x000ea4000c1e1900 */
[----:B--2---:R-:W0:Y:S02]  /*4640*/  I2F R0, R4 ;  /* 0x0000000400007306 */ /* 0x004e240000201400 */
[----:B0-----:R-:W-:-:S04]  /*4650*/  F2FP.BF16.PACK_AB R0, RZ, R0 ;  /* 0x00000000ff00723e */ /* 0x001fc800000010ff */
[----:B------:R-:W-:Y:S01]  /*4660*/  PRMT R28, R0, 0x7610, R28 ;  /* 0x00007610001c7816 */ /* 0x000fe2000000001c */
[----:B------:R-:W-:Y:S05]  /*4670*/  BRA `(.L_x_2500) ;  /* 0x00000e0000007947 */ /* 0x000fea0003800000 */
.L_x_2501:
[----:B------:R-:W2:Y:S02]  /*4680*/  LDG.E.U16 R4, [R4.64] ;  /* 0x0000002404047981 */ /* 0x000ea4000c1e1500 */
[----:B--2---:R-:W0:Y:S02]  /*4690*/  I2F.S16 R0, R4 ;  /* 0x0000000400007306 */ /* 0x004e240000101400 */
[----:B0-----:R-:W-:-:S04]  /*46a0*/  F2FP.BF16.PACK_AB R0, RZ, R0 ;  /* 0x00000000ff00723e */ /* 0x001fc800000010ff */
[----:B------:R-:W-:Y:S01]  /*46b0*/  PRMT R28, R0, 0x7610, R28 ;  /* 0x00007610001c7816 */ /* 0x000fe2000000001c */
[----:B------:R-:W-:Y:S05]  /*46c0*/  BRA `(.L_x_2500) ;  /* 0x00000db000007947 */ /* 0x000fea0003800000 */
.L_x_2496:
        /* <DEDUP_REMOVED lines=9> */
.L_x_2504:
[----:B------:R-:W2:Y:S02]  /*4760*/  LDG.E.U16 R0, [R4.64] ;  /* 0x0000002404007981 */ /* 0x000ea4000c1e1500 */
[----:B--2---:R-:W-:-:S05]  /*4770*/  HADD2.F32 R0, -RZ, R0.H0_H0 ;  /* 0x20000000ff007230 */ /* 0x004fca0000004100 */
[----:B------:R-:W-:-:S04]  /*4780*/  F2FP.BF16.PACK_AB R0, RZ, R0 ;  /* 0x00000000ff00723e */ /* 0x000fc800000010ff */
[----:B------:R-:W-:Y:S01]  /*4790*/  PRMT R28, R0, 0x7610, R28 ;  /* 0x00007610001c7816 */ /* 0x000fe2000000001c */
[----:B------:R-:W-:Y:S05]  /*47a0*/  BRA `(.L_x_2500) ;  /* 0x00000cd000007947 */ /* 0x000fea0003800000 */
.L_x_2503:
        /* <DEDUP_REMOVED lines=9> */
.L_x_2506:
[----:B------:R-:W2:Y:S02]  /*4840*/  LDG.E.U16 R4, [R4.64] ;  /* 0x0000002404047981 */ /* 0x000ea4000c1e1500 */
[----:B--2---:R-:W-:-:S05]  /*4850*/  HADD2.F32 R0, -RZ, R4.H0_H0 ;  /* 0x20000004ff007230 */ /* 0x004fca0000004100 */
[----:B------:R-:W-:-:S04]  /*4860*/  F2FP.BF16.PACK_AB R0, RZ, R0 ;  /* 0x00000000ff00723e */ /* 0x000fc800000010ff */
[----:B------:R-:W-:Y:S01]  /*4870*/  PRMT R28, R0, 0x7610, R28 ;  /* 0x00007610001c7816 */ /* 0x000fe2000000001c */
[----:B------:R-:W-:Y:S05]  /*4880*/  BRA `(.L_x_2500) ;  /* 0x00000bf000007947 */ /* 0x000fea0003800000 */
.L_x_2505:
[----:B------:R-:W2:Y:S02]  /*4890*/  LDG.E.64 R4, [R4.64] ;  /* 0x0000002404047981 */ /* 0x000ea4000c1e1b00 */
[----:B--2---:R-:W0:Y:S01]  /*48a0*/  F2F.F32.F64 R0, R4 ;  /* 0x0000000400007310 */ /* 0x004e220000301000 */
[----:B------:R-:W0:-:S14]  /*48b0*/  DSETP.GEU.AND P0, PT, |R4|, c[0x2][0x0], PT ;  /* 0x008000000400762a */ /* 0x000e1c0003f0e200 */
[----:B0-----:R-:W-:-:S05]  /*48c0*/  @!P0 FMUL R0, R0, 1.175494350822287508e-38 ;  /* 0x0080000000008820 */ /* 0x001fca0000400000 */
[----:B------:R-:W-:-:S04]  /*48d0*/  F2FP.BF16.PACK_AB R0, RZ, R0 ;  /* 0x00000000ff00723e */ /* 0x000fc800000010ff */
[----:B------:R-:W-:Y:S01]  /*48e0*/  PRMT R28, R0, 0x7610, R28 ;  /* 0x00007610001c7816 */ /* 0x000fe2000000001c */
[----:B------:R-:W-:Y:S05]  /*48f0*/  BRA `(.L_x_2500) ;  /* 0x00000b8000007947 */ /* 0x000fea0003800000 */
.L_x_2495:
        /* <DEDUP_REMOVED lines=14> */
.L_x_2509:
[----:B------:R-:W2:Y:S02]  /*49e0*/  LDG.E.64 R4, [R4.64] ;  /* 0x0000002404047981 */ /* 0x000ea4000c1e1b00 */
[----:B--2---:R-:W0:Y:S01]  /*49f0*/  F2F.F32.F64 R0, R4 ;  /* 0x0000000400007310 */ /* 0x004e220000301000 */
[----:B------:R-:W0:-:S14]  /*4a00*/  DSETP.GEU.AND P0, PT, |R4|, c[0x2][0x0], PT ;  /* 0x008000000400762a */ /* 0x000e1c0003f0e200 */
[----:B0-----:R-:W-:-:S05]  /*4a10*/  @!P0 FMUL R0, R0, 1.175494350822287508e-38 ;  /* 0x0080000000008820 */ /* 0x001fca0000400000 */
[----:B------:R-:W-:-:S04]  /*4a20*/  F2FP.BF16.PACK_AB R0, RZ, R0 ;  /* 0x00000000ff00723e */ /* 0x000fc800000010ff */
[----:B------:R-:W-:Y:S01]  /*4a30*/  PRMT R28, R0, 0x7610, R28 ;  /* 0x00007610001c7816 */ /* 0x000fe2000000001c */
[----:B------:R-:W-:Y:S05]  /*4a40*/  BRA `(.L_x_2500) ;  /* 0x00000a3000007947 */ /* 0x000fea0003800000 */
.L_x_2508:
        /* <DEDUP_REMOVED lines=28> */
.L_x_2511:
        /* <DEDUP_REMOVED lines=12> */
[----:B------:R-:W-:-:S04]  /*4cd0*/  F2FP.BF16.PACK_AB R0, RZ, R0 ;  /* 0x00000000ff00723e */ /* 0x000fc800000010ff */
[----:B------:R-:W-:Y:S01]  /*4ce0*/  PRMT R28, R0, 0x7610, R28 ;  /* 0x00007610001c7816 */ /* 0x000fe2000000001c */
[----:B------:R-:W-:Y:S05]  /*4cf0*/  BRA `(.L_x_2500) ;  /* 0x0000078000007947 */ /* 0x000fea0003800000 */
.L_x_2510:
[----:B------:R0:W5:Y:S01]  /*4d00*/  LDG.E.U16 R28, [R4.64] ;  /* 0x00000024041c7981 */ /* 0x000162000c1e1500 */
[----:B------:R-:W-:Y:S05]  /*4d10*/  BRA `(.L_x_2500) ;  /* 0x0000076000007947 */ /* 0x000fea0003800000 */
.L_x_2507:
        /* <DEDUP_REMOVED lines=12> */
.L_x_2514:
        /* <DEDUP_REMOVED lines=21> */
.L_x_2518:
[----:B------:R-:W-:Y:S05]  /*4f30*/  BSYNC B1 ;  /* 0x0000000000017941 */ /* 0x000fea0003800000 */
.L_x_2517:
[----:B------:R-:W-:Y:S01]  /*4f40*/  LEA R5, R0, 0x3b800000, 0x17 ;  /* 0x3b80000000057811 */ /* 0x000fe200078eb8ff */
[----:B------:R-:W-:-:S05]  /*4f50*/  IMAD.SHL.U32 R0, R3, 0x100000, RZ ;  /* 0x0010000003007824 */ /* 0x000fca00078e00ff */
[----:B------:R-:W-:Y:S02]  /*4f60*/  LOP3.LUT R0, R5, R0, R6, 0xfe, !PT ;  /* 0x0000000005007212 */ /* 0x000fe400078efe06 */
.L_x_2516:
[----:B------:R-:W-:Y:S05]  /*4f70*/  BSYNC B0 ;  /* 0x0000000000007941 */ /* 0x000fea0003800000 */
.L_x_2515:
[----:B------:R-:W-:-:S04]  /*4f80*/  F2FP.BF16.PACK_AB R0, RZ, R0 ;  /* 0x00000000ff00723e */ /* 0x000fc800000010ff */
[----:B------:R-:W-:Y:S01]  /*4f90*/  PRMT R28, R0, 0x7610, R28 ;  /* 0x00007610001c7816 */ /* 0x000fe2000000001c */
[----:B------:R-:W-:Y:S05]  /*4fa0*/  BRA `(.L_x_2500) ;  /* 0x000004d000007947 */ /* 0x000fea0003800000 */
.L_x_2513:
        /* <DEDUP_REMOVED lines=21> */
.L_x_2522:
[----:B------:R-:W-:Y:S05]  /*5100*/  BSYNC B1 ;  /* 0x0000000000017941 */ /* 0x000fea0003800000 */
.L_x_2521:
[----:B------:R-:W-:Y:S01]  /*5110*/  LEA R5, R0, 0x37800000, 0x17 ;  /* 0x3780000000057811 */ /* 0x000fe200078eb8ff */
[----:B------:R-:W-:-:S05]  /*5120*/  IMAD.SHL.U32 R0, R3, 0x200000, RZ ;  /* 0x0020000003007824 */ /* 0x000fca00078e00ff */
[----:B------:R-:W-:Y:S02]  /*5130*/  LOP3.LUT R0, R5, R0, R6, 0xfe, !PT ;  /* 0x0000000005007212 */ /* 0x000fe400078efe06 */
.L_x_2520:
[----:B------:R-:W-:Y:S05]  /*5140*/  BSYNC B0 ;  /* 0x0000000000007941 */ /* 0x000fea0003800000 */
.L_x_2519:
[----:B------:R-:W-:-:S04]  /*5150*/  F2FP.BF16.PACK_AB R0, RZ, R0 ;  /* 0x00000000ff00723e */ /* 0x000fc800000010ff */
[----:B------:R-:W-:Y:S01]  /*5160*/  PRMT R28, R0, 0x7610, R28 ;  /* 0x00007610001c7816 */ /* 0x000fe2000000001c */
[----:B------:R-:W-:Y:S05]  /*5170*/  BRA `(.L_x_2500) ;  /* 0x0000030000007947 */ /* 0x000fea0003800000 */
.L_x_2512:
        /* <DEDUP_REMOVED lines=14> */
.L_x_2526:
[----:B------:R-:W-:Y:S05]  /*5260*/  BSYNC B0 ;  /* 0x0000000000007941 */ /* 0x000fea0003800000 */
.L_x_2525:
[----:B------:R-:W-:-:S04]  /*5270*/  F2FP.BF16.PACK_AB R0, RZ, R0 ;  /* 0x00000000ff00723e */ /* 0x000fc800000010ff */
[----:B------:R-:W-:Y:S01]  /*5280*/  PRMT R28, R0, 0x7610, R28 ;  /* 0x00007610001c7816 */ /* 0x000fe2000000001c */
[----:B------:R-:W-:Y:S05]  /*5290*/  BRA `(.L_x_2500) ;  /* 0x000001e000007947 */ /* 0x000fea0003800000 */
.L_x_2499:
        /* <DEDUP_REMOVED lines=21> */
.L_x_2524:
[----:B------:R-:W2:Y:S02]  /*53f0*/  LDG.E.64 R4, [R4.64] ;  /* 0x0000002404047981 */ /* 0x000ea4000c1e1b00 */
[----:B--2---:R-:W0:Y:S02]  /*5400*/  I2F.U64 R0, R4 ;  /* 0x0000000400007312 */ /* 0x004e240000301000 */
[----:B0-----:R-:W-:-:S04]  /*5410*/  F2FP.BF16.PACK_AB R0, RZ, R0 ;  /* 0x00000000ff00723e */ /* 0x001fc800000010ff */
[----:B------:R-:W-:Y:S01]  /*5420*/  PRMT R28, R0, 0x7610, R28 ;  /* 0x00007610001c7816 */ /* 0x000fe2000000001c */
[----:B------:R-:W-:Y:S05]  /*5430*/  BRA `(.L_x_2500) ;  /* 0x0000004000007947 */ /* 0x000fea0003800000 */
.L_x_2523:
[----:B------:R-:W2:Y:S02]  /*5440*/  LDG.E R4, [R4.64] ;  /* 0x0000002404047981 */ /* 0x000ea4000c1e1900 */
[----:B--2---:R-:W0:Y:S02]  /*5450*/  I2F.U32 R0, R4 ;  /* 0x0000000400007306 */ /* 0x004e240000201000 */
[----:B0-----:R-:W-:-:S04]  /*5460*/  F2FP.BF16.PACK_AB R0, RZ, R0 ;  /* 0x00000000ff00723e */ /* 0x001fc800000010ff */
[----:B------:R-:W-:Y:S02]  /*5470*/  PRMT R28, R0, 0x7610, R28 ;  /* 0x00007610001c7816 */ /* 0x000fe4000000001c */
.L_x_2500:
[----:B------:R-:W-:Y:S01]  /*5480*/  PRMT R0, R19, 0x9910, RZ ;  /* 0x0000991013007816 */ /* 0x000fe200000000ff */
[----:B------:R-:W-:-:S03]  /*5490*/  IMAD R2, R2, c[0x0][0x18c], RZ ;  /* 0x0000630002027a24 */ /* 0x000fc600078e02ff */
[----:B------:R-:W-:Y:S02]  /*54a0*/  ISETP.GT.AND P1, PT, R0, 0x9, PT ;  /* 0x000000090000780c */ /* 0x000fe40003f24270 */
[----:B0-----:R-:W-:-:S05]  /*54b0*/  IADD3 R4, P0, R2, c[0x0][0x178], RZ ;  /* 0x00005e0002047a10 */ /* 0x001fca0007f1e0ff */
        /* <DEDUP_REMOVED lines=15> */
.L_x_2530:
[----:B------:R-:W2:Y:S02]  /*55b0*/  LDG.E.U8 R4, [R4.64] ;  /* 0x0000002404047981 */ /* 0x000ea4000c1e1100 */
[----:B--2---:R-:W0:Y:S02]  /*55c0*/  I2F.U16 R0, R4 ;  /* 0x0000000400007306 */ /* 0x004e240000101000 */
[----:B0-----:R-:W-:-:S04]  /*55d0*/  F2FP.BF16.PACK_AB R0, RZ, R0 ;  /* 0x00000000ff00723e */ /* 0x001fc800000010ff */
[----:B------:R-:W-:Y:S01]  /*55e0*/  PRMT R2, R0, 0x7610, R2 ;  /* 0x0000761000027816 */ /* 0x000fe20000000002 */
[----:B------:R-:W-:Y:S05]  /*55f0*/  BRA `(.L_x_2532) ;  /* 0x00000ef000007947 */ /* 0x000fea0003800000 */
.L_x_2529:
        /* <DEDUP_REMOVED lines=11> */
.L_x_2534:
[----:B------:R-:W2:Y:S02]  /*56b0*/  LDG.E R4, [R4.64] ;  /* 0x0000002404047981 */ /* 0x000ea4000c1e1900 */
[----:B--2---:R-:W0:Y:S02]  /*56c0*/  I2F R0, R4 ;  /* 0x0000000400007306 */ /* 0x004e240000201400 */
[----:B0-----:R-:W-:-:S04]  /*56d0*/  F2FP.BF16.PACK_AB R0, RZ, R0 ;  /* 0x00000000ff00723e */ /* 0x001fc800000010ff */
[----:B------:R-:W-:Y:S01]  /*56e0*/  PRMT R2, R0, 0x7610, R2 ;  /* 0x0000761000027816 */ /* 0x000fe20000000002 */
[----:B------:R-:W-:Y:S05]  /*56f0*/  BRA `(.L_x_2532) ;  /* 0x00000df000007947 */ /* 0x000fea0003800000 */
.L_x_2533:
[----:B------:R-:W2:Y:S02]  /*5700*/  LDG.E.U16 R4, [R4.64] ;  /* 0x0000002404047981 */ /* 0x000ea4000c1e1500 */
[----:B--2---:R-:W0:Y:S02]  /*5710*/  I2F.S16 R0, R4 ;  /* 0x0000000400007306 */ /* 0x004e240000101400 */
[----:B0-----:R-:W-:-:S04]  /*5720*/  F2FP.BF16.PACK_AB R0, RZ, R0 ;  /* 0x00000000ff00723e */ /* 0x001fc800000010ff */
[----:B------:R-:W-:Y:S01]  /*5730*/  PRMT R2, R0, 0x7610, R2 ;  /* 0x0000761000027816 */ /* 0x000fe20000000002 */
[----:B------:R-:W-:Y:S05]  /*5740*/  BRA `(.L_x_2532) ;  /* 0x00000da000007947 */ /* 0x000fea0003800000 */
.L_x_2528:
        /* <DEDUP_REMOVED lines=9> */
.L_x_2536:
[----:B------:R-:W2:Y:S02]  /*57e0*/  LDG.E.U16 R0, [R4.64] ;  /* 0x0000002404007981 */ /* 0x000ea4000c1e1500 */
[----:B--2---:R-:W-:-:S05]  /*57f0*/  HADD2.F32 R0, -RZ, R0.H0_H0 ;  /* 0x20000000ff007230 */ /* 0x004fca0000004100 */
[----:B------:R-:W-:-:S04]  /*5800*/  F2FP.BF16.PACK_AB R0, RZ, R0 ;  /* 0x00000000ff00723e */ /* 0x000fc800000010ff */
[----:B------:R-:W-:Y:S01]  /*5810*/  PRMT R2, R0, 0x7610, R2 ;  /* 0x0000761000027816 */ /* 0x000fe20000000002 */
[----:B------:R-:W-:Y:S05]  /*5820*/  BRA `(.L_x_2532) ;  /* 0x00000cc000007947 */ /* 0x000fea0003800000 */
.L_x_2535:
        /* <DEDUP_REMOVED lines=9> */
.L_x_2538:
[----:B------:R-:W2:Y:S02]  /*58c0*/  LDG.E.U16 R4, [R4.64] ;  /* 0x0000002404047981 */ /* 0x000ea4000c1e1500 */
[----:B--2---:R-:W-:-:S05]  /*58d0*/  HADD2.F32 R0, -RZ, R4.H0_H0 ;  /* 0x20000004ff007230 */ /* 0x004fca0000004100 */
[----:B------:R-:W-:-:S04]  /*58e0*/  F2FP.BF16.PACK_AB R0, RZ, R0 ;  /* 0x00000000ff00723e */ /* 0x000fc800000010ff */
[----:B------:R-:W-:Y:S01]  /*58f0*/  PRMT R2, R0, 0x7610, R2 ;  /* 0x0000761000027816 */ /* 0x000fe20000000002 */
[----:B------:R-:W-:Y:S05]  /*5900*/  BRA `(.L_x_2532) ;  /* 0x00000be000007947 */ /* 0x000fea0003800000 */
.L_x_2537:
[----:B------:R-:W2:Y:S02]  /*5910*/  LDG.E.64 R4, [R4.64] ;  /* 0x0000002404047981 */ /* 0x000ea4000c1e1b00 */
[----:B--2---:R-:W0:Y:S01]  /*5920*/  F2F.F32.F64 R0, R4 ;  /* 0x0000000400007310 */ /* 0x004e220000301000 */
[----:B------:R-:W0:-:S14]  /*5930*/  DSETP.GEU.AND P0, PT, |R4|, c[0x2][0x0], PT ;  /* 0x008000000400762a */ /* 0x000e1c0003f0e200 */
[----:B0-----:R-:W-:-:S05]  /*5940*/  @!P0 FMUL R0, R0, 1.175494350822287508e-38 ;  /* 0x0080000000008820 */ /* 0x001fca0000400000 */
[----:B------:R-:W-:-:S04]  /*5950*/  F2FP.BF16.PACK_AB R0, RZ, R0 ;  /* 0x00000000ff00723e */ /* 0x000fc800000010ff */
[----:B------:R-:W-:Y:S01]  /*5960*/  PRMT R2, R0, 0x7610, R2 ;  /* 0x0000761000027816 */ /* 0x000fe20000000002 */
[----:B------:R-:W-:Y:S05]  /*5970*/  BRA `(.L_x_2532) ;  /* 0x00000b7000007947 */ /* 0x000fea0003800000 */
.L_x_2527:
        /* <DEDUP_REMOVED lines=14> */
.L_x_2541:
[----:B------:R-:W2:Y:S02]  /*5a60*/  LDG.E.64 R4, [R4.64] ;  /* 0x0000002404047981 */ /* 0x000ea4000c1e1b00 */
[----:B--2---:R-:W0:Y:S01]  /*5a70*/  F2F.F32.F64 R0, R4 ;  /* 0x0000000400007310 */ /* 0x004e220000301000 */
[----:B------:R-:W0:-:S14]  /*5a80*/  DSETP.GEU.AND P0, PT, |R4|, c[0x2][0x0], PT ;  /* 0x008000000400762a */ /* 0x000e1c0003f0e200 */
[----:B0-----:R-:W-:-:S05]  /*5a90*/  @!P0 FMUL R0, R0, 1.175494350822287508e-38 ;  /* 0x0080000000008820 */ /* 0x001fca0000400000 */
[----:B------:R-:W-:-:S04]  /*5aa0*/  F2FP.BF16.PACK_AB R0, RZ, R0 ;  /* 0x00000000ff00723e */ /* 0x000fc800000010ff */
[----:B------:R-:W-:Y:S01]  /*5ab0*/  PRMT R2, R0, 0x7610, R2 ;  /* 0x0000761000027816 */ /* 0x000fe20000000002 */
[----:B------:R-:W-:Y:S05]  /*5ac0*/  BRA `(.L_x_2532) ;  /* 0x00000a2000007947 */ /* 0x000fea0003800000 */
.L_x_2540:
        /* <DEDUP_REMOVED lines=11> */
[----:B------:R-:W-:-:S04]  /*5b80*/  IADD3 R6, R2, 0x1000000, RZ ;  /* 0x0100000002067810 */ /* 0x000fc80007ffe0ff */
[----:B------:R-:W-:Y:S02]  /*5b90*/  SHF.R.S32.HI R6, RZ, 0x8, R6 ;  /* 0x00000008ff067819 */ /* 0x000fe40000011406 */
[----:B0-----:R-:W-:-:S04]  /*5ba0*/  IADD3 R3, -R3, 0x1f, RZ ;  /* 0x0000001f03037810 */ /* 0x001fc80007ffe1ff */
[C---:B------:R-:W-:Y:S02]  /*5bb0*/  ISETP.GT.U32.AND P0, PT, R3.reuse, 0x4, PT ;  /* 0x000000040300780c */ /* 0x040fe40003f04070 */
[----:B------:R-:W-:-:S04]  /*5bc0*/  IADD3 R3, R3, -0x4, RZ ;  /* 0xfffffffc03037810 */ /* 0x000fc80007ffe0ff */
[----:B------:R-:W-:-:S04]  /*5bd0*/  SEL R3, R3, RZ, P0 ;  /* 0x000000ff03037207 */ /* 0x000fc80000000000 */
[C---:B------:R-:W-:Y:S01]  /*5be0*/  SHF.L.U32 R4, R2.reuse, R3, RZ ;  /* 0x0000000302047219 */ /* 0x040fe200000006ff */
[----:B------:R-:W-:Y:S01]  /*5bf0*/  IMAD R7, R3, R8, 0x3c000000 ;  /* 0x3c00000003077424 */ /* 0x000fe200078e0208 */
[----:B------:R-:W-:-:S04]  /*5c00*/  IADD3 R3, R2, -0x1, RZ ;  /* 0xffffffff02037810 */ /* 0x000fc80007ffe0ff */
[----:B------:R-:W-:Y:S02]  /*5c10*/  LEA.HI R7, R4, R7, RZ, 0x1c ;  /* 0x0000000704077211 */ /* 0x000fe400078fe0ff */
[----:B------:R-:W-:Y:S02]  /*5c20*/  SHF.R.S32.HI R3, RZ, 0x1f, R3 ;  /* 0x0000001fff037819 */ /* 0x000fe40000011403 */
[----:B------:R-:W-:-:S04]  /*5c30*/  LOP3.LUT R6, R7, 0x7f800000, R6, 0xf8, !PT ;  /* 0x7f80000007067812 */ /* 0x000fc800078ef806 */
[----:B------:R-:W-:-:S04]  /*5c40*/  LOP3.LUT R3, R6, R3, RZ, 0x30, !PT ;  /* 0x0000000306037212 */ /* 0x000fc800078e30ff */
[----:B------:R-:W-:-:S04]  /*5c50*/  LOP3.LUT R3, R3, 0x80000000, R0, 0xf8, !PT ;  /* 0x8000000003037812 */ /* 0x000fc800078ef800 */
[----:B------:R-:W-:-:S04]  /*5c60*/  F2FP.BF16.PACK_AB R3, RZ, R3 ;  /* 0x00000003ff03723e */ /* 0x000fc800000010ff */
[----:B------:R-:W-:Y:S01]  /*5c70*/  PRMT R2, R3, 0x7610, R2 ;  /* 0x0000761003027816 */ /* 0x000fe20000000002 */
[----:B------:R-:W-:Y:S05]  /*5c80*/  BRA `(.L_x_2532) ;  /* 0x0000086000007947 */ /* 0x000fea0003800000 */
.L_x_2543:
[----:B------:R-:W2:Y:S02]  /*5c90*/  LDG.E.U8 R3, [R4.64] ;  /* 0x0000002404037981 */ /* 0x000ea4000c1e1100 */
[----:B--2---:R-:W-:-:S05]  /*5ca0*/  IMAD.SHL.U32 R0, R3, 0x2000000, RZ ;  /* 0x0200000003007824 */ /* 0x004fca00078e00ff */
[----:B------:R-:W-:-:S13]  /*5cb0*/  ISETP.GE.U32.AND P0, PT, R0, 0x8000000, PT ;  /* 0x080000000000780c */ /* 0x000fda0003f06070 */
[C---:B------:R-:W-:Y:S02]  /*5cc0*/  @!P0 IMAD.SHL.U32 R0, R3.reuse, 0x100, RZ ;  /* 0x0000010003008824 */ /* 0x040fe400078e00ff */
[C---:B------:R-:W-:Y:S02]  /*5cd0*/  @P0 IMAD.SHL.U32 R2, R3.reuse, 0x200000, RZ ;  /* 0x0020000003020824 */ /* 0x040fe400078e00ff */
[----:B------:R-:W-:Y:S01]  /*5ce0*/  IMAD.SHL.U32 R3, R3, 0x1000000, RZ ;  /* 0x0100000003037824 */ /* 0x000fe200078e00ff */
[----:B------:R-:W-:Y:S02]  /*5cf0*/  @!P0 LOP3.LUT R0, R0, 0x7f00, RZ, 0xc0, !PT ;  /* 0x00007f0000008812 */ /* 0x000fe400078ec0ff */
[----:B------:R-:W-:Y:S02]  /*5d00*/  @P0 LOP3.LUT R2, R2, 0x70000000, RZ, 0xfc, !PT ;  /* 0x7000000002020812 */ /* 0x000fe400078efcff */
[----:B------:R-:W-:-:S03]  /*5d10*/  @!P0 LOP3.LUT R0, R0, 0x3f000000, RZ, 0xfc, !PT ;  /* 0x3f00000000008812 */ /* 0x000fc600078efcff */
[----:B------:R-:W-:Y:S02]  /*5d20*/  @P0 FMUL.FTZ R2, R2, 1.9259299443872358531e-34 ;  /* 0x0780000002020820 */ /* 0x000fe40000410000 */
[----:B------:R-:W-:-:S05]  /*5d30*/  @!P0 FADD.FTZ R2, R0, -0.5 ;  /* 0xbf00000000028421 */ /* 0x000fca0000010000 */
[----:B------:R-:W-:-:S04]  /*5d40*/  LOP3.LUT R2, R2, 0x80000000, R3, 0xf8, !PT ;  /* 0x8000000002027812 */ /* 0x000fc800078ef803 */
[----:B------:R-:W-:Y:S01]  /*5d50*/  F2FP.BF16.PACK_AB R2, RZ, R2 ;  /* 0x00000002ff02723e */ /* 0x000fe200000010ff */
[----:B------:R-:W-:Y:S05]  /*5d60*/  BRA `(.L_x_2532) ;  /* 0x0000078000007947 */ /* 0x000fea0003800000 */
.L_x_2542:
[----:B------:R0:W5:Y:S01]  /*5d70*/  LDG.E.U16 R2, [R4.64] ;  /* 0x0000002404027981 */ /* 0x000162000c1e1500 */
[----:B------:R-:W-:Y:S05]  /*5d80*/  BRA `(.L_x_2532) ;  /* 0x0000076000007947 */ /* 0x000fea0003800000 */
.L_x_2539:
        /* <DEDUP_REMOVED lines=12> */
.L_x_2546:
        /* <DEDUP_REMOVED lines=21> */
.L_x_2550:
[----:B------:R-:W-:Y:S05]  /*5fa0*/  BSYNC B1 ;  /* 0x0000000000017941 */ /* 0x000fea0003800000 */
.L_x_2549:
[----:B------:R-:W-:Y:S01]  /*5fb0*/  LEA R3, R0, 0x3b800000, 0x17 ;  /* 0x3b80000000037811 */ /* 0x000fe200078eb8ff */
[----:B------:R-:W-:-:S05]  /*5fc0*/  IMAD.SHL.U32 R0, R2, 0x100000, RZ ;  /* 0x0010000002007824 */ /* 0x000fca00078e00ff */
[----:B------:R-:W-:Y:S02]  /*5fd0*/  LOP3.LUT R0, R3, R0, R4, 0xfe, !PT ;  /* 0x0000000003007212 */ /* 0x000fe400078efe04 */
.L_x_2548:
[----:B------:R-:W-:Y:S05]  /*5fe0*/  BSYNC B0 ;  /* 0x0000000000007941 */ /* 0x000fea0003800000 */
.L_x_2547:
[----:B------:R-:W-:-:S04]  /*5ff0*/  F2FP.BF16.PACK_AB R0, RZ, R0 ;  /* 0x00000000ff00723e */ /* 0x000fc800000010ff */
[----:B------:R-:W-:Y:S01]  /*6000*/  PRMT R2, R0, 0x7610, R2 ;  /* 0x0000761000027816 */ /* 0x000fe20000000002 */
[----:B------:R-:W-:Y:S05]  /*6010*/  BRA `(.L_x_2532) ;  /* 0x000004d000007947 */ /* 0x000fea0003800000 */
.L_x_2545:
        /* <DEDUP_REMOVED lines=21> */
.L_x_2554:
[----:B------:R-:W-:Y:S05]  /*6170*/  BSYNC B1 ;  /* 0x0000000000017941 */ /* 0x000fea0003800000 */
.L_x_2553:
[----:B------:R-:W-:Y:S01]  /*6180*/  LEA R3, R0, 0x37800000, 0x17 ;  /* 0x3780000000037811 */ /* 0x000fe200078eb8ff */
[----:B------:R-:W-:-:S05]  /*6190*/  IMAD.SHL.U32 R0, R2, 0x200000, RZ ;  /* 0x0020000002007824 */ /* 0x000fca00078e00ff */
[----:B------:R-:W-:Y:S02]  /*61a0*/  LOP3.LUT R0, R3, R0, R4, 0xfe, !PT ;  /* 0x0000000003007212 */ /* 0x000fe400078efe04 */
.L_x_2552:
[----:B------:R-:W-:Y:S05]  /*61b0*/  BSYNC B0 ;  /* 0x0000000000007941 */ /* 0x000fea0003800000 */
.L_x_2551:
[----:B------:R-:W-:-:S04]  /*61c0*/  F2FP.BF16.PACK_AB R0, RZ, R0 ;  /* 0x00000000ff00723e */ /* 0x000fc800000010ff */
[----:B------:R-:W-:Y:S01]  /*61d0*/  PRMT R2, R0, 0x7610, R2 ;  /* 0x0000761000027816 */ /* 0x000fe20000000002 */
[----:B------:R-:W-:Y:S05]  /*61e0*/  BRA `(.L_x_2532) ;  /* 0x0000030000007947 */ /* 0x000fea0003800000 */
.L_x_2544:
        /* <DEDUP_REMOVED lines=14> */
.L_x_2558:
[----:B------:R-:W-:Y:S05]  /*62d0*/  BSYNC B0 ;  /* 0x0000000000007941 */ /* 0x000fea0003800000 */
.L_x_2557:
[----:B------:R-:W-:-:S04]  /*62e0*/  F2FP.BF16.PACK_AB R0, RZ, R0 ;  /* 0x00000000ff00723e */ /* 0x000fc800000010ff */
[----:B------:R-:W-:Y:S01]  /*62f0*/  PRMT R2, R0, 0x7610, R2 ;  /* 0x0000761000027816 */ /* 0x000fe20000000002 */
[----:B------:R-:W-:Y:S05]  /*6300*/  BRA `(.L_x_2532) ;  /* 0x000001e000007947 */ /* 0x000fea0003800000 */
.L_x_2531:
        /* <DEDUP_REMOVED lines=21> */
.L_x_2556:
[----:B------:R-:W2:Y:S02]  /*6460*/  LDG.E.64 R4, [R4.64] ;  /* 0x0000002404047981 */ /* 0x000ea4000c1e1b00 */
[----:B--2---:R-:W0:Y:S02]  /*6470*/  I2F.U64 R0, R4 ;  /* 0x0000000400007312 */ /* 0x004e240000301000 */
[----:B0-----:R-:W-:-:S04]  /*6480*/  F2FP.BF16.PACK_AB R0, RZ, R0 ;  /* 0x00000000ff00723e */ /* 0x001fc800000010ff */
[----:B------:R-:W-:Y:S01]  /*6490*/  PRMT R2, R0, 0x7610, R2 ;  /* 0x0000761000027816 */ /* 0x000fe20000000002 */
[----:B------:R-:W-:Y:S05]  /*64a0*/  BRA `(.L_x_2532) ;  /* 0x0000004000007947 */ /* 0x000fea0003800000 */
.L_x_2555:
[----:B------:R-:W2:Y:S02]  /*64b0*/  LDG.E R4, [R4.64] ;  /* 0x0000002404047981 */ /* 0x000ea4000c1e1900 */
[----:B--2---:R-:W0:Y:S02]  /*64c0*/  I2F.U32 R0, R4 ;  /* 0x0000000400007306 */ /* 0x004e240000201000 */
[----:B0-----:R-:W-:-:S04]  /*64d0*/  F2FP.BF16.PACK_AB R0, RZ, R0 ;  /* 0x00000000ff00723e */ /* 0x001fc800000010ff */
[----:B------:R-:W-:Y:S02]  /*64e0*/  PRMT R2, R0, 0x7610, R2 ;  /* 0x0000761000027816 */ /* 0x000fe40000000002 */
.L_x_2532:
[----:B------:R-:W-:-:S05]  /*64f0*/  IADD3 R17, R17, 0x80, RZ ;  /* 0x0000008011117810 */ /* 0x000fca0007ffe0ff */
.L_x_2494:
[----:B------:R-:W-:Y:S05]  /*6500*/  BSYNC B6 ;  /* 0x0000000000067941 */ /* 0x000fea0003800000 */
.L_x_2493:
        /* <DEDUP_REMOVED lines=24> */
.L_x_2564:
[----:B------:R-:W2:Y:S02]  /*6690*/  LDG.E.U8 R4, [R4.64] ;  /* 0x0000002404047981 */ /* 0x000ea4000c1e1100 */
[----:B--2---:R-:W0:Y:S02]  /*66a0*/  I2F.U16 R0, R4 ;  /* 0x0000000400007306 */ /* 0x004e240000101000 */
[----:B0-----:R-:W-:-:S04]  /*66b0*/  F2FP.BF16.PACK_AB R0, RZ, R0 ;  /* 0x00000000ff00723e */ /* 0x001fc800000010ff */
[----:B------:R-:W-:Y:S01]  /*66c0*/  PRMT R27, R0, 0x7610, R27 ;  /* 0x00007610001b7816 */ /* 0x000fe2000000001b */
[----:B------:R-:W-:Y:S05]  /*66d0*/  BRA `(.L_x_2566) ;  /* 0x00000f0000007947 */ /* 0x000fea0003800000 */
.L_x_2563:
        /* <DEDUP_REMOVED lines=11> */
.L_x_2568:
[----:B------:R-:W2:Y:S02]  /*6790*/  LDG.E R4, [R4.64] ;  /* 0x0000002404047981 */ /* 0x000ea4000c1e1900 */
[----:B--2---:R-:W0:Y:S02]  /*67a0*/  I2F R0, R4 ;  /* 0x0000000400007306 */ /* 0x004e240000201400 */
[----:B0-----:R-:W-:-:S04]  /*67b0*/  F2FP.BF16.PACK_AB R0, RZ, R0 ;  /* 0x00000000ff00723e */ /* 0x001fc800000010ff */
[----:B------:R-:W-:Y:S01]  /*67c0*/  PRMT R27, R0, 0x7610, R27 ;  /* 0x00007610001b7816 */ /* 0x000fe2000000001b */
[----:B------:R-:W-:Y:S05]  /*67d0*/  BRA `(.L_x_2566) ;  /* 0x00000e0000007947 */ /* 0x000fea0003800000 */
.L_x_2567:
[----:B------:R-:W2:Y:S02]  /*67e0*/  LDG.E.U16 R4, [R4.64] ;  /* 0x0000002404047981 */ /* 0x000ea4000c1e1500 */
[----:B--2---:R-:W0:Y:S02]  /*67f0*/  I2F.S16 R0, R4 ;  /* 0x0000000400007306 */ /* 0x004e240000101400 */
[----:B0-----:R-:W-:-:S04]  /*6800*/  F2FP.BF16.PACK_AB R0, RZ, R0 ;  /* 0x00000000ff00723e */ /* 0x001fc800000010ff */
[----:B------:R-:W-:Y:S01]  /*6810*/  PRMT R27, R0, 0x7610, R27 ;  /* 0x00007610001b7816 */ /* 0x000fe2000000001b */
[----:B------:R-:W-:Y:S05]  /*6820*/  BRA `(.L_x_2566) ;  /* 0x00000db000007947 */ /* 0x000fea0003800000 */
.L_x_2562:
        /* <DEDUP_REMOVED lines=9> */
.L_x_2570:
[----:B------:R-:W2:Y:S02]  /*68c0*/  LDG.E.U16 R0, [R4.64] ;  /* 0x0000002404007981 */ /* 0x000ea4000c1e1500 */
[----:B--2---:R-:W-:-:S05]  /*68d0*/  HADD2.F32 R0, -RZ, R0.H0_H0 ;  /* 0x20000000ff007230 */ /* 0x004fca0000004100 */
[----:B------:R-:W-:-:S04]  /*68e0*/  F2FP.BF16.PACK_AB R0, RZ, R0 ;  /* 0x00000000ff00723e */ /* 0x000fc800000010ff */
[----:B------:R-:W-:Y:S01]  /*68f0*/  PRMT R27, R0, 0x7610, R27 ;  /* 0x00007610001b7816 */ /* 0x000fe2000000001b */
[----:B------:R-:W-:Y:S05]  /*6900*/  BRA `(.L_x_2566) ;  /* 0x00000cd000007947 */ /* 0x000fea0003800000 */
.L_x_2569:
        /* <DEDUP_REMOVED lines=9> */
.L_x_2572:
[----:B------:R-:W2:Y:S02]  /*69a0*/  LDG.E.U16 R4, [R4.64] ;  /* 0x0000002404047981 */ /* 0x000ea4000c1e1500 */
[----:B--2---:R-:W-:-:S05]  /*69b0*/  HADD2.F32 R0, -RZ, R4.H0_H0 ;  /* 0x20000004ff007230 */ /* 0x004fca0000004100 */
[----:B------:R-:W-:-:S04]  /*69c0*/  F2FP.BF16.PACK_AB R0, RZ, R0 ;  /* 0x00000000ff00723e */ /* 0x000fc800000010ff */
[----:B------:R-:W-:Y:S01]  /*69d0*/  PRMT R27, R0, 0x7610, R27 ;  /* 0x00007610001b7816 */ /* 0x000fe2000000001b */
[----:B------:R-:W-:Y:S05]  /*69e0*/  BRA `(.L_x_2566) ;  /* 0x00000bf000007947 */ /* 0x000fea0003800000 */
.L_x_2571:
[----:B------:R-:W2:Y:S02]  /*69f0*/  LDG.E.64 R4, [R4.64] ;  /* 0x0000002404047981 */ /* 0x000ea4000c1e1b00 */
[----:B--2---:R-:W0:Y:S01]  /*6a00*/  F2F.F32.F64 R0, R4 ;  /* 0x0000000400007310 */ /* 0x004e220000301000 */
[----:B------:R-:W0:-:S14]  /*6a10*/  DSETP.GEU.AND P0, PT, |R4|, c[0x2][0x0], PT ;  /* 0x008000000400762a */ /* 0x000e1c0003f0e200 */
[----:B0-----:R-:W-:-:S05]  /*6a20*/  @!P0 FMUL R0, R0, 1.175494350822287508e-38 ;  /* 0x0080000000008820 */ /* 0x001fca0000400000 */
[----:B------:R-:W-:-:S04]  /*6a30*/  F2FP.BF16.PACK_AB R0, RZ, R0 ;  /* 0x00000000ff00723e */ /* 0x000fc800000010ff */
[----:B------:R-:W-:Y:S01]  /*6a40*/  PRMT R27, R0, 0x7610, R27 ;  /* 0x00007610001b7816 */ /* 0x000fe2000000001b */
[----:B------:R-:W-:Y:S05]  /*6a50*/  BRA `(.L_x_2566) ;  /* 0x00000b8000007947 */ /* 0x000fea0003800000 */
.L_x_2561:
        /* <DEDUP_REMOVED lines=14> */
.L_x_2575:
[----:B------:R-:W2:Y:S02]  /*6b40*/  LDG.E.64 R4, [R4.64] ;  /* 0x0000002404047981 */ /* 0x000ea4000c1e1b00 */
[----:B--2---:R-:W0:Y:S01]  /*6b50*/  F2F.F32.F64 R0, R4 ;  /* 0x0000000400007310 */ /* 0x004e220000301000 */
[----:B------:R-:W0:-:S14]  /*6b60*/  DSETP.GEU.AND P0, PT, |R4|, c[0x2][0x0], PT ;  /* 0x008000000400762a */ /* 0x000e1c0003f0e200 */
[----:B0-----:R-:W-:-:S05]  /*6b70*/  @!P0 FMUL R0, R0, 1.175494350822287508e-38 ;  /* 0x0080000000008820 */ /* 0x001fca0000400000 */
[----:B------:R-:W-:-:S04]  /*6b80*/  F2FP.BF16.PACK_AB R0, RZ, R0 ;  /* 0x00000000ff00723e */ /* 0x000fc800000010ff */
[----:B------:R-:W-:Y:S01]  /*6b90*/  PRMT R27, R0, 0x7610, R27 ;  /* 0x00007610001b7816 */ /* 0x000fe2000000001b */
[----:B------:R-:W-:Y:S05]  /*6ba0*/  BRA `(.L_x_2566) ;  /* 0x00000a3000007947 */ /* 0x000fea0003800000 */
.L_x_2574:
        /* <DEDUP_REMOVED lines=28> */
.L_x_2577:
        /* <DEDUP_REMOVED lines=15> */
.L_x_2576:
[----:B------:R0:W5:Y:S01]  /*6e60*/  LDG.E.U16 R27, [R4.64] ;  /* 0x00000024041b7981 */ /* 0x000162000c1e1500 */
[----:B------:R-:W-:Y:S05]  /*6e70*/  BRA `(.L_x_2566) ;  /* 0x0000076000007947 */ /* 0x000fea0003800000 */
.L_x_2573:
        /* <DEDUP_REMOVED lines=12> */
.L_x_2580:
        /* <DEDUP_REMOVED lines=21> */
.L_x_2584:
[----:B------:R-:W-:Y:S05]  /*7090*/  BSYNC B1 ;  /* 0x0000000000017941 */ /* 0x000fea0003800000 */
.L_x_2583:
[----:B------:R-:W-:Y:S01]  /*70a0*/  LEA R5, R0, 0x3b800000, 0x17 ;  /* 0x3b80000000057811 */ /* 0x000fe200078eb8ff */
[----:B------:R-:W-:-:S05]  /*70b0*/  IMAD.SHL.U32 R0, R3, 0x100000, RZ ;  /* 0x0010000003007824 */ /* 0x000fca00078e00ff */
[----:B------:R-:W-:Y:S02]  /*70c0*/  LOP3.LUT R0, R5, R0, R6, 0xfe, !PT ;  /* 0x0000000005007212 */ /* 0x000fe400078efe06 */
.L_x_2582:
[----:B------:R-:W-:Y:S05]  /*70d0*/  BSYNC B0 ;  /* 0x0000000000007941 */ /* 0x000fea0003800000 */
.L_x_2581:
[----:B------:R-:W-:-:S04]  /*70e0*/  F2FP.BF16.PACK_AB R0, RZ, R0 ;  /* 0x00000000ff00723e */ /* 0x000fc800000010ff */
[----:B------:R-:W-:Y:S01]  /*70f0*/  PRMT R27, R0, 0x7610, R27 ;  /* 0x00007610001b7816 */ /* 0x000fe2000000001b */
[----:B------:R-:W-:Y:S05]  /*7100*/  BRA `(.L_x_2566) ;  /* 0x000004d000007947 */ /* 0x000fea0003800000 */
.L_x_2579:
        /* <DEDUP_REMOVED lines=21> */
.L_x_2588:
[----:B------:R-:W-:Y:S05]  /*7260*/  BSYNC B1 ;  /* 0x0000000000017941 */ /* 0x000fea0003800000 */
.L_x_2587:
[----:B------:R-:W-:Y:S01]  /*7270*/  LEA R5, R0, 0x37800000, 0x17 ;  /* 0x3780000000057811 */ /* 0x000fe200078eb8ff */
[----:B------:R-:W-:-:S05]  /*7280*/  IMAD.SHL.U32 R0, R3, 0x200000, RZ ;  /* 0x0020000003007824 */ /* 0x000fca00078e00ff */
[----:B------:R-:W-:Y:S02]  /*7290*/  LOP3.LUT R0, R5, R0, R6, 0xfe, !PT ;  /* 0x0000000005007212 */ /* 0x000fe400078efe06 */
.L_x_2586:
[----:B------:R-:W-:Y:S05]  /*72a0*/  BSYNC B0 ;  /* 0x0000000000007941 */ /* 0x000fea0003800000 */
.L_x_2585:
[----:B------:R-:W-:-:S04]  /*72b0*/  F2FP.BF16.PACK_AB R0, RZ, R0 ;  /* 0x00000000ff00723e */ /* 0x000fc800000010ff */
[----:B------:R-:W-:Y:S01]  /*72c0*/  PRMT R27, R0, 0x7610, R27 ;  /* 0x00007610001b7816 */ /* 0x000fe2000000001b */
[----:B------:R-:W-:Y:S05]  /*72d0*/  BRA `(.L_x_2566) ;  /* 0x0000030000007947 */ /* 0x000fea0003800000 */
.L_x_2578:
        /* <DEDUP_REMOVED lines=14> */
.L_x_2592:
[----:B------:R-:W-:Y:S05]  /*73c0*/  BSYNC B0 ;  /* 0x0000000000007941 */ /* 0x000fea0003800000 */
.L_x_2591:
[----:B------:R-:W-:-:S04]  /*73d0*/  F2FP.BF16.PACK_AB R0, RZ, R0 ;  /* 0x00000000ff00723e */ /* 0x000fc800000010ff */
[----:B------:R-:W-:Y:S01]  /*73e0*/  PRMT R27, R0, 0x7610, R27 ;  /* 0x00007610001b7816 */ /* 0x000fe2000000001b */
[----:B------:R-:W-:Y:S05]  /*73f0*/  BRA `(.L_x_2566) ;  /* 0x000001e000007947 */ /* 0x000fea0003800000 */
.L_x_2565:
        /* <DEDUP_REMOVED lines=21> */
.L_x_2590:
[----:B------:R-:W2:Y:S02]  /*7550*/  LDG.E.64 R4, [R4.64] ;  /* 0x0000002404047981 */ /* 0x000ea4000c1e1b00 */
[----:B--2---:R-:W0:Y:S02]  /*7560*/  I2F.U64 R0, R4 ;  /* 0x0000000400007312 */ /* 0x004e240000301000 */
[----:B0-----:R-:W-:-:S04]  /*7570*/  F2FP.BF16.PACK_AB R0, RZ, R0 ;  /* 0x00000000ff00723e */ /* 0x001fc800000010ff */
[----:B------:R-:W-:Y:S01]  /*7580*/  PRMT R27, R0, 0x7610, R27 ;  /* 0x00007610001b7816 */ /* 0x000fe2000000001b */
[----:B------:R-:W-:Y:S05]  /*7590*/  BRA `(.L_x_2566) ;  /* 0x0000004000007947 */ /* 0x000fea0003800000 */
.L_x_2589:
[----:B------:R-:W2:Y:S02]  /*75a0*/  LDG.E R4, [R4.64] ;  /* 0x0000002404047981 */ /* 0x000ea4000c1e1900 */
[----:B--2---:R-:W0:Y:S02]  /*75b0*/  I2F.U32 R0, R4 ;  /* 0x0000000400007306 */ /* 0x004e240000201000 */
[----:B0-----:R-:W-:-:S04]  /*75c0*/  F2FP.BF16.PACK_AB R0, RZ, R0 ;  /* 0x00000000ff00723e */ /* 0x001fc800000010ff */
[----:B------:R-:W-:Y:S02]  /*75d0*/  PRMT R27, R0, 0x7610, R27 ;  /* 0x00007610001b7816 */ /* 0x000fe4000000001b */
.L_x_2566:
        /* <DEDUP_REMOVED lines=18> */
.L_x_2596:
[----:B------:R-:W2:Y:S02]  /*7700*/  LDG.E.U8 R4, [R4.64] ;  /* 0x0000002404047981 */ /* 0x000ea4000c1e1100 */
[----:B--2---:R-:W0:Y:S02]  /*7710*/  I2F.U16 R0, R4 ;  /* 0x0000000400007306 */ /* 0x004e240000101000 */
[----:B0-----:R-:W-:Y:S01]  /*7720*/  F2FP.BF16.PACK_AB R0, RZ, R0 ;  /* 0x00000000ff00723e */ /* 0x001fe200000010ff */
[----:B------:R-:W-:Y:S05]  /*7730*/  BRA `(.L_x_2560) ;  /* 0x00000e2000007947 */ /* 0x000fea0003800000 */
.L_x_2595:
        /* <DEDUP_REMOVED lines=10> */
.L_x_2599:
[----:B------:R-:W2:Y:S02]  /*77e0*/  LDG.E R4, [R4.64] ;  /* 0x0000002404047981 */ /* 0x000ea4000c1e1900 */
[----:B--2---:R-:W0:Y:S02]  /*77f0*/  I2F R0, R4 ;  /* 0x0000000400007306 */ /* 0x004e240000201400 */
[----:B0-----:R-:W-:Y:S01]  /*7800*/  F2FP.BF16.PACK_AB R0, RZ, R0 ;  /* 0x00000000ff00723e */ /* 0x001fe200000010ff */
[----:B------:R-:W-:Y:S05]  /*7810*/  BRA `(.L_x_2560) ;  /* 0x00000d4000007947 */ /* 0x000fea0003800000 */
.L_x_2598:
[----:B------:R-:W2:Y:S02]  /*7820*/  LDG.E.U16 R4, [R4.64] ;  /* 0x0000002404047981 */ /* 0x000ea4000c1e1500 */
[----:B--2---:R-:W0:Y:S02]  /*7830*/  I2F.S16 R0, R4 ;  /* 0x0000000400007306 */ /* 0x004e240000101400 */
[----:B0-----:R-:W-:Y:S01]  /*7840*/  F2FP.BF16.PACK_AB R0, RZ, R0 ;  /* 0x00000000ff00723e */ /* 0x001fe200000010ff */
[----:B------:R-:W-:Y:S05]  /*7850*/  BRA `(.L_x_2560) ;  /* 0x00000d0000007947 */ /* 0x000fea0003800000 */
.L_x_2594:
        /* <DEDUP_REMOVED lines=9> */
.L_x_2601:
[----:B------:R-:W2:Y:S02]  /*78f0*/  LDG.E.U16 R0, [R4.64] ;  /* 0x0000002404007981 */ /* 0x000ea4000c1e1500 */
[----:B--2---:R-:W-:-:S05]  /*7900*/  HADD2.F32 R0, -RZ, R0.H0_H0 ;  /* 0x20000000ff007230 */ /* 0x004fca0000004100 */
[----:B------:R-:W-:Y:S01]  /*7910*/  F2FP.BF16.PACK_AB R0, RZ, R0 ;  /* 0x00000000ff00723e */ /* 0x000fe200000010ff */
[----:B------:R-:W-:Y:S05]  /*7920*/  BRA `(.L_x_2560) ;  /* 0x00000c3000007947 */ /* 0x000fea0003800000 */
.L_x_2600:
        /* <DEDUP_REMOVED lines=9> */
.L_x_2603:
[----:B------:R-:W2:Y:S02]  /*79c0*/  LDG.E.U16 R4, [R4.64] ;  /* 0x0000002404047981 */ /* 0x000ea4000c1e1500 */
[----:B--2---:R-:W-:-:S05]  /*79d0*/  HADD2.F32 R0, -RZ, R4.H0_H0 ;  /* 0x20000004ff007230 */ /* 0x004fca0000004100 */
[----:B------:R-:W-:Y:S01]  /*79e0*/  F2FP.BF16.PACK_AB R0, RZ, R0 ;  /* 0x00000000ff00723e */ /* 0x000fe200000010ff */
[----:B------:R-:W-:Y:S05]  /*79f0*/  BRA `(.L_x_2560) ;  /* 0x00000b6000007947 */ /* 0x000fea0003800000 */
.L_x_2602:
[----:B------:R-:W2:Y:S02]  /*7a00*/  LDG.E.64 R4, [R4.64] ;  /* 0x0000002404047981 */ /* 0x000ea4000c1e1b00 */
[----:B--2---:R-:W0:Y:S01]  /*7a10*/  F2F.F32.F64 R0, R4 ;  /* 0x0000000400007310 */ /* 0x004e220000301000 */
[----:B------:R-:W0:-:S14]  /*7a20*/  DSETP.GEU.AND P0, PT, |R4|, c[0x2][0x0], PT ;  /* 0x008000000400762a */ /* 0x000e1c0003f0e200 */
[----:B0-----:R-:W-:-:S05]  /*7a30*/  @!P0 FMUL R0, R0, 1.175494350822287508e-38 ;  /* 0x0080000000008820 */ /* 0x001fca0000400000 */
[----:B------:R-:W-:Y:S01]  /*7a40*/  F2FP.BF16.PACK_AB R0, RZ, R0 ;  /* 0x00000000ff00723e */ /* 0x000fe200000010ff */
[----:B------:R-:W-:Y:S05]  /*7a50*/  BRA `(.L_x_2560) ;  /* 0x00000b0000007947 */ /* 0x000fea0003800000 */
.L_x_2593:
        /* <DEDUP_REMOVED lines=13> */
.L_x_2606:
[----:B------:R-:W2:Y:S02]  /*7b30*/  LDG.E.64 R4, [R4.64] ;  /* 0x0000002404047981 */ /* 0x000ea4000c1e1b00 */
[----:B--2---:R-:W0:Y:S01]  /*7b40*/  F2F.F32.F64 R0, R4 ;  /* 0x0000000400007310 */ /* 0x004e220000301000 */
[----:B------:R-:W0:-:S14]  /*7b50*/  DSETP.GEU.AND P0, PT, |R4|, c[0x2][0x0], PT ;  /* 0x008000000400762a */ /* 0x000e1c0003f0e200 */
[----:B0-----:R-:W-:-:S05]  /*7b60*/  @!P0 FMUL R0, R0, 1.175494350822287508e-38 ;  /* 0x0080000000008820 */ /* 0x001fca0000400000 */
[----:B------:R-:W-:Y:S01]  /*7b70*/  F2FP.BF16.PACK_AB R0, RZ, R0 ;  /* 0x00000000ff00723e */ /* 0x000fe200000010ff */
[----:B------:R-:W-:Y:S05]  /*7b80*/  BRA `(.L_x_2560) ;  /* 0x000009d000007947 */ /* 0x000fea0003800000 */
.L_x_2605:
        /* <DEDUP_REMOVED lines=28> */
.L_x_2608:
        /* <DEDUP_REMOVED lines=12> */
[----:B------:R-:W-:Y:S01]  /*7e10*/  F2FP.BF16.PACK_AB R0, RZ, R0 ;  /* 0x00000000ff00723e */ /* 0x000fe200000010ff */
[----:B------:R-:W-:Y:S05]  /*7e20*/  BRA `(.L_x_2560) ;  /* 0x0000073000007947 */ /* 0x000fea0003800000 */
.L_x_2607:
[----:B------:R0:W5:Y:S01]  /*7e30*/  LDG.E.U16 R0, [R4.64] ;  /* 0x0000002404007981 */ /* 0x000162000c1e1500 */
[----:B------:R-:W-:Y:S05]  /*7e40*/  BRA `(.L_x_2560) ;  /* 0x0000071000007947 */ /* 0x000fea0003800000 */
.L_x_2604:
        /* <DEDUP_REMOVED lines=12> */
.L_x_2611:
        /* <DEDUP_REMOVED lines=21> */
.L_x_2615:
[----:B------:R-:W-:Y:S05]  /*8060*/  BSYNC B1 ;  /* 0x0000000000017941 */ /* 0x000fea0003800000 */
.L_x_2614:
[----:B------:R-:W-:Y:S01]  /*8070*/  LEA R5, R0, 0x3b800000, 0x17 ;  /* 0x3b80000000057811 */ /* 0x000fe200078eb8ff */
[----:B------:R-:W-:-:S05]  /*8080*/  IMAD.SHL.U32 R0, R3, 0x100000, RZ ;  /* 0x0010000003007824 */ /* 0x000fca00078e00ff */
[----:B------:R-:W-:Y:S02]  /*8090*/  LOP3.LUT R0, R5, R0, R6, 0xfe, !PT ;  /* 0x0000000005007212 */ /* 0x000fe400078efe06 */
.L_x_2613:
[----:B------:R-:W-:Y:S05]  /*80a0*/  BSYNC B0 ;  /* 0x0000000000007941 */ /* 0x000fea0003800000 */
.L_x_2612:
[----:B------:R-:W-:Y:S01]  /*80b0*/  F2FP.BF16.PACK_AB R0, RZ, R0 ;  /* 0x00000000ff00723e */ /* 0x000fe200000010ff */
[----:B------:R-:W-:Y:S05]  /*80c0*/  BRA `(.L_x_2560) ;  /* 0x0000049000007947 */ /* 0x000fea0003800000 */
.L_x_2610:
        /* <DEDUP_REMOVED lines=21> */
.L_x_2619:
[----:B------:R-:W-:Y:S05]  /*8220*/  BSYNC B1 ;  /* 0x0000000000017941 */ /* 0x000fea0003800000 */
.L_x_2618:
[----:B------:R-:W-:Y:S01]  /*8230*/  LEA R5, R0, 0x37800000, 0x17 ;  /* 0x3780000000057811 */ /* 0x000fe200078eb8ff */
[----:B------:R-:W-:-:S05]  /*8240*/  IMAD.SHL.U32 R0, R3, 0x200000, RZ ;  /* 0x0020000003007824 */ /* 0x000fca00078e00ff */
[----:B------:R-:W-:Y:S02]  /*8250*/  LOP3.LUT R0, R5, R0, R6, 0xfe, !PT ;  /* 0x0000000005007212 */ /* 0x000fe400078efe06 */
.L_x_2617:
[----:B------:R-:W-:Y:S05]  /*8260*/  BSYNC B0 ;  /* 0x0000000000007941 */ /* 0x000fea0003800000 */
.L_x_2616:
[----:B------:R-:W-:Y:S01]  /*8270*/  F2FP.BF16.PACK_AB R0, RZ, R0 ;  /* 0x00000000ff00723e */ /* 0x000fe200000010ff */
[----:B------:R-:W-:Y:S05]  /*8280*/  BRA `(.L_x_2560) ;  /* 0x000002d000007947 */ /* 0x000fea0003800000 */
.L_x_2609:
        /* <DEDUP_REMOVED lines=14> */
.L_x_2623:
[----:B------:R-:W-:Y:S05]  /*8370*/  BSYNC B0 ;  /* 0x0000000000007941 */ /* 0x000fea0003800000 */
.L_x_2622:
[----:B------:R-:W-:Y:S01]  /*8380*/  F2FP.BF16.PACK_AB R0, RZ, R0 ;  /* 0x00000000ff00723e */ /* 0x000fe200000010ff */
[----:B------:R-:W-:Y:S05]  /*8390*/  BRA `(.L_x_2560) ;  /* 0x000001c000007947 */ /* 0x000fea0003800000 */
.L_x_2597:
        /* <DEDUP_REMOVED lines=21> */
.L_x_2621:
[----:B------:R-:W2:Y:S02]  /*84f0*/  LDG.E.64 R4, [R4.64] ;  /* 0x0000002404047981 */ /* 0x000ea4000c1e1b00 */
[----:B--2---:R-:W0:Y:S02]  /*8500*/  I2F.U64 R0, R4 ;  /* 0x0000000400007312 */ /* 0x004e240000301000 */
[----:B0-----:R-:W-:Y:S01]  /*8510*/  F2FP.BF16.PACK_AB R0, RZ, R0 ;  /* 0x00000000ff00723e */ /* 0x001fe200000010ff */
[----:B------:R-:W-:Y:S05]  /*8520*/  BRA `(.L_x_2560) ;  /* 0x0000003000007947 */ /* 0x000fea0003800000 */
.L_x_2620:
[----:B------:R-:W2:Y:S02]  /*8530*/  LDG.E R4, [R4.64] ;  /* 0x0000002404047981 */ /* 0x000ea4000c1e1900 */
[----:B--2---:R-:W0:Y:S02]  /*8540*/  I2F.U32 R0, R4 ;  /* 0x0000000400007306 */ /* 0x004e240000201000 */
[----:B0-----:R-:W-:-:S06]  /*8550*/  F2FP.BF16.PACK_AB R0, RZ, R0 ;  /* 0x00000000ff00723e */ /* 0x001fcc00000010ff */
.L_x_2560:
[----:B------:R-:W-:Y:S05]  /*8560*/  BSYNC B6 ;  /* 0x0000000000067941 */ /* 0x000fea0003800000 */
.L_x_2559:
[----:B------:R-:W1:Y:S01]  /*8570*/  S2R R17, SR_TID.X ;  /* 0x0000000000117919 */ /* 0x000e620000002100 */
[----:B------:R-:W2:Y:S01]  /*8580*/  LDC.U8 R18, c[0x0][0x190] ;  /* 0x00006400ff127b82 */ /* 0x000ea20000000000 */
[----:B------:R-:W-:Y:S01]  /*8590*/  BSSY B6, `(.L_x_2624) ;  /* 0x000012a000067945 */ /* 0x000fe20003800000 */
[----:B-1----:R-:W-:-:S02]  /*85a0*/  IADD3 R3, R17, 0x100, RZ ;  /* 0x0000010011037810 */ /* 0x002fc40007ffe0ff */
[C---:B0-----:R-:W-:Y:S02]  /*85b0*/  IADD3 R5, R17.reuse, 0x180, RZ ;  /* 0x0000018011057810 */ /* 0x041fe40007ffe0ff */
[C---:B------:R-:W-:Y:S02]  /*85c0*/  IADD3 R19, R17.reuse, 0x80, RZ ;  /* 0x0000008011137810 */ /* 0x040fe40007ffe0ff */
[-C--:B------:R-:W-:Y:S02]  /*85d0*/  ISETP.GE.AND P3, PT, R17, R22.reuse, PT ;  /* 0x000000161100720c */ /* 0x080fe40003f66270 */
[-C--:B------:R-:W-:Y:S02]  /*85e0*/  ISETP.GE.AND P1, PT, R3, R22.reuse, PT ;  /* 0x000000160300720c */ /* 0x080fe40003f26270 */
[-C--:B------:R-:W-:Y:S02]  /*85f0*/  ISETP.GE.AND P2, PT, R5, R22.reuse, PT ;  /* 0x000000160500720c */ /* 0x080fe40003f46270 */
[----:B------:R-:W-:-:S07]  /*8600*/  ISETP.GE.AND P0, PT, R19, R22, PT ;  /* 0x000000161300720c */ /* 0x000fce0003f06270 */
[----:B-----5:R-:W-:Y:S02]  /*8610*/  @!P3 PRMT R24, RZ, 0x5410, R24 ;  /* 0x00005410ff18b816 */ /* 0x020fe40000000018 */
[----:B------:R-:W-:Y:S02]  /*8620*/  @!P3 PRMT R25, RZ, 0x5410, R25 ;  /* 0x00005410ff19b816 */ /* 0x000fe40000000019 */
[----:B------:R-:W-:Y:S02]  /*8630*/  @!P1 PRMT R28, RZ, 0x5410, R28 ;  /* 0x00005410ff1c9816 */ /* 0x000fe4000000001c */
[----:B------:R-:W-:Y:S01]  /*8640*/  @!P1 PRMT R3, RZ, 0x5410, R2 ;  /* 0x00005410ff039816 */ /* 0x000fe20000000002 */
[----:B------:R-:W-:Y:S01]  /*8650*/  @!P3 FMUL.FTZ R24, R24, R25 ;  /* 0x000000191818b220 */ /* 0x000fe20000410000 */
[----:B------:R-:W-:Y:S02]  /*8660*/  @!P2 PRMT R27, RZ, 0x5410, R27 ;  /* 0x00005410ff1ba816 */ /* 0x000fe4000000001b */
[----:B------:R-:W-:Y:S01]  /*8670*/  @!P2 PRMT R0, RZ, 0x5410, R0 ;  /* 0x00005410ff00a816 */ /* 0x000fe20000000000 */
[----:B------:R-:W-:Y:S01]  /*8680*/  @!P1 FMUL.FTZ R3, R28, R3 ;  /* 0x000000031c039220 */ /* 0x000fe20000410000 */
[----:B------:R-:W-:-:S02]  /*8690*/  @!P0 PRMT R23, RZ, 0x5410, R23 ;  /* 0x00005410ff178816 */ /* 0x000fc40000000017 */
[----:B------:R-:W-:Y:S01]  /*86a0*/  @!P0 PRMT R26, RZ, 0x5410, R26 ;  /* 0x00005410ff1a8816 */ /* 0x000fe2000000001a */
[----:B------:R-:W-:Y:S01]  /*86b0*/  @!P2 FMUL.FTZ R0, R27, R0 ;  /* 0x000000001b00a220 */ /* 0x000fe20000410000 */
[----:B------:R-:W-:Y:S02]  /*86c0*/  @!P3 F2FP.BF16.PACK_AB R4, RZ, R24 ;  /* 0x00000018ff04b23e */ /* 0x000fe400000010ff */
[----:B------:R-:W-:Y:S01]  /*86d0*/  @!P1 F2FP.BF16.PACK_AB R24, RZ, R3 ;  /* 0x00000003ff18923e */ /* 0x000fe200000010ff */
[----:B------:R-:W-:Y:S01]  /*86e0*/  @!P0 FMUL.FTZ R25, R23, R26 ;  /* 0x0000001a17198220 */ /* 0x000fe20000410000 */
[----:B------:R-:W-:-:S04]  /*86f0*/  @!P2 F2FP.BF16.PACK_AB R23, RZ, R0 ;  /* 0x00000000ff17a23e */ /* 0x000fc800000010ff */
[----:B------:R-:W-:Y:S01]  /*8700*/  @!P0 F2FP.BF16.PACK_AB R25, RZ, R25 ;  /* 0x00000019ff19823e */ /* 0x000fe200000010ff */
[----:B------:R-:W-:Y:S05]  /*8710*/  @P3 BRA `(.L_x_2625) ;  /* 0x0000111000003947 */ /* 0x000fea0003800000 */
[----:B--2---:R-:W-:Y:S01]  /*8720*/  PRMT R0, R18, 0x9910, RZ ;  /* 0x0000991012007816 */ /* 0x004fe200000000ff */
        /* <DEDUP_REMOVED lines=19> */
.L_x_2629:
[----:B------:R-:W-:Y:S01]  /*8860*/  PRMT R5, RZ, 0x5410, R4 ;  /* 0x00005410ff057816 */ /* 0x000fe20000000004 */
[----:B------:R-:W-:-:S05]  /*8870*/  IMAD.MOV.U32 R17, RZ, RZ, R19 ;  /* 0x000000ffff117224 */ /* 0x000fca00078e0013 */
[----:B------:R-:W0:Y:S02]  /*8880*/  F2I.S64.TRUNC R4, R5 ;  /* 0x0000000500047311 */ /* 0x000e24000020d900 */
[----:B0-----:R0:W-:Y:S01]  /*8890*/  STG.E.U8 [R2.64], R4 ;  /* 0x0000000402007986 */ /* 0x0011e2000c101124 */
[----:B------:R-:W-:Y:S05]  /*88a0*/  BRA `(.L_x_2625) ;  /* 0x00000f8000007947 */ /* 0x000fea0003800000 */
.L_x_2628:
        /* <DEDUP_REMOVED lines=11> */
.L_x_2632:
[----:B------:R-:W-:Y:S01]  /*8960*/  PRMT R4, RZ, 0x5410, R4 ;  /* 0x00005410ff047816 */ /* 0x000fe20000000004 */
[----:B------:R-:W-:-:S03]  /*8970*/  IMAD.MOV.U32 R17, RZ, RZ, R19 ;  /* 0x000000ffff117224 */ /* 0x000fc600078e0013 */
[----:B------:R-:W0:Y:S02]  /*8980*/  F2I.FTZ.TRUNC.NTZ R5, R4 ;  /* 0x0000000400057305 */ /* 0x000e24000021f100 */
[----:B0-----:R0:W-:Y:S01]  /*8990*/  STG.E [R2.64], R5 ;  /* 0x0000000502007986 */ /* 0x0011e2000c101924 */
[----:B------:R-:W-:Y:S05]  /*89a0*/  BRA `(.L_x_2625) ;  /* 0x00000e8000007947 */ /* 0x000fea0003800000 */
.L_x_2631:
[----:B------:R-:W-:Y:S01]  /*89b0*/  PRMT R4, RZ, 0x5410, R4 ;  /* 0x00005410ff047816 */ /* 0x000fe20000000004 */
[----:B------:R-:W-:-:S03]  /*89c0*/  IMAD.MOV.U32 R17, RZ, RZ, R19 ;  /* 0x000000ffff117224 */ /* 0x000fc600078e0013 */
[----:B------:R-:W0:Y:S02]  /*89d0*/  F2I.FTZ.TRUNC.NTZ R5, R4 ;  /* 0x0000000400057305 */ /* 0x000e24000021f100 */
[----:B0-----:R0:W-:Y:S01]  /*89e0*/  STG.E.U16 [R2.64], R5 ;  /* 0x0000000502007986 */ /* 0x0011e2000c101524 */
[----:B------:R-:W-:Y:S05]  /*89f0*/  BRA `(.L_x_2625) ;  /* 0x00000e3000007947 */ /* 0x000fea0003800000 */
.L_x_2627:
        /* <DEDUP_REMOVED lines=10> */
.L_x_2634:
[----:B------:R-:W-:Y:S01]  /*8aa0*/  PRMT R0, RZ, 0x5410, R4 ;  /* 0x00005410ff007816 */ /* 0x000fe20000000004 */
[----:B------:R-:W-:-:S03]  /*8ab0*/  IMAD.MOV.U32 R17, RZ, RZ, R19 ;  /* 0x000000ffff117224 */ /* 0x000fc600078e0013 */
[----:B------:R-:W-:-:S05]  /*8ac0*/  F2FP.PACK_AB R0, RZ, R0 ;  /* 0x00000000ff00723e */ /* 0x000fca00000000ff */
[----:B------:R0:W-:Y:S01]  /*8ad0*/  STG.E.U16 [R2.64], R0 ;  /* 0x0000000002007986 */ /* 0x0001e2000c101524 */
[----:B------:R-:W-:Y:S05]  /*8ae0*/  BRA `(.L_x_2625) ;  /* 0x00000d4000007947 */ /* 0x000fea0003800000 */
.L_x_2633:
        /* <DEDUP_REMOVED lines=11> */
.L_x_2636:
[----:B------:R-:W-:Y:S01]  /*8ba0*/  PRMT R4, RZ, 0x5410, R4 ;  /* 0x00005410ff047816 */ /* 0x000fe20000000004 */
[----:B------:R-:W-:-:S03]  /*8bb0*/  IMAD.MOV.U32 R17, RZ, RZ, R19 ;  /* 0x000000ffff117224 */ /* 0x000fc600078e0013 */
[----:B------:R-:W-:-:S04]  /*8bc0*/  F2FP.PACK_AB R5, RZ, R4 ;  /* 0x00000004ff05723e */ /* 0x000fc800000000ff */
[----:B------:R-:W-:-:S05]  /*8bd0*/  PRMT R5, R5, 0x5410, RZ ;  /* 0x0000541005057816 */ /* 0x000fca00000000ff */
[----:B------:R0:W-:Y:S01]  /*8be0*/  STG.E [R2.64], R5 ;  /* 0x0000000502007986 */ /* 0x0001e2000c101924 */
[----:B------:R-:W-:Y:S05]  /*8bf0*/  BRA `(.L_x_2625) ;  /* 0x00000c3000007947 */ /* 0x000fea0003800000 */
.L_x_2635:
[----:B------:R-:W-:Y:S01]  /*8c00*/  PRMT R4, RZ, 0x5410, R4 ;  /* 0x00005410ff047816 */ /* 0x000fe20000000004 */
[----:B------:R-:W-:-:S04]  /*8c10*/  IMAD.MOV.U32 R17, RZ, RZ, R19 ;  /* 0x000000ffff117224 */ /* 0x000fc800078e0013 */
[----:B------:R-:W-:-:S06]  /*8c20*/  FMUL.FTZ R4, R4, 1 ;  /* 0x3f80000004047820 */ /* 0x000fcc0000410000 */
[----:B------:R-:W0:Y:S02]  /*8c30*/  F2F.F64.F32 R4, R4 ;  /* 0x0000000400047310 */ /* 0x000e240000201800 */
[----:B0-----:R0:W-:Y:S01]  /*8c40*/  STG.E.64 [R2.64], R4 ;  /* 0x0000000402007986 */ /* 0x0011e2000c101b24 */
[----:B------:R-:W-:Y:S05]  /*8c50*/  BRA `(.L_x_2625) ;  /* 0x00000bd000007947 */ /* 0x000fea0003800000 */
.L_x_2626:
        /* <DEDUP_REMOVED lines=14> */
.L_x_2639:
[----:B------:R-:W-:Y:S01]  /*8d40*/  PRMT R4, RZ, 0x5410, R4 ;  /* 0x00005410ff047816 */ /* 0x000fe20000000004 */
[----:B------:R-:W-:Y:S01]  /*8d50*/  CS2R R6, SRZ ;  /* 0x0000000000067805 */ /* 0x000fe2000001ff00 */
[----:B------:R-:W-:-:S03]  /*8d60*/  IMAD.MOV.U32 R17, RZ, RZ, R19 ;  /* 0x000000ffff117224 */ /* 0x000fc600078e0013 */
[----:B------:R-:W-:-:S06]  /*8d70*/  FMUL.FTZ R4, R4, 1 ;  /* 0x3f80000004047820 */ /* 0x000fcc0000410000 */
[----:B------:R-:W0:Y:S02]  /*8d80*/  F2F.F64.F32 R4, R4 ;  /* 0x0000000400047310 */ /* 0x000e240000201800 */
[----:B0-----:R0:W-:Y:S01]  /*8d90*/  STG.E.128 [R2.64], R4 ;  /* 0x0000000402007986 */ /* 0x0011e2000c101d24 */
[----:B------:R-:W-:Y:S05]  /*8da0*/  BRA `(.L_x_2625) ;  /* 0x00000a8000007947 */ /* 0x000fea0003800000 */
.L_x_2638:
        /* <DEDUP_REMOVED lines=21> */
.L_x_2643:
[----:B------:R-:W-:Y:S05]  /*8f00*/  BSYNC B0 ;  /* 0x0000000000007941 */ /* 0x000fea0003800000 */
.L_x_2642:
[----:B------:R-:W-:Y:S01]  /*8f10*/  LOP3.LUT R5, R0, R5, RZ, 0xfc, !PT ;  /* 0x0000000500057212 */ /* 0x000fe200078efcff */
[----:B------:R-:W-:-:S04]  /*8f20*/  IMAD.MOV.U32 R17, RZ, RZ, R19 ;  /* 0x000000ffff117224 */ /* 0x000fc800078e0013 */
[----:B------:R0:W-:Y:S01]  /*8f30*/  STG.E.U8 [R2.64], R5 ;  /* 0x0000000502007986 */ /* 0x0001e2000c101124 */
[----:B------:R-:W-:Y:S05]  /*8f40*/  BRA `(.L_x_2625) ;  /* 0x000008e000007947 */ /* 0x000fea0003800000 */
.L_x_2641:
        /* <DEDUP_REMOVED lines=13> */
.L_x_2645:
[----:B------:R-:W-:Y:S01]  /*9020*/  IMAD.MOV.U32 R0, RZ, RZ, 0x7f ;  /* 0x0000007fff007424 */ /* 0x000fe200078e00ff */
[----:B------:R-:W-:-:S04]  /*9030*/  ISETP.GT.U32.AND P0, PT, R4, 0x7f800000, PT ;  /* 0x7f8000000400780c */ /* 0x000fc80003f04070 */
[----:B------:R-:W-:-:S04]  /*9040*/  SEL R0, R0, 0x7c, P0 ;  /* 0x0000007c00007807 */ /* 0x000fc80000000000 */
.L_x_2646:
[----:B------:R-:W-:Y:S05]  /*9050*/  BSYNC B0 ;  /* 0x0000000000007941 */ /* 0x000fea0003800000 */
.L_x_2644:
[----:B------:R-:W-:Y:S01]  /*9060*/  LOP3.LUT R4, R5, 0x80000000, RZ, 0xc0, !PT ;  /* 0x8000000005047812 */ /* 0x000fe200078ec0ff */
[----:B------:R-:W-:-:S03]  /*9070*/  IMAD.MOV.U32 R17, RZ, RZ, R19 ;  /* 0x000000ffff117224 */ /* 0x000fc600078e0013 */
[----:B------:R-:W-:-:S04]  /*9080*/  SHF.R.U32.HI R5, RZ, 0x18, R4 ;  /* 0x00000018ff057819 */ /* 0x000fc80000011604 */
[----:B------:R-:W-:-:S05]  /*9090*/  LOP3.LUT R5, R0, R5, RZ, 0xfc, !PT ;  /* 0x0000000500057212 */ /* 0x000fca00078efcff */
[----:B------:R0:W-:Y:S01]  /*90a0*/  STG.E.U8 [R2.64], R5 ;  /* 0x0000000502007986 */ /* 0x0001e2000c101124 */
[----:B------:R-:W-:Y:S05]  /*90b0*/  BRA `(.L_x_2625) ;  /* 0x0000077000007947 */ /* 0x000fea0003800000 */
.L_x_2640:
[----:B------:R0:W-:Y:S01]  /*90c0*/  STG.E.U16 [R2.64], R4 ;  /* 0x0000000402007986 */ /* 0x0001e2000c101524 */
[----:B------:R-:W-:Y:S01]  /*90d0*/  IMAD.MOV.U32 R17, RZ, RZ, R19 ;  /* 0x000000ffff117224 */ /* 0x000fe200078e0013 */
[----:B------:R-:W-:Y:S05]  /*90e0*/  BRA `(.L_x_2625) ;  /* 0x0000074000007947 */ /* 0x000fea0003800000 */
.L_x_2637:
        /* <DEDUP_REMOVED lines=13> */
.L_x_2649:
        /* <DEDUP_REMOVED lines=17> */
.L_x_2652:
[----:B------:R-:W-:-:S04]  /*92d0*/  LOP3.LUT R0, R7, 0x80000000, RZ, 0xc0, !PT ;  /* 0x8000000007007812 */ /* 0x000fc800078ec0ff */
[----:B------:R-:W-:-:S04]  /*92e0*/  SHF.R.U32.HI R5, RZ, 0x18, R0 ;  /* 0x00000018ff057819 */ /* 0x000fc80000011600 */
[----:B------:R-:W-:-:S04]  /*92f0*/  LOP3.LUT R4, R4, R5, RZ, 0xfc, !PT ;  /* 0x0000000504047212 */ /* 0x000fc800078efcff */
[----:B------:R-:W-:Y:S02]  /*9300*/  PRMT R0, R4, 0x7610, R0 ;  /* 0x0000761004007816 */ /* 0x000fe40000000000 */
.L_x_2651:
[----:B------:R-:W-:Y:S05]  /*9310*/  BSYNC B0 ;  /* 0x0000000000007941 */ /* 0x000fea0003800000 */
.L_x_2650:
[----:B------:R0:W-:Y:S01]  /*9320*/  STG.E.U8 [R2.64], R0 ;  /* 0x0000000002007986 */ /* 0x0001e2000c101124 */
[----:B------:R-:W-:Y:S01]  /*9330*/  IMAD.MOV.U32 R17, RZ, RZ, R19 ;  /* 0x000000ffff117224 */ /* 0x000fe200078e0013 */
[----:B------:R-:W-:Y:S05]  /*9340*/  BRA `(.L_x_2625) ;  /* 0x000004e000007947 */ /* 0x000fea0003800000 */
.L_x_2648:
        /* <DEDUP_REMOVED lines=17> */
.L_x_2655:
[----:B------:R-:W-:-:S04]  /*9460*/  LOP3.LUT R0, R7, 0x80000000, RZ, 0xc0, !PT ;  /* 0x8000000007007812 */ /* 0x000fc800078ec0ff */
[----:B------:R-:W-:-:S04]  /*9470*/  SHF.R.U32.HI R5, RZ, 0x18, R0 ;  /* 0x00000018ff057819 */ /* 0x000fc80000011600 */
[----:B------:R-:W-:-:S04]  /*9480*/  LOP3.LUT R4, R4, R5, RZ, 0xfc, !PT ;  /* 0x0000000504047212 */ /* 0x000fc800078efcff */
[----:B------:R-:W-:Y:S02]  /*9490*/  PRMT R0, R4, 0x7610, R0 ;  /* 0x0000761004007816 */ /* 0x000fe40000000000 */
.L_x_2654:
[----:B------:R-:W-:Y:S05]  /*94a0*/  BSYNC B0 ;  /* 0x0000000000007941 */ /* 0x000fea0003800000 */
.L_x_2653:
[----:B------:R0:W-:Y:S01]  /*94b0*/  STG.E.U8 [R2.64], R0 ;  /* 0x0000000002007986 */ /* 0x0001e2000c101124 */
[----:B------:R-:W-:Y:S01]  /*94c0*/  IMAD.MOV.U32 R17, RZ, RZ, R19 ;  /* 0x000000ffff117224 */ /* 0x000fe200078e0013 */
[----:B------:R-:W-:Y:S05]  /*94d0*/  BRA `(.L_x_2625) ;  /* 0x0000035000007947 */ /* 0x000fea0003800000 */
.L_x_2647:
        /* <DEDUP_REMOVED lines=23> */
.L_x_2630:
        /* <DEDUP_REMOVED lines=21> */
.L_x_2657:
[----:B------:R-:W-:Y:S01]  /*97a0*/  PRMT R4, RZ, 0x5410, R4 ;  /* 0x00005410ff047816 */ /* 0x000fe20000000004 */
[----:B------:R-:W-:-:S05]  /*97b0*/  IMAD.MOV.U32 R17, RZ, RZ, R19 ;  /* 0x000000ffff117224 */ /* 0x000fca00078e0013 */
[----:B------:R-:W0:Y:S02]  /*97c0*/  F2I.U64.TRUNC R4, R4 ;  /* 0x0000000400047311 */ /* 0x000e24000020d800 */
[----:B0-----:R0:W-:Y:S01]  /*97d0*/  STG.E.64 [R2.64], R4 ;  /* 0x0000000402007986 */ /* 0x0011e2000c101b24 */
[----:B------:R-:W-:Y:S05]  /*97e0*/  BRA `(.L_x_2625) ;  /* 0x0000004000007947 */ /* 0x000fea0003800000 */
.L_x_2656:
[----:B------:R-:W-:Y:S01]  /*97f0*/  PRMT R4, RZ, 0x5410, R4 ;  /* 0x00005410ff047816 */ /* 0x000fe20000000004 */
[----:B------:R-:W-:-:S03]  /*9800*/  IMAD.MOV.U32 R17, RZ, RZ, R19 ;  /* 0x000000ffff117224 */ /* 0x000fc600078e0013 */
[----:B------:R-:W0:Y:S02]  /*9810*/  F2I.FTZ.U32.TRUNC.NTZ R5, R4 ;  /* 0x0000000400057305 */ /* 0x000e24000021f000 */
[----:B0-----:R0:W-:Y:S02]  /*9820*/  STG.E [R2.64], R5 ;  /* 0x0000000502007986 */ /* 0x0011e4000c101924 */
.L_x_2625:
[----:B--2---:R-:W-:Y:S05]  /*9830*/  BSYNC B6 ;  /* 0x0000000000067941 */ /* 0x004fea0003800000 */
.L_x_2624:
        /* <DEDUP_REMOVED lines=23> */
.L_x_2663:
[----:B------:R-:W-:-:S06]  /*99b0*/  PRMT R5, RZ, 0x5410, R25 ;  /* 0x00005410ff057816 */ /* 0x000fcc0000000019 */
[----:B------:R-:W0:Y:S02]  /*99c0*/  F2I.S64.TRUNC R4, R5 ;  /* 0x0000000500047311 */ /* 0x000e24000020d900 */
[----:B0-----:R0:W-:Y:S01]  /*99d0*/  STG.E.U8 [R2.64], R4 ;  /* 0x0000000402007986 */ /* 0x0011e2000c101124 */
[----:B------:R-:W-:Y:S05]  /*99e0*/  BRA `(.L_x_2665) ;  /* 0x00000e4000007947 */ /* 0x000fea0003800000 */
.L_x_2662:
        /* <DEDUP_REMOVED lines=10> */
.L_x_2667:
[----:B------:R-:W-:-:S06]  /*9a90*/  PRMT R25, RZ, 0x5410, R25 ;  /* 0x00005410ff197816 */ /* 0x000fcc0000000019 */
[----:B------:R-:W0:Y:S02]  /*9aa0*/  F2I.FTZ.TRUNC.NTZ R25, R25 ;  /* 0x0000001900197305 */ /* 0x000e24000021f100 */
[----:B0-----:R0:W-:Y:S01]  /*9ab0*/  STG.E [R2.64], R25 ;  /* 0x0000001902007986 */ /* 0x0011e2000c101924 */
[----:B------:R-:W-:Y:S05]  /*9ac0*/  BRA `(.L_x_2665) ;  /* 0x00000d6000007947 */ /* 0x000fea0003800000 */
.L_x_2666:
[----:B------:R-:W-:-:S06]  /*9ad0*/  PRMT R25, RZ, 0x5410, R25 ;  /* 0x00005410ff197816 */ /* 0x000fcc0000000019 */
[----:B------:R-:W0:Y:S02]  /*9ae0*/  F2I.FTZ.TRUNC.NTZ R25, R25 ;  /* 0x0000001900197305 */ /* 0x000e24000021f100 */
[----:B0-----:R0:W-:Y:S01]  /*9af0*/  STG.E.U16 [R2.64], R25 ;  /* 0x0000001902007986 */ /* 0x0011e2000c101524 */
[----:B------:R-:W-:Y:S05]  /*9b00*/  BRA `(.L_x_2665) ;  /* 0x00000d2000007947 */ /* 0x000fea0003800000 */
.L_x_2661:
        /* <DEDUP_REMOVED lines=9> */
.L_x_2669:
[----:B------:R-:W-:-:S04]  /*9ba0*/  PRMT R0, RZ, 0x5410, R25 ;  /* 0x00005410ff007816 */ /* 0x000fc80000000019 */
[----:B------:R-:W-:-:S05]  /*9bb0*/  F2FP.PACK_AB R0, RZ, R0 ;  /* 0x00000000ff00723e */ /* 0x000fca00000000ff */
[----:B------:R0:W-:Y:S01]  /*9bc0*/  STG.E.U16 [R2.64], R0 ;  /* 0x0000000002007986 */ /* 0x0001e2000c101524 */
[----:B------:R-:W-:Y:S05]  /*9bd0*/  BRA `(.L_x_2665) ;  /* 0x00000c5000007947 */ /* 0x000fea0003800000 */
.L_x_2668:
        /* <DEDUP_REMOVED lines=10> */
.L_x_2671:
[----:B------:R-:W-:-:S04]  /*9c80*/  PRMT R25, RZ, 0x5410, R25 ;  /* 0x00005410ff197816 */ /* 0x000fc80000000019 */
[----:B------:R-:W-:-:S04]  /*9c90*/  F2FP.PACK_AB R5, RZ, R25 ;  /* 0x00000019ff05723e */ /* 0x000fc800000000ff */
[----:B------:R-:W-:-:S05]  /*9ca0*/  PRMT R5, R5, 0x5410, RZ ;  /* 0x0000541005057816 */ /* 0x000fca00000000ff */
[----:B------:R0:W-:Y:S01]  /*9cb0*/  STG.E [R2.64], R5 ;  /* 0x0000000502007986 */ /* 0x0001e2000c101924 */
[----:B------:R-:W-:Y:S05]  /*9cc0*/  BRA `(.L_x_2665) ;  /* 0x00000b6000007947 */ /* 0x000fea0003800000 */
.L_x_2670:
[----:B------:R-:W-:-:S05]  /*9cd0*/  PRMT R4, RZ, 0x5410, R25 ;  /* 0x00005410ff047816 */ /* 0x000fca0000000019 */
[----:B------:R-:W-:-:S06]  /*9ce0*/  FMUL.FTZ R4, R4, 1 ;  /* 0x3f80000004047820 */ /* 0x000fcc0000410000 */
[----:B------:R-:W0:Y:S02]  /*9cf0*/  F2F.F64.F32 R4, R4 ;  /* 0x0000000400047310 */ /* 0x000e240000201800 */
[----:B0-----:R0:W-:Y:S01]  /*9d00*/  STG.E.64 [R2.64], R4 ;  /* 0x0000000402007986 */ /* 0x0011e2000c101b24 */
[----:B------:R-:W-:Y:S05]  /*9d10*/  BRA `(.L_x_2665) ;  /* 0x00000b1000007947 */ /* 0x000fea0003800000 */
.L_x_2660:
        /* <DEDUP_REMOVED lines=13> */
.L_x_2674:
[----:B------:R-:W-:Y:S01]  /*9df0*/  PRMT R25, RZ, 0x5410, R25 ;  /* 0x00005410ff197816 */ /* 0x000fe20000000019 */
[----:B------:R-:W-:-:S04]  /*9e00*/  CS2R R6, SRZ ;  /* 0x0000000000067805 */ /* 0x000fc8000001ff00 */
[----:B------:R-:W-:-:S06]  /*9e10*/  FMUL.FTZ R4, R25, 1 ;  /* 0x3f80000019047820 */ /* 0x000fcc0000410000 */
[----:B------:R-:W0:Y:S02]  /*9e20*/  F2F.F64.F32 R4, R4 ;  /* 0x0000000400047310 */ /* 0x000e240000201800 */
[----:B0-----:R0:W-:Y:S01]  /*9e30*/  STG.E.128 [R2.64], R4 ;  /* 0x0000000402007986 */ /* 0x0011e2000c101d24 */
[----:B------:R-:W-:Y:S05]  /*9e40*/  BRA `(.L_x_2665) ;  /* 0x000009e000007947 */ /* 0x000fea0003800000 */
.L_x_2673:
        /* <DEDUP_REMOVED lines=21> */
.L_x_2678:
[----:B------:R-:W-:Y:S05]  /*9fa0*/  BSYNC B0 ;  /* 0x0000000000007941 */ /* 0x000fea0003800000 */
.L_x_2677:
[----:B------:R-:W-:-:S05]  /*9fb0*/  LOP3.LUT R5, R0, R5, RZ, 0xfc, !PT ;  /* 0x0000000500057212 */ /* 0x000fca00078efcff */
[----:B------:R0:W-:Y:S01]  /*9fc0*/  STG.E.U8 [R2.64], R5 ;  /* 0x0000000502007986 */ /* 0x0001e2000c101124 */
[----:B------:R-:W-:Y:S05]  /*9fd0*/  BRA `(.L_x_2665) ;  /* 0x0000085000007947 */ /* 0x000fea0003800000 */
.L_x_2676:
        /* <DEDUP_REMOVED lines=13> */
.L_x_2680:
[----:B------:R-:W-:Y:S01]  /*a0b0*/  IMAD.MOV.U32 R0, RZ, RZ, 0x7f ;  /* 0x0000007fff007424 */ /* 0x000fe200078e00ff */
[----:B------:R-:W-:-:S04]  /*a0c0*/  ISETP.GT.U32.AND P0, PT, R4, 0x7f800000, PT ;  /* 0x7f8000000400780c */ /* 0x000fc80003f04070 */
[----:B------:R-:W-:-:S04]  /*a0d0*/  SEL R0, R0, 0x7c, P0 ;  /* 0x0000007c00007807 */ /* 0x000fc80000000000 */
.L_x_2681:
[----:B------:R-:W-:Y:S05]  /*a0e0*/  BSYNC B0 ;  /* 0x0000000000007941 */ /* 0x000fea0003800000 */
.L_x_2679:
[----:B------:R-:W-:-:S04]  /*a0f0*/  LOP3.LUT R4, R25, 0x80000000, RZ, 0xc0, !PT ;  /* 0x8000000019047812 */ /* 0x000fc800078ec0ff */
[----:B------:R-:W-:-:S04]  /*a100*/  SHF.R.U32.HI R5, RZ, 0x18, R4 ;  /* 0x00000018ff057819 */ /* 0x000fc80000011604 */
[----:B------:R-:W-:-:S05]  /*a110*/  LOP3.LUT R5, R0, R5, RZ, 0xfc, !PT ;  /* 0x0000000500057212 */ /* 0x000fca00078efcff */
[----:B------:R0:W-:Y:S01]  /*a120*/  STG.E.U8 [R2.64], R5 ;  /* 0x0000000502007986 */ /* 0x0001e2000c101124 */
[----:B------:R-:W-:Y:S05]  /*a130*/  BRA `(.L_x_2665) ;  /* 0x000006f000007947 */ /* 0x000fea0003800000 */
.L_x_2675:
[----:B------:R0:W-:Y:S01]  /*a140*/  STG.E.U16 [R2.64], R25 ;  /* 0x0000001902007986 */ /* 0x0001e2000c101524 */
[----:B------:R-:W-:Y:S05]  /*a150*/  BRA `(.L_x_2665) ;  /* 0x000006d000007947 */ /* 0x000fea0003800000 */
.L_x_2672:
        /* <DEDUP_REMOVED lines=12> */
.L_x_2684:
        /* <DEDUP_REMOVED lines=17> */
.L_x_2687:
[----:B------:R-:W-:-:S04]  /*a330*/  LOP3.LUT R0, R25, 0x80000000, RZ, 0xc0, !PT ;  /* 0x8000000019007812 */ /* 0x000fc800078ec0ff */
[----:B------:R-:W-:-:S04]  /*a340*/  SHF.R.U32.HI R5, RZ, 0x18, R0 ;  /* 0x00000018ff057819 */ /* 0x000fc80000011600 */
[----:B------:R-:W-:-:S04]  /*a350*/  LOP3.LUT R4, R4, R5, RZ, 0xfc, !PT ;  /* 0x0000000504047212 */ /* 0x000fc800078efcff */
[----:B------:R-:W-:Y:S02]  /*a360*/  PRMT R0, R4, 0x7610, R0 ;  /* 0x0000761004007816 */ /* 0x000fe40000000000 */
.L_x_2686:
[----:B------:R-:W-:Y:S05]  /*a370*/  BSYNC B0 ;  /* 0x0000000000007941 */ /* 0x000fea0003800000 */
.L_x_2685:
[----:B------:R0:W-:Y:S01]  /*a380*/  STG.E.U8 [R2.64], R0 ;  /* 0x0000000002007986 */ /* 0x0001e2000c101124 */
[----:B------:R-:W-:Y:S05]  /*a390*/  BRA `(.L_x_2665) ;  /* 0x0000049000007947 */ /* 0x000fea0003800000 */
.L_x_2683:
        /* <DEDUP_REMOVED lines=17> */
.L_x_2690:
[----:B------:R-:W-:-:S04]  /*a4b0*/  LOP3.LUT R0, R25, 0x80000000, RZ, 0xc0, !PT ;  /* 0x8000000019007812 */ /* 0x000fc800078ec0ff */
[----:B------:R-:W-:-:S04]  /*a4c0*/  SHF.R.U32.HI R5, RZ, 0x18, R0 ;  /* 0x00000018ff057819 */ /* 0x000fc80000011600 */
[----:B------:R-:W-:-:S04]  /*a4d0*/  LOP3.LUT R4, R4, R5, RZ, 0xfc, !PT ;  /* 0x0000000504047212 */ /* 0x000fc800078efcff */
[----:B------:R-:W-:Y:S02]  /*a4e0*/  PRMT R0, R4, 0x7610, R0 ;  /* 0x0000761004007816 */ /* 0x000fe40000000000 */
.L_x_2689:
[----:B------:R-:W-:Y:S05]  /*a4f0*/  BSYNC B0 ;  /* 0x0000000000007941 */ /* 0x000fea0003800000 */
.L_x_2688:
[----:B------:R0:W-:Y:S01]  /*a500*/  STG.E.U8 [R2.64], R0 ;  /* 0x0000000002007986 */ /* 0x0001e2000c101124 */
[----:B------:R-:W-:Y:S05]  /*a510*/  BRA `(.L_x_2665) ;  /* 0x0000031000007947 */ /* 0x000fea0003800000 */
.L_x_2682:
        /* <DEDUP_REMOVED lines=22> */
.L_x_2664:
        /* <DEDUP_REMOVED lines=20> */
.L_x_2692:
[----:B------:R-:W-:-:S06]  /*a7c0*/  PRMT R4, RZ, 0x5410, R25 ;  /* 0x00005410ff047816 */ /* 0x000fcc0000000019 */
[----:B------:R-:W0:Y:S02]  /*a7d0*/  F2I.U64.TRUNC R4, R4 ;  /* 0x0000000400047311 */ /* 0x000e24000020d800 */
[----:B0-----:R0:W-:Y:S01]  /*a7e0*/  STG.E.64 [R2.64], R4 ;  /* 0x0000000402007986 */ /* 0x0011e2000c101b24 */
[----:B------:R-:W-:Y:S05]  /*a7f0*/  BRA `(.L_x_2665) ;  /* 0x0000003000007947 */ /* 0x000fea0003800000 */
.L_x_2691:
[----:B------:R-:W-:-:S06]  /*a800*/  PRMT R25, RZ, 0x5410, R25 ;  /* 0x00005410ff197816 */ /* 0x000fcc0000000019 */
[----:B------:R-:W0:Y:S02]  /*a810*/  F2I.FTZ.U32.TRUNC.NTZ R25, R25 ;  /* 0x0000001900197305 */ /* 0x000e24000021f000 */
[----:B0-----:R0:W-:Y:S02]  /*a820*/  STG.E [R2.64], R25 ;  /* 0x0000001902007986 */ /* 0x0011e4000c101924 */
.L_x_2665:
        /* <DEDUP_REMOVED lines=23> */
.L_x_2696:
[----:B------:R-:W-:-:S06]  /*a9a0*/  PRMT R5, RZ, 0x5410, R24 ;  /* 0x00005410ff057816 */ /* 0x000fcc0000000018 */
[----:B------:R-:W0:Y:S02]  /*a9b0*/  F2I.S64.TRUNC R4, R5 ;  /* 0x0000000500047311 */ /* 0x000e24000020d900 */
[----:B0-----:R0:W-:Y:S01]  /*a9c0*/  STG.E.U8 [R2.64], R4 ;  /* 0x0000000402007986 */ /* 0x0011e2000c101124 */
[----:B------:R-:W-:Y:S05]  /*a9d0*/  BRA `(.L_x_2698) ;  /* 0x00000e4000007947 */ /* 0x000fea0003800000 */
.L_x_2695:
        /* <DEDUP_REMOVED lines=10> */
.L_x_2700:
[----:B------:R-:W-:-:S04]  /*aa80*/  PRMT R24, RZ, 0x5410, R24 ;  /* 0x00005410ff187816 */ /* 0x000fc80000000018 */
[----:B------:R-:W0:Y:S02]  /*aa90*/  F2I.FTZ.TRUNC.NTZ R5, R24 ;  /* 0x0000001800057305 */ /* 0x000e24000021f100 */
[----:B0-----:R0:W-:Y:S01]  /*aaa0*/  STG.E [R2.64], R5 ;  /* 0x0000000502007986 */ /* 0x0011e2000c101924 */
[----:B------:R-:W-:Y:S05]  /*aab0*/  BRA `(.L_x_2698) ;  /* 0x00000d6000007947 */ /* 0x000fea0003800000 */
.L_x_2699:
[----:B------:R-:W-:-:S04]  /*aac0*/  PRMT R24, RZ, 0x5410, R24 ;  /* 0x00005410ff187816 */ /* 0x000fc80000000018 */
[----:B------:R-:W0:Y:S02]  /*aad0*/  F2I.FTZ.TRUNC.NTZ R5, R24 ;  /* 0x0000001800057305 */ /* 0x000e24000021f100 */
[----:B0-----:R0:W-:Y:S01]  /*aae0*/  STG.E.U16 [R2.64], R5 ;  /* 0x0000000502007986 */ /* 0x0011e2000c101524 */
[----:B------:R-:W-:Y:S05]  /*aaf0*/  BRA `(.L_x_2698) ;  /* 0x00000d2000007947 */ /* 0x000fea0003800000 */
.L_x_2694:
        /* <DEDUP_REMOVED lines=9> */
.L_x_2702:
[----:B------:R-:W-:-:S04]  /*ab90*/  PRMT R0, RZ, 0x5410, R24 ;  /* 0x00005410ff007816 */ /* 0x000fc80000000018 */
[----:B------:R-:W-:-:S05]  /*aba0*/  F2FP.PACK_AB R0, RZ, R0 ;  /* 0x00000000ff00723e */ /* 0x000fca00000000ff */
[----:B------:R0:W-:Y:S01]  /*abb0*/  STG.E.U16 [R2.64], R0 ;  /* 0x0000000002007986 */ /* 0x0001e2000c101524 */
[----:B------:R-:W-:Y:S05]  /*abc0*/  BRA `(.L_x_2698) ;  /* 0x00000c5000007947 */ /* 0x000fea0003800000 */
.L_x_2701:
        /* <DEDUP_REMOVED lines=10> */
.L_x_2704:
[----:B------:R-:W-:-:S04]  /*ac70*/  PRMT R24, RZ, 0x5410, R24 ;  /* 0x00005410ff187816 */ /* 0x000fc80000000018 */
[----:B------:R-:W-:-:S04]  /*ac80*/  F2FP.PACK_AB R5, RZ, R24 ;  /* 0x00000018ff05723e */ /* 0x000fc800000000ff */
[----:B------:R-:W-:-:S05]  /*ac90*/  PRMT R5, R5, 0x5410, RZ ;  /* 0x0000541005057816 */ /* 0x000fca00000000ff */
[----:B------:R0:W-:Y:S01]  /*aca0*/  STG.E [R2.64], R5 ;  /* 0x0000000502007986 */ /* 0x0001e2000c101924 */
[----:B------:R-:W-:Y:S05]  /*acb0*/  BRA `(.L_x_2698) ;  /* 0x00000b6000007947 */ /* 0x000fea0003800000 */
.L_x_2703:
[----:B------:R-:W-:-:S05]  /*acc0*/  PRMT R4, RZ, 0x5410, R24 ;  /* 0x00005410ff047816 */ /* 0x000fca0000000018 */
[----:B------:R-:W-:-:S06]  /*acd0*/  FMUL.FTZ R4, R4, 1 ;  /* 0x3f80000004047820 */ /* 0x000fcc0000410000 */
[----:B------:R-:W0:Y:S02]  /*ace0*/  F2F.F64.F32 R4, R4 ;  /* 0x0000000400047310 */ /* 0x000e240000201800 */
[----:B0-----:R0:W-:Y:S01]  /*acf0*/  STG.E.64 [R2.64], R4 ;  /* 0x0000000402007986 */ /* 0x0011e2000c101b24 */
[----:B------:R-:W-:Y:S05]  /*ad00*/  BRA `(.L_x_2698) ;  /* 0x00000b1000007947 */ /* 0x000fea0003800000 */
.L_x_2693:
        /* <DEDUP_REMOVED lines=13> */
.L_x_2707:
[----:B------:R-:W-:Y:S01]  /*ade0*/  PRMT R24, RZ, 0x5410, R24 ;  /* 0x00005410ff187816 */ /* 0x000fe20000000018 */
[----:B------:R-:W-:-:S04]  /*adf0*/  CS2R R6, SRZ ;  /* 0x0000000000067805 */ /* 0x000fc8000001ff00 */
[----:B------:R-:W-:-:S06]  /*ae00*/  FMUL.FTZ R4, R24, 1 ;  /* 0x3f80000018047820 */ /* 0x000fcc0000410000 */
[----:B------:R-:W0:Y:S02]  /*ae10*/  F2F.F64.F32 R4, R4 ;  /* 0x0000000400047310 */ /* 0x000e240000201800 */
[----:B0-----:R0:W-:Y:S01]  /*ae20*/  STG.E.128 [R2.64], R4 ;  /* 0x0000000402007986 */ /* 0x0011e2000c101d24 */
[----:B------:R-:W-:Y:S05]  /*ae30*/  BRA `(.L_x_2698) ;  /* 0x000009e000007947 */ /* 0x000fea0003800000 */
.L_x_2706:
        /* <DEDUP_REMOVED lines=21> */
.L_x_2711:
[----:B------:R-:W-:Y:S05]  /*af90*/  BSYNC B0 ;  /* 0x0000000000007941 */ /* 0x000fea0003800000 */
.L_x_2710:
[----:B------:R-:W-:-:S05]  /*afa0*/  LOP3.LUT R5, R0, R5, RZ, 0xfc, !PT ;  /* 0x0000000500057212 */ /* 0x000fca00078efcff */
[----:B------:R0:W-:Y:S01]  /*afb0*/  STG.E.U8 [R2.64], R5 ;  /* 0x0000000502007986 */ /* 0x0001e2000c101124 */
[----:B------:R-:W-:Y:S05]  /*afc0*/  BRA `(.L_x_2698) ;  /* 0x0000085000007947 */ /* 0x000fea0003800000 */
.L_x_2709:
        /* <DEDUP_REMOVED lines=13> */
.L_x_2713:
[----:B------:R-:W-:Y:S01]  /*b0a0*/  IMAD.MOV.U32 R0, RZ, RZ, 0x7f ;  /* 0x0000007fff007424 */ /* 0x000fe200078e00ff */
[----:B------:R-:W-:-:S04]  /*b0b0*/  ISETP.GT.U32.AND P0, PT, R4, 0x7f800000, PT ;  /* 0x7f8000000400780c */ /* 0x000fc80003f04070 */
[----:B------:R-:W-:-:S04]  /*b0c0*/  SEL R0, R0, 0x7c, P0 ;  /* 0x0000007c00007807 */ /* 0x000fc80000000000 */
.L_x_2714:
[----:B------:R-:W-:Y:S05]  /*b0d0*/  BSYNC B0 ;  /* 0x0000000000007941 */ /* 0x000fea0003800000 */
.L_x_2712:
[----:B------:R-:W-:-:S04]  /*b0e0*/  LOP3.LUT R4, R5, 0x80000000, RZ, 0xc0, !PT ;  /* 0x8000000005047812 */ /* 0x000fc800078ec0ff */
[----:B------:R-:W-:-:S04]  /*b0f0*/  SHF.R.U32.HI R5, RZ, 0x18, R4 ;  /* 0x00000018ff057819 */ /* 0x000fc80000011604 */
[----:B------:R-:W-:-:S05]  /*b100*/  LOP3.LUT R5, R0, R5, RZ, 0xfc, !PT ;  /* 0x0000000500057212 */ /* 0x000fca00078efcff */
[----:B------:R0:W-:Y:S01]  /*b110*/  STG.E.U8 [R2.64], R5 ;  /* 0x0000000502007986 */ /* 0x0001e2000c101124 */
[----:B------:R-:W-:Y:S05]  /*b120*/  BRA `(.L_x_2698) ;  /* 0x000006f000007947 */ /* 0x000fea0003800000 */
.L_x_2708:
[----:B------:R0:W-:Y:S01]  /*b130*/  STG.E.U16 [R2.64], R24 ;  /* 0x0000001802007986 */ /* 0x0001e2000c101524 */
[----:B------:R-:W-:Y:S05]  /*b140*/  BRA `(.L_x_2698) ;  /* 0x000006d000007947 */ /* 0x000fea0003800000 */
.L_x_2705:
        /* <DEDUP_REMOVED lines=12> */
.L_x_2717:
        /* <DEDUP_REMOVED lines=17> */
.L_x_2720:
[----:B------:R-:W-:-:S04]  /*b320*/  LOP3.LUT R0, R7, 0x80000000, RZ, 0xc0, !PT ;  /* 0x8000000007007812 */ /* 0x000fc800078ec0ff */
[----:B------:R-:W-:-:S04]  /*b330*/  SHF.R.U32.HI R5, RZ, 0x18, R0 ;  /* 0x00000018ff057819 */ /* 0x000fc80000011600 */
[----:B------:R-:W-:-:S04]  /*b340*/  LOP3.LUT R4, R4, R5, RZ, 0xfc, !PT ;  /* 0x0000000504047212 */ /* 0x000fc800078efcff */
[----:B------:R-:W-:Y:S02]  /*b350*/  PRMT R0, R4, 0x7610, R0 ;  /* 0x0000761004007816 */ /* 0x000fe40000000000 */
.L_x_2719:
[----:B------:R-:W-:Y:S05]  /*b360*/  BSYNC B0 ;  /* 0x0000000000007941 */ /* 0x000fea0003800000 */
.L_x_2718:
[----:B------:R0:W-:Y:S01]  /*b370*/  STG.E.U8 [R2.64], R0 ;  /* 0x0000000002007986 */ /* 0x0001e2000c101124 */
[----:B------:R-:W-:Y:S05]  /*b380*/  BRA `(.L_x_2698) ;  /* 0x0000049000007947 */ /* 0x000fea0003800000 */
.L_x_2716:
        /* <DEDUP_REMOVED lines=17> */
.L_x_2723:
[----:B------:R-:W-:-:S04]  /*b4a0*/  LOP3.LUT R0, R7, 0x80000000, RZ, 0xc0, !PT ;  /* 0x8000000007007812 */ /* 0x000fc800078ec0ff */
[----:B------:R-:W-:-:S04]  /*b4b0*/  SHF.R.U32.HI R5, RZ, 0x18, R0 ;  /* 0x00000018ff057819 */ /* 0x000fc80000011600 */
[----:B------:R-:W-:-:S04]  /*b4c0*/  LOP3.LUT R4, R4, R5, RZ, 0xfc, !PT ;  /* 0x0000000504047212 */ /* 0x000fc800078efcff */
[----:B------:R-:W-:Y:S02]  /*b4d0*/  PRMT R0, R4, 0x7610, R0 ;  /* 0x0000761004007816 */ /* 0x000fe40000000000 */
.L_x_2722:
[----:B------:R-:W-:Y:S05]  /*b4e0*/  BSYNC B0 ;  /* 0x0000000000007941 */ /* 0x000fea0003800000 */
.L_x_2721:
[----:B------:R0:W-:Y:S01]  /*b4f0*/  STG.E.U8 [R2.64], R0 ;  /* 0x0000000002007986 */ /* 0x0001e2000c101124 */
[----:B------:R-:W-:Y:S05]  /*b500*/  BRA `(.L_x_2698) ;  /* 0x0000031000007947 */ /* 0x000fea0003800000 */
.L_x_2715:
        /* <DEDUP_REMOVED lines=22> */
.L_x_2697:
        /* <DEDUP_REMOVED lines=20> */
.L_x_2725:
[----:B------:R-:W-:-:S06]  /*b7b0*/  PRMT R4, RZ, 0x5410, R24 ;  /* 0x00005410ff047816 */ /* 0x000fcc0000000018 */
[----:B------:R-:W0:Y:S02]  /*b7c0*/  F2I.U64.TRUNC R4, R4 ;  /* 0x0000000400047311 */ /* 0x000e24000020d800 */
[----:B0-----:R0:W-:Y:S01]  /*b7d0*/  STG.E.64 [R2.64], R4 ;  /* 0x0000000402007986 */ /* 0x0011e2000c101b24 */
[----:B------:R-:W-:Y:S05]  /*b7e0*/  BRA `(.L_x_2698) ;  /* 0x0000003000007947 */ /* 0x000fea0003800000 */
.L_x_2724:
[----:B------:R-:W-:-:S04]  /*b7f0*/  PRMT R24, RZ, 0x5410, R24 ;  /* 0x00005410ff187816 */ /* 0x000fc80000000018 */
[----:B------:R-:W0:Y:S02]  /*b800*/  F2I.FTZ.U32.TRUNC.NTZ R5, R24 ;  /* 0x0000001800057305 */ /* 0x000e24000021f000 */
[----:B0-----:R0:W-:Y:S02]  /*b810*/  STG.E [R2.64], R5 ;  /* 0x0000000502007986 */ /* 0x0011e4000c101924 */
.L_x_2698:
[----:B------:R-:W-:Y:S02]  /*b820*/  IADD3 R17, R17, 0x80, RZ ;  /* 0x0000008011117810 */ /* 0x000fe40007ffe0ff */
.L_x_2659:
[----:B------:R-:W-:Y:S05]  /*b830*/  BSYNC B6 ;  /* 0x0000000000067941 */ /* 0x000fea0003800000 */
.L_x_2658:
        /* <DEDUP_REMOVED lines=21> */
.L_x_2729:
[----:B------:R-:W-:-:S06]  /*b990*/  PRMT R5, RZ, 0x5410, R23 ;  /* 0x00005410ff057816 */ /* 0x000fcc0000000017 */
[----:B------:R-:W0:Y:S02]  /*b9a0*/  F2I.S64.TRUNC R4, R5 ;  /* 0x0000000500047311 */ /* 0x000e24000020d900 */
[----:B0-----:R-:W-:Y:S01]  /*b9b0*/  STG.E.U8 [R2.64], R4 ;  /* 0x0000000402007986 */ /* 0x001fe2000c101124 */
[----:B------:R-:W-:Y:S05]  /*b9c0*/  EXIT ;  /* 0x000000000000794d */ /* 0x000fea0003800000 */
.L_x_2728:
        /* <DEDUP_REMOVED lines=10> */
.L_x_2732:
[----:B------:R-:W-:-:S06]  /*ba70*/  PRMT R23, RZ, 0x5410, R23 ;  /* 0x00005410ff177816 */ /* 0x000fcc0000000017 */
[----:B------:R-:W0:Y:S02]  /*ba80*/  F2I.FTZ.TRUNC.NTZ R23, R23 ;  /* 0x0000001700177305 */ /* 0x000e24000021f100 */
[----:B0-----:R-:W-:Y:S01]  /*ba90*/  STG.E [R2.64], R23 ;  /* 0x0000001702007986 */ /* 0x001fe2000c101924 */
[----:B------:R-:W-:Y:S05]  /*baa0*/  EXIT ;  /* 0x000000000000794d */ /* 0x000fea0003800000 */
.L_x_2731:
[----:B------:R-:W-:-:S06]  /*bab0*/  PRMT R23, RZ, 0x5410, R23 ;  /* 0x00005410ff177816 */ /* 0x000fcc0000000017 */
[----:B------:R-:W0:Y:S02]  /*bac0*/  F2I.FTZ.TRUNC.NTZ R23, R23 ;  /* 0x0000001700177305 */ /* 0x000e24000021f100 */
[----:B0-----:R-:W-:Y:S01]  /*bad0*/  STG.E.U16 [R2.64], R23 ;  /* 0x0000001702007986 */ /* 0x001fe2000c101524 */
[----:B------:R-:W-:Y:S05]  /*bae0*/  EXIT ;  /* 0x000000000000794d */ /* 0x000fea0003800000 */
.L_x_2727:
        /* <DEDUP_REMOVED lines=9> */
.L_x_2734:
[----:B------:R-:W-:-:S04]  /*bb80*/  PRMT R0, RZ, 0x5410, R23 ;  /* 0x00005410ff007816 */ /* 0x000fc80000000017 */
[----:B------:R-:W-:-:S05]  /*bb90*/  F2FP.PACK_AB R0, RZ, R0 ;  /* 0x00000000ff00723e */ /* 0x000fca00000000ff */
[----:B------:R-:W-:Y:S01]  /*bba0*/  STG.E.U16 [R2.64], R0 ;  /* 0x0000000002007986 */ /* 0x000fe2000c101524 */
[----:B------:R-:W-:Y:S05]  /*bbb0*/  EXIT ;  /* 0x000000000000794d */ /* 0x000fea0003800000 */
.L_x_2733:
        /* <DEDUP_REMOVED lines=10> */
.L_x_2736:
[----:B------:R-:W-:-:S04]  /*bc60*/  PRMT R23, RZ, 0x5410, R23 ;  /* 0x00005410ff177816 */ /* 0x000fc80000000017 */
[----:B------:R-:W-:-:S04]  /*bc70*/  F2FP.PACK_AB R5, RZ, R23 ;  /* 0x00000017ff05723e */ /* 0x000fc800000000ff */
[----:B------:R-:W-:-:S05]  /*bc80*/  PRMT R5, R5, 0x5410, RZ ;  /* 0x0000541005057816 */ /* 0x000fca00000000ff */
[----:B------:R-:W-:Y:S01]  /*bc90*/  STG.E [R2.64], R5 ;  /* 0x0000000502007986 */ /* 0x000fe2000c101924 */
[----:B------:R-:W-:Y:S05]  /*bca0*/  EXIT ;  /* 0x000000000000794d */ /* 0x000fea0003800000 */
.L_x_2735:
[----:B------:R-:W-:-:S05]  /*bcb0*/  PRMT R4, RZ, 0x5410, R23 ;  /* 0x00005410ff047816 */ /* 0x000fca0000000017 */
[----:B------:R-:W-:-:S06]  /*bcc0*/  FMUL.FTZ R4, R4, 1 ;  /* 0x3f80000004047820 */ /* 0x000fcc0000410000 */
[----:B------:R-:W0:Y:S02]  /*bcd0*/  F2F.F64.F32 R4, R4 ;  /* 0x0000000400047310 */ /* 0x000e240000201800 */
[----:B0-----:R-:W-:Y:S01]  /*bce0*/  STG.E.64 [R2.64], R4 ;  /* 0x0000000402007986 */ /* 0x001fe2000c101b24 */
[----:B------:R-:W-:Y:S05]  /*bcf0*/  EXIT ;  /* 0x000000000000794d */ /* 0x000fea0003800000 */
.L_x_2726:
        /* <DEDUP_REMOVED lines=13> */
.L_x_2739:
[----:B------:R-:W-:Y:S01]  /*bdd0*/  PRMT R23, RZ, 0x5410, R23 ;  /* 0x00005410ff177816 */ /* 0x000fe20000000017 */
[----:B------:R-:W-:-:S04]  /*bde0*/  CS2R R6, SRZ ;  /* 0x0000000000067805 */ /* 0x000fc8000001ff00 */
[----:B------:R-:W-:-:S06]  /*bdf0*/  FMUL.FTZ R4, R23, 1 ;  /* 0x3f80000017047820 */ /* 0x000fcc0000410000 */
[----:B------:R-:W0:Y:S02]  /*be00*/  F2F.F64.F32 R4, R4 ;  /* 0x0000000400047310 */ /* 0x000e240000201800 */
[----:B0-----:R-:W-:Y:S01]  /*be10*/  STG.E.128 [R2.64], R4 ;  /* 0x0000000402007986 */ /* 0x001fe2000c101d24 */
[----:B------:R-:W-:Y:S05]  /*be20*/  EXIT ;  /* 0x000000000000794d */ /* 0x000fea0003800000 */
.L_x_2738:
        /* <DEDUP_REMOVED lines=21> */
.L_x_2743:
[----:B------:R-:W-:Y:S05]  /*bf80*/  BSYNC B0 ;  /* 0x0000000000007941 */ /* 0x000fea0003800000 */
.L_x_2742:
[----:B------:R-:W-:-:S05]  /*bf90*/  LOP3.LUT R5, R0, R5, RZ, 0xfc, !PT ;  /* 0x0000000500057212 */ /* 0x000fca00078efcff */
[----:B------:R-:W-:Y:S01]  /*bfa0*/  STG.E.U8 [R2.64], R5 ;  /* 0x0000000502007986 */ /* 0x000fe2000c101124 */
[----:B------:R-:W-:Y:S05]  /*bfb0*/  EXIT ;  /* 0x000000000000794d */ /* 0x000fea0003800000 */
.L_x_2741:
        /* <DEDUP_REMOVED lines=13> */
.L_x_2745:
[----:B------:R-:W-:Y:S01]  /*c090*/  IMAD.MOV.U32 R0, RZ, RZ, 0x7f ;  /* 0x0000007fff007424 */ /* 0x000fe200078e00ff */
[----:B------:R-:W-:-:S04]  /*c0a0*/  ISETP.GT.U32.AND P0, PT, R4, 0x7f800000, PT ;  /* 0x7f8000000400780c */ /* 0x000fc80003f04070 */
[----:B------:R-:W-:-:S04]  /*c0b0*/  SEL R0, R0, 0x7c, P0 ;  /* 0x0000007c00007807 */ /* 0x000fc80000000000 */
.L_x_2746:
[----:B------:R-:W-:Y:S05]  /*c0c0*/  BSYNC B0 ;  /* 0x0000000000007941 */ /* 0x000fea0003800000 */
.L_x_2744:
[----:B------:R-:W-:-:S04]  /*c0d0*/  LOP3.LUT R4, R23, 0x80000000, RZ, 0xc0, !PT ;  /* 0x8000000017047812 */ /* 0x000fc800078ec0ff */
[----:B------:R-:W-:-:S04]  /*c0e0*/  SHF.R.U32.HI R5, RZ, 0x18, R4 ;  /* 0x00000018ff057819 */ /* 0x000fc80000011604 */
[----:B------:R-:W-:-:S05]  /*c0f0*/  LOP3.LUT R5, R0, R5, RZ, 0xfc, !PT ;  /* 0x0000000500057212 */ /* 0x000fca00078efcff */
[----:B------:R-:W-:Y:S01]  /*c100*/  STG.E.U8 [R2.64], R5 ;  /* 0x0000000502007986 */ /* 0x000fe2000c101124 */
[----:B------:R-:W-:Y:S05]  /*c110*/  EXIT ;  /* 0x000000000000794d */ /* 0x000fea0003800000 */
.L_x_2740:
[----:B------:R-:W-:Y:S01]  /*c120*/  STG.E.U16 [R2.64], R23 ;  /* 0x0000001702007986 */ /* 0x000fe2000c101524 */
[----:B------:R-:W-:Y:S05]  /*c130*/  EXIT ;  /* 0x000000000000794d */ /* 0x000fea0003800000 */
.L_x_2737:
        /* <DEDUP_REMOVED lines=12> */
.L_x_2749:
        /* <DEDUP_REMOVED lines=17> */
.L_x_2752:
[----:B------:R-:W-:-:S04]  /*c310*/  LOP3.LUT R0, R23, 0x80000000, RZ, 0xc0, !PT ;  /* 0x8000000017007812 */ /* 0x000fc800078ec0ff */
[----:B------:R-:W-:-:S04]  /*c320*/  SHF.R.U32.HI R5, RZ, 0x18, R0 ;  /* 0x00000018ff057819 */ /* 0x000fc80000011600 */
[----:B------:R-:W-:-:S04]  /*c330*/  LOP3.LUT R4, R4, R5, RZ, 0xfc, !PT ;  /* 0x0000000504047212 */ /* 0x000fc800078efcff */
[----:B------:R-:W-:Y:S02]  /*c340*/  PRMT R0, R4, 0x7610, R0 ;  /* 0x0000761004007816 */ /* 0x000fe40000000000 */
.L_x_2751:
[----:B------:R-:W-:Y:S05]  /*c350*/  BSYNC B0 ;  /* 0x0000000000007941 */ /* 0x000fea0003800000 */
.L_x_2750:
[----:B------:R-:W-:Y:S01]  /*c360*/  STG.E.U8 [R2.64], R0 ;  /* 0x0000000002007986 */ /* 0x000fe2000c101124 */
[----:B------:R-:W-:Y:S05]  /*c370*/  EXIT ;  /* 0x000000000000794d */ /* 0x000fea0003800000 */
.L_x_2748:
        /* <DEDUP_REMOVED lines=17> */
.L_x_2755:
[----:B------:R-:W-:-:S04]  /*c490*/  LOP3.LUT R0, R23, 0x80000000, RZ, 0xc0, !PT ;  /* 0x8000000017007812 */ /* 0x000fc800078ec0ff */
[----:B------:R-:W-:-:S04]  /*c4a0*/  SHF.R.U32.HI R5, RZ, 0x18, R0 ;  /* 0x00000018ff057819 */ /* 0x000fc80000011600 */
[----:B------:R-:W-:-:S04]  /*c4b0*/  LOP3.LUT R4, R4, R5, RZ, 0xfc, !PT ;  /* 0x0000000504047212 */ /* 0x000fc800078efcff */
[----:B------:R-:W-:Y:S02]  /*c4c0*/  PRMT R0, R4, 0x7610, R0 ;  /* 0x0000761004007816 */ /* 0x000fe40000000000 */
.L_x_2754:
[----:B------:R-:W-:Y:S05]  /*c4d0*/  BSYNC B0 ;  /* 0x0000000000007941 */ /* 0x000fea0003800000 */
.L_x_2753:
[----:B------:R-:W-:Y:S01]  /*c4e0*/  STG.E.U8 [R2.64], R0 ;  /* 0x0000000002007986 */ /* 0x000fe2000c101124 */
[----:B------:R-:W-:Y:S05]  /*c4f0*/  EXIT ;  /* 0x000000000000794d */ /* 0x000fea0003800000 */
.L_x_2747:
        /* <DEDUP_REMOVED lines=22> */
.L_x_2730:
        /* <DEDUP_REMOVED lines=20> */
.L_x_2757:
[----:B------:R-:W-:-:S06]  /*c7a0*/  PRMT R4, RZ, 0x5410, R23 ;  /* 0x00005410ff047816 */ /* 0x000fcc0000000017 */
[----:B------:R-:W0:Y:S02]  /*c7b0*/  F2I.U64.TRUNC R4, R4 ;  /* 0x0000000400047311 */ /* 0x000e24000020d800 */
[----:B0-----:R-:W-:Y:S01]  /*c7c0*/  STG.E.64 [R2.64], R4 ;  /* 0x0000000402007986 */ /* 0x001fe2000c101b24 */
[----:B------:R-:W-:Y:S05]  /*c7d0*/  EXIT ;  /* 0x000000000000794d */ /* 0x000fea0003800000 */
.L_x_2756:
[----:B------:R-:W-:-:S06]  /*c7e0*/  PRMT R23, RZ, 0x5410, R23 ;  /* 0x00005410ff177816 */ /* 0x000fcc0000000017 */
[----:B------:R-:W0:Y:S02]  /*c7f0*/  F2I.FTZ.U32.TRUNC.NTZ R23, R23 ;  /* 0x0000001700177305 */ /* 0x000e24000021f000 */
[----:B0-----:R-:W-:Y:S01]  /*c800*/  STG.E [R2.64], R23 ;  /* 0x0000001702007986 */ /* 0x001fe2000c101924 */
[----:B------:R-:W-:Y:S05]  /*c810*/  EXIT ;  /* 0x000000000000794d */ /* 0x000fea0003800000 */
.L_x_2758:
        /* <DEDUP_REMOVED lines=14> */
.L_x_16508:


//--------------------- .text._ZN2at6native18elementwise_kernelILi128ELi4EZNS0_22gpu_kernel_impl_nocastINS0_13BinaryFunctorIN3c108BFloat16ES5_S5_NS0_15binary_internal10MulFunctorIfEEEEEEvRNS_18TensorIteratorBaseERKT_EUliE_EEviT1_ --------------------------
	.section	.text._ZN2at6native18elementwise_kernelILi128ELi4EZNS0_22gpu_kernel_impl_nocastINS0_13BinaryFunctorIN3c108BFloat16ES5_S5_NS0_15binary_internal10MulFunctorIfEEEEEEvRNS_18TensorIteratorBaseERKT_EUliE_EEviT1_,"ax",@progbits
	.sectioninfo	@"SHI_REGISTERS=12"
	.align	128
        .global         _ZN2at6native18elementwise_kernelILi128ELi4EZNS0_22gpu_kernel_impl_nocastINS0_13BinaryFunctorIN3c108BFloat16ES5_S5_NS0_15binary_internal10MulFunctorIfEEEEEEvRNS_18TensorIteratorBaseERKT_EUliE_EEviT1_
        .type           _ZN2at6native18elementwise_kernelILi128ELi4EZNS0_22gpu_kernel_impl_nocastINS0_13BinaryFunctorIN3c108BFloat16ES5_S5_NS0_15binary_internal10MulFunctorIfEEEEEEvRNS_18TensorIteratorBaseERKT_EUliE_EEviT1_,@function
        .size           _ZN2at6native18elementwise_kernelILi128ELi4EZNS0_22gpu_kernel_impl_nocastINS0_13BinaryFunctorIN3c108BFloat16ES5_S5_NS0_15binary_internal10MulFunctorIfEEEEEEvRNS_18TensorIteratorBaseERKT_EUliE_EEviT1_,(.L_x_16509 - _ZN2at6native18elementwise_kernelILi128ELi4EZNS0_22gpu_kernel_impl_nocastINS0_13BinaryFunctorIN3c108BFloat16ES5_S5_NS0_15binary_internal10MulFunctorIfEEEEEEvRNS_18TensorIteratorBaseERKT_EUliE_EEviT1_)
        .other          _ZN2at6native18elementwise_kernelILi128ELi4EZNS0_22gpu_kernel_impl_nocastINS0_13BinaryFunctorIN3c108BFloat16ES5_S5_NS0_15binary_internal10MulFunctorIfEEEEEEvRNS_18TensorIteratorBaseERKT_EUliE_EEviT1_,@"STO_CUDA_ENTRY STV_DEFAULT"
_ZN2at6native18elementwise_kernelILi128ELi4EZNS0_22gpu_kernel_impl_nocastINS0_13BinaryFunctorIN3c108BFloat16ES5_S5_NS0_15binary_internal10MulFunctorIfEEEEEEvRNS_18TensorIteratorBaseERKT_EUliE_EEviT1_:
.text._ZN2at6native18elementwise_kernelILi128ELi4EZNS0_22gpu_kernel_impl_nocastINS0_13BinaryFunctorIN3c108BFloat16ES5_S5_NS0_15binary_internal10MulFunctorIfEEEEEEvRNS_18TensorIteratorBaseERKT_EUliE_EEviT1_:
        /* <DEDUP_REMOVED lines=260> */
[----:B------:R-:W-:-:S03]  /*1040*/  @P0 IMAD R3, R9, c[0x0][0x3c0], R3 ;  /* 0x0000f00009030a24 */ /* 0x000fc600078e0203 */
.L_x_2761:
[----:B------:R-:W-:Y:S02]  /*1050*/  IADD3 R4, P0, R4, c[0x0][0x3d0], RZ ;  /* 0x0000f40004047a10 */ /* 0x000fe40007f1e0ff */
[----:B------:R-:W-:Y:S02]  /*1060*/  IADD3 R6, P1, R3, c[0x0][0x3d8], RZ ;  /* 0x0000f60003067a10 */ /* 0x000fe40007f3e0ff */
[----:B------:R-:W-:Y:S02]  /*1070*/  IADD3.X R5, RZ, c[0x0][0x3d4], RZ, P0, !PT ;  /* 0x0000f500ff057a10 */ /* 0x000fe400007fe4ff */
[----:B------:R-:W-:-:S03]  /*1080*/  IADD3.X R7, RZ, c[0x0][0x3dc], RZ, P1, !PT ;  /* 0x0000f700ff077a10 */ /* 0x000fc60000ffe4ff */
[----:B------:R-:W2:Y:S04]  /*1090*/  LDG.E.U16 R4, [R4.64] ;  /* 0x0000000404047981 */ /* 0x000ea8000c1e1500 */
[----:B------:R-:W3:Y:S01]  /*10a0*/  LDG.E.U16 R6, [R6.64] ;  /* 0x0000000406067981 */ /* 0x000ee2000c1e1500 */
[----:B------:R-:W-:Y:S02]  /*10b0*/  IADD3 R2, P0, R2, c[0x0][0x3c8], RZ ;  /* 0x0000f20002027a10 */ /* 0x000fe40007f1e0ff */
[----:B------:R-:W-:Y:S02]  /*10c0*/  IADD3 R0, R0, 0x80, RZ ;  /* 0x0000008000007810 */ /* 0x000fe40007ffe0ff */
[----:B--2---:R-:W-:Y:S02]  /*10d0*/  PRMT R4, RZ, 0x5410, R4 ;  /* 0x00005410ff047816 */ /* 0x004fe40000000004 */
[----:B---3--:R-:W-:-:S05]  /*10e0*/  PRMT R3, RZ, 0x5410, R6 ;  /* 0x00005410ff037816 */ /* 0x008fca0000000006 */
[----:B------:R-:W-:-:S05]  /*10f0*/  FMUL.FTZ R3, R4, R3 ;  /* 0x0000000304037220 */ /* 0x000fca0000410000 */
[----:B------:R-:W-:Y:S02]  /*1100*/  F2FP.BF16.PACK_AB R5, RZ, R3 ;  /* 0x00000003ff05723e */ /* 0x000fe400000010ff */
[----:B------:R-:W-:-:S05]  /*1110*/  IADD3.X R3, RZ, c[0x0][0x3cc], RZ, P0, !PT ;  /* 0x0000f300ff037a10 */ /* 0x000fca00007fe4ff */
[----:B------:R0:W-:Y:S02]  /*1120*/  STG.E.U16 [R2.64], R5 ;  /* 0x0000000502007986 */ /* 0x0001e4000c101504 */
.L_x_2760:
[----:B------:R-:W-:Y:S05]  /*1130*/  BSYNC B0 ;  /* 0x0000000000007941 */ /* 0x000fea0003800000 */
.L_x_2759:
        /* <DEDUP_REMOVED lines=256> */
.L_x_2764:
        /* <DEDUP_REMOVED lines=12> */
[----:B------:R-:W-:Y:S02]  /*2200*/  IADD3.X R3, RZ, c[0x0][0x3cc], RZ, P0, !PT ;  /* 0x0000f300ff037a10 */ /* 0x000fe400007fe4ff */
[----:B------:R-:W-:-:S03]  /*2210*/  ISETP.GE.AND P0, PT, R0, c[0x0][0x160], PT ;  /* 0x0000580000007a0c */ /* 0x000fc60003f06270 */
[----:B------:R0:W-:Y:S10]  /*2220*/  STG.E.U16 [R2.64], R5 ;  /* 0x0000000502007986 */ /* 0x0001f4000c101504 */
        /* <DEDUP_REMOVED lines=254> */
.L_x_2765:
        /* <DEDUP_REMOVED lines=14> */
.L_x_2763:
[----:B------:R-:W-:Y:S05]  /*32f0*/  BSYNC B0 ;  /* 0x0000000000007941 */ /* 0x000fea0003800000 */
.L_x_2762:
        /* <DEDUP_REMOVED lines=254> */
[----:B------:R-:W-:-:S03]  /*42e0*/  @P0 IMAD R3, R9, c[0x0][0x3c0], R3 ;  /* 0x0000f00009030a24 */ /* 0x000fc600078e0203 */
.L_x_2766:
[----:B------:R-:W-:Y:S02]  /*42f0*/  IADD3 R4, P0, R4, c[0x0][0x3d0], RZ ;  /* 0x0000f40004047a10 */ /* 0x000fe40007f1e0ff */
[----:B------:R-:W-:Y:S02]  /*4300*/  IADD3 R6, P1, R3, c[0x0][0x3d8], RZ ;  /* 0x0000f60003067a10 */ /* 0x000fe40007f3e0ff */
[----:B------:R-:W-:Y:S02]  /*4310*/  IADD3.X R5, RZ, c[0x0][0x3d4], RZ, P0, !PT ;  /* 0x0000f500ff057a10 */ /* 0x000fe400007fe4ff */
[----:B------:R-:W-:-:S03]  /*4320*/  IADD3.X R7, RZ, c[0x0][0x3dc], RZ, P1, !PT ;  /* 0x0000f700ff077a10 */ /* 0x000fc60000ffe4ff */
[----:B------:R-:W2:Y:S04]  /*4330*/  LDG.E.U16 R4, [R4.64] ;  /* 0x0000000404047981 */ /* 0x000ea8000c1e1500 */
[----:B------:R-:W3:Y:S01]  /*4340*/  LDG.E.U16 R6, [R6.64] ;  /* 0x0000000406067981 */ /* 0x000ee2000c1e1500 */
[----:B------:R-:W-:Y:S02]  /*4350*/  IADD3 R2, P0, R2, c[0x0][0x3c8], RZ ;  /* 0x0000f20002027a10 */ /* 0x000fe40007f1e0ff */
[----:B--2---:R-:W-:Y:S02]  /*4360*/  PRMT R4, RZ, 0x5410, R4 ;  /* 0x00005410ff047816 */ /* 0x004fe40000000004 */
[----:B---3--:R-:W-:-:S05]  /*4370*/  PRMT R3, RZ, 0x5410, R6 ;  /* 0x00005410ff037816 */ /* 0x008fca0000000006 */
[----:B------:R-:W-:-:S05]  /*4380*/  FMUL.FTZ R3, R4, R3 ;  /* 0x0000000304037220 */ /* 0x000fca0000410000 */
[----:B------:R-:W-:Y:S02]  /*4390*/  F2FP.BF16.PACK_AB R0, RZ, R3 ;  /* 0x00000003ff00723e */ /* 0x000fe400000010ff */
[----:B------:R-:W-:-:S05]  /*43a0*/  IADD3.X R3, RZ, c[0x0][0x3cc], RZ, P0, !PT ;  /* 0x0000f300ff037a10 */ /* 0x000fca00007fe4ff */
[----:B------:R-:W-:Y:S01]  /*43b0*/  STG.E.U16 [R2.64], R0 ;  /* 0x0000000002007986 */ /* 0x000fe2000c101504 */
[----:B------:R-:W-:Y:S05]  /*43c0*/  EXIT ;  /* 0x000000000000794d */ /* 0x000fea0003800000 */
.L_x_2767:
        /* <DEDUP_REMOVED lines=11> */
.L_x_16509:


//--------------------- .text._ZN2at6native27unrolled_elementwise_kernelINS0_13BinaryFunctorIN3c108BFloat16ES4_S4_NS0_15binary_internal10MulFunctorIfEEEESt5arrayIPcLm3EELi4E23TrivialOffsetCalculatorILi2EjESC_ILi1EjENS0_6memory15LoadWithoutCastENSF_16StoreWithoutCastEEEviT_T0_T2_T3_T4_T5_ --------------------------
	.section	.text._ZN2at6native27unrolled_elementwise_kernelINS0_13BinaryFunctorIN3c108BFloat16ES4_S4_NS0_15binary_internal10MulFunctorIfEEEESt5arrayIPcLm3EELi4E23TrivialOffsetCalculatorILi2EjESC_ILi1EjENS0_6memory15LoadWithoutCastENSF_16StoreWithoutCastEEEviT_T0_T2_T3_T4_T5_,"ax",@progbits
	.sectioninfo	@"SHI_REGISTERS=28"
	.align	128
        .global         _ZN2at6native27unrolled_elementwise_kernelINS0_13BinaryFunctorIN3c108BFloat16ES4_S4_NS0_15binary_internal10MulFunctorIfEEEESt5arrayIPcLm3EELi4E23TrivialOffsetCalculatorILi2EjESC_ILi1EjENS0_6memory15LoadWithoutCastENSF_16StoreWithoutCastEEEviT_T0_T2_T3_T4_T5_
        .type           _ZN2at6native27unrolled_elementwise_kernelINS0_13BinaryFunctorIN3c108BFloat16ES4_S4_NS0_15binary_internal10MulFunctorIfEEEESt5arrayIPcLm3EELi4E23TrivialOffsetCalculatorILi2EjESC_ILi1EjENS0_6memory15LoadWithoutCastENSF_16StoreWithoutCastEEEviT_T0_T2_T3_T4_T5_,@function
        .size           _ZN2at6native27unrolled_elementwise_kernelINS0_13BinaryFunctorIN3c108BFloat16ES4_S4_NS0_15binary_internal10MulFunctorIfEEEESt5arrayIPcLm3EELi4E23TrivialOffsetCalculatorILi2EjESC_ILi1EjENS0_6memory15LoadWithoutCastENSF_16StoreWithoutCastEEEviT_T0_T2_T3_T4_T5_,(.L_x_16510 - _ZN2at6native27unrolled_elementwise_kernelINS0_13BinaryFunctorIN3c108BFloat16ES4_S4_NS0_15binary_internal10MulFunctorIfEEEESt5arrayIPcLm3EELi4E23TrivialOffsetCalculatorILi2EjESC_ILi1EjENS0_6memory15LoadWithoutCastENSF_16StoreWithoutCastEEEviT_T0_T2_T3_T4_T5_)
        .other          _ZN2at6native27unrolled_elementwise_kernelINS0_13BinaryFunctorIN3c108BFloat16ES4_S4_NS0_15binary_internal10MulFunctorIfEEEESt5arrayIPcLm3EELi4E23TrivialOffsetCalculatorILi2EjESC_ILi1EjENS0_6memory15LoadWithoutCastENSF_16StoreWithoutCastEEEviT_T0_T2_T3_T4_T5_,@"STO_CUDA_ENTRY STV_DEFAULT"
_ZN2at6native27unrolled_elementwise_kernelINS0_13BinaryFunctorIN3c108BFloat16ES4_S4_NS0_15binary_internal10MulFunctorIfEEEESt5arrayIPcLm3EELi4E23TrivialOffsetCalculatorILi2EjESC_ILi1EjENS0_6memory15LoadWithoutCastENSF_16StoreWithoutCastEEEviT_T0_T2_T3_T4_T5_:
.text._ZN2at6native27unrolled_elementwise_kernelINS0_13BinaryFunctorIN3c108BFloat16ES4_S4_NS0_15binary_internal10MulFunctorIfEEEESt5arrayIPcLm3EELi4E23TrivialOffsetCalculatorILi2EjESC_ILi1EjENS0_6memory15LoadWithoutCastENSF_16StoreWithoutCastEEEviT_T0_T2_T3_T4_T5_:
[----:B------:R-:W-:Y:S02]  /*0000*/  IMAD.MOV.U32 R1, RZ, RZ, c[0x0][0x28] ;  /* 0x00000a00ff017624 */ /* 0x000fe400078e00ff */
[----:B------:R-:W0:Y:S01]  /*0010*/  S2R R0, SR_CTAID.X ;  /* 0x0000000000007919 */ /* 0x000e220000002500 */
[----:B------:R-:W-:Y:S01]  /*0020*/  IMAD.MOV.U32 R5, RZ, RZ, -0x200 ;  /* 0xfffffe00ff057424 */ /* 0x000fe200078e00ff */
[----:B------:R-:W-:Y:S01]  /*0030*/  PRMT R4, RZ, 0x7610, R4 ;  /* 0x00007610ff047816 */ /* 0x000fe20000000004 */
[----:B------:R-:W-:Y:S01]  /*0040*/  ULDC.64 UR4, c[0x0][0x118] ;  /* 0x0000460000047ab9 */ /* 0x000fe20000000a00 */
[----:B------:R-:W1:Y:S01]  /*0050*/  S2R R3, SR_TID.X ;  /* 0x0000000000037919 */ /* 0x000e620000002100 */
[----:B0-----:R-:W-:Y:S01]  /*0060*/  IMAD R2, R0, R5, c[0x0][0x160] ;  /* 0x0000580000027624 */ /* 0x001fe200078e0205 */
[----:B------:R-:W-:Y:S01]  /*0070*/  PRMT R5, RZ, 0x7610, R5 ;  /* 0x00007610ff057816 */ /* 0x000fe20000000005 */
[----:B-1----:R-:W-:-:S03]  /*0080*/  IMAD.MOV.U32 R23, RZ, RZ, R3 ;  /* 0x000000ffff177224 */ /* 0x002fc600078e0003 */
[----:B------:R-:W-:-:S13]  /*0090*/  ISETP.GE.AND P0, PT, R3, R2, PT ;  /* 0x000000020300720c */ /* 0x000fda0003f06270 */
[----:B------:R-:W-:Y:S01]  /*00a0*/  @!P0 IMAD R12, R0, 0x200, R23 ;  /* 0x00000200000c8824 */ /* 0x000fe200078e0217 */
[----:B------:R-:W-:Y:S01]  /*00b0*/  @!P0 IADD3 R23, R23, 0x80, RZ ;  /* 0x0000008017178810 */ /* 0x000fe20007ffe0ff */
[----:B------:R-:W-:-:S03]  /*00c0*/  @!P0 IMAD.MOV.U32 R13, RZ, RZ, 0x2 ;  /* 0x00000002ff0d8424 */ /* 0x000fc600078e00ff */
[----:B------:R-:W-:Y:S01]  /*00d0*/  ISETP.GE.AND P1, PT, R23, R2, PT ;  /* 0x000000021700720c */ /* 0x000fe20003f26270 */
[----:B------:R-:W-:-:S04]  /*00e0*/  @!P0 IMAD.WIDE.U32 R10, R12, R13, c[0x0][0x170] ;  /* 0x00005c000c0a8625 */ /* 0x000fc800078e000d */
[----:B------:R-:W-:Y:S01]  /*00f0*/  @!P0 IMAD.WIDE.U32 R12, R12, R13, c[0x0][0x178] ;  /* 0x00005e000c0c8625 */ /* 0x000fe200078e000d */
[----:B------:R0:W2:Y:S04]  /*0100*/  @!P0 LDG.E.U16 R4, [R10.64] ;  /* 0x000000040a048981 */ /* 0x0000a8000c1e1500 */
[----:B------:R1:W3:Y:S03]  /*0110*/  @!P0 LDG.E.U16 R5, [R12.64] ;  /* 0x000000040c058981 */ /* 0x0002e6000c1e1500 */
[----:B------:R-:W-:Y:S01]  /*0120*/  @!P1 IMAD R18, R0, 0x200, R23 ;  /* 0x0000020000129824 */ /* 0x000fe200078e0217 */
[----:B------:R-:W-:-:S04]  /*0130*/  @!P1 IADD3 R23, R23, 0x80, RZ ;  /* 0x0000008017179810 */ /* 0x000fc80007ffe0ff */
[----:B------:R-:W-:Y:S01]  /*0140*/  ISETP.GE.AND P3, PT, R23, R2, PT ;  /* 0x000000021700720c */ /* 0x000fe20003f66270 */
[----:B------:R-:W-:Y:S01]  /*0150*/  @!P1 IMAD.MOV.U32 R19, RZ, RZ, 0x2 ;  /* 0x00000002ff139424 */ /* 0x000fe200078e00ff */
[----:B------:R-:W-:-:S11]  /*0160*/  PRMT R9, RZ, 0x7610, R9 ;  /* 0x00007610ff097816 */ /* 0x000fd60000000009 */
[----:B------:R-:W-:Y:S01]  /*0170*/  @!P3 IMAD R20, R0, 0x200, R23 ;  /* 0x000002000014b824 */ /* 0x000fe200078e0217 */
[----:B------:R-:W-:Y:S01]  /*0180*/  @!P3 IADD3 R23, R23, 0x80, RZ ;  /* 0x000000801717b810 */ /* 0x000fe20007ffe0ff */
[----:B------:R-:W-:-:S03]  /*0190*/  @!P3 IMAD.MOV.U32 R21, RZ, RZ, 0x2 ;  /* 0x00000002ff15b424 */ /* 0x000fc600078e00ff */
[----:B------:R-:W-:Y:S01]  /*01a0*/  ISETP.GE.AND P2, PT, R23, R2, PT ;  /* 0x000000021700720c */ /* 0x000fe20003f46270 */
[----:B------:R-:W-:Y:S01]  /*01b0*/  @!P1 IMAD.WIDE.U32 R16, R18, R19, c[0x0][0x170] ;  /* 0x00005c0012109625 */ /* 0x000fe200078e0013 */
[----:B------:R-:W-:Y:S02]  /*01c0*/  PRMT R6, RZ, 0x7610, R6 ;  /* 0x00007610ff067816 */ /* 0x000fe40000000006 */
[----:B------:R-:W-:Y:S01]  /*01d0*/  PRMT R7, RZ, 0x7610, R7 ;  /* 0x00007610ff077816 */ /* 0x000fe20000000007 */
[----:B------:R-:W-:Y:S01]  /*01e0*/  @!P3 IMAD.WIDE.U32 R14, R20, R21, c[0x0][0x170] ;  /* 0x00005c00140eb625 */ /* 0x000fe200078e0015 */
[----:B------:R-:W-:Y:S01]  /*01f0*/  PRMT R8, RZ, 0x7610, R8 ;  /* 0x00007610ff087816 */ /* 0x000fe20000000008 */
[----:B------:R4:W3:Y:S02]  /*0200*/  @!P1 LDG.E.U16 R9, [R16.64] ;  /* 0x0000000410099981 */ /* 0x0008e4000c1e1500 */
[----:B------:R-:W-:Y:S02]  /*0210*/  @!P1 IMAD.WIDE.U32 R18, R18, R19, c[0x0][0x178] ;  /* 0x00005e0012129625 */ /* 0x000fe400078e0013 */
[----:B------:R0:W3:Y:S02]  /*0220*/  @!P3 LDG.E.U16 R7, [R14.64] ;  /* 0x000000040e07b981 */ /* 0x0000e4000c1e1500 */
[----:B------:R-:W-:-:S02]  /*0230*/  @!P3 IMAD.WIDE.U32 R20, R20, R21, c[0x0][0x178] ;  /* 0x00005e001414b625 */ /* 0x000fc400078e0015 */
[----:B------:R4:W3:Y:S02]  /*0240*/  @!P1 LDG.E.U16 R6, [R18.64] ;  /* 0x0000000412069981 */ /* 0x0008e4000c1e1500 */
[----:B-1----:R-:W-:Y:S02]  /*0250*/  @!P2 IMAD R12, R0, 0x200, R23 ;  /* 0x00000200000ca824 */ /* 0x002fe400078e0217 */
[----:B------:R-:W3:Y:S01]  /*0260*/  @!P3 LDG.E.U16 R8, [R20.64] ;  /* 0x000000041408b981 */ /* 0x000ee2000c1e1500 */
[----:B------:R-:W-:Y:S01]  /*0270*/  @!P2 IMAD.MOV.U32 R13, RZ, RZ, 0x2 ;  /* 0x00000002ff0da424 */ /* 0x000fe200078e00ff */
[----:B0-----:R-:W-:-:S03]  /*0280*/  PRMT R11, RZ, 0x7610, R11 ;  /* 0x00007610ff0b7816 */ /* 0x001fc6000000000b */
[----:B----4-:R-:W-:-:S05]  /*0290*/  @!P2 IMAD.WIDE.U32 R16, R12, R13, c[0x0][0x170] ;  /* 0x00005c000c10a625 */ /* 0x010fca00078e000d */
[----:B------:R-:W4:Y:S01]  /*02a0*/  @!P2 LDG.E.U16 R11, [R16.64] ;  /* 0x00000004100ba981 */ /* 0x000f22000c1e1500 */
[----:B------:R-:W-:Y:S01]  /*02b0*/  @!P2 IMAD.WIDE.U32 R18, R12, R13, c[0x0][0x178] ;  /* 0x00005e000c12a625 */ /* 0x000fe200078e000d */
[----:B------:R-:W-:-:S03]  /*02c0*/  PRMT R10, RZ, 0x7610, R10 ;  /* 0x00007610ff0a7816 */ /* 0x000fc6000000000a */
[----:B------:R-:W-:Y:S02]  /*02d0*/  IMAD.MOV.U32 R13, RZ, RZ, R3 ;  /* 0x000000ffff0d7224 */ /* 0x000fe400078e0003 */
[----:B------:R-:W-:Y:S01]  /*02e0*/  @!P0 IMAD.MOV.U32 R12, RZ, RZ, 0x2 ;  /* 0x00000002ff0c8424 */ /* 0x000fe200078e00ff */
[----:B------:R0:W5:Y:S02]  /*02f0*/  @!P2 LDG.E.U16 R10, [R18.64] ;  /* 0x00000004120aa981 */ /* 0x000164000c1e1500 */
[C---:B------:R-:W-:Y:S02]  /*0300*/  IADD3 R25, R13.reuse, 0x80, RZ ;  /* 0x000000800d197810 */ /* 0x040fe40007ffe0ff */
[----:B------:R-:W-:Y:S02]  /*0310*/  IADD3 R23, R13, 0x100, RZ ;  /* 0x000001000d177810 */ /* 0x000fe40007ffe0ff */
[-C--:B------:R-:W-:Y:S02]  /*0320*/  ISETP.GE.AND P2, PT, R25, R2.reuse, PT ;  /* 0x000000021900720c */ /* 0x080fe40003f46270 */
[----:B------:R-:W-:-:S02]  /*0330*/  ISETP.GE.AND P3, PT, R23, R2, PT ;  /* 0x000000021700720c */ /* 0x000fc40003f66270 */
[----:B------:R-:W-:Y:S01]  /*0340*/  IADD3 R15, R13, 0x180, RZ ;  /* 0x000001800d0f7810 */ /* 0x000fe20007ffe0ff */
[----:B------:R-:W-:-:S03]  /*0350*/  @!P0 IMAD.MOV.U32 R13, RZ, RZ, R25 ;  /* 0x000000ffff0d8224 */ /* 0x000fc600078e0019 */
[-C--:B------:R-:W-:Y:S02]  /*0360*/  ISETP.GE.AND P1, PT, R15, R2.reuse, PT ;  /* 0x000000020f00720c */ /* 0x080fe40003f26270 */
[----:B------:R-:W-:Y:S01]  /*0370*/  ISETP.GE.AND P4, PT, R13, R2, PT ;  /* 0x000000020d00720c */ /* 0x000fe20003f86270 */
[----:B------:R-:W-:Y:S01]  /*0380*/  BSSY B0, `(.L_x_2768) ;  /* 0x000001e000007945 */ /* 0x000fe20003800000 */
[----:B--2---:R-:W-:Y:S02]  /*0390*/  @!P0 PRMT R4, RZ, 0x5410, R4 ;  /* 0x00005410ff048816 */ /* 0x004fe40000000004 */
[----:B---3--:R-:W-:-:S05]  /*03a0*/  @!P0 PRMT R5, RZ, 0x5410, R5 ;  /* 0x00005410ff058816 */ /* 0x008fca0000000005 */
[----:B------:R-:W-:Y:S02]  /*03b0*/  @!P0 FMUL.FTZ R4, R4, R5 ;  /* 0x0000000504048220 */ /* 0x000fe40000410000 */
[----:B------:R-:W-:-:S03]  /*03c0*/  @!P0 IMAD R5, R0, 0x200, R3 ;  /* 0x0000020000058824 */ /* 0x000fc600078e0203 */
[----:B------:R-:W-:Y:S01]  /*03d0*/  @!P0 F2FP.BF16.PACK_AB R3, RZ, R4 ;  /* 0x00000004ff03823e */ /* 0x000fe200000010ff */
[----:B------:R-:W-:-:S05]  /*03e0*/  @!P0 IMAD.WIDE.U32 R4, R5, R12, c[0x0][0x168] ;  /* 0x00005a0005048625 */ /* 0x000fca00078e000c */
[----:B------:R0:W-:Y:S01]  /*03f0*/  @!P0 STG.E.U16 [R4.64], R3 ;  /* 0x0000000304008986 */ /* 0x0001e2000c101504 */
[----:B------:R-:W-:Y:S02]  /*0400*/  @!P2 PRMT R9, RZ, 0x5410, R9 ;  /* 0x00005410ff09a816 */ /* 0x000fe40000000009 */
[----:B------:R-:W-:Y:S02]  /*0410*/  @!P3 PRMT R7, RZ, 0x5410, R7 ;  /* 0x00005410ff07b816 */ /* 0x000fe40000000007 */
[----:B------:R-:W-:Y:S02]  /*0420*/  @!P2 PRMT R6, RZ, 0x5410, R6 ;  /* 0x00005410ff06a816 */ /* 0x000fe40000000006 */
[----:B------:R-:W-:-:S03]  /*0430*/  @!P3 PRMT R8, RZ, 0x5410, R8 ;  /* 0x00005410ff08b816 */ /* 0x000fc60000000008 */
[----:B------:R-:W-:Y:S02]  /*0440*/  @!P2 FMUL.FTZ R6, R9, R6 ;  /* 0x000000060906a220 */ /* 0x000fe40000410000 */
[----:B------:R-:W-:-:S03]  /*0450*/  @!P3 FMUL.FTZ R7, R7, R8 ;  /* 0x000000080707b220 */ /* 0x000fc60000410000 */
[----:B------:R-:W-:Y:S02]  /*0460*/  @!P2 F2FP.BF16.PACK_AB R6, RZ, R6 ;  /* 0x00000006ff06a23e */ /* 0x000fe400000010ff */
[----:B------:R-:W-:Y:S02]  /*0470*/  @!P3 F2FP.BF16.PACK_AB R7, RZ, R7 ;  /* 0x00000007ff07b23e */ /* 0x000fe400000010ff */
[----:B----4-:R-:W-:Y:S01]  /*0480*/  @!P1 PRMT R11, RZ, 0x5410, R11 ;  /* 0x00005410ff0b9816 */ /* 0x010fe2000000000b */
[----:B------:R-:W-:Y:S05]  /*0490*/  @P4 BRA `(.L_x_2769) ;  /* 0x000000c000004947 */ /* 0x000fea0003800000 */
[----:B0-----:R-:W-:Y:S01]  /*04a0*/  IMAD R4, R0, 0x200, R13 ;  /* 0x0000020000047824 */ /* 0x001fe200078e020d */
[----:B------:R-:W-:Y:S01]  /*04b0*/  IADD3 R13, R13, 0x80, RZ ;  /* 0x000000800d0d7810 */ /* 0x000fe20007ffe0ff */
[----:B------:R-:W-:Y:S01]  /*04c0*/  IMAD.MOV.U32 R3, RZ, RZ, 0x2 ;  /* 0x00000002ff037424 */ /* 0x000fe200078e00ff */
[----:B------:R-:W-:Y:S02]  /*04d0*/  PRMT R9, R6, 0x7610, R9 ;  /* 0x0000761006097816 */ /* 0x000fe40000000009 */
[----:B------:R-:W-:Y:S01]  /*04e0*/  ISETP.GE.AND P0, PT, R13, R2, PT ;  /* 0x000000020d00720c */ /* 0x000fe20003f06270 */
[----:B------:R-:W-:Y:S01]  /*04f0*/  IMAD.WIDE.U32 R4, R4, R3, c[0x0][0x168] ;  /* 0x00005a0004047625 */ /* 0x000fe200078e0003 */
[----:B------:R-:W-:-:S04]  /*0500*/  PRMT R12, R7, 0x7610, R12 ;  /* 0x00007610070c7816 */ /* 0x000fc8000000000c */
[----:B------:R0:W-:Y:S07]  /*0510*/  STG.E.U16 [R4.64], R9 ;  /* 0x0000000904007986 */ /* 0x0001ee000c101504 */
[----:B------:R-:W-:Y:S01]  /*0520*/  @!P0 IMAD R8, R0, 0x200, R13 ;  /* 0x0000020000088824 */ /* 0x000fe200078e020d */
[----:B------:R-:W-:-:S03]  /*0530*/  @!P0 IADD3 R13, R13, 0x80, RZ ;  /* 0x000000800d0d8810 */ /* 0x000fc60007ffe0ff */
[----:B------:R-:W-:-:S05]  /*0540*/  @!P0 IMAD.WIDE.U32 R6, R8, R3, c[0x0][0x168] ;  /* 0x00005a0008068625 */ /* 0x000fca00078e0003 */
[----:B------:R0:W-:Y:S02]  /*0550*/  @!P0 STG.E.U16 [R6.64], R12 ;  /* 0x0000000c06008986 */ /* 0x0001e4000c101504 */
.L_x_2769:
[----:B0-----:R-:W-:Y:S05]  /*0560*/  BSYNC B0 ;  /* 0x0000000000007941 */ /* 0x001fea0003800000 */
.L_x_2768:
[----:B------:R-:W-:Y:S02]  /*0570*/  ISETP.GE.AND P0, PT, R13, R2, PT ;  /* 0x000000020d00720c */ /* 0x000fe40003f06270 */
[----:B-----5:R-:W-:-:S05]  /*0580*/  @!P1 PRMT R10, RZ, 0x5410, R10 ;  /* 0x00005410ff0a9816 */ /* 0x020fca000000000a */
[----:B------:R-:W-:-:S05]  /*0590*/  @!P1 FMUL.FTZ R10, R11, R10 ;  /* 0x0000000a0b0a9220 */ /* 0x000fca0000410000 */
[----:B------:R-:W-:Y:S01]  /*05a0*/  @!P1 F2FP.BF16.PACK_AB R10, RZ, R10 ;  /* 0x0000000aff0a923e */ /* 0x000fe200000010ff */
[----:B------:R-:W-:Y:S06]  /*05b0*/  @P0 EXIT ;  /* 0x000000000000094d */ /* 0x000fec0003800000 */
[----:B------:R-:W-:Y:S02]  /*05c0*/  IMAD R2, R0, 0x200, R13 ;  /* 0x0000020000027824 */ /* 0x000fe400078e020d */
[----:B------:R-:W-:-:S04]  /*05d0*/  IMAD.MOV.U32 R3, RZ, RZ, 0x2 ;  /* 0x00000002ff037424 */ /* 0x000fc800078e00ff */
[----:B------:R-:W-:-:S05]  /*05e0*/  IMAD.WIDE.U32 R2, R2, R3, c[0x0][0x168] ;  /* 0x00005a0002027625 */ /* 0x000fca00078e0003 */
[----:B------:R-:W-:Y:S01]  /*05f0*/  STG.E.U16 [R2.64], R10 ;  /* 0x0000000a02007986 */ /* 0x000fe2000c101504 */
[----:B------:R-:W-:Y:S05]  /*0600*/  EXIT ;  /* 0x000000000000794d */ /* 0x000fea0003800000 */
.L_x_2770:
        /* <DEDUP_REMOVED lines=15> */
.L_x_16510:


//--------------------- .text._ZN2at6native29vectorized_elementwise_kernelILi2ENS0_13BinaryFunctorIN3c108BFloat16ES4_S4_NS0_15binary_internal10MulFunctorIfEEEESt5arrayIPcLm3EEEEviT0_T1_ --------------------------
	.section	.text._ZN2at6native29vectorized_elementwise_kernelILi2ENS0_13BinaryFunctorIN3c108BFloat16ES4_S4_NS0_15binary_internal10MulFunctorIfEEEESt5arrayIPcLm3EEEEviT0_T1_,"ax",@progbits
	.sectioninfo	@"SHI_REGISTERS=32"
	.align	128
        .global         _ZN2at6native29vectorized_elementwise_kernelILi2ENS0_13BinaryFunctorIN3c108BFloat16ES4_S4_NS0_15binary_internal10MulFunctorIfEEEESt5arrayIPcLm3EEEEviT0_T1_
        .type           _ZN2at6native29vectorized_elementwise_kernelILi2ENS0_13BinaryFunctorIN3c108BFloat16ES4_S4_NS0_15binary_internal10MulFunctorIfEEEESt5arrayIPcLm3EEEEviT0_T1_,@function
        .size           _ZN2at6native29vectorized_elementwise_kernelILi2ENS0_13BinaryFunctorIN3c108BFloat16ES4_S4_NS0_15binary_internal10MulFunctorIfEEEESt5arrayIPcLm3EEEEviT0_T1_,(.L_x_16511 - _ZN2at6native29vectorized_elementwise_kernelILi2ENS0_13BinaryFunctorIN3c108BFloat16ES4_S4_NS0_15binary_internal10MulFunctorIfEEEESt5arrayIPcLm3EEEEviT0_T1_)
        .other          _ZN2at6native29vectorized_elementwise_kernelILi2ENS0_13BinaryFunctorIN3c108BFloat16ES4_S4_NS0_15binary_internal10MulFunctorIfEEEESt5arrayIPcLm3EEEEviT0_T1_,@"STO_CUDA_ENTRY STV_DEFAULT"
_ZN2at6native29vectorized_elementwise_kernelILi2ENS0_13BinaryFunctorIN3c108BFloat16ES4_S4_NS0_15binary_internal10MulFunctorIfEEEESt5arrayIPcLm3EEEEviT0_T1_:
.text._ZN2at6native29vectorized_elementwise_kernelILi2ENS0_13BinaryFunctorIN3c108BFloat16ES4_S4_NS0_15binary_internal10MulFunctorIfEEEESt5arrayIPcLm3EEEEviT0_T1_:
        /* <DEDUP_REMOVED lines=9> */
[----:B------:R-:W-:-:S04]  /*0090*/  IMAD.WIDE R4, R0, R3, c[0x0][0x170] ;  /* 0x00005c0000047625 */ /* 0x000fc800078e0203 */
[----:B------:R-:W-:-:S04]  /*00a0*/  IMAD.WIDE R6, R0, R3, c[0x0][0x178] ;  /* 0x00005e0000067625 */ /* 0x000fc800078e0203 */
[----:B0-----:R-:W-:-:S04]  /*00b0*/  IMAD.WIDE.U32 R12, R2, 0x4, R4 ;  /* 0x00000004020c7825 */ /* 0x001fc800078e0004 */
[----:B------:R-:W-:Y:S01]  /*00c0*/  IMAD.WIDE.U32 R14, R2, 0x4, R6 ;  /* 0x00000004020e7825 */ /* 0x000fe200078e0006 */
[----:B------:R0:W2:Y:S04]  /*00d0*/  LDG.E R11, [R12.64+0x200] ;  /* 0x000200040c0b7981 */ /* 0x0000a8000c1e1900 */
[----:B------:R-:W3:Y:S04]  /*00e0*/  LDG.E R7, [R12.64] ;  /* 0x000000040c077981 */ /* 0x000ee8000c1e1900 */
[----:B------:R-:W4:Y:S04]  /*00f0*/  LDG.E R16, [R14.64] ;  /* 0x000000040e107981 */ /* 0x000f28000c1e1900 */
[----:B------:R-:W0:Y:S04]  /*0100*/  LDG.E R17, [R14.64+0x200] ;  /* 0x000200040e117981 */ /* 0x000e28000c1e1900 */
[----:B------:R0:W5:Y:S04]  /*0110*/  LDG.E R10, [R12.64+0x400] ;  /* 0x000400040c0a7981 */ /* 0x000168000c1e1900 */
[----:B------:R-:W2:Y:S04]  /*0120*/  LDG.E R9, [R14.64+0x400] ;  /* 0x000400040e097981 */ /* 0x000ea8000c1e1900 */
[----:B------:R0:W5:Y:S04]  /*0130*/  LDG.E R4, [R12.64+0x600] ;  /* 0x000600040c047981 */ /* 0x000168000c1e1900 */
[----:B------:R1:W5:Y:S01]  /*0140*/  LDG.E R6, [R14.64+0x600] ;  /* 0x000600040e067981 */ /* 0x000362000c1e1900 */
[----:B---3--:R-:W-:-:S02]  /*0150*/  PRMT R5, RZ, 0x5410, R7 ;  /* 0x00005410ff057816 */ /* 0x008fc40000000007 */
[----:B----4-:R-:W-:-:S05]  /*0160*/  PRMT R8, RZ, 0x5410, R16 ;  /* 0x00005410ff087816 */ /* 0x010fca0000000010 */
[----:B------:R-:W-:Y:S01]  /*0170*/  FMUL.FTZ R5, R5, R8 ;  /* 0x0000000805057220 */ /* 0x000fe20000410000 */
[----:B------:R-:W-:Y:S02]  /*0180*/  PRMT R8, RZ, 0x7610, R7 ;  /* 0x00007610ff087816 */ /* 0x000fe40000000007 */
[----:B------:R-:W-:Y:S02]  /*0190*/  PRMT R7, RZ, 0x7610, R16 ;  /* 0x00007610ff077816 */ /* 0x000fe40000000010 */
[----:B0-----:R-:W-:-:S03]  /*01a0*/  PRMT R12, RZ, 0x5410, R17 ;  /* 0x00005410ff0c7816 */ /* 0x001fc60000000011 */
[----:B------:R-:W-:Y:S01]  /*01b0*/  FMUL.FTZ R8, R8, R7 ;  /* 0x0000000708087220 */ /* 0x000fe20000410000 */
[--C-:B--2---:R-:W-:Y:S02]  /*01c0*/  PRMT R7, RZ, 0x5410, R11.reuse ;  /* 0x00005410ff077816 */ /* 0x104fe4000000000b */
[----:B------:R-:W-:-:S03]  /*01d0*/  PRMT R11, RZ, 0x7610, R11 ;  /* 0x00007610ff0b7816 */ /* 0x000fc6000000000b */
[----:B------:R-:W-:Y:S01]  /*01e0*/  FMUL.FTZ R7, R7, R12 ;  /* 0x0000000c07077220 */ /* 0x000fe20000410000 */
[----:B------:R-:W-:Y:S02]  /*01f0*/  PRMT R12, RZ, 0x7610, R17 ;  /* 0x00007610ff0c7816 */ /* 0x000fe40000000011 */
[----:B-1----:R-:W-:-:S03]  /*0200*/  PRMT R14, RZ, 0x5410, R9 ;  /* 0x00005410ff0e7816 */ /* 0x002fc60000000009 */
[----:B------:R-:W-:Y:S01]  /*0210*/  FMUL.FTZ R12, R11, R12 ;  /* 0x0000000c0b0c7220 */ /* 0x000fe20000410000 */
[--C-:B-----5:R-:W-:Y:S02]  /*0220*/  PRMT R11, RZ, 0x5410, R10.reuse ;  /* 0x00005410ff0b7816 */ /* 0x120fe4000000000a */
[----:B------:R-:W-:Y:S02]  /*0230*/  PRMT R10, RZ, 0x7610, R10 ;  /* 0x00007610ff0a7816 */ /* 0x000fe4000000000a */
[----:B------:R-:W-:Y:S01]  /*0240*/  PRMT R9, RZ, 0x7610, R9 ;  /* 0x00007610ff097816 */ /* 0x000fe20000000009 */
[----:B------:R-:W-:-:S04]  /*0250*/  FMUL.FTZ R14, R11, R14 ;  /* 0x0000000e0b0e7220 */ /* 0x000fc80000410000 */
[----:B------:R-:W-:Y:S02]  /*0260*/  FMUL.FTZ R9, R10, R9 ;  /* 0x000000090a097220 */ /* 0x000fe40000410000 */
[----:B------:R-:W-:Y:S01]  /*0270*/  IMAD.WIDE.U32 R10, R0, R3, c[0x0][0x168] ;  /* 0x00005a00000a7625 */ /* 0x000fe200078e0003 */
[----:B------:R-:W-:Y:S02]  /*0280*/  PRMT R0, RZ, 0x5410, R4 ;  /* 0x00005410ff007816 */ /* 0x000fe40000000004 */
[----:B------:R-:W-:Y:S02]  /*0290*/  PRMT R3, RZ, 0x5410, R6 ;  /* 0x00005410ff037816 */ /* 0x000fe40000000006 */
[----:B------:R-:W-:-:S03]  /*02a0*/  PRMT R4, RZ, 0x7610, R4 ;  /* 0x00007610ff047816 */ /* 0x000fc60000000004 */
[----:B------:R-:W-:Y:S01]  /*02b0*/  FMUL.FTZ R0, R0, R3 ;  /* 0x0000000300007220 */ /* 0x000fe20000410000 */
[----:B------:R-:W-:-:S05]  /*02c0*/  PRMT R3, RZ, 0x7610, R6 ;  /* 0x00007610ff037816 */ /* 0x000fca0000000006 */
[----:B------:R-:W-:Y:S01]  /*02d0*/  FMUL.FTZ R3, R4, R3 ;  /* 0x0000000304037220 */ /* 0x000fe20000410000 */
[----:B------:R-:W-:Y:S01]  /*02e0*/  F2FP.BF16.PACK_AB R5, R8, R5 ;  /* 0x000000050805723e */ /* 0x000fe200000010ff */
[----:B------:R-:W-:Y:S01]  /*02f0*/  IMAD.WIDE R10, R2, 0x4, R10 ;  /* 0x00000004020a7825 */ /* 0x000fe200078e020a */
[----:B------:R-:W-:Y:S02]  /*0300*/  F2FP.BF16.PACK_AB R7, R12, R7 ;  /* 0x000000070c07723e */ /* 0x000fe400000010ff */
[----:B------:R-:W-:Y:S02]  /*0310*/  F2FP.BF16.PACK_AB R9, R9, R14 ;  /* 0x0000000e0909723e */ /* 0x000fe400000010ff */
[----:B------:R-:W-:Y:S01]  /*0320*/  F2FP.BF16.PACK_AB R3, R3, R0 ;  /* 0x000000000303723e */ /* 0x000fe200000010ff */
[----:B------:R-:W-:Y:S04]  /*0330*/  STG.E [R10.64], R5 ;  /* 0x000000050a007986 */ /* 0x000fe8000c101904 */
[----:B------:R-:W-:Y:S04]  /*0340*/  STG.E [R10.64+0x200], R7 ;  /* 0x000200070a007986 */ /* 0x000fe8000c101904 */
[----:B------:R-:W-:Y:S04]  /*0350*/  STG.E [R10.64+0x400], R9 ;  /* 0x000400090a007986 */ /* 0x000fe8000c101904 */
[----:B------:R-:W-:Y:S01]  /*0360*/  STG.E [R10.64+0x600], R3 ;  /* 0x000600030a007986 */ /* 0x000fe2000c101904 */
[----:B------:R-:W-:Y:S05]  /*0370*/  EXIT ;  /* 0x000000000000794d */ /* 0x000fea0003800000 */
.L_x_2771:
[----:B------:R-:W0:Y:S01]  /*0380*/  S2R R23, SR_TID.X ;  /* 0x0000000000177919 */ /* 0x000e220000002100 */
[----:B------:R-:W-:-:S02]  /*0390*/  PRMT R21, RZ, 0x7610, R21 ;  /* 0x00007610ff157816 */ /* 0x000fc40000000015 */
        /* <DEDUP_REMOVED lines=8> */
[----:B------:R-:W-:-:S04]  /*0420*/  @!P0 IMAD.WIDE.U32 R10, R12, R13, c[0x0][0x170] ;  /* 0x00005c000c0a8625 */ /* 0x000fc800078e000d */
[----:B------:R-:W-:Y:S01]  /*0430*/  @!P0 IMAD.WIDE.U32 R12, R12, R13, c[0x0][0x178] ;  /* 0x00005e000c0c8625 */ /* 0x000fe200078e000d */
[----:B------:R0:W2:Y:S01]  /*0440*/  @!P0 LDG.E.U16 R21, [R10.64] ;  /* 0x000000040a158981 */ /* 0x0000a2000c1e1500 */
[----:B------:R-:W-:-:S03]  /*0450*/  PRMT R9, RZ, 0x7610, R9 ;  /* 0x00007610ff097816 */ /* 0x000fc60000000009 */
[----:B------:R1:W3:Y:S03]  /*0460*/  @!P0 LDG.E.U16 R3, [R12.64] ;  /* 0x000000040c038981 */ /* 0x0002e6000c1e1500 */
[----:B------:R-:W-:Y:S01]  /*0470*/  @!P4 IMAD.IADD R15, R0, 0x1, R5 ;  /* 0x00000001000fc824 */ /* 0x000fe200078e0205 */
[----:B------:R-:W-:Y:S01]  /*0480*/  @!P4 IADD3 R5, R5, 0x80, RZ ;  /* 0x000000800505c810 */ /* 0x000fe20007ffe0ff */
[----:B------:R-:W-:-:S03]  /*0490*/  @!P4 IMAD.MOV.U32 R26, RZ, RZ, 0x2 ;  /* 0x00000002ff1ac424 */ /* 0x000fc600078e00ff */
[----:B------:R-:W-:Y:S01]  /*04a0*/  ISETP.GE.AND P5, PT, R5, R2, PT ;  /* 0x000000020500720c */ /* 0x000fe20003fa6270 */
[----:B------:R-:W-:-:S04]  /*04b0*/  @!P4 IMAD.WIDE.U32 R16, R15, R26, c[0x0][0x170] ;  /* 0x00005c000f10c625 */ /* 0x000fc800078e001a */
[----:B0-----:R-:W-:Y:S01]  /*04c0*/  @!P4 IMAD.WIDE.U32 R10, R15, R26, c[0x0][0x178] ;  /* 0x00005e000f0ac625 */ /* 0x001fe200078e001a */
[----:B------:R-:W-:Y:S01]  /*04d0*/  PRMT R7, RZ, 0x7610, R7 ;  /* 0x00007610ff077816 */ /* 0x000fe20000000007 */
[----:B------:R0:W4:Y:S01]  /*04e0*/  @!P4 LDG.E.U16 R4, [R16.64] ;  /* 0x000000041004c981 */ /* 0x000122000c1e1500 */
[----:B------:R-:W-:-:S04]  /*04f0*/  PRMT R6, RZ, 0x7610, R6 ;  /* 0x00007610ff067816 */ /* 0x000fc80000000006 */
[----:B------:R5:W4:Y:S01]  /*0500*/  @!P4 LDG.E.U16 R7, [R10.64] ;  /* 0x000000040a07c981 */ /* 0x000b22000c1e1500 */
        /* <DEDUP_REMOVED lines=13> */
[----:B-1----:R-:W-:-:S04]  /*05e0*/  @!P5 IMAD.WIDE.U32 R12, R14, R19, c[0x0][0x170] ;  /* 0x00005c000e0cd625 */ /* 0x002fc800078e0013 */
[----:B------:R-:W-:-:S05]  /*05f0*/  @!P5 IMAD.WIDE.U32 R14, R14, R19, c[0x0][0x178] ;  /* 0x00005e000e0ed625 */ /* 0x000fca00078e0013 */
[----:B------:R1:W4:Y:S01]  /*0600*/  @!P5 LDG.E.U16 R9, [R14.64] ;  /* 0x000000040e09d981 */ /* 0x000322000c1e1500 */
[----:B------:R-:W-:Y:S01]  /*0610*/  @!P6 IMAD.MOV.U32 R25, RZ, RZ, 0x2 ;  /* 0x00000002ff19e424 */ /* 0x000fe200078e00ff */
[----:B------:R-:W-:Y:S01]  /*0620*/  PRMT R8, RZ, 0x7610, R8 ;  /* 0x00007610ff087816 */ /* 0x000fe20000000008 */
[----:B-1----:R-:W-:Y:S01]  /*0630*/  @!P3 IMAD.IADD R14, R0, 0x1, R5 ;  /* 0x00000001000eb824 */ /* 0x002fe200078e0205 */
[----:B------:R-:W-:Y:S01]  /*0640*/  @!P3 IADD3 R5, R5, 0x80, RZ ;  /* 0x000000800505b810 */ /* 0x000fe20007ffe0ff */
[----:B0-----:R-:W-:-:S03]  /*0650*/  @!P6 IMAD.WIDE.U32 R16, R18, R25, c[0x0][0x170] ;  /* 0x00005c001210e625 */ /* 0x001fc600078e0019 */
[----:B------:R-:W-:Y:S01]  /*0660*/  ISETP.GE.AND P4, PT, R5, R2, PT ;  /* 0x000000020500720c */ /* 0x000fe20003f86270 */
[----:B-----5:R-:W-:Y:S01]  /*0670*/  @!P2 IMAD.MOV.U32 R11, RZ, RZ, 0x2 ;  /* 0x00000002ff0ba424 */ /* 0x020fe200078e00ff */
[----:B------:R0:W5:Y:S01]  /*0680*/  @!P6 LDG.E.U16 R6, [R16.64] ;  /* 0x000000041006e981 */ /* 0x000162000c1e1500 */
[----:B------:R-:W-:Y:S01]  /*0690*/  @!P6 IMAD.WIDE.U32 R18, R18, R25, c[0x0][0x178] ;  /* 0x00005e001212e625 */ /* 0x000fe200078e0019 */
[----:B------:R-:W-:-:S03]  /*06a0*/  PRMT R28, RZ, 0x7610, R28 ;  /* 0x00007610ff1c7816 */ /* 0x000fc6000000001c */
[----:B------:R-:W-:Y:S01]  /*06b0*/  @!P1 IMAD.MOV.U32 R25, RZ, RZ, 0x2 ;  /* 0x00000002ff199424 */ /* 0x000fe200078e00ff */
[----:B------:R1:W5:Y:S01]  /*06c0*/  @!P6 LDG.E.U16 R8, [R18.64] ;  /* 0x000000041208e981 */ /* 0x000362000c1e1500 */
[----:B------:R-:W-:Y:S01]  /*06d0*/  PRMT R20, RZ, 0x7610, R20 ;  /* 0x00007610ff147816 */ /* 0x000fe20000000014 */
[----:B0-----:R-:W-:Y:S01]  /*06e0*/  @!P2 IMAD.WIDE.U32 R16, R22, R11, c[0x0][0x170] ;  /* 0x00005c001610a625 */ /* 0x001fe200078e000b */
[----:B------:R-:W-:-:S04]  /*06f0*/  PRMT R29, RZ, 0x7610, R29 ;  /* 0x00007610ff1d7816 */ /* 0x000fc8000000001d */
[----:B------:R0:W5:Y:S01]  /*0700*/  @!P5 LDG.E.U16 R20, [R12.64] ;  /* 0x000000040c14d981 */ /* 0x000162000c1e1500 */
[CC--:B------:R-:W-:Y:S01]  /*0710*/  @!P1 IMAD.WIDE.U32 R26, R24.reuse, R25.reuse, c[0x0][0x170] ;  /* 0x00005c00181a9625 */ /* 0x0c0fe200078e0019 */
[----:B-1----:R-:W-:Y:S02]  /*0720*/  PRMT R18, RZ, 0x7610, R18 ;  /* 0x00007610ff127816 */ /* 0x002fe40000000012 */
[----:B------:R1:W5:Y:S01]  /*0730*/  @!P2 LDG.E.U16 R28, [R16.64] ;  /* 0x00000004101ca981 */ /* 0x000362000c1e1500 */
[----:B------:R-:W-:Y:S01]  /*0740*/  PRMT R19, RZ, 0x7610, R19 ;  /* 0x00007610ff137816 */ /* 0x000fe20000000013 */
[----:B------:R-:W-:Y:S02]  /*0750*/  @!P1 IMAD.WIDE.U32 R24, R24, R25, c[0x0][0x178] ;  /* 0x00005e0018189625 */ /* 0x000fe400078e0019 */
[----:B------:R0:W5:Y:S02]  /*0760*/  @!P1 LDG.E.U16 R29, [R26.64] ;  /* 0x000000041a1d9981 */ /* 0x000164000c1e1500 */
[----:B------:R-:W-:-:S04]  /*0770*/  @!P2 IMAD.WIDE.U32 R10, R22, R11, c[0x0][0x178] ;  /* 0x00005e00160aa625 */ /* 0x000fc800078e000b */
[----:B------:R-:W-:Y:S01]  /*0780*/  @!P3 IMAD.MOV.U32 R15, RZ, RZ, 0x2 ;  /* 0x00000002ff0fb424 */ /* 0x000fe200078e00ff */
[----:B------:R0:W5:Y:S01]  /*0790*/  @!P1 LDG.E.U16 R18, [R24.64] ;  /* 0x0000000418129981 */ /* 0x000162000c1e1500 */
[----:B------:R-:W-:Y:S02]  /*07a0*/  @!P4 IMAD.IADD R5, R0, 0x1, R5 ;  /* 0x000000010005c824 */ /* 0x000fe400078e0205 */
[----:B-1----:R-:W-:Y:S01]  /*07b0*/  @!P4 IMAD.MOV.U32 R16, RZ, RZ, 0x2 ;  /* 0x00000002ff10c424 */ /* 0x002fe200078e00ff */
[----:B------:R1:W5:Y:S01]  /*07c0*/  @!P2 LDG.E.U16 R19, [R10.64] ;  /* 0x000000040a13a981 */ /* 0x000362000c1e1500 */
[----:B------:R-:W-:Y:S01]  /*07d0*/  PRMT R22, RZ, 0x7610, R22 ;  /* 0x00007610ff167816 */ /* 0x000fe20000000016 */
[----:B0-----:R-:W-:Y:S01]  /*07e0*/  @!P3 IMAD.WIDE.U32 R12, R14, R15, c[0x0][0x170] ;  /* 0x00005c000e0cb625 */ /* 0x001fe200078e000f */
[----:B------:R-:W-:Y:S02]  /*07f0*/  PRMT R26, RZ, 0x7610, R26 ;  /* 0x00007610ff1a7816 */ /* 0x000fe4000000001a */
[----:B------:R-:W-:Y:S01]  /*0800*/  PRMT R27, RZ, 0x7610, R27 ;  /* 0x00007610ff1b7816 */ /* 0x000fe2000000001b */
[----:B------:R-:W-:Y:S01]  /*0810*/  @!P4 IMAD.WIDE.U32 R24, R5, R16, c[0x0][0x170] ;  /* 0x00005c000518c625 */ /* 0x000fe200078e0010 */
[----:B------:R0:W5:Y:S01]  /*0820*/  @!P3 LDG.E.U16 R22, [R12.64] ;  /* 0x000000040c16b981 */ /* 0x000162000c1e1500 */
[----:B-1----:R-:W-:-:S02]  /*0830*/  PRMT R10, RZ, 0x7610, R10 ;  /* 0x00007610ff0a7816 */ /* 0x002fc4000000000a */
[----:B------:R-:W-:Y:S01]  /*0840*/  @!P3 IMAD.WIDE.U32 R14, R14, R15, c[0x0][0x178] ;  /* 0x00005e000e0eb625 */ /* 0x000fe200078e000f */
[----:B------:R-:W5:Y:S03]  /*0850*/  @!P4 LDG.E.U16 R27, [R24.64] ;  /* 0x00000004181bc981 */ /* 0x000f66000c1e1500 */
[----:B------:R-:W-:Y:S01]  /*0860*/  @!P4 IMAD.WIDE.U32 R16, R5, R16, c[0x0][0x178] ;  /* 0x00005e000510c625 */ /* 0x000fe200078e0010 */
[----:B------:R1:W5:Y:S04]  /*0870*/  @!P3 LDG.E.U16 R26, [R14.64] ;  /* 0x000000040e1ab981 */ /* 0x000368000c1e1500 */
[----:B------:R-:W5:Y:S01]  /*0880*/  @!P4 LDG.E.U16 R10, [R16.64] ;  /* 0x00000004100ac981 */ /* 0x000f62000c1e1500 */
[----:B------:R-:W-:-:S04]  /*0890*/  IADD3 R11, R23, 0x80, RZ ;  /* 0x00000080170b7810 */ /* 0x000fc80007ffe0ff */
[-C--:B------:R-:W-:Y:S02]  /*08a0*/  ISETP.GE.AND P5, PT, R11, R2.reuse, PT ;  /* 0x000000020b00720c */ /* 0x080fe40003fa6270 */
[C---:B------:R-:W-:Y:S02]  /*08b0*/  IADD3 R5, R23.reuse, 0x100, RZ ;  /* 0x0000010017057810 */ /* 0x040fe40007ffe0ff */
[----:B0-----:R-:W-:Y:S02]  /*08c0*/  IADD3 R13, R23, 0x200, RZ ;  /* 0x00000200170d7810 */ /* 0x001fe40007ffe0ff */
[-C--:B------:R-:W-:Y:S02]  /*08d0*/  ISETP.GE.AND P1, PT, R5, R2.reuse, PT ;  /* 0x000000020500720c */ /* 0x080fe40003f26270 */
[----:B------:R-:W-:Y:S02]  /*08e0*/  IADD3 R5, R23, 0x180, RZ ;  /* 0x0000018017057810 */ /* 0x000fe40007ffe0ff */
[----:B------:R-:W-:-:S02]  /*08f0*/  ISETP.GE.AND P3, PT, R13, R2, PT ;  /* 0x000000020d00720c */ /* 0x000fc40003f66270 */
[-C--:B------:R-:W-:Y:S01]  /*0900*/  ISETP.GE.AND P2, PT, R5, R2.reuse, PT ;  /* 0x000000020500720c */ /* 0x080fe20003f46270 */
[----:B------:R-:W-:Y:S01]  /*0910*/  @!P0 IMAD.MOV.U32 R5, RZ, RZ, 0x2 ;  /* 0x00000002ff058424 */ /* 0x000fe200078e00ff */
[C---:B------:R-:W-:Y:S02]  /*0920*/  IADD3 R13, R23.reuse, 0x300, RZ ;  /* 0x00000300170d7810 */ /* 0x040fe40007ffe0ff */
[----:B-1----:R-:W-:Y:S02]  /*0930*/  IADD3 R15, R23, 0x380, RZ ;  /* 0x00000380170f7810 */ /* 0x002fe40007ffe0ff */
[----:B------:R-:W-:Y:S01]  /*0940*/  ISETP.GE.AND P6, PT, R13, R2, PT ;  /* 0x000000020d00720c */ /* 0x000fe20003fc6270 */
[----:B------:R-:W-:Y:S01]  /*0950*/  BSSY B0, `(.L_x_2772) ;  /* 0x0000055000007945 */ /* 0x000fe20003800000 */
[----:B------:R-:W-:Y:S01]  /*0960*/  BSSY B1, `(.L_x_2773) ;  /* 0x000004d000017945 */ /* 0x000fe20003800000 */
[----:B--2---:R-:W-:Y:S02]  /*0970*/  @!P0 PRMT R21, RZ, 0x5410, R21 ;  /* 0x00005410ff158816 */ /* 0x004fe40000000015 */
[----:B---3--:R-:W-:-:S05]  /*0980*/  @!P0 PRMT R12, RZ, 0x5410, R3 ;  /* 0x00005410ff0c8816 */ /* 0x008fca0000000003 */
[----:B------:R-:W-:Y:S01]  /*0990*/  @!P0 FMUL.FTZ R12, R21, R12 ;  /* 0x0000000c150c8220 */ /* 0x000fe20000410000 */
[----:B----4-:R-:W-:Y:S02]  /*09a0*/  @!P5 PRMT R4, RZ, 0x5410, R4 ;  /* 0x00005410ff04d816 */ /* 0x010fe40000000004 */
[----:B------:R-:W-:-:S05]  /*09b0*/  @!P5 PRMT R7, RZ, 0x5410, R7 ;  /* 0x00005410ff07d816 */ /* 0x000fca0000000007 */
[----:B------:R-:W-:Y:S01]  /*09c0*/  @!P5 FMUL.FTZ R3, R4, R7 ;  /* 0x000000070403d220 */ /* 0x000fe20000410000 */
[----:B------:R-:W-:Y:S01]  /*09d0*/  IADD3 R7, R23, 0x280, RZ ;  /* 0x0000028017077810 */ /* 0x000fe20007ffe0ff */
[----:B------:R-:W-:Y:S01]  /*09e0*/  @!P0 IMAD.IADD R4, R0, 0x1, R23 ;  /* 0x0000000100048824 */ /* 0x000fe200078e0217 */
[----:B------:R-:W-:Y:S02]  /*09f0*/  @!P0 F2FP.BF16.PACK_AB R12, RZ, R12 ;  /* 0x0000000cff0c823e */ /* 0x000fe400000010ff */
[----:B------:R-:W-:Y:S01]  /*0a00*/  @!P5 F2FP.BF16.PACK_AB R3, RZ, R3 ;  /* 0x00000003ff03d23e */ /* 0x000fe200000010ff */
[----:B------:R-:W-:Y:S01]  /*0a10*/  @!P0 IMAD.WIDE.U32 R4, R4, R5, c[0x0][0x168] ;  /* 0x00005a0004048625 */ /* 0x000fe200078e0005 */
[-C--:B------:R-:W-:Y:S02]  /*0a20*/  ISETP.GE.AND P4, PT, R7, R2.reuse, PT ;  /* 0x000000020700720c */ /* 0x080fe40003f86270 */
[-C--:B------:R-:W-:Y:S01]  /*0a30*/  ISETP.GE.AND P5, PT, R15, R2.reuse, PT ;  /* 0x000000020f00720c */ /* 0x080fe20003fa6270 */
[----:B------:R-:W-:Y:S01]  /*0a40*/  @!P0 IMAD.MOV.U32 R23, RZ, RZ, R11 ;  /* 0x000000ffff178224 */ /* 0x000fe200078e000b */
[----:B------:R0:W-:Y:S04]  /*0a50*/  @!P0 STG.E.U16 [R4.64], R12 ;  /* 0x0000000c04008986 */ /* 0x0001e8000c101504 */
[----:B------:R-:W-:-:S02]  /*0a60*/  ISETP.GE.AND P0, PT, R23, R2, PT ;  /* 0x000000021700720c */ /* 0x000fc40003f06270 */
[----:B------:R-:W-:Y:S02]  /*0a70*/  @!P1 PRMT R9, RZ, 0x5410, R9 ;  /* 0x00005410ff099816 */ /* 0x000fe40000000009 */
[----:B-----5:R-:W-:Y:S02]  /*0a80*/  @!P2 PRMT R6, RZ, 0x5410, R6 ;  /* 0x00005410ff06a816 */ /* 0x020fe40000000006 */
[----:B0-----:R-:W-:-:S05]  /*0a90*/  @!P2 PRMT R5, RZ, 0x5410, R8 ;  /* 0x00005410ff05a816 */ /* 0x001fca0000000008 */
[----:B------:R-:W-:Y:S01]  /*0aa0*/  @!P2 FMUL.FTZ R6, R6, R5 ;  /* 0x000000050606a220 */ /* 0x000fe20000410000 */
[----:B------:R-:W-:Y:S02]  /*0ab0*/  @!P1 PRMT R20, RZ, 0x5410, R20 ;  /* 0x00005410ff149816 */ /* 0x000fe40000000014 */
[----:B------:R-:W-:Y:S02]  /*0ac0*/  @!P4 PRMT R28, RZ, 0x5410, R28 ;  /* 0x00005410ff1cc816 */ /* 0x000fe4000000001c */
[----:B------:R-:W-:Y:S01]  /*0ad0*/  @!P3 PRMT R29, RZ, 0x5410, R29 ;  /* 0x00005410ff1db816 */ /* 0x000fe2000000001d */
[----:B------:R-:W-:Y:S01]  /*0ae0*/  @!P1 FMUL.FTZ R9, R20, R9 ;  /* 0x0000000914099220 */ /* 0x000fe20000410000 */
[----:B------:R-:W-:Y:S02]  /*0af0*/  @!P3 PRMT R18, RZ, 0x5410, R18 ;  /* 0x00005410ff12b816 */ /* 0x000fe40000000012 */
[----:B------:R-:W-:-:S03]  /*0b00*/  @!P4 PRMT R19, RZ, 0x5410, R19 ;  /* 0x00005410ff13c816 */ /* 0x000fc60000000013 */
[----:B------:R-:W-:Y:S01]  /*0b10*/  @!P3 FMUL.FTZ R7, R29, R18 ;  /* 0x000000121d07b220 */ /* 0x000fe20000410000 */
[----:B------:R-:W-:Y:S02]  /*0b20*/  @!P6 PRMT R22, RZ, 0x5410, R22 ;  /* 0x00005410ff16e816 */ /* 0x000fe40000000016 */
[----:B------:R-:W-:Y:S02]  /*0b30*/  @!P5 PRMT R27, RZ, 0x5410, R27 ;  /* 0x00005410ff1bd816 */ /* 0x000fe4000000001b */
[----:B------:R-:W-:Y:S02]  /*0b40*/  @!P6 PRMT R5, RZ, 0x5410, R26 ;  /* 0x00005410ff05e816 */ /* 0x000fe4000000001a */
[----:B------:R-:W-:Y:S01]  /*0b50*/  @!P5 PRMT R10, RZ, 0x5410, R10 ;  /* 0x00005410ff0ad816 */ /* 0x000fe2000000000a */
[----:B------:R-:W-:Y:S02]  /*0b60*/  @!P4 FMUL.FTZ R19, R28, R19 ;  /* 0x000000131c13c220 */ /* 0x000fe40000410000 */
[----:B------:R-:W-:-:S02]  /*0b70*/  @!P6 FMUL.FTZ R5, R22, R5 ;  /* 0x000000051605e220 */ /* 0x000fc40000410000 */
[----:B------:R-:W-:Y:S01]  /*0b80*/  @!P5 FMUL.FTZ R4, R27, R10 ;  /* 0x0000000a1b04d220 */ /* 0x000fe20000410000 */
[----:B------:R-:W-:Y:S02]  /*0b90*/  @!P2 F2FP.BF16.PACK_AB R10, RZ, R6 ;  /* 0x00000006ff0aa23e */ /* 0x000fe400000010ff */
[----:B------:R-:W-:Y:S02]  /*0ba0*/  @!P1 F2FP.BF16.PACK_AB R11, RZ, R9 ;  /* 0x00000009ff0b923e */ /* 0x000fe400000010ff */
[----:B------:R-:W-:Y:S02]  /*0bb0*/  @!P3 F2FP.BF16.PACK_AB R7, RZ, R7 ;  /* 0x00000007ff07b23e */ /* 0x000fe400000010ff */
[----:B------:R-:W-:Y:S02]  /*0bc0*/  @!P4 F2FP.BF16.PACK_AB R6, RZ, R19 ;  /* 0x00000013ff06c23e */ /* 0x000fe400000010ff */
[----:B------:R-:W-:Y:S02]  /*0bd0*/  @!P6 F2FP.BF16.PACK_AB R5, RZ, R5 ;  /* 0x00000005ff05e23e */ /* 0x000fe400000010ff */
        /* <DEDUP_REMOVED lines=14> */
.L_x_2774:
[----:B------:R-:W-:-:S13]  /*0cc0*/  ISETP.GE.AND P0, PT, R23, R2, PT ;  /* 0x000000021700720c */ /* 0x000fda0003f06270 */
[----:B------:R-:W-:Y:S05]  /*0cd0*/  @P0 BRA `(.L_x_2776) ;  /* 0x000000c000000947 */ /* 0x000fea0003800000 */
[----:B0-----:R-:W-:Y:S01]  /*0ce0*/  IMAD.IADD R8, R0, 0x1, R23 ;  /* 0x0000000100087824 */ /* 0x001fe200078e0217 */
[----:B------:R-:W-:Y:S01]  /*0cf0*/  IADD3 R23, R23, 0x80, RZ ;  /* 0x0000008017177810 */ /* 0x000fe20007ffe0ff */
[----:B------:R-:W-:-:S04]  /*0d00*/  IMAD.MOV.U32 R9, RZ, RZ, 0x2 ;  /* 0x00000002ff097424 */ /* 0x000fc800078e00ff */
[----:B------:R-:W-:-:S05]  /*0d10*/  IMAD.WIDE.U32 R8, R8, R9, c[0x0][0x168] ;  /* 0x00005a0008087625 */ /* 0x000fca00078e0009 */
[----:B------:R0:W-:Y:S02]  /*0d20*/  STG.E.U16 [R8.64], R10 ;  /* 0x0000000a08007986 */ /* 0x0001e4000c101504 */
.L_x_2775:
[----:B------:R-:W-:-:S13]  /*0d30*/  ISETP.GE.AND P0, PT, R23, R2, PT ;  /* 0x000000021700720c */ /* 0x000fda0003f06270 */
[----:B------:R-:W-:Y:S05]  /*0d40*/  @P0 BRA `(.L_x_2777) ;  /* 0x000000e000000947 */ /* 0x000fea0003800000 */
[----:B0-----:R-:W-:Y:S01]  /*0d50*/  IMAD.IADD R8, R0, 0x1, R23 ;  /* 0x0000000100087824 */ /* 0x001fe200078e0217 */
[----:B------:R-:W-:Y:S01]  /*0d60*/  IADD3 R23, R23, 0x80, RZ ;  /* 0x0000008017177810 */ /* 0x000fe20007ffe0ff */
[----:B------:R-:W-:-:S04]  /*0d70*/  IMAD.MOV.U32 R9, RZ, RZ, 0x2 ;  /* 0x00000002ff097424 */ /* 0x000fc800078e00ff */
[----:B------:R-:W-:-:S05]  /*0d80*/  IMAD.WIDE.U32 R8, R8, R9, c[0x0][0x168] ;  /* 0x00005a0008087625 */ /* 0x000fca00078e0009 */
[----:B------:R0:W-:Y:S02]  /*0d90*/  STG.E.U16 [R8.64], R7 ;  /* 0x0000000708007986 */ /* 0x0001e4000c101504 */
.L_x_2776:
[----:B------:R-:W-:-:S13]  /*0da0*/  ISETP.GE.AND P0, PT, R23, R2, PT ;  /* 0x000000021700720c */ /* 0x000fda0003f06270 */
[----:B------:R-:W-:Y:S01]  /*0db0*/  @P0 BREAK B1 ;  /* 0x0000000000010942 */ /* 0x000fe20003800000 */
[----:B------:R-:W-:Y:S05]  /*0dc0*/  @P0 BRA `(.L_x_2778) ;  /* 0x000000d000000947 */ /* 0x000fea0003800000 */
[----:B0-----:R-:W-:Y:S01]  /*0dd0*/  IMAD.IADD R7, R0, 0x1, R23 ;  /* 0x0000000100077824 */ /* 0x001fe200078e0217 */
[----:B------:R-:W-:Y:S01]  /*0de0*/  PRMT R3, R6, 0x7610, R3 ;  /* 0x0000761006037816 */ /* 0x000fe20000000003 */
[----:B------:R-:W-:Y:S01]  /*0df0*/  IMAD.MOV.U32 R8, RZ, RZ, 0x2 ;  /* 0x00000002ff087424 */ /* 0x000fe200078e00ff */
[----:B------:R-:W-:-:S03]  /*0e00*/  IADD3 R23, R23, 0x80, RZ ;  /* 0x0000008017177810 */ /* 0x000fc60007ffe0ff */
[----:B------:R-:W-:-:S05]  /*0e10*/  IMAD.WIDE.U32 R6, R7, R8, c[0x0][0x168] ;  /* 0x00005a0007067625 */ /* 0x000fca00078e0008 */
[----:B------:R0:W-:Y:S02]  /*0e20*/  STG.E.U16 [R6.64], R3 ;  /* 0x0000000306007986 */ /* 0x0001e4000c101504 */
.L_x_2777:
[----:B------:R-:W-:Y:S05]  /*0e30*/  BSYNC B1 ;  /* 0x0000000000017941 */ /* 0x000fea0003800000 */
.L_x_2773:
[----:B------:R-:W-:-:S13]  /*0e40*/  ISETP.GE.AND P0, PT, R23, R2, PT ;  /* 0x000000021700720c */ /* 0x000fda0003f06270 */
[----:B0-----:R-:W-:Y:S01]  /*0e50*/  @!P0 IMAD.IADD R6, R0, 0x1, R23 ;  /* 0x0000000100068824 */ /* 0x001fe200078e0217 */
[----:B------:R-:W-:Y:S01]  /*0e60*/  @!P0 IADD3 R23, R23, 0x80, RZ ;  /* 0x0000008017178810 */ /* 0x000fe20007ffe0ff */
[----:B------:R-:W-:-:S04]  /*0e70*/  @!P0 IMAD.MOV.U32 R7, RZ, RZ, 0x2 ;  /* 0x00000002ff078424 */ /* 0x000fc800078e00ff */
[----:B------:R-:W-:-:S05]  /*0e80*/  @!P0 IMAD.WIDE.U32 R6, R6, R7, c[0x0][0x168] ;  /* 0x00005a0006068625 */ /* 0x000fca00078e0007 */
[----:B------:R0:W-:Y:S02]  /*0e90*/  @!P0 STG.E.U16 [R6.64], R5 ;  /* 0x0000000506008986 */ /* 0x0001e4000c101504 */
.L_x_2778:
[----:B------:R-:W-:Y:S05]  /*0ea0*/  BSYNC B0 ;  /* 0x0000000000007941 */ /* 0x000fea0003800000 */
.L_x_2772:
        /* <DEDUP_REMOVED lines=8> */
.L_x_2779:
        /* <DEDUP_REMOVED lines=13> */
.L_x_16511:


//--------------------- .text._ZN2at6native29vectorized_elementwise_kernelILi4ENS0_13BinaryFunctorIN3c108BFloat16ES4_S4_NS0_15binary_internal10MulFunctorIfEEEESt5arrayIPcLm3EEEEviT0_T1_ --------------------------
	.section	.text._ZN2at6native29vectorized_elementwise_kernelILi4ENS0_13BinaryFunctorIN3c108BFloat16ES4_S4_NS0_15binary_internal10MulFunctorIfEEEESt5arrayIPcLm3EEEEviT0_T1_,"ax",@progbits
	.sectioninfo	@"SHI_REGISTERS=32"
	.align	128
        .global         _ZN2at6native29vectorized_elementwise_kernelILi4ENS0_13BinaryFunctorIN3c108BFloat16ES4_S4_NS0_15binary_internal10MulFunctorIfEEEESt5arrayIPcLm3EEEEviT0_T1_
        .type           _ZN2at6native29vectorized_elementwise_kernelILi4ENS0_13BinaryFunctorIN3c108BFloat16ES4_S4_NS0_15binary_internal10MulFunctorIfEEEESt5arrayIPcLm3EEEEviT0_T1_,@function
        .size           _ZN2at6native29vectorized_elementwise_kernelILi4ENS0_13BinaryFunctorIN3c108BFloat16ES4_S4_NS0_15binary_internal10MulFunctorIfEEEESt5arrayIPcLm3EEEEviT0_T1_,(.L_x_16512 - _ZN2at6native29vectorized_elementwise_kernelILi4ENS0_13BinaryFunctorIN3c108BFloat16ES4_S4_NS0_15binary_internal10MulFunctorIfEEEESt5arrayIPcLm3EEEEviT0_T1_)
        .other          _ZN2at6native29vectorized_elementwise_kernelILi4ENS0_13BinaryFunctorIN3c108BFloat16ES4_S4_NS0_15binary_internal10MulFunctorIfEEEESt5arrayIPcLm3EEEEviT0_T1_,@"STO_CUDA_ENTRY STV_DEFAULT"
_ZN2at6native29vectorized_elementwise_kernelILi4ENS0_13BinaryFunctorIN3c108BFloat16ES4_S4_NS0_15binary_internal10MulFunctorIfEEEESt5arrayIPcLm3EEEEviT0_T1_:
.text._ZN2at6native29vectorized_elementwise_kernelILi4ENS0_13BinaryFunctorIN3c108BFloat16ES4_S4_NS0_15binary_internal10MulFunctorIfEEEESt5arrayIPcLm3EEEEviT0_T1_:
        /* <DEDUP_REMOVED lines=13> */
[----:B------:R0:W2:Y:S04]  /*00d0*/  LDG.E.64 R2, [R14.64+0x400] ;  /* 0x000400040e027981 */ /* 0x0000a8000c1e1b00 */
[----:B------:R-:W3:Y:S04]  /*00e0*/  LDG.E.64 R4, [R14.64] ;  /* 0x000000040e047981 */ /* 0x000ee8000c1e1b00 */
[----:B------:R-:W4:Y:S04]  /*00f0*/  LDG.E.64 R6, [R16.64] ;  /* 0x0000000410067981 */ /* 0x000f28000c1e1b00 */
[----:B------:R-:W5:Y:S01]  /*0100*/  LDG.E.64 R8, [R16.64+0x400] ;  /* 0x0004000410087981 */ /* 0x000f62000c1e1b00 */
[----:B---3--:R-:W-:-:S02]  /*0110*/  PRMT R12, RZ, 0x5410, R4 ;  /* 0x00005410ff0c7816 */ /* 0x008fc40000000004 */
[--C-:B----4-:R-:W-:Y:S02]  /*0120*/  PRMT R13, RZ, 0x5410, R6.reuse ;  /* 0x00005410ff0d7816 */ /* 0x110fe40000000006 */
[----:B------:R-:W-:-:S03]  /*0130*/  PRMT R6, RZ, 0x7610, R6 ;  /* 0x00007610ff067816 */ /* 0x000fc60000000006 */
[----:B------:R-:W-:Y:S01]  /*0140*/  FMUL.FTZ R12, R12, R13 ;  /* 0x0000000d0c0c7220 */ /* 0x000fe20000410000 */
[----:B------:R-:W-:Y:S02]  /*0150*/  PRMT R13, RZ, 0x7610, R4 ;  /* 0x00007610ff0d7816 */ /* 0x000fe40000000004 */
[----:B------:R-:W-:-:S03]  /*0160*/  PRMT R4, RZ, 0x7610, R7 ;  /* 0x00007610ff047816 */ /* 0x000fc60000000007 */
[----:B------:R-:W-:Y:S01]  /*0170*/  FMUL.FTZ R13, R13, R6 ;  /* 0x000000060d0d7220 */ /* 0x000fe20000410000 */
[--C-:B------:R-:W-:Y:S02]  /*0180*/  PRMT R6, RZ, 0x5410, R5.reuse ;  /* 0x00005410ff067816 */ /* 0x100fe40000000005 */
[----:B------:R-:W-:Y:S02]  /*0190*/  PRMT R5, RZ, 0x7610, R5 ;  /* 0x00007610ff057816 */ /* 0x000fe40000000005 */
[----:B0-----:R-:W-:-:S03]  /*01a0*/  PRMT R15, RZ, 0x5410, R7 ;  /* 0x00005410ff0f7816 */ /* 0x001fc60000000007 */
[----:B------:R-:W-:Y:S01]  /*01b0*/  FMUL.FTZ R7, R5, R4 ;  /* 0x0000000405077220 */ /* 0x000fe20000410000 */
[----:B--2---:R-:W-:Y:S02]  /*01c0*/  PRMT R4, RZ, 0x5410, R2 ;  /* 0x00005410ff047816 */ /* 0x004fe40000000002 */
[----:B-----5:R-:W-:Y:S02]  /*01d0*/  PRMT R5, RZ, 0x5410, R8 ;  /* 0x00005410ff057816 */ /* 0x020fe40000000008 */
[----:B------:R-:W-:-:S03]  /*01e0*/  PRMT R2, RZ, 0x7610, R2 ;  /* 0x00007610ff027816 */ /* 0x000fc60000000002 */
[----:B------:R-:W-:Y:S01]  /*01f0*/  FMUL.FTZ R14, R4, R5 ;  /* 0x00000005040e7220 */ /* 0x000fe20000410000 */
[----:B------:R-:W-:Y:S01]  /*0200*/  PRMT R5, RZ, 0x7610, R8 ;  /* 0x00007610ff057816 */ /* 0x000fe20000000008 */
[----:B------:R-:W-:-:S04]  /*0210*/  FMUL.FTZ R6, R6, R15 ;  /* 0x0000000f06067220 */ /* 0x000fc80000410000 */
[----:B------:R-:W-:Y:S02]  /*0220*/  FMUL.FTZ R15, R2, R5 ;  /* 0x00000005020f7220 */ /* 0x000fe40000410000 */
[----:B------:R-:W-:Y:S01]  /*0230*/  IMAD.WIDE.U32 R4, R0, R11, c[0x0][0x168] ;  /* 0x00005a0000047625 */ /* 0x000fe200078e000b */
[----:B------:R-:W-:Y:S02]  /*0240*/  PRMT R0, RZ, 0x5410, R3 ;  /* 0x00005410ff007816 */ /* 0x000fe40000000003 */
[----:B------:R-:W-:Y:S02]  /*0250*/  PRMT R11, RZ, 0x5410, R9 ;  /* 0x00005410ff0b7816 */ /* 0x000fe40000000009 */
[----:B------:R-:W-:Y:S02]  /*0260*/  PRMT R3, RZ, 0x7610, R3 ;  /* 0x00007610ff037816 */ /* 0x000fe40000000003 */
[----:B------:R-:W-:Y:S01]  /*0270*/  PRMT R2, RZ, 0x7610, R9 ;  /* 0x00007610ff027816 */ /* 0x000fe20000000009 */
[----:B------:R-:W-:-:S04]  /*0280*/  FMUL.FTZ R0, R0, R11 ;  /* 0x0000000b00007220 */ /* 0x000fc80000410000 */
[----:B------:R-:W-:Y:S01]  /*0290*/  FMUL.FTZ R3, R3, R2 ;  /* 0x0000000203037220 */ /* 0x000fe20000410000 */
[----:B------:R-:W-:Y:S01]  /*02a0*/  F2FP.BF16.PACK_AB R12, R13, R12 ;  /* 0x0000000c0d0c723e */ /* 0x000fe200000010ff */
[----:B------:R-:W-:Y:S01]  /*02b0*/  IMAD.WIDE R4, R10, 0x8, R4 ;  /* 0x000000080a047825 */ /* 0x000fe200078e0204 */
[----:B------:R-:W-:Y:S02]  /*02c0*/  F2FP.BF16.PACK_AB R13, R7, R6 ;  /* 0x00000006070d723e */ /* 0x000fe400000010ff */
[----:B------:R-:W-:Y:S02]  /*02d0*/  F2FP.BF16.PACK_AB R2, R15, R14 ;  /* 0x0000000e0f02723e */ /* 0x000fe400000010ff */
[----:B------:R-:W-:Y:S01]  /*02e0*/  F2FP.BF16.PACK_AB R3, R3, R0 ;  /* 0x000000000303723e */ /* 0x000fe200000010ff */
[----:B------:R-:W-:Y:S04]  /*02f0*/  STG.E.64 [R4.64], R12 ;  /* 0x0000000c04007986 */ /* 0x000fe8000c101b04 */
[----:B------:R-:W-:Y:S01]  /*0300*/  STG.E.64 [R4.64+0x400], R2 ;  /* 0x0004000204007986 */ /* 0x000fe2000c101b04 */
[----:B------:R-:W-:Y:S05]  /*0310*/  EXIT ;  /* 0x000000000000794d */ /* 0x000fea0003800000 */
.L_x_2780:
        /* <DEDUP_REMOVED lines=148> */
.L_x_2783:
[----:B------:R-:W-:-:S13]  /*0c60*/  ISETP.GE.AND P0, PT, R23, R2, PT ;  /* 0x000000021700720c */ /* 0x000fda0003f06270 */
[----:B------:R-:W-:Y:S05]  /*0c70*/  @P0 BRA `(.L_x_2785) ;  /* 0x000000c000000947 */ /* 0x000fea0003800000 */
[----:B0-----:R-:W-:Y:S01]  /*0c80*/  IMAD.IADD R8, R0, 0x1, R23 ;  /* 0x0000000100087824 */ /* 0x001fe200078e0217 */
[----:B------:R-:W-:Y:S01]  /*0c90*/  IADD3 R23, R23, 0x80, RZ ;  /* 0x0000008017177810 */ /* 0x000fe20007ffe0ff */
[----:B------:R-:W-:-:S04]  /*0ca0*/  IMAD.MOV.U32 R9, RZ, RZ, 0x2 ;  /* 0x00000002ff097424 */ /* 0x000fc800078e00ff */
[----:B------:R-:W-:-:S05]  /*0cb0*/  IMAD.WIDE.U32 R8, R8, R9, c[0x0][0x168] ;  /* 0x00005a0008087625 */ /* 0x000fca00078e0009 */
[----:B------:R0:W-:Y:S02]  /*0cc0*/  STG.E.U16 [R8.64], R10 ;  /* 0x0000000a08007986 */ /* 0x0001e4000c101504 */
.L_x_2784:
[----:B------:R-:W-:-:S13]  /*0cd0*/  ISETP.GE.AND P0, PT, R23, R2, PT ;  /* 0x000000021700720c */ /* 0x000fda0003f06270 */
[----:B------:R-:W-:Y:S05]  /*0ce0*/  @P0 BRA `(.L_x_2786) ;  /* 0x000000e000000947 */ /* 0x000fea0003800000 */
[----:B0-----:R-:W-:Y:S01]  /*0cf0*/  IMAD.IADD R8, R0, 0x1, R23 ;  /* 0x0000000100087824 */ /* 0x001fe200078e0217 */
[----:B------:R-:W-:Y:S01]  /*0d00*/  IADD3 R23, R23, 0x80, RZ ;  /* 0x0000008017177810 */ /* 0x000fe20007ffe0ff */
[----:B------:R-:W-:-:S04]  /*0d10*/  IMAD.MOV.U32 R9, RZ, RZ, 0x2 ;  /* 0x00000002ff097424 */ /* 0x000fc800078e00ff */
[----:B------:R-:W-:-:S05]  /*0d20*/  IMAD.WIDE.U32 R8, R8, R9, c[0x0][0x168] ;  /* 0x00005a0008087625 */ /* 0x000fca00078e0009 */
[----:B------:R0:W-:Y:S02]  /*0d30*/  STG.E.U16 [R8.64], R7 ;  /* 0x0000000708007986 */ /* 0x0001e4000c101504 */
.L_x_2785:
        /* <DEDUP_REMOVED lines=9> */
.L_x_2786:
[----:B------:R-:W-:Y:S05]  /*0dd0*/  BSYNC B1 ;  /* 0x0000000000017941 */ /* 0x000fea0003800000 */
.L_x_2782:
[----:B------:R-:W-:-:S13]  /*0de0*/  ISETP.GE.AND P0, PT, R23, R2, PT ;  /* 0x000000021700720c */ /* 0x000fda0003f06270 */
[----:B0-----:R-:W-:Y:S01]  /*0df0*/  @!P0 IMAD.IADD R6, R0, 0x1, R23 ;  /* 0x0000000100068824 */ /* 0x001fe200078e0217 */
[----:B------:R-:W-:Y:S01]  /*0e00*/  @!P0 IADD3 R23, R23, 0x80, RZ ;  /* 0x0000008017178810 */ /* 0x000fe20007ffe0ff */
[----:B------:R-:W-:-:S04]  /*0e10*/  @!P0 IMAD.MOV.U32 R7, RZ, RZ, 0x2 ;  /* 0x00000002ff078424 */ /* 0x000fc800078e00ff */
[----:B------:R-:W-:-:S05]  /*0e20*/  @!P0 IMAD.WIDE.U32 R6, R6, R7, c[0x0][0x168] ;  /* 0x00005a0006068625 */ /* 0x000fca00078e0007 */
[----:B------:R0:W-:Y:S02]  /*0e30*/  @!P0 STG.E.U16 [R6.64], R5 ;  /* 0x0000000506008986 */ /* 0x0001e4000c101504 */
.L_x_2787:
[----:B------:R-:W-:Y:S05]  /*0e40*/  BSYNC B0 ;  /* 0x0000000000007941 */ /* 0x000fea0003800000 */
.L_x_2781:
        /* <DEDUP_REMOVED lines=8> */
.L_x_2788:
        /* <DEDUP_REMOVED lines=11> */
.L_x_16512:


//--------------------- .text._ZN2at6native29vectorized_elementwise_kernelILi8ENS0_13BinaryFunctorIN3c108BFloat16ES4_S4_NS0_15binary_internal10MulFunctorIfEEEESt5arrayIPcLm3EEEEviT0_T1_ --------------------------
	.section	.text._ZN2at6native29vectorized_elementwise_kernelILi8ENS0_13BinaryFunctorIN3c108BFloat16ES4_S4_NS0_15binary_internal10MulFunctorIfEEEESt5arrayIPcLm3EEEEviT0_T1_,"ax",@progbits
	.sectioninfo	@"SHI_REGISTERS=4"
	.align	128
        .global         _ZN2at6native29vectorized_elementwise_kernelILi8ENS0_13BinaryFunctorIN3c108BFloat16ES4_S4_NS0_15binary_internal10MulFunctorIfEEEESt5arrayIPcLm3EEEEviT0_T1_
        .type           _ZN2at6native29vectorized_elementwise_kernelILi8ENS0_13BinaryFunctorIN3c108BFloat16ES4_S4_NS0_15binary_internal10MulFunctorIfEEEESt5arrayIPcLm3EEEEviT0_T1_,@function
        .size           _ZN2at6native29vectorized_elementwise_kernelILi8ENS0_13BinaryFunctorIN3c108BFloat16ES4_S4_NS0_15binary_internal10MulFunctorIfEEEESt5arrayIPcLm3EEEEviT0_T1_,(.L_x_16513 - _ZN2at6native29vectorized_elementwise_kernelILi8ENS0_13BinaryFunctorIN3c108BFloat16ES4_S4_NS0_15binary_internal10MulFunctorIfEEEESt5arrayIPcLm3EEEEviT0_T1_)
        .other          _ZN2at6native29vectorized_elementwise_kernelILi8ENS0_13BinaryFunctorIN3c108BFloat16ES4_S4_NS0_15binary_internal10MulFunctorIfEEEESt5arrayIPcLm3EEEEviT0_T1_,@"STO_CUDA_ENTRY STV_DEFAULT"
_ZN2at6native29vectorized_elementwise_kernelILi8ENS0_13BinaryFunctorIN3c108BFloat16ES4_S4_NS0_15binary_internal10MulFunctorIfEEEESt5arrayIPcLm3EEEEviT0_T1_:
.text._ZN2at6native29vectorized_elementwise_kernelILi8ENS0_13BinaryFunctorIN3c108BFloat16ES4_S4_NS0_15binary_internal10MulFunctorIfEEEESt5arrayIPcLm3EEEEviT0_T1_:
[----:B------:R-:W-:Y:S02]  /*0000*/  MOV R1, c[0x0][0x28] ;  /* 0x00000a0000017a02 */ /* 0x000fe40000000f00 */
[----:B------:R-:W-:Y:S05]  /*0010*/  EXIT ;  /* 0x000000000000794d */ /* 0x000fea0003800000 */
.L_x_2789:
        /* <DEDUP_REMOVED lines=14> */
.L_x_16513:


//--------------------- .text._ZN2at6native18elementwise_kernelILi128ELi4EZNS0_15gpu_kernel_implINS0_13AUnaryFunctorIN3c104HalfES5_S5_NS0_15binary_internal10MulFunctorIfEEEEEEvRNS_18TensorIteratorBaseERKT_EUliE_EEviT1_ --------------------------
	.section	.text._ZN2at6native18elementwise_kernelILi128ELi4EZNS0_15gpu_kernel_implINS0_13AUnaryFunctorIN3c104HalfES5_S5_NS0_15binary_internal10MulFunctorIfEEEEEEvRNS_18TensorIteratorBaseERKT_EUliE_EEviT1_,"ax",@progbits
	.sectioninfo	@"SHI_REGISTERS=26"
	.align	128
        .global         _ZN2at6native18elementwise_kernelILi128ELi4EZNS0_15gpu_kernel_implINS0_13AUnaryFunctorIN3c104HalfES5_S5_NS0_15binary_internal10MulFunctorIfEEEEEEvRNS_18TensorIteratorBaseERKT_EUliE_EEviT1_
        .type           _ZN2at6native18elementwise_kernelILi128ELi4EZNS0_15gpu_kernel_implINS0_13AUnaryFunctorIN3c104HalfES5_S5_NS0_15binary_internal10MulFunctorIfEEEEEEvRNS_18TensorIteratorBaseERKT_EUliE_EEviT1_,@function
        .size           _ZN2at6native18elementwise_kernelILi128ELi4EZNS0_15gpu_kernel_implINS0_13AUnaryFunctorIN3c104HalfES5_S5_NS0_15binary_internal10MulFunctorIfEEEEEEvRNS_18TensorIteratorBaseERKT_EUliE_EEviT1_,(.L_x_16514 - _ZN2at6native18elementwise_kernelILi128ELi4EZNS0_15gpu_kernel_implINS0_13AUnaryFunctorIN3c104HalfES5_S5_NS0_15binary_internal10MulFunctorIfEEEEEEvRNS_18TensorIteratorBaseERKT_EUliE_EEviT1_)
        .other          _ZN2at6native18elementwise_kernelILi128ELi4EZNS0_15gpu_kernel_implINS0_13AUnaryFunctorIN3c104HalfES5_S5_NS0_15binary_internal10MulFunctorIfEEEEEEvRNS_18TensorIteratorBaseERKT_EUliE_EEviT1_,@"STO_CUDA_ENTRY STV_DEFAULT"
_ZN2at6native18elementwise_kernelILi128ELi4EZNS0_15gpu_kernel_implINS0_13AUnaryFunctorIN3c104HalfES5_S5_NS0_15binary_internal10MulFunctorIfEEEEEEvRNS_18TensorIteratorBaseERKT_EUliE_EEviT1_:
.text._ZN2at6native18elementwise_kernelILi128ELi4EZNS0_15gpu_kernel_implINS0_13AUnaryFunctorIN3c104HalfES5_S5_NS0_15binary_internal10MulFunctorIfEEEEEEvRNS_18TensorIteratorBaseERKT_EUliE_EEviT1_:
        /* <DEDUP_REMOVED lines=237> */
.L_x_2792:
        /* <DEDUP_REMOVED lines=18> */
[----:B0-----:R-:W-:Y:S01]  /*0ff0*/  F2FP.PACK_AB R0, RZ, R0 ;  /* 0x00000000ff00723e */ /* 0x001fe200000000ff */
[----:B------:R-:W-:Y:S05]  /*1000*/  BRA `(.L_x_2798) ;  /* 0x00000e5000007947 */ /* 0x000fea0003800000 */
.L_x_2796:
[----:B------:R-:W2:Y:S02]  /*1010*/  LDG.E.U8 R2, [R2.64] ;  /* 0x0000002402027981 */ /* 0x000ea4000c1e1100 */
[----:B--2---:R-:W0:Y:S02]  /*1020*/  I2F.U16 R0, R2 ;  /* 0x0000000200007306 */ /* 0x004e240000101000 */
[----:B0-----:R-:W-:Y:S01]  /*1030*/  F2FP.PACK_AB R0, RZ, R0 ;  /* 0x00000000ff00723e */ /* 0x001fe200000000ff */
[----:B------:R-:W-:Y:S05]  /*1040*/  BRA `(.L_x_2798) ;  /* 0x00000e1000007947 */ /* 0x000fea0003800000 */
.L_x_2795:
        /* <DEDUP_REMOVED lines=8> */
[----:B0-----:R-:W-:Y:S01]  /*10d0*/  F2FP.PACK_AB R0, RZ, R0 ;  /* 0x00000000ff00723e */ /* 0x001fe200000000ff */
[----:B------:R-:W-:Y:S05]  /*10e0*/  BRA `(.L_x_2798) ;  /* 0x00000d7000007947 */ /* 0x000fea0003800000 */
.L_x_2800:
[----:B------:R-:W2:Y:S02]  /*10f0*/  LDG.E R2, [R2.64] ;  /* 0x0000002402027981 */ /* 0x000ea4000c1e1900 */
[----:B--2---:R-:W0:Y:S02]  /*1100*/  I2F R0, R2 ;  /* 0x0000000200007306 */ /* 0x004e240000201400 */
[----:B0-----:R-:W-:Y:S01]  /*1110*/  F2FP.PACK_AB R0, RZ, R0 ;  /* 0x00000000ff00723e */ /* 0x001fe200000000ff */
[----:B------:R-:W-:Y:S05]  /*1120*/  BRA `(.L_x_2798) ;  /* 0x00000d3000007947 */ /* 0x000fea0003800000 */
.L_x_2799:
[----:B------:R-:W2:Y:S02]  /*1130*/  LDG.E.U16 R2, [R2.64] ;  /* 0x0000002402027981 */ /* 0x000ea4000c1e1500 */
[----:B--2---:R-:W0:Y:S02]  /*1140*/  I2F.S16 R0, R2 ;  /* 0x0000000200007306 */ /* 0x004e240000101400 */
[----:B0-----:R-:W-:Y:S01]  /*1150*/  F2FP.PACK_AB R0, RZ, R0 ;  /* 0x00000000ff00723e */ /* 0x001fe200000000ff */
[----:B------:R-:W-:Y:S05]  /*1160*/  BRA `(.L_x_2798) ;  /* 0x00000cf000007947 */ /* 0x000fea0003800000 */
.L_x_2794:
[----:B------:R-:W-:-:S13]  /*1170*/  ISETP.GT.AND P0, PT, R4, 0x6, PT ;  /* 0x000000060400780c */ /* 0x000fda0003f04270 */
[----:B------:R-:W-:Y:S05]  /*1180*/  @P0 BRA `(.L_x_2801) ;  /* 0x0000009000000947 */ /* 0x000fea0003800000 */
[----:B------:R-:W-:-:S13]  /*1190*/  ISETP.NE.AND P0, PT, R4, 0x5, PT ;  /* 0x000000050400780c */ /* 0x000fda0003f05270 */
[----:B------:R-:W-:Y:S05]  /*11a0*/  @!P0 BRA `(.L_x_2802) ;  /* 0x0000005000008947 */ /* 0x000fea0003800000 */
[----:B------:R-:W-:-:S13]  /*11b0*/  ISETP.NE.AND P0, PT, R4, 0x6, PT ;  /* 0x000000060400780c */ /* 0x000fda0003f05270 */
[----:B------:R-:W-:Y:S05]  /*11c0*/  @P0 BRA `(.L_x_2797) ;  /* 0x00000ad000000947 */ /* 0x000fea0003800000 */
[----:B------:R-:W2:Y:S02]  /*11d0*/  LDG.E R2, [R2.64] ;  /* 0x0000002402027981 */ /* 0x000ea4000c1e1900 */
[----:B--2---:R-:W-:Y:S01]  /*11e0*/  F2FP.PACK_AB R0, RZ, R2 ;  /* 0x00000002ff00723e */ /* 0x004fe200000000ff */
[----:B------:R-:W-:Y:S05]  /*11f0*/  BRA `(.L_x_2798) ;  /* 0x00000c6000007947 */ /* 0x000fea0003800000 */
.L_x_2802:
[----:B------:R0:W5:Y:S01]  /*1200*/  LDG.E.U16 R0, [R2.64] ;  /* 0x0000002402007981 */ /* 0x000162000c1e1500 */
[----:B------:R-:W-:Y:S05]  /*1210*/  BRA `(.L_x_2798) ;  /* 0x00000c4000007947 */ /* 0x000fea0003800000 */
.L_x_2801:
[----:B------:R-:W-:-:S13]  /*1220*/  ISETP.NE.AND P0, PT, R4, 0x7, PT ;  /* 0x000000070400780c */ /* 0x000fda0003f05270 */
[----:B------:R-:W-:Y:S05]  /*1230*/  @!P0 BRA `(.L_x_2803) ;  /* 0x0000009000008947 */ /* 0x000fea0003800000 */
[----:B------:R-:W-:-:S13]  /*1240*/  ISETP.NE.AND P0, PT, R4, 0x8, PT ;  /* 0x000000080400780c */ /* 0x000fda0003f05270 */
[----:B------:R-:W-:Y:S05]  /*1250*/  @!P0 BRA `(.L_x_2804) ;  /* 0x0000005000008947 */ /* 0x000fea0003800000 */
[----:B------:R-:W-:-:S13]  /*1260*/  ISETP.NE.AND P0, PT, R4, 0x9, PT ;  /* 0x000000090400780c */ /* 0x000fda0003f05270 */
[----:B------:R-:W-:Y:S05]  /*1270*/  @P0 BRA `(.L_x_2797) ;  /* 0x00000a2000000947 */ /* 0x000fea0003800000 */
[----:B------:R-:W2:Y:S02]  /*1280*/  LDG.E R2, [R2.64] ;  /* 0x0000002402027981 */ /* 0x000ea4000c1e1900 */
[----:B--2---:R-:W-:Y:S01]  /*1290*/  F2FP.PACK_AB R0, RZ, R2 ;  /* 0x00000002ff00723e */ /* 0x004fe200000000ff */
[----:B------:R-:W-:Y:S05]  /*12a0*/  BRA `(.L_x_2798) ;  /* 0x00000bb000007947 */ /* 0x000fea0003800000 */
.L_x_2804:
[----:B------:R0:W5:Y:S01]  /*12b0*/  LDG.E.U16 R0, [R2.64] ;  /* 0x0000002402007981 */ /* 0x000162000c1e1500 */
[----:B------:R-:W-:Y:S05]  /*12c0*/  BRA `(.L_x_2798) ;  /* 0x00000b9000007947 */ /* 0x000fea0003800000 */
.L_x_2803:
[----:B------:R-:W2:Y:S02]  /*12d0*/  LDG.E.64 R2, [R2.64] ;  /* 0x0000002402027981 */ /* 0x000ea4000c1e1b00 */
[----:B--2---:R-:W0:Y:S01]  /*12e0*/  F2F.F32.F64 R0, R2 ;  /* 0x0000000200007310 */ /* 0x004e220000301000 */
[----:B------:R-:W0:-:S14]  /*12f0*/  DSETP.GEU.AND P0, PT, |R2|, c[0x2][0x0], PT ;  /* 0x008000000200762a */ /* 0x000e1c0003f0e200 */
[----:B0-----:R-:W-:-:S05]  /*1300*/  @!P0 FMUL R0, R0, 1.175494350822287508e-38 ;  /* 0x0080000000008820 */ /* 0x001fca0000400000 */
[----:B------:R-:W-:Y:S01]  /*1310*/  F2FP.PACK_AB R0, RZ, R0 ;  /* 0x00000000ff00723e */ /* 0x000fe200000000ff */
[----:B------:R-:W-:Y:S05]  /*1320*/  BRA `(.L_x_2798) ;  /* 0x00000b3000007947 */ /* 0x000fea0003800000 */
.L_x_2793:
        /* <DEDUP_REMOVED lines=11> */
[----:B------:R-:W-:Y:S01]  /*13e0*/  F2FP.PACK_AB R0, RZ, R0 ;  /* 0x00000000ff00723e */ /* 0x000fe200000000ff */
[----:B------:R-:W-:Y:S05]  /*13f0*/  BRA `(.L_x_2798) ;  /* 0x00000a6000007947 */ /* 0x000fea0003800000 */
.L_x_2807:
[----:B------:R-:W2:Y:S02]  /*1400*/  LDG.E.64 R2, [R2.64] ;  /* 0x0000002402027981 */ /* 0x000ea4000c1e1b00 */
[----:B--2---:R-:W0:Y:S01]  /*1410*/  F2F.F32.F64 R0, R2 ;  /* 0x0000000200007310 */ /* 0x004e220000301000 */
[----:B------:R-:W0:-:S14]  /*1420*/  DSETP.GEU.AND P0, PT, |R2|, c[0x2][0x0], PT ;  /* 0x008000000200762a */ /* 0x000e1c0003f0e200 */
[----:B0-----:R-:W-:-:S05]  /*1430*/  @!P0 FMUL R0, R0, 1.175494350822287508e-38 ;  /* 0x0080000000008820 */ /* 0x001fca0000400000 */
[----:B------:R-:W-:Y:S01]  /*1440*/  F2FP.PACK_AB R0, RZ, R0 ;  /* 0x00000000ff00723e */ /* 0x000fe200000000ff */
[----:B------:R-:W-:Y:S05]  /*1450*/  BRA `(.L_x_2798) ;  /* 0x00000a0000007947 */ /* 0x000fea0003800000 */
.L_x_2806:
        /* <DEDUP_REMOVED lines=25> */
[----:B------:R-:W-:-:S04]  /*15f0*/  F2FP.PACK_AB R5, RZ, R5 ;  /* 0x00000005ff05723e */ /* 0x000fc800000000ff */
[----:B------:R-:W-:Y:S01]  /*1600*/  PRMT R0, R5, 0x7610, R0 ;  /* 0x0000761005007816 */ /* 0x000fe20000000000 */
[----:B------:R-:W-:Y:S05]  /*1610*/  BRA `(.L_x_2798) ;  /* 0x0000084000007947 */ /* 0x000fea0003800000 */
.L_x_2809:
        /* <DEDUP_REMOVED lines=12> */
[----:B------:R-:W-:-:S04]  /*16e0*/  F2FP.PACK_AB R4, RZ, R4 ;  /* 0x00000004ff04723e */ /* 0x000fc800000000ff */
[----:B------:R-:W-:Y:S01]  /*16f0*/  PRMT R0, R4, 0x7610, R0 ;  /* 0x0000761004007816 */ /* 0x000fe20000000000 */
[----:B------:R-:W-:Y:S05]  /*1700*/  BRA `(.L_x_2798) ;  /* 0x0000075000007947 */ /* 0x000fea0003800000 */
.L_x_2808:
[----:B------:R-:W2:Y:S02]  /*1710*/  LDG.E.U16 R0, [R2.64] ;  /* 0x0000002402007981 */ /* 0x000ea4000c1e1500 */
[----:B--2---:R-:W-:-:S04]  /*1720*/  PRMT R0, RZ, 0x5410, R0 ;  /* 0x00005410ff007816 */ /* 0x004fc80000000000 */
[----:B------:R-:W-:Y:S01]  /*1730*/  F2FP.PACK_AB R0, RZ, R0 ;  /* 0x00000000ff00723e */ /* 0x000fe200000000ff */
[----:B------:R-:W-:Y:S05]  /*1740*/  BRA `(.L_x_2798) ;  /* 0x0000071000007947 */ /* 0x000fea0003800000 */
.L_x_2805:
        /* <DEDUP_REMOVED lines=10> */
[----:B0-----:R-:W-:Y:S01]  /*17f0*/  F2FP.PACK_AB R0, RZ, R0 ;  /* 0x00000000ff00723e */ /* 0x001fe200000000ff */
[----:B------:R-:W-:Y:S05]  /*1800*/  BRA `(.L_x_2798) ;  /* 0x0000065000007947 */ /* 0x000fea0003800000 */
.L_x_2812:
        /* <DEDUP_REMOVED lines=21> */
.L_x_2816:
[----:B------:R-:W-:Y:S05]  /*1960*/  BSYNC B1 ;  /* 0x0000000000017941 */ /* 0x000fea0003800000 */
.L_x_2815:
[----:B------:R-:W-:Y:S01]  /*1970*/  LEA R3, R0, 0x3b800000, 0x17 ;  /* 0x3b80000000037811 */ /* 0x000fe200078eb8ff */
[----:B------:R-:W-:-:S05]  /*1980*/  IMAD.SHL.U32 R0, R2, 0x100000, RZ ;  /* 0x0010000002007824 */ /* 0x000fca00078e00ff */
[----:B------:R-:W-:Y:S02]  /*1990*/  LOP3.LUT R0, R3, R0, R4, 0xfe, !PT ;  /* 0x0000000003007212 */ /* 0x000fe400078efe04 */
.L_x_2814:
[----:B------:R-:W-:Y:S05]  /*19a0*/  BSYNC B0 ;  /* 0x0000000000007941 */ /* 0x000fea0003800000 */
.L_x_2813:
[----:B------:R-:W-:Y:S01]  /*19b0*/  F2FP.PACK_AB R0, RZ, R0 ;  /* 0x00000000ff00723e */ /* 0x000fe200000000ff */
[----:B------:R-:W-:Y:S05]  /*19c0*/  BRA `(.L_x_2798) ;  /* 0x0000049000007947 */ /* 0x000fea0003800000 */
.L_x_2811:
        /* <DEDUP_REMOVED lines=21> */
.L_x_2820:
[----:B------:R-:W-:Y:S05]  /*1b20*/  BSYNC B1 ;  /* 0x0000000000017941 */ /* 0x000fea0003800000 */
.L_x_2819:
[----:B------:R-:W-:Y:S01]  /*1b30*/  LEA R3, R0, 0x37800000, 0x17 ;  /* 0x3780000000037811 */ /* 0x000fe200078eb8ff */
[----:B------:R-:W-:-:S05]  /*1b40*/  IMAD.SHL.U32 R0, R2, 0x200000, RZ ;  /* 0x0020000002007824 */ /* 0x000fca00078e00ff */
[----:B------:R-:W-:Y:S02]  /*1b50*/  LOP3.LUT R0, R3, R0, R4, 0xfe, !PT ;  /* 0x0000000003007212 */ /* 0x000fe400078efe04 */
.L_x_2818:
[----:B------:R-:W-:Y:S05]  /*1b60*/  BSYNC B0 ;  /* 0x0000000000007941 */ /* 0x000fea0003800000 */
.L_x_2817:
[----:B------:R-:W-:Y:S01]  /*1b70*/  F2FP.PACK_AB R0, RZ, R0 ;  /* 0x00000000ff00723e */ /* 0x000fe200000000ff */
[----:B------:R-:W-:Y:S05]  /*1b80*/  BRA `(.L_x_2798) ;  /* 0x000002d000007947 */ /* 0x000fea0003800000 */
.L_x_2810:
        /* <DEDUP_REMOVED lines=14> */
.L_x_2824:
[----:B------:R-:W-:Y:S05]  /*1c70*/  BSYNC B0 ;  /* 0x0000000000007941 */ /* 0x000fea0003800000 */
.L_x_2823:
[----:B------:R-:W-:Y:S01]  /*1c80*/  F2FP.PACK_AB R0, RZ, R0 ;  /* 0x00000000ff00723e */ /* 0x000fe200000000ff */
[----:B------:R-:W-:Y:S05]  /*1c90*/  BRA `(.L_x_2798) ;  /* 0x000001c000007947 */ /* 0x000fea0003800000 */
.L_x_2797:
        /* <DEDUP_REMOVED lines=21> */
.L_x_2822:
[----:B------:R-:W2:Y:S02]  /*1df0*/  LDG.E.64 R2, [R2.64] ;  /* 0x0000002402027981 */ /* 0x000ea4000c1e1b00 */
[----:B--2---:R-:W0:Y:S02]  /*1e00*/  I2F.U64 R0, R2 ;  /* 0x0000000200007312 */ /* 0x004e240000301000 */
[----:B0-----:R-:W-:Y:S01]  /*1e10*/  F2FP.PACK_AB R0, RZ, R0 ;  /* 0x00000000ff00723e */ /* 0x001fe200000000ff */
[----:B------:R-:W-:Y:S05]  /*1e20*/  BRA `(.L_x_2798) ;  /* 0x0000003000007947 */ /* 0x000fea0003800000 */
.L_x_2821:
[----:B------:R-:W2:Y:S02]  /*1e30*/  LDG.E R2, [R2.64] ;  /* 0x0000002402027981 */ /* 0x000ea4000c1e1900 */
[----:B--2---:R-:W0:Y:S02]  /*1e40*/  I2F.U32 R0, R2 ;  /* 0x0000000200007306 */ /* 0x004e240000201000 */
[----:B0-----:R-:W-:-:S06]  /*1e50*/  F2FP.PACK_AB R0, RZ, R0 ;  /* 0x00000000ff00723e */ /* 0x001fcc00000000ff */
.L_x_2798:
[----:B0-----:R-:W0:Y:S01]  /*1e60*/  LDC.U8 R3, c[0x0][0x378] ;  /* 0x0000de00ff037b82 */ /* 0x001e220000000000 */
[----:B-----5:R-:W-:-:S05]  /*1e70*/  HADD2.F32 R0, -RZ, R0.H0_H0 ;  /* 0x20000000ff007230 */ /* 0x020fca0000004100 */
[----:B------:R-:W-:-:S05]  /*1e80*/  FMUL.FTZ R0, R0, c[0x0][0x374] ;  /* 0x0000dd0000007a20 */ /* 0x000fca0000410000 */
[----:B------:R-:W-:Y:S02]  /*1e90*/  F2FP.PACK_AB R0, RZ, R0 ;  /* 0x00000000ff00723e */ /* 0x000fe400000000ff */
        /* <DEDUP_REMOVED lines=11> */
[----:B------:R-:W-:-:S04]  /*1f50*/  HADD2.F32 R0, -RZ, R0.H0_H0 ;  /* 0x20000000ff007230 */ /* 0x000fc80000004100 */
[----:B------:R-:W0:Y:S02]  /*1f60*/  F2I.FTZ.TRUNC.NTZ R3, R0 ;  /* 0x0000000000037305 */ /* 0x000e24000021f100 */
[----:B0-----:R0:W-:Y:S01]  /*1f70*/  STG.E.U8 [R16.64], R3 ;  /* 0x0000000310007986 */ /* 0x0011e2000c101124 */
[----:B------:R-:W-:Y:S05]  /*1f80*/  BRA `(.L_x_2830) ;  /* 0x00000e8000007947 */ /* 0x000fea0003800000 */
.L_x_2828:
[----:B------:R-:W-:-:S06]  /*1f90*/  HADD2.F32 R3, -RZ, R0.H0_H0 ;  /* 0x20000000ff037230 */ /* 0x000fcc0000004100 */
[----:B------:R-:W0:Y:S02]  /*1fa0*/  F2I.S64.TRUNC R2, R3 ;  /* 0x0000000300027311 */ /* 0x000e24000020d900 */
[----:B0-----:R0:W-:Y:S01]  /*1fb0*/  STG.E.U8 [R16.64], R2 ;  /* 0x0000000210007986 */ /* 0x0011e2000c101124 */
[----:B------:R-:W-:Y:S05]  /*1fc0*/  BRA `(.L_x_2830) ;  /* 0x00000e4000007947 */ /* 0x000fea0003800000 */
.L_x_2827:
[----:B------:R-:W-:-:S13]  /*1fd0*/  ISETP.NE.AND P0, PT, R2, 0x2, PT ;  /* 0x000000020200780c */ /* 0x000fda0003f05270 */
[----:B------:R-:W-:Y:S05]  /*1fe0*/  @!P0 BRA `(.L_x_2831) ;  /* 0x000000c000008947 */ /* 0x000fea0003800000 */
[----:B------:R-:W-:-:S13]  /*1ff0*/  ISETP.NE.AND P0, PT, R2, 0x3, PT ;  /* 0x000000030200780c */ /* 0x000fda0003f05270 */
[----:B------:R-:W-:Y:S05]  /*2000*/  @!P0 BRA `(.L_x_2832) ;  /* 0x0000006000008947 */ /* 0x000fea0003800000 */
[----:B------:R-:W-:-:S13]  /*2010*/  ISETP.NE.AND P0, PT, R2, 0x4, PT ;  /* 0x000000040200780c */ /* 0x000fda0003f05270 */
[----:B------:R-:W-:Y:S05]  /*2020*/  @P0 BRA `(.L_x_2829) ;  /* 0x00000c3000000947 */ /* 0x000fea0003800000 */
[----:B------:R-:W-:-:S06]  /*2030*/  HADD2.F32 R2, -RZ, R0.H0_H0 ;  /* 0x20000000ff027230 */ /* 0x000fcc0000004100 */
[----:B------:R-:W0:Y:S02]  /*2040*/  F2I.S64.TRUNC R2, R2 ;  /* 0x0000000200027311 */ /* 0x000e24000020d900 */
[----:B0-----:R0:W-:Y:S01]  /*2050*/  STG.E.64 [R16.64], R2 ;  /* 0x0000000210007986 */ /* 0x0011e2000c101b24 */
[----:B------:R-:W-:Y:S05]  /*2060*/  BRA `(.L_x_2830) ;  /* 0x00000da000007947 */ /* 0x000fea0003800000 */
.L_x_2832:
[----:B------:R-:W-:-:S04]  /*2070*/  HADD2.F32 R0, -RZ, R0.H0_H0 ;  /* 0x20000000ff007230 */ /* 0x000fc80000004100 */
[----:B------:R-:W0:Y:S02]  /*2080*/  F2I.FTZ.TRUNC.NTZ R3, R0 ;  /* 0x0000000000037305 */ /* 0x000e24000021f100 */
[----:B0-----:R0:W-:Y:S01]  /*2090*/  STG.E [R16.64], R3 ;  /* 0x0000000310007986 */ /* 0x0011e2000c101924 */
[----:B------:R-:W-:Y:S05]  /*20a0*/  BRA `(.L_x_2830) ;  /* 0x00000d6000007947 */ /* 0x000fea0003800000 */
.L_x_2831:
[----:B------:R-:W-:-:S04]  /*20b0*/  HADD2.F32 R0, -RZ, R0.H0_H0 ;  /* 0x20000000ff007230 */ /* 0x000fc80000004100 */
[----:B------:R-:W0:Y:S02]  /*20c0*/  F2I.FTZ.TRUNC.NTZ R3, R0 ;  /* 0x0000000000037305 */ /* 0x000e24000021f100 */
[----:B0-----:R0:W-:Y:S01]  /*20d0*/  STG.E.U16 [R16.64], R3 ;  /* 0x0000000310007986 */ /* 0x0011e2000c101524 */
[----:B------:R-:W-:Y:S05]  /*20e0*/  BRA `(.L_x_2830) ;  /* 0x00000d2000007947 */ /* 0x000fea0003800000 */
.L_x_2826:
[----:B------:R-:W-:-:S13]  /*20f0*/  ISETP.GT.AND P0, PT, R2, 0x6, PT ;  /* 0x000000060200780c */ /* 0x000fda0003f04270 */
[----:B------:R-:W-:Y:S05]  /*2100*/  @P0 BRA `(.L_x_2833) ;  /* 0x0000009000000947 */ /* 0x000fea0003800000 */
[----:B------:R-:W-:-:S13]  /*2110*/  ISETP.NE.AND P0, PT, R2, 0x5, PT ;  /* 0x000000050200780c */ /* 0x000fda0003f05270 */
[----:B------:R-:W-:Y:S05]  /*2120*/  @!P0 BRA `(.L_x_2834) ;  /* 0x0000005000008947 */ /* 0x000fea0003800000 */
[----:B------:R-:W-:-:S13]  /*2130*/  ISETP.NE.AND P0, PT, R2, 0x6, PT ;  /* 0x000000060200780c */ /* 0x000fda0003f05270 */
[----:B------:R-:W-:Y:S05]  /*2140*/  @P0 BRA `(.L_x_2829) ;  /* 0x00000b1000000947 */ /* 0x000fea0003800000 */
[----:B------:R-:W-:-:S05]  /*2150*/  HADD2.F32 R3, -RZ, R0.H0_H0 ;  /* 0x20000000ff037230 */ /* 0x000fca0000004100 */
[----:B------:R0:W-:Y:S01]  /*2160*/  STG.E [R16.64], R3 ;  /* 0x0000000310007986 */ /* 0x0001e2000c101924 */
[----:B------:R-:W-:Y:S05]  /*2170*/  BRA `(.L_x_2830) ;  /* 0x00000c9000007947 */ /* 0x000fea0003800000 */
.L_x_2834:
[----:B------:R0:W-:Y:S01]  /*2180*/  STG.E.U16 [R16.64], R0 ;  /* 0x0000000010007986 */ /* 0x0001e2000c101524 */
[----:B------:R-:W-:Y:S05]  /*2190*/  BRA `(.L_x_2830) ;  /* 0x00000c7000007947 */ /* 0x000fea0003800000 */
.L_x_2833:
[----:B------:R-:W-:-:S13]  /*21a0*/  ISETP.NE.AND P0, PT, R2, 0x7, PT ;  /* 0x000000070200780c */ /* 0x000fda0003f05270 */
[----:B------:R-:W-:Y:S05]  /*21b0*/  @!P0 BRA `(.L_x_2835) ;  /* 0x000000d000008947 */ /* 0x000fea0003800000 */
[----:B------:R-:W-:-:S13]  /*21c0*/  ISETP.NE.AND P0, PT, R2, 0x8, PT ;  /* 0x000000080200780c */ /* 0x000fda0003f05270 */
[----:B------:R-:W-:Y:S05]  /*21d0*/  @!P0 BRA `(.L_x_2836) ;  /* 0x0000006000008947 */ /* 0x000fea0003800000 */
[----:B------:R-:W-:-:S13]  /*21e0*/  ISETP.NE.AND P0, PT, R2, 0x9, PT ;  /* 0x000000090200780c */ /* 0x000fda0003f05270 */
[----:B------:R-:W-:Y:S05]  /*21f0*/  @P0 BRA `(.L_x_2829) ;  /* 0x00000a6000000947 */ /* 0x000fea0003800000 */
[----:B------:R-:W-:Y:S01]  /*2200*/  HADD2.F32 R2, -RZ, R0.H0_H0 ;  /* 0x20000000ff027230 */ /* 0x000fe20000004100 */
[----:B------:R-:W-:-:S05]  /*2210*/  IMAD.MOV.U32 R3, RZ, RZ, RZ ;  /* 0x000000ffff037224 */ /* 0x000fca00078e00ff */
[----:B------:R0:W-:Y:S01]  /*2220*/  STG.E.64 [R16.64], R2 ;  /* 0x0000000210007986 */ /* 0x0001e2000c101b24 */
[----:B------:R-:W-:Y:S05]  /*2230*/  BRA `(.L_x_2830) ;  /* 0x00000bd000007947 */ /* 0x000fea0003800000 */
.L_x_2836:
[----:B------:R-:W-:-:S05]  /*2240*/  HADD2.F32 R0, -RZ, R0.H0_H0 ;  /* 0x20000000ff007230 */ /* 0x000fca0000004100 */
[----:B------:R-:W-:-:S04]  /*2250*/  F2FP.PACK_AB R0, RZ, R0 ;  /* 0x00000000ff00723e */ /* 0x000fc800000000ff */
[----:B------:R-:W-:-:S05]  /*2260*/  PRMT R0, R0, 0x5410, RZ ;  /* 0x0000541000007816 */ /* 0x000fca00000000ff */
[----:B------:R0:W-:Y:S01]  /*2270*/  STG.E [R16.64], R0 ;  /* 0x0000000010007986 */ /* 0x0001e2000c101924 */
[----:B------:R-:W-:Y:S05]  /*2280*/  BRA `(.L_x_2830) ;  /* 0x00000b8000007947 */ /* 0x000fea0003800000 */
.L_x_2835:
[----:B------:R-:W-:-:S05]  /*2290*/  HADD2.F32 R2, -RZ, R0.H0_H0 ;  /* 0x20000000ff027230 */ /* 0x000fca0000004100 */
[----:B------:R-:W-:-:S06]  /*22a0*/  FMUL.FTZ R2, R2, 1 ;  /* 0x3f80000002027820 */ /* 0x000fcc0000410000 */
[----:B------:R-:W0:Y:S02]  /*22b0*/  F2F.F64.F32 R2, R2 ;  /* 0x0000000200027310 */ /* 0x000e240000201800 */
[----:B0-----:R0:W-:Y:S01]  /*22c0*/  STG.E.64 [R16.64], R2 ;  /* 0x0000000210007986 */ /* 0x0011e2000c101b24 */
[----:B------:R-:W-:Y:S05]  /*22d0*/  BRA `(.L_x_2830) ;  /* 0x00000b3000007947 */ /* 0x000fea0003800000 */
.L_x_2825:
        /* <DEDUP_REMOVED lines=8> */
[----:B------:R-:W-:-:S05]  /*2360*/  HADD2.F32 R0, -RZ, R0.H0_H0 ;  /* 0x20000000ff007230 */ /* 0x000fca0000004100 */
[----:B------:R-:W-:-:S04]  /*2370*/  FSETP.NEU.FTZ.AND P0, PT, R0, RZ, PT ;  /* 0x000000ff0000720b */ /* 0x000fc80003f1d000 */
[----:B------:R-:W-:-:S05]  /*2380*/  SEL R3, RZ, 0x1, !P0 ;  /* 0x00000001ff037807 */ /* 0x000fca0004000000 */
[----:B------:R0:W-:Y:S01]  /*2390*/  STG.E.U8 [R16.64], R3 ;  /* 0x0000000310007986 */ /* 0x0001e2000c101124 */
[----:B------:R-:W-:Y:S05]  /*23a0*/  BRA `(.L_x_2830) ;  /* 0x00000a6000007947 */ /* 0x000fea0003800000 */
.L_x_2839:
[----:B------:R-:W-:Y:S01]  /*23b0*/  HADD2.F32 R0, -RZ, R0.H0_H0 ;  /* 0x20000000ff007230 */ /* 0x000fe20000004100 */
[----:B------:R-:W-:-:S04]  /*23c0*/  CS2R R6, SRZ ;  /* 0x0000000000067805 */ /* 0x000fc8000001ff00 */
[----:B------:R-:W-:-:S04]  /*23d0*/  FMUL.FTZ R0, R0, 1 ;  /* 0x3f80000000007820 */ /* 0x000fc80000410000 */
[----:B------:R-:W0:Y:S02]  /*23e0*/  F2F.F64.F32 R4, R0 ;  /* 0x0000000000047310 */ /* 0x000e240000201800 */
[----:B0-----:R0:W-:Y:S01]  /*23f0*/  STG.E.128 [R16.64], R4 ;  /* 0x0000000410007986 */ /* 0x0011e2000c101d24 */
[----:B------:R-:W-:Y:S05]  /*2400*/  BRA `(.L_x_2830) ;  /* 0x00000a0000007947 */ /* 0x000fea0003800000 */
.L_x_2838:
[----:B------:R-:W-:-:S13]  /*2410*/  ISETP.NE.AND P0, PT, R2, 0xf, PT ;  /* 0x0000000f0200780c */ /* 0x000fda0003f05270 */
[----:B------:R-:W-:Y:S05]  /*2420*/  @!P0 BRA `(.L_x_2840) ;  /* 0x000002d000008947 */ /* 0x000fea0003800000 */
[----:B------:R-:W-:-:S13]  /*2430*/  ISETP.NE.AND P0, PT, R2, 0x17, PT ;  /* 0x000000170200780c */ /* 0x000fda0003f05270 */
[----:B------:R-:W-:Y:S05]  /*2440*/  @!P0 BRA `(.L_x_2841) ;  /* 0x0000015000008947 */ /* 0x000fea0003800000 */
[----:B------:R-:W-:-:S13]  /*2450*/  ISETP.NE.AND P0, PT, R2, 0x18, PT ;  /* 0x000000180200780c */ /* 0x000fda0003f05270 */
[----:B------:R-:W-:Y:S05]  /*2460*/  @P0 BRA `(.L_x_2829) ;  /* 0x000007f000000947 */ /* 0x000fea0003800000 */
[----:B------:R-:W-:Y:S01]  /*2470*/  HADD2.F32 R5, -RZ, R0.H0_H0 ;  /* 0x20000000ff057230 */ /* 0x000fe20000004100 */
[----:B------:R-:W-:Y:S04]  /*2480*/  BSSY B0, `(.L_x_2842) ;  /* 0x000000e000007945 */ /* 0x000fe80003800000 */
        /* <DEDUP_REMOVED lines=13> */
.L_x_2843:
[----:B------:R-:W-:Y:S05]  /*2560*/  BSYNC B0 ;  /* 0x0000000000007941 */ /* 0x000fea0003800000 */
.L_x_2842:
[----:B------:R-:W-:-:S05]  /*2570*/  LOP3.LUT R3, R0, R3, RZ, 0xfc, !PT ;  /* 0x0000000300037212 */ /* 0x000fca00078efcff */
[----:B------:R0:W-:Y:S01]  /*2580*/  STG.E.U8 [R16.64], R3 ;  /* 0x0000000310007986 */ /* 0x0001e2000c101124 */
[----:B------:R-:W-:Y:S05]  /*2590*/  BRA `(.L_x_2830) ;  /* 0x0000087000007947 */ /* 0x000fea0003800000 */
.L_x_2841:
[----:B------:R-:W-:Y:S01]  /*25a0*/  HADD2.F32 R3, -RZ, R0.H0_H0 ;  /* 0x20000000ff037230 */ /* 0x000fe20000004100 */
[----:B------:R-:W-:Y:S04]  /*25b0*/  BSSY B0, `(.L_x_2844) ;  /* 0x000000f000007945 */ /* 0x000fe80003800000 */
        /* <DEDUP_REMOVED lines=11> */
.L_x_2845:
[----:B------:R-:W-:Y:S01]  /*2670*/  IMAD.MOV.U32 R0, RZ, RZ, 0x7f ;  /* 0x0000007fff007424 */ /* 0x000fe200078e00ff */
[----:B------:R-:W-:-:S04]  /*2680*/  ISETP.GT.U32.AND P0, PT, R2, 0x7f800000, PT ;  /* 0x7f8000000200780c */ /* 0x000fc80003f04070 */
[----:B------:R-:W-:-:S04]  /*2690*/  SEL R0, R0, 0x7c, P0 ;  /* 0x0000007c00007807 */ /* 0x000fc80000000000 */
.L_x_2846:
[----:B------:R-:W-:Y:S05]  /*26a0*/  BSYNC B0 ;  /* 0x0000000000007941 */ /* 0x000fea0003800000 */
.L_x_2844:
[----:B------:R-:W-:-:S04]  /*26b0*/  LOP3.LUT R2, R3, 0x80000000, RZ, 0xc0, !PT ;  /* 0x8000000003027812 */ /* 0x000fc800078ec0ff */
[----:B------:R-:W-:-:S04]  /*26c0*/  SHF.R.U32.HI R3, RZ, 0x18, R2 ;  /* 0x00000018ff037819 */ /* 0x000fc80000011602 */
[----:B------:R-:W-:-:S05]  /*26d0*/  LOP3.LUT R3, R0, R3, RZ, 0xfc, !PT ;  /* 0x0000000300037212 */ /* 0x000fca00078efcff */
[----:B------:R0:W-:Y:S01]  /*26e0*/  STG.E.U8 [R16.64], R3 ;  /* 0x0000000310007986 */ /* 0x0001e2000c101124 */
[----:B------:R-:W-:Y:S05]  /*26f0*/  BRA `(.L_x_2830) ;  /* 0x0000071000007947 */ /* 0x000fea0003800000 */
.L_x_2840:
[----:B------:R-:W-:-:S05]  /*2700*/  HADD2.F32 R0, -RZ, R0.H0_H0 ;  /* 0x20000000ff007230 */ /* 0x000fca0000004100 */
[----:B------:R-:W-:-:S05]  /*2710*/  F2FP.BF16.PACK_AB R0, RZ, R0 ;  /* 0x00000000ff00723e */ /* 0x000fca00000010ff */
[----:B------:R0:W-:Y:S01]  /*2720*/  STG.E.U16 [R16.64], R0 ;  /* 0x0000000010007986 */ /* 0x0001e2000c101524 */
[----:B------:R-:W-:Y:S05]  /*2730*/  BRA `(.L_x_2830) ;  /* 0x000006d000007947 */ /* 0x000fea0003800000 */
.L_x_2837:
        /* <DEDUP_REMOVED lines=8> */
[----:B------:R-:W-:-:S06]  /*27c0*/  HADD2.F32 R3, -RZ, R0.H0_H0 ;  /* 0x20000000ff037230 */ /* 0x000fcc0000004100 */
[----:B------:R-:W0:Y:S02]  /*27d0*/  F2I.FTZ.U32.TRUNC.NTZ R3, R3 ;  /* 0x0000000300037305 */ /* 0x000e24000021f000 */
[----:B0-----:R0:W-:Y:S01]  /*27e0*/  STG.E.U16 [R16.64], R3 ;  /* 0x0000000310007986 */ /* 0x0011e2000c101524 */
[----:B------:R-:W-:Y:S05]  /*27f0*/  BRA `(.L_x_2830) ;  /* 0x0000061000007947 */ /* 0x000fea0003800000 */
.L_x_2849:
[----:B------:R-:W-:Y:S01]  /*2800*/  HADD2.F32 R3, -RZ, R0.H0_H0 ;  /* 0x20000000ff037230 */ /* 0x000fe20000004100 */
[----:B------:R-:W-:Y:S01]  /*2810*/  BSSY B0, `(.L_x_2850) ;  /* 0x0000014000007945 */ /* 0x000fe20003800000 */
[----:B------:R-:W-:-:S03]  /*2820*/  IMAD.MOV.U32 R8, RZ, RZ, 0x80 ;  /* 0x00000080ff087424 */ /* 0x000fc600078e00ff */
        /* <DEDUP_REMOVED lines=14> */
.L_x_2852:
[----:B------:R-:W-:-:S04]  /*2910*/  LOP3.LUT R2, R3, 0x80000000, RZ, 0xc0, !PT ;  /* 0x8000000003027812 */ /* 0x000fc800078ec0ff */
[----:B------:R-:W-:-:S04]  /*2920*/  SHF.R.U32.HI R3, RZ, 0x18, R2 ;  /* 0x00000018ff037819 */ /* 0x000fc80000011602 */
[----:B------:R-:W-:-:S04]  /*2930*/  LOP3.LUT R0, R0, R3, RZ, 0xfc, !PT ;  /* 0x0000000300007212 */ /* 0x000fc800078efcff */
[----:B------:R-:W-:Y:S02]  /*2940*/  PRMT R8, R0, 0x7610, R8 ;  /* 0x0000761000087816 */ /* 0x000fe40000000008 */
.L_x_2851:
[----:B------:R-:W-:Y:S05]  /*2950*/  BSYNC B0 ;  /* 0x0000000000007941 */ /* 0x000fea0003800000 */
.L_x_2850:
[----:B------:R0:W-:Y:S01]  /*2960*/  STG.E.U8 [R16.64], R8 ;  /* 0x0000000810007986 */ /* 0x0001e2000c101124 */
[----:B------:R-:W-:Y:S05]  /*2970*/  BRA `(.L_x_2830) ;  /* 0x0000049000007947 */ /* 0x000fea0003800000 */
.L_x_2848:
        /* <DEDUP_REMOVED lines=17> */
.L_x_2855:
[----:B------:R-:W-:-:S04]  /*2a90*/  LOP3.LUT R2, R3, 0x80000000, RZ, 0xc0, !PT ;  /* 0x8000000003027812 */ /* 0x000fc800078ec0ff */
[----:B------:R-:W-:-:S04]  /*2aa0*/  SHF.R.U32.HI R3, RZ, 0x18, R2 ;  /* 0x00000018ff037819 */ /* 0x000fc80000011602 */
[----:B------:R-:W-:-:S04]  /*2ab0*/  LOP3.LUT R0, R0, R3, RZ, 0xfc, !PT ;  /* 0x0000000300007212 */ /* 0x000fc800078efcff */
[----:B------:R-:W-:Y:S02]  /*2ac0*/  PRMT R8, R0, 0x7610, R8 ;  /* 0x0000761000087816 */ /* 0x000fe40000000008 */
.L_x_2854:
[----:B------:R-:W-:Y:S05]  /*2ad0*/  BSYNC B0 ;  /* 0x0000000000007941 */ /* 0x000fea0003800000 */
.L_x_2853:
[----:B------:R0:W-:Y:S01]  /*2ae0*/  STG.E.U8 [R16.64], R8 ;  /* 0x0000000810007986 */ /* 0x0001e2000c101124 */
[----:B------:R-:W-:Y:S05]  /*2af0*/  BRA `(.L_x_2830) ;  /* 0x0000031000007947 */ /* 0x000fea0003800000 */
.L_x_2847:
[----:B------:R-:W-:-:S13]  /*2b00*/  ISETP.NE.AND P0, PT, R2, 0x1c, PT ;  /* 0x0000001c0200780c */ /* 0x000fda0003f05270 */
[----:B------:R-:W-:Y:S05]  /*2b10*/  @!P0 BRA `(.L_x_2856) ;  /* 0x000002c000008947 */ /* 0x000fea0003800000 */
[----:B------:R-:W-:-:S13]  /*2b20*/  ISETP.NE.AND P0, PT, R2, 0x1d, PT ;  /* 0x0000001d0200780c */ /* 0x000fda0003f05270 */
[----:B------:R-:W-:Y:S05]  /*2b30*/  @!P0 BRA `(.L_x_2857) ;  /* 0x0000026000008947 */ /* 0x000fea0003800000 */
[----:B------:R-:W-:-:S13]  /*2b40*/  ISETP.NE.AND P0, PT, R2, 0x2c, PT ;  /* 0x0000002c0200780c */ /* 0x000fda0003f05270 */
[----:B------:R-:W-:Y:S05]  /*2b50*/  @P0 BRA `(.L_x_2829) ;  /* 0x0000010000000947 */ /* 0x000fea0003800000 */
[----:B------:R-:W-:Y:S01]  /*2b60*/  HADD2.F32 R3, -RZ, R0.H0_H0 ;  /* 0x20000000ff037230 */ /* 0x000fe20000004100 */
[----:B------:R-:W-:-:S04]  /*2b70*/  PLOP3.LUT P0, PT, PT, PT, PT, 0x80, 0x0 ;  /* 0x000000000000781c */ /* 0x000fc80003f0f070 */
        /* <DEDUP_REMOVED lines=14> */
.L_x_2829:
        /* <DEDUP_REMOVED lines=20> */
.L_x_2857:
[----:B------:R-:W-:-:S06]  /*2da0*/  HADD2.F32 R2, -RZ, R0.H0_H0 ;  /* 0x20000000ff027230 */ /* 0x000fcc0000004100 */
[----:B------:R-:W0:Y:S02]  /*2db0*/  F2I.U64.TRUNC R2, R2 ;  /* 0x0000000200027311 */ /* 0x000e24000020d800 */
[----:B0-----:R0:W-:Y:S01]  /*2dc0*/  STG.E.64 [R16.64], R2 ;  /* 0x0000000210007986 */ /* 0x0011e2000c101b24 */
[----:B------:R-:W-:Y:S05]  /*2dd0*/  BRA `(.L_x_2830) ;  /* 0x0000003000007947 */ /* 0x000fea0003800000 */
.L_x_2856:
[----:B------:R-:W-:-:S04]  /*2de0*/  HADD2.F32 R0, -RZ, R0.H0_H0 ;  /* 0x20000000ff007230 */ /* 0x000fc80000004100 */
[----:B------:R-:W0:Y:S02]  /*2df0*/  F2I.FTZ.U32.TRUNC.NTZ R3, R0 ;  /* 0x0000000000037305 */ /* 0x000e24000021f000 */
[----:B0-----:R0:W-:Y:S02]  /*2e00*/  STG.E [R16.64], R3 ;  /* 0x0000000310007986 */ /* 0x0011e4000c101924 */
.L_x_2830:
[----:B------:R-:W-:-:S05]  /*2e10*/  IMAD R18, R18, 0x200, R23 ;  /* 0x0000020012127824 */ /* 0x000fca00078e0217 */
[----:B------:R-:W-:Y:S02]  /*2e20*/  IADD3 R19, R18, 0x80, RZ ;  /* 0x0000008012137810 */ /* 0x000fe40007ffe0ff */
.L_x_2791:
[----:B------:R-:W-:Y:S05]  /*2e30*/  BSYNC B6 ;  /* 0x0000000000067941 */ /* 0x000fea0003800000 */
.L_x_2790:
        /* <DEDUP_REMOVED lines=231> */
.L_x_2860:
        /* <DEDUP_REMOVED lines=20> */
.L_x_2864:
[----:B------:R-:W2:Y:S02]  /*3df0*/  LDG.E.U8 R2, [R2.64] ;  /* 0x0000002402027981 */ /* 0x000ea4000c1e1100 */
[----:B--2---:R-:W0:Y:S02]  /*3e00*/  I2F.U16 R0, R2 ;  /* 0x0000000200007306 */ /* 0x004e240000101000 */
[----:B0-----:R-:W-:Y:S01]  /*3e10*/  F2FP.PACK_AB R0, RZ, R0 ;  /* 0x00000000ff00723e */ /* 0x001fe200000000ff */
[----:B------:R-:W-:Y:S05]  /*3e20*/  BRA `(.L_x_2866) ;  /* 0x00000e1000007947 */ /* 0x000fea0003800000 */
.L_x_2863:
        /* <DEDUP_REMOVED lines=10> */
.L_x_2868:
[----:B------:R-:W2:Y:S02]  /*3ed0*/  LDG.E R2, [R2.64] ;  /* 0x0000002402027981 */ /* 0x000ea4000c1e1900 */
[----:B--2---:R-:W0:Y:S02]  /*3ee0*/  I2F R0, R2 ;  /* 0x0000000200007306 */ /* 0x004e240000201400 */
[----:B0-----:R-:W-:Y:S01]  /*3ef0*/  F2FP.PACK_AB R0, RZ, R0 ;  /* 0x00000000ff00723e */ /* 0x001fe200000000ff */
[----:B------:R-:W-:Y:S05]  /*3f00*/  BRA `(.L_x_2866) ;  /* 0x00000d3000007947 */ /* 0x000fea0003800000 */
.L_x_2867:
[----:B------:R-:W2:Y:S02]  /*3f10*/  LDG.E.U16 R2, [R2.64] ;  /* 0x0000002402027981 */ /* 0x000ea4000c1e1500 */
[----:B--2---:R-:W0:Y:S02]  /*3f20*/  I2F.S16 R0, R2 ;  /* 0x0000000200007306 */ /* 0x004e240000101400 */
[----:B0-----:R-:W-:Y:S01]  /*3f30*/  F2FP.PACK_AB R0, RZ, R0 ;  /* 0x00000000ff00723e */ /* 0x001fe200000000ff */
[----:B------:R-:W-:Y:S05]  /*3f40*/  BRA `(.L_x_2866) ;  /* 0x00000cf000007947 */ /* 0x000fea0003800000 */
.L_x_2862:
        /* <DEDUP_REMOVED lines=9> */
.L_x_2870:
[----:B------:R0:W5:Y:S01]  /*3fe0*/  LDG.E.U16 R0, [R2.64] ;  /* 0x0000002402007981 */ /* 0x000162000c1e1500 */
[----:B------:R-:W-:Y:S05]  /*3ff0*/  BRA `(.L_x_2866) ;  /* 0x00000c4000007947 */ /* 0x000fea0003800000 */
.L_x_2869:
        /* <DEDUP_REMOVED lines=9> */
.L_x_2872:
[----:B------:R0:W5:Y:S01]  /*4090*/  LDG.E.U16 R0, [R2.64] ;  /* 0x0000002402007981 */ /* 0x000162000c1e1500 */
[----:B------:R-:W-:Y:S05]  /*40a0*/  BRA `(.L_x_2866) ;  /* 0x00000b9000007947 */ /* 0x000fea0003800000 */
.L_x_2871:
[----:B------:R-:W2:Y:S02]  /*40b0*/  LDG.E.64 R2, [R2.64] ;  /* 0x0000002402027981 */ /* 0x000ea4000c1e1b00 */
[----:B--2---:R-:W0:Y:S01]  /*40c0*/  F2F.F32.F64 R0, R2 ;  /* 0x0000000200007310 */ /* 0x004e220000301000 */
[----:B------:R-:W0:-:S14]  /*40d0*/  DSETP.GEU.AND P0, PT, |R2|, c[0x2][0x0], PT ;  /* 0x008000000200762a */ /* 0x000e1c0003f0e200 */
[----:B0-----:R-:W-:-:S05]  /*40e0*/  @!P0 FMUL R0, R0, 1.175494350822287508e-38 ;  /* 0x0080000000008820 */ /* 0x001fca0000400000 */
[----:B------:R-:W-:Y:S01]  /*40f0*/  F2FP.PACK_AB R0, RZ, R0 ;  /* 0x00000000ff00723e */ /* 0x000fe200000000ff */
[----:B------:R-:W-:Y:S05]  /*4100*/  BRA `(.L_x_2866) ;  /* 0x00000b3000007947 */ /* 0x000fea0003800000 */
.L_x_2861:
        /* <DEDUP_REMOVED lines=13> */
.L_x_2875:
[----:B------:R-:W2:Y:S02]  /*41e0*/  LDG.E.64 R2, [R2.64] ;  /* 0x0000002402027981 */ /* 0x000ea4000c1e1b00 */
[----:B--2---:R-:W0:Y:S01]  /*41f0*/  F2F.F32.F64 R0, R2 ;  /* 0x0000000200007310 */ /* 0x004e220000301000 */
[----:B------:R-:W0:-:S14]  /*4200*/  DSETP.GEU.AND P0, PT, |R2|, c[0x2][0x0], PT ;  /* 0x008000000200762a */ /* 0x000e1c0003f0e200 */
[----:B0-----:R-:W-:-:S05]  /*4210*/  @!P0 FMUL R0, R0, 1.175494350822287508e-38 ;  /* 0x0080000000008820 */ /* 0x001fca0000400000 */
[----:B------:R-:W-:Y:S01]  /*4220*/  F2FP.PACK_AB R0, RZ, R0 ;  /* 0x00000000ff00723e */ /* 0x000fe200000000ff */
[----:B------:R-:W-:Y:S05]  /*4230*/  BRA `(.L_x_2866) ;  /* 0x00000a0000007947 */ /* 0x000fea0003800000 */
.L_x_2874:
        /* <DEDUP_REMOVED lines=28> */
.L_x_2877:
        /* <DEDUP_REMOVED lines=15> */
.L_x_2876:
[----:B------:R-:W2:Y:S02]  /*44f0*/  LDG.E.U16 R0, [R2.64] ;  /* 0x0000002402007981 */ /* 0x000ea4000c1e1500 */
[----:B--2---:R-:W-:-:S04]  /*4500*/  PRMT R0, RZ, 0x5410, R0 ;  /* 0x00005410ff007816 */ /* 0x004fc80000000000 */
[----:B------:R-:W-:Y:S01]  /*4510*/  F2FP.PACK_AB R0, RZ, R0 ;  /* 0x00000000ff00723e */ /* 0x000fe200000000ff */
[----:B------:R-:W-:Y:S05]  /*4520*/  BRA `(.L_x_2866) ;  /* 0x0000071000007947 */ /* 0x000fea0003800000 */
.L_x_2873:
        /* <DEDUP_REMOVED lines=12> */
.L_x_2880:
        /* <DEDUP_REMOVED lines=21> */
.L_x_2884:
[----:B------:R-:W-:Y:S05]  /*4740*/  BSYNC B1 ;  /* 0x0000000000017941 */ /* 0x000fea0003800000 */
.L_x_2883:
[----:B------:R-:W-:Y:S01]  /*4750*/  LEA R3, R0, 0x3b800000, 0x17 ;  /* 0x3b80000000037811 */ /* 0x000fe200078eb8ff */
[----:B------:R-:W-:-:S05]  /*4760*/  IMAD.SHL.U32 R0, R2, 0x100000, RZ ;  /* 0x0010000002007824 */ /* 0x000fca00078e00ff */
[----:B------:R-:W-:Y:S02]  /*4770*/  LOP3.LUT R0, R3, R0, R4, 0xfe, !PT ;  /* 0x0000000003007212 */ /* 0x000fe400078efe04 */
.L_x_2882:
[----:B------:R-:W-:Y:S05]  /*4780*/  BSYNC B0 ;  /* 0x0000000000007941 */ /* 0x000fea0003800000 */
.L_x_2881:
[----:B------:R-:W-:Y:S01]  /*4790*/  F2FP.PACK_AB R0, RZ, R0 ;  /* 0x00000000ff00723e */ /* 0x000fe200000000ff */
[----:B------:R-:W-:Y:S05]  /*47a0*/  BRA `(.L_x_2866) ;  /* 0x0000049000007947 */ /* 0x000fea0003800000 */
.L_x_2879:
        /* <DEDUP_REMOVED lines=21> */
.L_x_2888:
[----:B------:R-:W-:Y:S05]  /*4900*/  BSYNC B1 ;  /* 0x0000000000017941 */ /* 0x000fea0003800000 */
.L_x_2887:
[----:B------:R-:W-:Y:S01]  /*4910*/  LEA R3, R0, 0x37800000, 0x17 ;  /* 0x3780000000037811 */ /* 0x000fe200078eb8ff */
[----:B------:R-:W-:-:S05]  /*4920*/  IMAD.SHL.U32 R0, R2, 0x200000, RZ ;  /* 0x0020000002007824 */ /* 0x000fca00078e00ff */
[----:B------:R-:W-:Y:S02]  /*4930*/  LOP3.LUT R0, R3, R0, R4, 0xfe, !PT ;  /* 0x0000000003007212 */ /* 0x000fe400078efe04 */
.L_x_2886:
[----:B------:R-:W-:Y:S05]  /*4940*/  BSYNC B0 ;  /* 0x0000000000007941 */ /* 0x000fea0003800000 */
.L_x_2885:
[----:B------:R-:W-:Y:S01]  /*4950*/  F2FP.PACK_AB R0, RZ, R0 ;  /* 0x00000000ff00723e */ /* 0x000fe200000000ff */
[----:B------:R-:W-:Y:S05]  /*4960*/  BRA `(.L_x_2866) ;  /* 0x000002d000007947 */ /* 0x000fea0003800000 */
.L_x_2878:
        /* <DEDUP_REMOVED lines=14> */
.L_x_2892:
[----:B------:R-:W-:Y:S05]  /*4a50*/  BSYNC B0 ;  /* 0x0000000000007941 */ /* 0x000fea0003800000 */
.L_x_2891:
[----:B------:R-:W-:Y:S01]  /*4a60*/  F2FP.PACK_AB R0, RZ, R0 ;  /* 0x00000000ff00723e */ /* 0x000fe200000000ff */
[----:B------:R-:W-:Y:S05]  /*4a70*/  BRA `(.L_x_2866) ;  /* 0x000001c000007947 */ /* 0x000fea0003800000 */
.L_x_2865:
        /* <DEDUP_REMOVED lines=21> */
.L_x_2890:
[----:B------:R-:W2:Y:S02]  /*4bd0*/  LDG.E.64 R2, [R2.64] ;  /* 0x0000002402027981 */ /* 0x000ea4000c1e1b00 */
[----:B--2---:R-:W0:Y:S02]  /*4be0*/  I2F.U64 R0, R2 ;  /* 0x0000000200007312 */ /* 0x004e240000301000 */
[----:B0-----:R-:W-:Y:S01]  /*4bf0*/  F2FP.PACK_AB R0, RZ, R0 ;  /* 0x00000000ff00723e */ /* 0x001fe200000000ff */
[----:B------:R-:W-:Y:S05]  /*4c00*/  BRA `(.L_x_2866) ;  /* 0x0000003000007947 */ /* 0x000fea0003800000 */
.L_x_2889:
[----:B------:R-:W2:Y:S02]  /*4c10*/  LDG.E R2, [R2.64] ;  /* 0x0000002402027981 */ /* 0x000ea4000c1e1900 */
[----:B--2---:R-:W0:Y:S02]  /*4c20*/  I2F.U32 R0, R2 ;  /* 0x0000000200007306 */ /* 0x004e240000201000 */
[----:B0-----:R-:W-:-:S06]  /*4c30*/  F2FP.PACK_AB R0, RZ, R0 ;  /* 0x00000000ff00723e */ /* 0x001fcc00000000ff */
.L_x_2866:
        /* <DEDUP_REMOVED lines=19> */
.L_x_2896:
[----:B------:R-:W-:-:S06]  /*4d70*/  HADD2.F32 R3, -RZ, R0.H0_H0 ;  /* 0x20000000ff037230 */ /* 0x000fcc0000004100 */
[----:B------:R-:W0:Y:S02]  /*4d80*/  F2I.S64.TRUNC R2, R3 ;  /* 0x0000000300027311 */ /* 0x000e24000020d900 */
[----:B0-----:R0:W-:Y:S01]  /*4d90*/  STG.E.U8 [R16.64], R2 ;  /* 0x0000000210007986 */ /* 0x0011e2000c101124 */
[----:B------:R-:W-:Y:S05]  /*4da0*/  BRA `(.L_x_2898) ;  /* 0x00000e4000007947 */ /* 0x000fea0003800000 */
.L_x_2895:
        /* <DEDUP_REMOVED lines=10> */
.L_x_2900:
[----:B------:R-:W-:-:S04]  /*4e50*/  HADD2.F32 R0, -RZ, R0.H0_H0 ;  /* 0x20000000ff007230 */ /* 0x000fc80000004100 */
[----:B------:R-:W0:Y:S02]  /*4e60*/  F2I.FTZ.TRUNC.NTZ R3, R0 ;  /* 0x0000000000037305 */ /* 0x000e24000021f100 */
[----:B0-----:R0:W-:Y:S01]  /*4e70*/  STG.E [R16.64], R3 ;  /* 0x0000000310007986 */ /* 0x0011e2000c101924 */
[----:B------:R-:W-:Y:S05]  /*4e80*/  BRA `(.L_x_2898) ;  /* 0x00000d6000007947 */ /* 0x000fea0003800000 */
.L_x_2899:
[----:B------:R-:W-:-:S04]  /*4e90*/  HADD2.F32 R0, -RZ, R0.H0_H0 ;  /* 0x20000000ff007230 */ /* 0x000fc80000004100 */
[----:B------:R-:W0:Y:S02]  /*4ea0*/  F2I.FTZ.TRUNC.NTZ R3, R0 ;  /* 0x0000000000037305 */ /* 0x000e24000021f100 */
[----:B0-----:R0:W-:Y:S01]  /*4eb0*/  STG.E.U16 [R16.64], R3 ;  /* 0x0000000310007986 */ /* 0x0011e2000c101524 */
[----:B------:R-:W-:Y:S05]  /*4ec0*/  BRA `(.L_x_2898) ;  /* 0x00000d2000007947 */ /* 0x000fea0003800000 */
.L_x_2894:
        /* <DEDUP_REMOVED lines=9> */
.L_x_2902:
[----:B------:R0:W-:Y:S01]  /*4f60*/  STG.E.U16 [R16.64], R0 ;  /* 0x0000000010007986 */ /* 0x0001e2000c101524 */
[----:B------:R-:W-:Y:S05]  /*4f70*/  BRA `(.L_x_2898) ;  /* 0x00000c7000007947 */ /* 0x000fea0003800000 */
.L_x_2901:
        /* <DEDUP_REMOVED lines=10> */
.L_x_2904:
[----:B------:R-:W-:-:S05]  /*5020*/  HADD2.F32 R0, -RZ, R0.H0_H0 ;  /* 0x20000000ff007230 */ /* 0x000fca0000004100 */
[----:B------:R-:W-:-:S04]  /*5030*/  F2FP.PACK_AB R0, RZ, R0 ;  /* 0x00000000ff00723e */ /* 0x000fc800000000ff */
[----:B------:R-:W-:-:S05]  /*5040*/  PRMT R0, R0, 0x5410, RZ ;  /* 0x0000541000007816 */ /* 0x000fca00000000ff */
[----:B------:R0:W-:Y:S01]  /*5050*/  STG.E [R16.64], R0 ;  /* 0x0000000010007986 */ /* 0x0001e2000c101924 */
[----:B------:R-:W-:Y:S05]  /*5060*/  BRA `(.L_x_2898) ;  /* 0x00000b8000007947 */ /* 0x000fea0003800000 */
.L_x_2903:
[----:B------:R-:W-:-:S05]  /*5070*/  HADD2.F32 R2, -RZ, R0.H0_H0 ;  /* 0x20000000ff027230 */ /* 0x000fca0000004100 */
[----:B------:R-:W-:-:S06]  /*5080*/  FMUL.FTZ R2, R2, 1 ;  /* 0x3f80000002027820 */ /* 0x000fcc0000410000 */
[----:B------:R-:W0:Y:S02]  /*5090*/  F2F.F64.F32 R2, R2 ;  /* 0x0000000200027310 */ /* 0x000e240000201800 */
[----:B0-----:R0:W-:Y:S01]  /*50a0*/  STG.E.64 [R16.64], R2 ;  /* 0x0000000210007986 */ /* 0x0011e2000c101b24 */
[----:B------:R-:W-:Y:S05]  /*50b0*/  BRA `(.L_x_2898) ;  /* 0x00000b3000007947 */ /* 0x000fea0003800000 */
.L_x_2893:
        /* <DEDUP_REMOVED lines=13> */
.L_x_2907:
[----:B------:R-:W-:Y:S01]  /*5190*/  HADD2.F32 R0, -RZ, R0.H0_H0 ;  /* 0x20000000ff007230 */ /* 0x000fe20000004100 */
[----:B------:R-:W-:-:S04]  /*51a0*/  CS2R R6, SRZ ;  /* 0x0000000000067805 */ /* 0x000fc8000001ff00 */
[----:B------:R-:W-:-:S04]  /*51b0*/  FMUL.FTZ R0, R0, 1 ;  /* 0x3f80000000007820 */ /* 0x000fc80000410000 */
[----:B------:R-:W0:Y:S02]  /*51c0*/  F2F.F64.F32 R4, R0 ;  /* 0x0000000000047310 */ /* 0x000e240000201800 */
[----:B0-----:R0:W-:Y:S01]  /*51d0*/  STG.E.128 [R16.64], R4 ;  /* 0x0000000410007986 */ /* 0x0011e2000c101d24 */
[----:B------:R-:W-:Y:S05]  /*51e0*/  BRA `(.L_x_2898) ;  /* 0x00000a0000007947 */ /* 0x000fea0003800000 */
.L_x_2906:
        /* <DEDUP_REMOVED lines=21> */
.L_x_2911:
[----:B------:R-:W-:Y:S05]  /*5340*/  BSYNC B0 ;  /* 0x0000000000007941 */ /* 0x000fea0003800000 */
.L_x_2910:
[----:B------:R-:W-:-:S05]  /*5350*/  LOP3.LUT R3, R0, R3, RZ, 0xfc, !PT ;  /* 0x0000000300037212 */ /* 0x000fca00078efcff */
[----:B------:R0:W-:Y:S01]  /*5360*/  STG.E.U8 [R16.64], R3 ;  /* 0x0000000310007986 */ /* 0x0001e2000c101124 */
[----:B------:R-:W-:Y:S05]  /*5370*/  BRA `(.L_x_2898) ;  /* 0x0000087000007947 */ /* 0x000fea0003800000 */
.L_x_2909:
        /* <DEDUP_REMOVED lines=13> */
.L_x_2913:
[----:B------:R-:W-:Y:S01]  /*5450*/  IMAD.MOV.U32 R0, RZ, RZ, 0x7f ;  /* 0x0000007fff007424 */ /* 0x000fe200078e00ff */
[----:B------:R-:W-:-:S04]  /*5460*/  ISETP.GT.U32.AND P0, PT, R2, 0x7f800000, PT ;  /* 0x7f8000000200780c */ /* 0x000fc80003f04070 */
[----:B------:R-:W-:-:S04]  /*5470*/  SEL R0, R0, 0x7c, P0 ;  /* 0x0000007c00007807 */ /* 0x000fc80000000000 */
.L_x_2914:
[----:B------:R-:W-:Y:S05]  /*5480*/  BSYNC B0 ;  /* 0x0000000000007941 */ /* 0x000fea0003800000 */
.L_x_2912:
[----:B------:R-:W-:-:S04]  /*5490*/  LOP3.LUT R2, R3, 0x80000000, RZ, 0xc0, !PT ;  /* 0x8000000003027812 */ /* 0x000fc800078ec0ff */
[----:B------:R-:W-:-:S04]  /*54a0*/  SHF.R.U32.HI R3, RZ, 0x18, R2 ;  /* 0x00000018ff037819 */ /* 0x000fc80000011602 */
[----:B------:R-:W-:-:S05]  /*54b0*/  LOP3.LUT R3, R0, R3, RZ, 0xfc, !PT ;  /* 0x0000000300037212 */ /* 0x000fca00078efcff */
[----:B------:R0:W-:Y:S01]  /*54c0*/  STG.E.U8 [R16.64], R3 ;  /* 0x0000000310007986 */ /* 0x0001e2000c101124 */
[----:B------:R-:W-:Y:S05]  /*54d0*/  BRA `(.L_x_2898) ;  /* 0x0000071000007947 */ /* 0x000fea0003800000 */
.L_x_2908:
[----:B------:R-:W-:-:S05]  /*54e0*/  HADD2.F32 R0, -RZ, R0.H0_H0 ;  /* 0x20000000ff007230 */ /* 0x000fca0000004100 */
[----:B------:R-:W-:-:S05]  /*54f0*/  F2FP.BF16.PACK_AB R0, RZ, R0 ;  /* 0x00000000ff00723e */ /* 0x000fca00000010ff */
[----:B------:R0:W-:Y:S01]  /*5500*/  STG.E.U16 [R16.64], R0 ;  /* 0x0000000010007986 */ /* 0x0001e2000c101524 */
[----:B------:R-:W-:Y:S05]  /*5510*/  BRA `(.L_x_2898) ;  /* 0x000006d000007947 */ /* 0x000fea0003800000 */
.L_x_2905:
        /* <DEDUP_REMOVED lines=12> */
.L_x_2917:
        /* <DEDUP_REMOVED lines=17> */
.L_x_2920:
[----:B------:R-:W-:-:S04]  /*56f0*/  LOP3.LUT R2, R3, 0x80000000, RZ, 0xc0, !PT ;  /* 0x8000000003027812 */ /* 0x000fc800078ec0ff */
[----:B------:R-:W-:-:S04]  /*5700*/  SHF.R.U32.HI R3, RZ, 0x18, R2 ;  /* 0x00000018ff037819 */ /* 0x000fc80000011602 */
[----:B------:R-:W-:-:S04]  /*5710*/  LOP3.LUT R0, R0, R3, RZ, 0xfc, !PT ;  /* 0x0000000300007212 */ /* 0x000fc800078efcff */
[----:B------:R-:W-:Y:S02]  /*5720*/  PRMT R8, R0, 0x7610, R8 ;  /* 0x0000761000087816 */ /* 0x000fe40000000008 */
.L_x_2919:
[----:B------:R-:W-:Y:S05]  /*5730*/  BSYNC B0 ;  /* 0x0000000000007941 */ /* 0x000fea0003800000 */
.L_x_2918:
[----:B------:R0:W-:Y:S01]  /*5740*/  STG.E.U8 [R16.64], R8 ;  /* 0x0000000810007986 */ /* 0x0001e2000c101124 */
[----:B------:R-:W-:Y:S05]  /*5750*/  BRA `(.L_x_2898) ;  /* 0x0000049000007947 */ /* 0x000fea0003800000 */
.L_x_2916:
        /* <DEDUP_REMOVED lines=17> */
.L_x_2923:
[----:B------:R-:W-:-:S04]  /*5870*/  LOP3.LUT R2, R3, 0x80000000, RZ, 0xc0, !PT ;  /* 0x8000000003027812 */ /* 0x000fc800078ec0ff */
[----:B------:R-:W-:-:S04]  /*5880*/  SHF.R.U32.HI R3, RZ, 0x18, R2 ;  /* 0x00000018ff037819 */ /* 0x000fc80000011602 */
[----:B------:R-:W-:-:S04]  /*5890*/  LOP3.LUT R0, R0, R3, RZ, 0xfc, !PT ;  /* 0x0000000300007212 */ /* 0x000fc800078efcff */
[----:B------:R-:W-:Y:S02]  /*58a0*/  PRMT R8, R0, 0x7610, R8 ;  /* 0x0000761000087816 */ /* 0x000fe40000000008 */
.L_x_2922:
[----:B------:R-:W-:Y:S05]  /*58b0*/  BSYNC B0 ;  /* 0x0000000000007941 */ /* 0x000fea0003800000 */
.L_x_2921:
[----:B------:R0:W-:Y:S01]  /*58c0*/  STG.E.U8 [R16.64], R8 ;  /* 0x0000000810007986 */ /* 0x0001e2000c101124 */
[----:B------:R-:W-:Y:S05]  /*58d0*/  BRA `(.L_x_2898) ;  /* 0x0000031000007947 */ /* 0x000fea0003800000 */
.L_x_2915:
        /* <DEDUP_REMOVED lines=22> */
.L_x_2897:
        /* <DEDUP_REMOVED lines=20> */
.L_x_2925:
[----:B------:R-:W-:-:S06]  /*5b80*/  HADD2.F32 R2, -RZ, R0.H0_H0 ;  /* 0x20000000ff027230 */ /* 0x000fcc0000004100 */
[----:B------:R-:W0:Y:S02]  /*5b90*/  F2I.U64.TRUNC R2, R2 ;  /* 0x0000000200027311 */ /* 0x000e24000020d800 */
[----:B0-----:R0:W-:Y:S01]  /*5ba0*/  STG.E.64 [R16.64], R2 ;  /* 0x0000000210007986 */ /* 0x0011e2000c101b24 */
[----:B------:R-:W-:Y:S05]  /*5bb0*/  BRA `(.L_x_2898) ;  /* 0x0000003000007947 */ /* 0x000fea0003800000 */
.L_x_2924:
[----:B------:R-:W-:-:S04]  /*5bc0*/  HADD2.F32 R0, -RZ, R0.H0_H0 ;  /* 0x20000000ff007230 */ /* 0x000fc80000004100 */
[----:B------:R-:W0:Y:S02]  /*5bd0*/  F2I.FTZ.U32.TRUNC.NTZ R3, R0 ;  /* 0x0000000000037305 */ /* 0x000e24000021f000 */
[----:B0-----:R0:W-:Y:S02]  /*5be0*/  STG.E [R16.64], R3 ;  /* 0x0000000310007986 */ /* 0x0011e4000c101924 */
.L_x_2898:
        /* <DEDUP_REMOVED lines=231> */
.L_x_2926:
        /* <DEDUP_REMOVED lines=20> */
.L_x_2930:
[----:B------:R-:W2:Y:S02]  /*6ba0*/  LDG.E.U8 R2, [R2.64] ;  /* 0x0000002402027981 */ /* 0x000ea4000c1e1100 */
[----:B--2---:R-:W0:Y:S02]  /*6bb0*/  I2F.U16 R0, R2 ;  /* 0x0000000200007306 */ /* 0x004e240000101000 */
[----:B0-----:R-:W-:Y:S01]  /*6bc0*/  F2FP.PACK_AB R0, RZ, R0 ;  /* 0x00000000ff00723e */ /* 0x001fe200000000ff */
[----:B------:R-:W-:Y:S05]  /*6bd0*/  BRA `(.L_x_2932) ;  /* 0x00000e1000007947 */ /* 0x000fea0003800000 */
.L_x_2929:
        /* <DEDUP_REMOVED lines=10> */
.L_x_2934:
[----:B------:R-:W2:Y:S02]  /*6c80*/  LDG.E R2, [R2.64] ;  /* 0x0000002402027981 */ /* 0x000ea4000c1e1900 */
[----:B--2---:R-:W0:Y:S02]  /*6c90*/  I2F R0, R2 ;  /* 0x0000000200007306 */ /* 0x004e240000201400 */
[----:B0-----:R-:W-:Y:S01]  /*6ca0*/  F2FP.PACK_AB R0, RZ, R0 ;  /* 0x00000000ff00723e */ /* 0x001fe200000000ff */
[----:B------:R-:W-:Y:S05]  /*6cb0*/  BRA `(.L_x_2932) ;  /* 0x00000d3000007947 */ /* 0x000fea0003800000 */
.L_x_2933:
[----:B------:R-:W2:Y:S02]  /*6cc0*/  LDG.E.U16 R2, [R2.64] ;  /* 0x0000002402027981 */ /* 0x000ea4000c1e1500 */
[----:B--2---:R-:W0:Y:S02]  /*6cd0*/  I2F.S16 R0, R2 ;  /* 0x0000000200007306 */ /* 0x004e240000101400 */
[----:B0-----:R-:W-:Y:S01]  /*6ce0*/  F2FP.PACK_AB R0, RZ, R0 ;  /* 0x00000000ff00723e */ /* 0x001fe200000000ff */
[----:B------:R-:W-:Y:S05]  /*6cf0*/  BRA `(.L_x_2932) ;  /* 0x00000cf000007947 */ /* 0x000fea0003800000 */
.L_x_2928:
        /* <DEDUP_REMOVED lines=9> */
.L_x_2936:
[----:B------:R0:W5:Y:S01]  /*6d90*/  LDG.E.U16 R0, [R2.64] ;  /* 0x0000002402007981 */ /* 0x000162000c1e1500 */
[----:B------:R-:W-:Y:S05]  /*6da0*/  BRA `(.L_x_2932) ;  /* 0x00000c4000007947 */ /* 0x000fea0003800000 */
.L_x_2935:
        /* <DEDUP_REMOVED lines=9> */
.L_x_2938:
[----:B------:R0:W5:Y:S01]  /*6e40*/  LDG.E.U16 R0, [R2.64] ;  /* 0x0000002402007981 */ /* 0x000162000c1e1500 */
[----:B------:R-:W-:Y:S05]  /*6e50*/  BRA `(.L_x_2932) ;  /* 0x00000b9000007947 */ /* 0x000fea0003800000 */
.L_x_2937:
[----:B------:R-:W2:Y:S02]  /*6e60*/  LDG.E.64 R2, [R2.64] ;  /* 0x0000002402027981 */ /* 0x000ea4000c1e1b00 */
[----:B--2---:R-:W0:Y:S01]  /*6e70*/  F2F.F32.F64 R0, R2 ;  /* 0x0000000200007310 */ /* 0x004e220000301000 */
[----:B------:R-:W0:-:S14]  /*6e80*/  DSETP.GEU.AND P0, PT, |R2|, c[0x2][0x0], PT ;  /* 0x008000000200762a */ /* 0x000e1c0003f0e200 */
[----:B0-----:R-:W-:-:S05]  /*6e90*/  @!P0 FMUL R0, R0, 1.175494350822287508e-38 ;  /* 0x0080000000008820 */ /* 0x001fca0000400000 */
[----:B------:R-:W-:Y:S01]  /*6ea0*/  F2FP.PACK_AB R0, RZ, R0 ;  /* 0x00000000ff00723e */ /* 0x000fe200000000ff */
[----:B------:R-:W-:Y:S05]  /*6eb0*/  BRA `(.L_x_2932) ;  /* 0x00000b3000007947 */ /* 0x000fea0003800000 */
.L_x_2927:
        /* <DEDUP_REMOVED lines=13> */
.L_x_2941:
[----:B------:R-:W2:Y:S02]  /*6f90*/  LDG.E.64 R2, [R2.64] ;  /* 0x0000002402027981 */ /* 0x000ea4000c1e1b00 */
[----:B--2---:R-:W0:Y:S01]  /*6fa0*/  F2F.F32.F64 R0, R2 ;  /* 0x0000000200007310 */ /* 0x004e220000301000 */
[----:B------:R-:W0:-:S14]  /*6fb0*/  DSETP.GEU.AND P0, PT, |R2|, c[0x2][0x0], PT ;  /* 0x008000000200762a */ /* 0x000e1c0003f0e200 */
[----:B0-----:R-:W-:-:S05]  /*6fc0*/  @!P0 FMUL R0, R0, 1.175494350822287508e-38 ;  /* 0x0080000000008820 */ /* 0x001fca0000400000 */
[----:B------:R-:W-:Y:S01]  /*6fd0*/  F2FP.PACK_AB R0, RZ, R0 ;  /* 0x00000000ff00723e */ /* 0x000fe200000000ff */
[----:B------:R-:W-:Y:S05]  /*6fe0*/  BRA `(.L_x_2932) ;  /* 0x00000a0000007947 */ /* 0x000fea0003800000 */
.L_x_2940:
        /* <DEDUP_REMOVED lines=28> */
.L_x_2943:
        /* <DEDUP_REMOVED lines=15> */
.L_x_2942:
[----:B------:R-:W2:Y:S02]  /*72a0*/  LDG.E.U16 R0, [R2.64] ;  /* 0x0000002402007981 */ /* 0x000ea4000c1e1500 */
[----:B--2---:R-:W-:-:S04]  /*72b0*/  PRMT R0, RZ, 0x5410, R0 ;  /* 0x00005410ff007816 */ /* 0x004fc80000000000 */
[----:B------:R-:W-:Y:S01]  /*72c0*/  F2FP.PACK_AB R0, RZ, R0 ;  /* 0x00000000ff00723e */ /* 0x000fe200000000ff */
[----:B------:R-:W-:Y:S05]  /*72d0*/  BRA `(.L_x_2932) ;  /* 0x0000071000007947 */ /* 0x000fea0003800000 */
.L_x_2939:
        /* <DEDUP_REMOVED lines=12> */
.L_x_2946:
        /* <DEDUP_REMOVED lines=21> */
.L_x_2950:
[----:B------:R-:W-:Y:S05]  /*74f0*/  BSYNC B1 ;  /* 0x0000000000017941 */ /* 0x000fea0003800000 */
.L_x_2949:
[----:B------:R-:W-:Y:S01]  /*7500*/  LEA R3, R0, 0x3b800000, 0x17 ;  /* 0x3b80000000037811 */ /* 0x000fe200078eb8ff */
[----:B------:R-:W-:-:S05]  /*7510*/  IMAD.SHL.U32 R0, R2, 0x100000, RZ ;  /* 0x0010000002007824 */ /* 0x000fca00078e00ff */
[----:B------:R-:W-:Y:S02]  /*7520*/  LOP3.LUT R0, R3, R0, R4, 0xfe, !PT ;  /* 0x0000000003007212 */ /* 0x000fe400078efe04 */
.L_x_2948:
[----:B------:R-:W-:Y:S05]  /*7530*/  BSYNC B0 ;  /* 0x0000000000007941 */ /* 0x000fea0003800000 */
.L_x_2947:
[----:B------:R-:W-:Y:S01]  /*7540*/  F2FP.PACK_AB R0, RZ, R0 ;  /* 0x00000000ff00723e */ /* 0x000fe200000000ff */
[----:B------:R-:W-:Y:S05]  /*7550*/  BRA `(.L_x_2932) ;  /* 0x0000049000007947 */ /* 0x000fea0003800000 */
.L_x_2945:
        /* <DEDUP_REMOVED lines=21> */
.L_x_2954:
[----:B------:R-:W-:Y:S05]  /*76b0*/  BSYNC B1 ;  /* 0x0000000000017941 */ /* 0x000fea0003800000 */
.L_x_2953:
[----:B------:R-:W-:Y:S01]  /*76c0*/  LEA R3, R0, 0x37800000, 0x17 ;  /* 0x3780000000037811 */ /* 0x000fe200078eb8ff */
[----:B------:R-:W-:-:S05]  /*76d0*/  IMAD.SHL.U32 R0, R2, 0x200000, RZ ;  /* 0x0020000002007824 */ /* 0x000fca00078e00ff */
[----:B------:R-:W-:Y:S02]  /*76e0*/  LOP3.LUT R0, R3, R0, R4, 0xfe, !PT ;  /* 0x0000000003007212 */ /* 0x000fe400078efe04 */
.L_x_2952:
[----:B------:R-:W-:Y:S05]  /*76f0*/  BSYNC B0 ;  /* 0x0000000000007941 */ /* 0x000fea0003800000 */
.L_x_2951:
[----:B------:R-:W-:Y:S01]  /*7700*/  F2FP.PACK_AB R0, RZ, R0 ;  /* 0x00000000ff00723e */ /* 0x000fe200000000ff */
[----:B------:R-:W-:Y:S05]  /*7710*/  BRA `(.L_x_2932) ;  /* 0x000002d000007947 */ /* 0x000fea0003800000 */
.L_x_2944:
        /* <DEDUP_REMOVED lines=14> */
.L_x_2958:
[----:B------:R-:W-:Y:S05]  /*7800*/  BSYNC B0 ;  /* 0x0000000000007941 */ /* 0x000fea0003800000 */
.L_x_2957:
[----:B------:R-:W-:Y:S01]  /*7810*/  F2FP.PACK_AB R0, RZ, R0 ;  /* 0x00000000ff00723e */ /* 0x000fe200000000ff */
[----:B------:R-:W-:Y:S05]  /*7820*/  BRA `(.L_x_2932) ;  /* 0x000001c000007947 */ /* 0x000fea0003800000 */
.L_x_2931:
        /* <DEDUP_REMOVED lines=21> */
.L_x_2956:
[----:B------:R-:W2:Y:S02]  /*7980*/  LDG.E.64 R2, [R2.64] ;  /* 0x0000002402027981 */ /* 0x000ea4000c1e1b00 */
[----:B--2---:R-:W0:Y:S02]  /*7990*/  I2F.U64 R0, R2 ;  /* 0x0000000200007312 */ /* 0x004e240000301000 */
[----:B0-----:R-:W-:Y:S01]  /*79a0*/  F2FP.PACK_AB R0, RZ, R0 ;  /* 0x00000000ff00723e */ /* 0x001fe200000000ff */
[----:B------:R-:W-:Y:S05]  /*79b0*/  BRA `(.L_x_2932) ;  /* 0x0000003000007947 */ /* 0x000fea0003800000 */
.L_x_2955:
[----:B------:R-:W2:Y:S02]  /*79c0*/  LDG.E R2, [R2.64] ;  /* 0x0000002402027981 */ /* 0x000ea4000c1e1900 */
[----:B--2---:R-:W0:Y:S02]  /*79d0*/  I2F.U32 R0, R2 ;  /* 0x0000000200007306 */ /* 0x004e240000201000 */
[----:B0-----:R-:W-:-:S06]  /*79e0*/  F2FP.PACK_AB R0, RZ, R0 ;  /* 0x00000000ff00723e */ /* 0x001fcc00000000ff */
.L_x_2932:
        /* <DEDUP_REMOVED lines=19> */
.L_x_2962:
[----:B------:R-:W-:-:S06]  /*7b20*/  HADD2.F32 R3, -RZ, R0.H0_H0 ;  /* 0x20000000ff037230 */ /* 0x000fcc0000004100 */
[----:B------:R-:W0:Y:S02]  /*7b30*/  F2I.S64.TRUNC R2, R3 ;  /* 0x0000000300027311 */ /* 0x000e24000020d900 */
[----:B0-----:R0:W-:Y:S01]  /*7b40*/  STG.E.U8 [R16.64], R2 ;  /* 0x0000000210007986 */ /* 0x0011e2000c101124 */
[----:B------:R-:W-:Y:S05]  /*7b50*/  BRA `(.L_x_2964) ;  /* 0x00000e4000007947 */ /* 0x000fea0003800000 */
.L_x_2961:
        /* <DEDUP_REMOVED lines=10> */
.L_x_2966:
[----:B------:R-:W-:-:S04]  /*7c00*/  HADD2.F32 R0, -RZ, R0.H0_H0 ;  /* 0x20000000ff007230 */ /* 0x000fc80000004100 */
[----:B------:R-:W0:Y:S02]  /*7c10*/  F2I.FTZ.TRUNC.NTZ R3, R0 ;  /* 0x0000000000037305 */ /* 0x000e24000021f100 */
[----:B0-----:R0:W-:Y:S01]  /*7c20*/  STG.E [R16.64], R3 ;  /* 0x0000000310007986 */ /* 0x0011e2000c101924 */
[----:B------:R-:W-:Y:S05]  /*7c30*/  BRA `(.L_x_2964) ;  /* 0x00000d6000007947 */ /* 0x000fea0003800000 */
.L_x_2965:
[----:B------:R-:W-:-:S04]  /*7c40*/  HADD2.F32 R0, -RZ, R0.H0_H0 ;  /* 0x20000000ff007230 */ /* 0x000fc80000004100 */
[----:B------:R-:W0:Y:S02]  /*7c50*/  F2I.FTZ.TRUNC.NTZ R3, R0 ;  /* 0x0000000000037305 */ /* 0x000e24000021f100 */
[----:B0-----:R0:W-:Y:S01]  /*7c60*/  STG.E.U16 [R16.64], R3 ;  /* 0x0000000310007986 */ /* 0x0011e2000c101524 */
[----:B------:R-:W-:Y:S05]  /*7c70*/  BRA `(.L_x_2964) ;  /* 0x00000d2000007947 */ /* 0x000fea0003800000 */
.L_x_2960:
        /* <DEDUP_REMOVED lines=9> */
.L_x_2968:
[----:B------:R0:W-:Y:S01]  /*7d10*/  STG.E.U16 [R16.64], R0 ;  /* 0x0000000010007986 */ /* 0x0001e2000c101524 */
[----:B------:R-:W-:Y:S05]  /*7d20*/  BRA `(.L_x_2964) ;  /* 0x00000c7000007947 */ /* 0x000fea0003800000 */
.L_x_2967:
        /* <DEDUP_REMOVED lines=10> */
.L_x_2970:
[----:B------:R-:W-:-:S05]  /*7dd0*/  HADD2.F32 R0, -RZ, R0.H0_H0 ;  /* 0x20000000ff007230 */ /* 0x000fca0000004100 */
[----:B------:R-:W-:-:S04]  /*7de0*/  F2FP.PACK_AB R0, RZ, R0 ;  /* 0x00000000ff00723e */ /* 0x000fc800000000ff */
[----:B------:R-:W-:-:S05]  /*7df0*/  PRMT R0, R0, 0x5410, RZ ;  /* 0x0000541000007816 */ /* 0x000fca00000000ff */
[----:B------:R0:W-:Y:S01]  /*7e00*/  STG.E [R16.64], R0 ;  /* 0x0000000010007986 */ /* 0x0001e2000c101924 */
[----:B------:R-:W-:Y:S05]  /*7e10*/  BRA `(.L_x_2964) ;  /* 0x00000b8000007947 */ /* 0x000fea0003800000 */
.L_x_2969:
[----:B------:R-:W-:-:S05]  /*7e20*/  HADD2.F32 R2, -RZ, R0.H0_H0 ;  /* 0x20000000ff027230 */ /* 0x000fca0000004100 */
[----:B------:R-:W-:-:S06]  /*7e30*/  FMUL.FTZ R2, R2, 1 ;  /* 0x3f80000002027820 */ /* 0x000fcc0000410000 */
[----:B------:R-:W0:Y:S02]  /*7e40*/  F2F.F64.F32 R2, R2 ;  /* 0x0000000200027310 */ /* 0x000e240000201800 */
[----:B0-----:R0:W-:Y:S01]  /*7e50*/  STG.E.64 [R16.64], R2 ;  /* 0x0000000210007986 */ /* 0x0011e2000c101b24 */
[----:B------:R-:W-:Y:S05]  /*7e60*/  BRA `(.L_x_2964) ;  /* 0x00000b3000007947 */ /* 0x000fea0003800000 */
.L_x_2959:
        /* <DEDUP_REMOVED lines=13> */
.L_x_2973:
[----:B------:R-:W-:Y:S01]  /*7f40*/  HADD2.F32 R0, -RZ, R0.H0_H0 ;  /* 0x20000000ff007230 */ /* 0x000fe20000004100 */
[----:B------:R-:W-:-:S04]  /*7f50*/  CS2R R6, SRZ ;  /* 0x0000000000067805 */ /* 0x000fc8000001ff00 */
[----:B------:R-:W-:-:S04]  /*7f60*/  FMUL.FTZ R0, R0, 1 ;  /* 0x3f80000000007820 */ /* 0x000fc80000410000 */
[----:B------:R-:W0:Y:S02]  /*7f70*/  F2F.F64.F32 R4, R0 ;  /* 0x0000000000047310 */ /* 0x000e240000201800 */
[----:B0-----:R0:W-:Y:S01]  /*7f80*/  STG.E.128 [R16.64], R4 ;  /* 0x0000000410007986 */ /* 0x0011e2000c101d24 */
[----:B------:R-:W-:Y:S05]  /*7f90*/  BRA `(.L_x_2964) ;  /* 0x00000a0000007947 */ /* 0x000fea0003800000 */
.L_x_2972:
        /* <DEDUP_REMOVED lines=21> */
.L_x_2977:
[----:B------:R-:W-:Y:S05]  /*80f0*/  BSYNC B0 ;  /* 0x0000000000007941 */ /* 0x000fea0003800000 */
.L_x_2976:
[----:B------:R-:W-:-:S05]  /*8100*/  LOP3.LUT R3, R0, R3, RZ, 0xfc, !PT ;  /* 0x0000000300037212 */ /* 0x000fca00078efcff */
[----:B------:R0:W-:Y:S01]  /*8110*/  STG.E.U8 [R16.64], R3 ;  /* 0x0000000310007986 */ /* 0x0001e2000c101124 */
[----:B------:R-:W-:Y:S05]  /*8120*/  BRA `(.L_x_2964) ;  /* 0x0000087000007947 */ /* 0x000fea0003800000 */
.L_x_2975:
        /* <DEDUP_REMOVED lines=13> */
.L_x_2979:
[----:B------:R-:W-:Y:S01]  /*8200*/  IMAD.MOV.U32 R0, RZ, RZ, 0x7f ;  /* 0x0000007fff007424 */ /* 0x000fe200078e00ff */
[----:B------:R-:W-:-:S04]  /*8210*/  ISETP.GT.U32.AND P0, PT, R2, 0x7f800000, PT ;  /* 0x7f8000000200780c */ /* 0x000fc80003f04070 */
[----:B------:R-:W-:-:S04]  /*8220*/  SEL R0, R0, 0x7c, P0 ;  /* 0x0000007c00007807 */ /* 0x000fc80000000000 */
.L_x_2980:
[----:B------:R-:W-:Y:S05]  /*8230*/  BSYNC B0 ;  /* 0x0000000000007941 */ /* 0x000fea0003800000 */
.L_x_2978:
[----:B------:R-:W-:-:S04]  /*8240*/  LOP3.LUT R2, R3, 0x80000000, RZ, 0xc0, !PT ;  /* 0x8000000003027812 */ /* 0x000fc800078ec0ff */
[----:B------:R-:W-:-:S04]  /*8250*/  SHF.R.U32.HI R3, RZ, 0x18, R2 ;  /* 0x00000018ff037819 */ /* 0x000fc80000011602 */
[----:B------:R-:W-:-:S05]  /*8260*/  LOP3.LUT R3, R0, R3, RZ, 0xfc, !PT ;  /* 0x0000000300037212 */ /* 0x000fca00078efcff */
[----:B------:R0:W-:Y:S01]  /*8270*/  STG.E.U8 [R16.64], R3 ;  /* 0x0000000310007986 */ /* 0x0001e2000c101124 */
[----:B------:R-:W-:Y:S05]  /*8280*/  BRA `(.L_x_2964) ;  /* 0x0000071000007947 */ /* 0x000fea0003800000 */
.L_x_2974:
[----:B------:R-:W-:-:S05]  /*8290*/  HADD2.F32 R0, -RZ, R0.H0_H0 ;  /* 0x20000000ff007230 */ /* 0x000fca0000004100 */
[----:B------:R-:W-:-:S05]  /*82a0*/  F2FP.BF16.PACK_AB R0, RZ, R0 ;  /* 0x00000000ff00723e */ /* 0x000fca00000010ff */
[----:B------:R0:W-:Y:S01]  /*82b0*/  STG.E.U16 [R16.64], R0 ;  /* 0x0000000010007986 */ /* 0x0001e2000c101524 */
[----:B------:R-:W-:Y:S05]  /*82c0*/  BRA `(.L_x_2964) ;  /* 0x000006d000007947 */ /* 0x000fea0003800000 */
.L_x_2971:
        /* <DEDUP_REMOVED lines=12> */
.L_x_2983:
        /* <DEDUP_REMOVED lines=17> */
.L_x_2986:
[----:B------:R-:W-:-:S04]  /*84a0*/  LOP3.LUT R2, R3, 0x80000000, RZ, 0xc0, !PT ;  /* 0x8000000003027812 */ /* 0x000fc800078ec0ff */
[----:B------:R-:W-:-:S04]  /*84b0*/  SHF.R.U32.HI R3, RZ, 0x18, R2 ;  /* 0x00000018ff037819 */ /* 0x000fc80000011602 */
[----:B------:R-:W-:-:S04]  /*84c0*/  LOP3.LUT R0, R0, R3, RZ, 0xfc, !PT ;  /* 0x0000000300007212 */ /* 0x000fc800078efcff */
[----:B------:R-:W-:Y:S02]  /*84d0*/  PRMT R8, R0, 0x7610, R8 ;  /* 0x0000761000087816 */ /* 0x000fe40000000008 */
.L_x_2985:
[----:B------:R-:W-:Y:S05]  /*84e0*/  BSYNC B0 ;  /* 0x0000000000007941 */ /* 0x000fea0003800000 */
.L_x_2984:
[----:B------:R0:W-:Y:S01]  /*84f0*/  STG.E.U8 [R16.64], R8 ;  /* 0x0000000810007986 */ /* 0x0001e2000c101124 */
[----:B------:R-:W-:Y:S05]  /*8500*/  BRA `(.L_x_2964) ;  /* 0x0000049000007947 */ /* 0x000fea0003800000 */
.L_x_2982:
        /* <DEDUP_REMOVED lines=17> */
.L_x_2989:
[----:B------:R-:W-:-:S04]  /*8620*/  LOP3.LUT R2, R3, 0x80000000, RZ, 0xc0, !PT ;  /* 0x8000000003027812 */ /* 0x000fc800078ec0ff */
[----:B------:R-:W-:-:S04]  /*8630*/  SHF.R.U32.HI R3, RZ, 0x18, R2 ;  /* 0x00000018ff037819 */ /* 0x000fc80000011602 */
[----:B------:R-:W-:-:S04]  /*8640*/  LOP3.LUT R0, R0, R3, RZ, 0xfc, !PT ;  /* 0x0000000300007212 */ /* 0x000fc800078efcff */
[----:B------:R-:W-:Y:S02]  /*8650*/  PRMT R8, R0, 0x7610, R8 ;  /* 0x0000761000087816 */ /* 0x000fe40000000008 */
.L_x_2988:
[----:B------:R-:W-:Y:S05]  /*8660*/  BSYNC B0 ;  /* 0x0000000000007941 */ /* 0x000fea0003800000 */
.L_x_2987:
[----:B------:R0:W-:Y:S01]  /*8670*/  STG.E.U8 [R16.64], R8 ;  /* 0x0000000810007986 */ /* 0x0001e2000c101124 */
[----:B------:R-:W-:Y:S05]  /*8680*/  BRA `(.L_x_2964) ;  /* 0x0000031000007947 */ /* 0x000fea0003800000 */
.L_x_2981:
        /* <DEDUP_REMOVED lines=22> */
.L_x_2963:
        /* <DEDUP_REMOVED lines=20> */
.L_x_2991:
[----:B------:R-:W-:-:S06]  /*8930*/  HADD2.F32 R2, -RZ, R0.H0_H0 ;  /* 0x20000000ff027230 */ /* 0x000fcc0000004100 */
[----:B------:R-:W0:Y:S02]  /*8940*/  F2I.U64.TRUNC R2, R2 ;  /* 0x0000000200027311 */ /* 0x000e24000020d800 */
[----:B0-----:R0:W-:Y:S01]  /*8950*/  STG.E.64 [R16.64], R2 ;  /* 0x0000000210007986 */ /* 0x0011e2000c101b24 */
[----:B------:R-:W-:Y:S05]  /*8960*/  BRA `(.L_x_2964) ;  /* 0x0000003000007947 */ /* 0x000fea0003800000 */
.L_x_2990:
[----:B------:R-:W-:-:S04]  /*8970*/  HADD2.F32 R0, -RZ, R0.H0_H0 ;  /* 0x20000000ff007230 */ /* 0x000fc80000004100 */
[----:B------:R-:W0:Y:S02]  /*8980*/  F2I.FTZ.U32.TRUNC.NTZ R3, R0 ;  /* 0x0000000000037305 */ /* 0x000e24000021f000 */
[----:B0-----:R0:W-:Y:S02]  /*8990*/  STG.E [R16.64], R3 ;  /* 0x0000000310007986 */ /* 0x0011e4000c101924 */
.L_x_2964:
[----:B------:R-:W-:Y:S02]  /*89a0*/  IADD3 R19, R19, 0x80, RZ ;  /* 0x0000008013137810 */ /* 0x000fe40007ffe0ff */
.L_x_2859:
[----:B------:R-:W-:Y:S05]  /*89b0*/  BSYNC B6 ;  /* 0x0000000000067941 */ /* 0x000fea0003800000 */
.L_x_2858:
        /* <DEDUP_REMOVED lines=230> */
.L_x_2992:
        /* <DEDUP_REMOVED lines=20> */
.L_x_2996:
[----:B------:R-:W2:Y:S02]  /*9960*/  LDG.E.U8 R2, [R2.64] ;  /* 0x0000002402027981 */ /* 0x000ea4000c1e1100 */
[----:B--2---:R-:W0:Y:S02]  /*9970*/  I2F.U16 R0, R2 ;  /* 0x0000000200007306 */ /* 0x004e240000101000 */
[----:B0-----:R-:W-:Y:S01]  /*9980*/  F2FP.PACK_AB R0, RZ, R0 ;  /* 0x00000000ff00723e */ /* 0x001fe200000000ff */
[----:B------:R-:W-:Y:S05]  /*9990*/  BRA `(.L_x_2998) ;  /* 0x00000e1000007947 */ /* 0x000fea0003800000 */
.L_x_2995:
        /* <DEDUP_REMOVED lines=10> */
.L_x_3000:
[----:B------:R-:W2:Y:S02]  /*9a40*/  LDG.E R2, [R2.64] ;  /* 0x0000002402027981 */ /* 0x000ea4000c1e1900 */
[----:B--2---:R-:W0:Y:S02]  /*9a50*/  I2F R0, R2 ;  /* 0x0000000200007306 */ /* 0x004e240000201400 */
[----:B0-----:R-:W-:Y:S01]  /*9a60*/  F2FP.PACK_AB R0, RZ, R0 ;  /* 0x00000000ff00723e */ /* 0x001fe200000000ff */
[----:B------:R-:W-:Y:S05]  /*9a70*/  BRA `(.L_x_2998) ;  /* 0x00000d3000007947 */ /* 0x000fea0003800000 */
.L_x_2999:
[----:B------:R-:W2:Y:S02]  /*9a80*/  LDG.E.U16 R2, [R2.64] ;  /* 0x0000002402027981 */ /* 0x000ea4000c1e1500 */
[----:B--2---:R-:W0:Y:S02]  /*9a90*/  I2F.S16 R0, R2 ;  /* 0x0000000200007306 */ /* 0x004e240000101400 */
[----:B0-----:R-:W-:Y:S01]  /*9aa0*/  F2FP.PACK_AB R0, RZ, R0 ;  /* 0x00000000ff00723e */ /* 0x001fe200000000ff */
[----:B------:R-:W-:Y:S05]  /*9ab0*/  BRA `(.L_x_2998) ;  /* 0x00000cf000007947 */ /* 0x000fea0003800000 */
.L_x_2994:
        /* <DEDUP_REMOVED lines=9> */
.L_x_3002:
[----:B------:R0:W5:Y:S01]  /*9b50*/  LDG.E.U16 R0, [R2.64] ;  /* 0x0000002402007981 */ /* 0x000162000c1e1500 */
[----:B------:R-:W-:Y:S05]  /*9b60*/  BRA `(.L_x_2998) ;  /* 0x00000c4000007947 */ /* 0x000fea0003800000 */
.L_x_3001:
        /* <DEDUP_REMOVED lines=9> */
.L_x_3004:
[----:B------:R0:W5:Y:S01]  /*9c00*/  LDG.E.U16 R0, [R2.64] ;  /* 0x0000002402007981 */ /* 0x000162000c1e1500 */
[----:B------:R-:W-:Y:S05]  /*9c10*/  BRA `(.L_x_2998) ;  /* 0x00000b9000007947 */ /* 0x000fea0003800000 */
.L_x_3003:
[----:B------:R-:W2:Y:S02]  /*9c20*/  LDG.E.64 R2, [R2.64] ;  /* 0x0000002402027981 */ /* 0x000ea4000c1e1b00 */
[----:B--2---:R-:W0:Y:S01]  /*9c30*/  F2F.F32.F64 R0, R2 ;  /* 0x0000000200007310 */ /* 0x004e220000301000 */
[----:B------:R-:W0:-:S14]  /*9c40*/  DSETP.GEU.AND P0, PT, |R2|, c[0x2][0x0], PT ;  /* 0x008000000200762a */ /* 0x000e1c0003f0e200 */
[----:B0-----:R-:W-:-:S05]  /*9c50*/  @!P0 FMUL R0, R0, 1.175494350822287508e-38 ;  /* 0x0080000000008820 */ /* 0x001fca0000400000 */
[----:B------:R-:W-:Y:S01]  /*9c60*/  F2FP.PACK_AB R0, RZ, R0 ;  /* 0x00000000ff00723e */ /* 0x000fe200000000ff */
[----:B------:R-:W-:Y:S05]  /*9c70*/  BRA `(.L_x_2998) ;  /* 0x00000b3000007947 */ /* 0x000fea0003800000 */
.L_x_2993:
        /* <DEDUP_REMOVED lines=13> */
.L_x_3007:
[----:B------:R-:W2:Y:S02]  /*9d50*/  LDG.E.64 R2, [R2.64] ;  /* 0x0000002402027981 */ /* 0x000ea4000c1e1b00 */
[----:B--2---:R-:W0:Y:S01]  /*9d60*/  F2F.F32.F64 R0, R2 ;  /* 0x0000000200007310 */ /* 0x004e220000301000 */
[----:B------:R-:W0:-:S14]  /*9d70*/  DSETP.GEU.AND P0, PT, |R2|, c[0x2][0x0], PT ;  /* 0x008000000200762a */ /* 0x000e1c0003f0e200 */
[----:B0-----:R-:W-:-:S05]  /*9d80*/  @!P0 FMUL R0, R0, 1.175494350822287508e-38 ;  /* 0x0080000000008820 */ /* 0x001fca0000400000 */
[----:B------:R-:W-:Y:S01]  /*9d90*/  F2FP.PACK_AB R0, RZ, R0 ;  /* 0x00000000ff00723e */ /* 0x000fe200000000ff */
[----:B------:R-:W-:Y:S05]  /*9da0*/  BRA `(.L_x_2998) ;  /* 0x00000a0000007947 */ /* 0x000fea0003800000 */
.L_x_3006:
        /* <DEDUP_REMOVED lines=28> */
.L_x_3009:
        /* <DEDUP_REMOVED lines=15> */
.L_x_3008:
[----:B------:R-:W2:Y:S02]  /*a060*/  LDG.E.U16 R0, [R2.64] ;  /* 0x0000002402007981 */ /* 0x000ea4000c1e1500 */
[----:B--2---:R-:W-:-:S04]  /*a070*/  PRMT R0, RZ, 0x5410, R0 ;  /* 0x00005410ff007816 */ /* 0x004fc80000000000 */
[----:B------:R-:W-:Y:S01]  /*a080*/  F2FP.PACK_AB R0, RZ, R0 ;  /* 0x00000000ff00723e */ /* 0x000fe200000000ff */
[----:B------:R-:W-:Y:S05]  /*a090*/  BRA `(.L_x_2998) ;  /* 0x0000071000007947 */ /* 0x000fea0003800000 */
.L_x_3005:
        /* <DEDUP_REMOVED lines=12> */
.L_x_3012:
        /* <DEDUP_REMOVED lines=21> */
.L_x_3016:
[----:B------:R-:W-:Y:S05]  /*a2b0*/  BSYNC B1 ;  /* 0x0000000000017941 */ /* 0x000fea0003800000 */
.L_x_3015:
[----:B------:R-:W-:Y:S01]  /*a2c0*/  LEA R3, R0, 0x3b800000, 0x17 ;  /* 0x3b80000000037811 */ /* 0x000fe200078eb8ff */
[----:B------:R-:W-:-:S05]  /*a2d0*/  IMAD.SHL.U32 R0, R2, 0x100000, RZ ;  /* 0x0010000002007824 */ /* 0x000fca00078e00ff */
[----:B------:R-:W-:Y:S02]  /*a2e0*/  LOP3.LUT R0, R3, R0, R4, 0xfe, !PT ;  /* 0x0000000003007212 */ /* 0x000fe400078efe04 */
.L_x_3014:
[----:B------:R-:W-:Y:S05]  /*a2f0*/  BSYNC B0 ;  /* 0x0000000000007941 */ /* 0x000fea0003800000 */
.L_x_3013:
[----:B------:R-:W-:Y:S01]  /*a300*/  F2FP.PACK_AB R0, RZ, R0 ;  /* 0x00000000ff00723e */ /* 0x000fe200000000ff */
[----:B------:R-:W-:Y:S05]  /*a310*/  BRA `(.L_x_2998) ;  /* 0x0000049000007947 */ /* 0x000fea0003800000 */
.L_x_3011:
        /* <DEDUP_REMOVED lines=21> */
.L_x_3020:
[----:B------:R-:W-:Y:S05]  /*a470*/  BSYNC B1 ;  /* 0x0000000000017941 */ /* 0x000fea0003800000 */
.L_x_3019:
[----:B------:R-:W-:Y:S01]  /*a480*/  LEA R3, R0, 0x37800000, 0x17 ;  /* 0x3780000000037811 */ /* 0x000fe200078eb8ff */
[----:B------:R-:W-:-:S05]  /*a490*/  IMAD.SHL.U32 R0, R2, 0x200000, RZ ;  /* 0x0020000002007824 */ /* 0x000fca00078e00ff */
[----:B------:R-:W-:Y:S02]  /*a4a0*/  LOP3.LUT R0, R3, R0, R4, 0xfe, !PT ;  /* 0x0000000003007212 */ /* 0x000fe400078efe04 */
.L_x_3018:
[----:B------:R-:W-:Y:S05]  /*a4b0*/  BSYNC B0 ;  /* 0x0000000000007941 */ /* 0x000fea0003800000 */
.L_x_3017:
[----:B------:R-:W-:Y:S01]  /*a4c0*/  F2FP.PACK_AB R0, RZ, R0 ;  /* 0x00000000ff00723e */ /* 0x000fe200000000ff */
[----:B------:R-:W-:Y:S05]  /*a4d0*/  BRA `(.L_x_2998) ;  /* 0x000002d000007947 */ /* 0x000fea0003800000 */
.L_x_3010:
        /* <DEDUP_REMOVED lines=14> */
.L_x_3024:
[----:B------:R-:W-:Y:S05]  /*a5c0*/  BSYNC B0 ;  /* 0x0000000000007941 */ /* 0x000fea0003800000 */
.L_x_3023:
[----:B------:R-:W-:Y:S01]  /*a5d0*/  F2FP.PACK_AB R0, RZ, R0 ;  /* 0x00000000ff00723e */ /* 0x000fe200000000ff */
[----:B------:R-:W-:Y:S05]  /*a5e0*/  BRA `(.L_x_2998) ;  /* 0x000001c000007947 */ /* 0x000fea0003800000 */
.L_x_2997:
        /* <DEDUP_REMOVED lines=21> */
.L_x_3022:
[----:B------:R-:W2:Y:S02]  /*a740*/  LDG.E.64 R2, [R2.64] ;  /* 0x0000002402027981 */ /* 0x000ea4000c1e1b00 */
[----:B--2---:R-:W0:Y:S02]  /*a750*/  I2F.U64 R0, R2 ;  /* 0x0000000200007312 */ /* 0x004e240000301000 */
[----:B0-----:R-:W-:Y:S01]  /*a760*/  F2FP.PACK_AB R0, RZ, R0 ;  /* 0x00000000ff00723e */ /* 0x001fe200000000ff */
[----:B------:R-:W-:Y:S05]  /*a770*/  BRA `(.L_x_2998) ;  /* 0x0000003000007947 */ /* 0x000fea0003800000 */
.L_x_3021:
[----:B------:R-:W2:Y:S02]  /*a780*/  LDG.E R2, [R2.64] ;  /* 0x0000002402027981 */ /* 0x000ea4000c1e1900 */
[----:B--2---:R-:W0:Y:S02]  /*a790*/  I2F.U32 R0, R2 ;  /* 0x0000000200007306 */ /* 0x004e240000201000 */
[----:B0-----:R-:W-:-:S06]  /*a7a0*/  F2FP.PACK_AB R0, RZ, R0 ;  /* 0x00000000ff00723e */ /* 0x001fcc00000000ff */
.L_x_2998:
        /* <DEDUP_REMOVED lines=17> */
[----:B0-----:R-:W-:Y:S01]  /*a8c0*/  STG.E.U8 [R16.64], R3 ;  /* 0x0000000310007986 */ /* 0x001fe2000c101124 */
[----:B------:R-:W-:Y:S05]  /*a8d0*/  EXIT ;  /* 0x000000000000794d */ /* 0x000fea0003800000 */
.L_x_3028:
[----:B------:R-:W-:-:S06]  /*a8e0*/  HADD2.F32 R3, -RZ, R0.H0_H0 ;  /* 0x20000000ff037230 */ /* 0x000fcc0000004100 */
[----:B------:R-:W0:Y:S02]  /*a8f0*/  F2I.S64.TRUNC R2, R3 ;  /* 0x0000000300027311 */ /* 0x000e24000020d900 */
[----:B0-----:R-:W-:Y:S01]  /*a900*/  STG.E.U8 [R16.64], R2 ;  /* 0x0000000210007986 */ /* 0x001fe2000c101124 */
[----:B------:R-:W-:Y:S05]  /*a910*/  EXIT ;  /* 0x000000000000794d */ /* 0x000fea0003800000 */
.L_x_3027:
        /* <DEDUP_REMOVED lines=8> */
[----:B0-----:R-:W-:Y:S01]  /*a9a0*/  STG.E.64 [R16.64], R2 ;  /* 0x0000000210007986 */ /* 0x001fe2000c101b24 */
[----:B------:R-:W-:Y:S05]  /*a9b0*/  EXIT ;  /* 0x000000000000794d */ /* 0x000fea0003800000 */
.L_x_3031:
[----:B------:R-:W-:-:S04]  /*a9c0*/  HADD2.F32 R0, -RZ, R0.H0_H0 ;  /* 0x20000000ff007230 */ /* 0x000fc80000004100 */
[----:B------:R-:W0:Y:S02]  /*a9d0*/  F2I.FTZ.TRUNC.NTZ R3, R0 ;  /* 0x0000000000037305 */ /* 0x000e24000021f100 */
[----:B0-----:R-:W-:Y:S01]  /*a9e0*/  STG.E [R16.64], R3 ;  /* 0x0000000310007986 */ /* 0x001fe2000c101924 */
[----:B------:R-:W-:Y:S05]  /*a9f0*/  EXIT ;  /* 0x000000000000794d */ /* 0x000fea0003800000 */
.L_x_3030:
[----:B------:R-:W-:-:S04]  /*aa00*/  HADD2.F32 R0, -RZ, R0.H0_H0 ;  /* 0x20000000ff007230 */ /* 0x000fc80000004100 */
[----:B------:R-:W0:Y:S02]  /*aa10*/  F2I.FTZ.TRUNC.NTZ R3, R0 ;  /* 0x0000000000037305 */ /* 0x000e24000021f100 */
[----:B0-----:R-:W-:Y:S01]  /*aa20*/  STG.E.U16 [R16.64], R3 ;  /* 0x0000000310007986 */ /* 0x001fe2000c101524 */
[----:B------:R-:W-:Y:S05]  /*aa30*/  EXIT ;  /* 0x000000000000794d */ /* 0x000fea0003800000 */
.L_x_3026:
[----:B------:R-:W-:-:S13]  /*aa40*/  ISETP.GT.AND P0, PT, R2, 0x6, PT ;  /* 0x000000060200780c */ /* 0x000fda0003f04270 */
[----:B------:R-:W-:Y:S05]  /*aa50*/  @P0 BRA `(.L_x_3032) ;  /* 0x0000009000000947 */ /* 0x000fea0003800000 */
[----:B------:R-:W-:-:S13]  /*aa60*/  ISETP.NE.AND P0, PT, R2, 0x5, PT ;  /* 0x000000050200780c */ /* 0x000fda0003f05270 */
[----:B------:R-:W-:Y:S05]  /*aa70*/  @!P0 BRA `(.L_x_3033) ;  /* 0x0000005000008947 */ /* 0x000fea0003800000 */
[----:B------:R-:W-:-:S13]  /*aa80*/  ISETP.NE.AND P0, PT, R2, 0x6, PT ;  /* 0x000000060200780c */ /* 0x000fda0003f05270 */
[----:B------:R-:W-:Y:S05]  /*aa90*/  @P0 BRA `(.L_x_3029) ;  /* 0x00000b1000000947 */ /* 0x000fea0003800000 */
[----:B------:R-:W-:-:S05]  /*aaa0*/  HADD2.F32 R3, -RZ, R0.H0_H0 ;  /* 0x20000000ff037230 */ /* 0x000fca0000004100 */
[----:B------:R-:W-:Y:S01]  /*aab0*/  STG.E [R16.64], R3 ;  /* 0x0000000310007986 */ /* 0x000fe2000c101924 */
[----:B------:R-:W-:Y:S05]  /*aac0*/  EXIT ;  /* 0x000000000000794d */ /* 0x000fea0003800000 */
.L_x_3033:
[----:B------:R-:W-:Y:S01]  /*aad0*/  STG.E.U16 [R16.64], R0 ;  /* 0x0000000010007986 */ /* 0x000fe2000c101524 */
[----:B------:R-:W-:Y:S05]  /*aae0*/  EXIT ;  /* 0x000000000000794d */ /* 0x000fea0003800000 */
.L_x_3032:
        /* <DEDUP_REMOVED lines=8> */
[----:B------:R-:W-:Y:S01]  /*ab70*/  STG.E.64 [R16.64], R2 ;  /* 0x0000000210007986 */ /* 0x000fe2000c101b24 */
[----:B------:R-:W-:Y:S05]  /*ab80*/  EXIT ;  /* 0x000000000000794d */ /* 0x000fea0003800000 */
.L_x_3035:
[----:B------:R-:W-:-:S05]  /*ab90*/  HADD2.F32 R0, -RZ, R0.H0_H0 ;  /* 0x20000000ff007230 */ /* 0x000fca0000004100 */
[----:B------:R-:W-:-:S04]  /*aba0*/  F2FP.PACK_AB R0, RZ, R0 ;  /* 0x00000000ff00723e */ /* 0x000fc800000000ff */
[----:B------:R-:W-:-:S05]  /*abb0*/  PRMT R0, R0, 0x5410, RZ ;  /* 0x0000541000007816 */ /* 0x000fca00000000ff */
[----:B------:R-:W-:Y:S01]  /*abc0*/  STG.E [R16.64], R0 ;  /* 0x0000000010007986 */ /* 0x000fe2000c101924 */
[----:B------:R-:W-:Y:S05]  /*abd0*/  EXIT ;  /* 0x000000000000794d */ /* 0x000fea0003800000 */
.L_x_3034:
[----:B------:R-:W-:-:S05]  /*abe0*/  HADD2.F32 R2, -RZ, R0.H0_H0 ;  /* 0x20000000ff027230 */ /* 0x000fca0000004100 */
[----:B------:R-:W-:-:S06]  /*abf0*/  FMUL.FTZ R2, R2, 1 ;  /* 0x3f80000002027820 */ /* 0x000fcc0000410000 */
[----:B------:R-:W0:Y:S02]  /*ac00*/  F2F.F64.F32 R2, R2 ;  /* 0x0000000200027310 */ /* 0x000e240000201800 */
[----:B0-----:R-:W-:Y:S01]  /*ac10*/  STG.E.64 [R16.64], R2 ;  /* 0x0000000210007986 */ /* 0x001fe2000c101b24 */
[----:B------:R-:W-:Y:S05]  /*ac20*/  EXIT ;  /* 0x000000000000794d */ /* 0x000fea0003800000 */
.L_x_3025:
        /* <DEDUP_REMOVED lines=11> */
[----:B------:R-:W-:Y:S01]  /*ace0*/  STG.E.U8 [R16.64], R3 ;  /* 0x0000000310007986 */ /* 0x000fe2000c101124 */
[----:B------:R-:W-:Y:S05]  /*acf0*/  EXIT ;  /* 0x000000000000794d */ /* 0x000fea0003800000 */
.L_x_3038:
[----:B------:R-:W-:Y:S01]  /*ad00*/  HADD2.F32 R0, -RZ, R0.H0_H0 ;  /* 0x20000000ff007230 */ /* 0x000fe20000004100 */
[----:B------:R-:W-:-:S04]  /*ad10*/  CS2R R6, SRZ ;  /* 0x0000000000067805 */ /* 0x000fc8000001ff00 */
[----:B------:R-:W-:-:S04]  /*ad20*/  FMUL.FTZ R0, R0, 1 ;  /* 0x3f80000000007820 */ /* 0x000fc80000410000 */
[----:B------:R-:W0:Y:S02]  /*ad30*/  F2F.F64.F32 R4, R0 ;  /* 0x0000000000047310 */ /* 0x000e240000201800 */
[----:B0-----:R-:W-:Y:S01]  /*ad40*/  STG.E.128 [R16.64], R4 ;  /* 0x0000000410007986 */ /* 0x001fe2000c101d24 */
[----:B------:R-:W-:Y:S05]  /*ad50*/  EXIT ;  /* 0x000000000000794d */ /* 0x000fea0003800000 */
.L_x_3037:
        /* <DEDUP_REMOVED lines=21> */
.L_x_3042:
[----:B------:R-:W-:Y:S05]  /*aeb0*/  BSYNC B0 ;  /* 0x0000000000007941 */ /* 0x000fea0003800000 */
.L_x_3041:
[----:B------:R-:W-:-:S05]  /*aec0*/  LOP3.LUT R3, R0, R3, RZ, 0xfc, !PT ;  /* 0x0000000300037212 */ /* 0x000fca00078efcff */
[----:B------:R-:W-:Y:S01]  /*aed0*/  STG.E.U8 [R16.64], R3 ;  /* 0x0000000310007986 */ /* 0x000fe2000c101124 */
[----:B------:R-:W-:Y:S05]  /*aee0*/  EXIT ;  /* 0x000000000000794d */ /* 0x000fea0003800000 */
.L_x_3040:
        /* <DEDUP_REMOVED lines=13> */
.L_x_3044:
[----:B------:R-:W-:Y:S01]  /*afc0*/  IMAD.MOV.U32 R0, RZ, RZ, 0x7f ;  /* 0x0000007fff007424 */ /* 0x000fe200078e00ff */
[----:B------:R-:W-:-:S04]  /*afd0*/  ISETP.GT.U32.AND P0, PT, R2, 0x7f800000, PT ;  /* 0x7f8000000200780c */ /* 0x000fc80003f04070 */
[----:B------:R-:W-:-:S04]  /*afe0*/  SEL R0, R0, 0x7c, P0 ;  /* 0x0000007c00007807 */ /* 0x000fc80000000000 */
.L_x_3045:
[----:B------:R-:W-:Y:S05]  /*aff0*/  BSYNC B0 ;  /* 0x0000000000007941 */ /* 0x000fea0003800000 */
.L_x_3043:
[----:B------:R-:W-:-:S04]  /*b000*/  LOP3.LUT R2, R3, 0x80000000, RZ, 0xc0, !PT ;  /* 0x8000000003027812 */ /* 0x000fc800078ec0ff */
[----:B------:R-:W-:-:S04]  /*b010*/  SHF.R.U32.HI R3, RZ, 0x18, R2 ;  /* 0x00000018ff037819 */ /* 0x000fc80000011602 */
[----:B------:R-:W-:-:S05]  /*b020*/  LOP3.LUT R3, R0, R3, RZ, 0xfc, !PT ;  /* 0x0000000300037212 */ /* 0x000fca00078efcff */
[----:B------:R-:W-:Y:S01]  /*b030*/  STG.E.U8 [R16.64], R3 ;  /* 0x0000000310007986 */ /* 0x000fe2000c101124 */
[----:B------:R-:W-:Y:S05]  /*b040*/  EXIT ;  /* 0x000000000000794d */ /* 0x000fea0003800000 */
.L_x_3039:
[----:B------:R-:W-:-:S05]  /*b050*/  HADD2.F32 R0, -RZ, R0.H0_H0 ;  /* 0x20000000ff007230 */ /* 0x000fca0000004100 */
[----:B------:R-:W-:-:S05]  /*b060*/  F2FP.BF16.PACK_AB R0, RZ, R0 ;  /* 0x00000000ff00723e */ /* 0x000fca00000010ff */
[----:B------:R-:W-:Y:S01]  /*b070*/  STG.E.U16 [R16.64], R0 ;  /* 0x0000000010007986 */ /* 0x000fe2000c101524 */
[----:B------:R-:W-:Y:S05]  /*b080*/  EXIT ;  /* 0x000000000000794d */ /* 0x000fea0003800000 */
.L_x_3036:
        /* <DEDUP_REMOVED lines=10> */
[----:B0-----:R-:W-:Y:S01]  /*b130*/  STG.E.U16 [R16.64], R3 ;  /* 0x0000000310007986 */ /* 0x001fe2000c101524 */
[----:B------:R-:W-:Y:S05]  /*b140*/  EXIT ;  /* 0x000000000000794d */ /* 0x000fea0003800000 */
.L_x_3048:
        /* <DEDUP_REMOVED lines=17> */
.L_x_3051:
[----:B------:R-:W-:-:S04]  /*b260*/  LOP3.LUT R2, R3, 0x80000000, RZ, 0xc0, !PT ;  /* 0x8000000003027812 */ /* 0x000fc800078ec0ff */
[----:B------:R-:W-:-:S04]  /*b270*/  SHF.R.U32.HI R3, RZ, 0x18, R2 ;  /* 0x00000018ff037819 */ /* 0x000fc80000011602 */
[----:B------:R-:W-:-:S04]  /*b280*/  LOP3.LUT R0, R0, R3, RZ, 0xfc, !PT ;  /* 0x0000000300007212 */ /* 0x000fc800078efcff */
[----:B------:R-:W-:Y:S02]  /*b290*/  PRMT R8, R0, 0x7610, R8 ;  /* 0x0000761000087816 */ /* 0x000fe40000000008 */
.L_x_3050:
[----:B------:R-:W-:Y:S05]  /*b2a0*/  BSYNC B0 ;  /* 0x0000000000007941 */ /* 0x000fea0003800000 */
.L_x_3049:
[----:B------:R-:W-:Y:S01]  /*b2b0*/  STG.E.U8 [R16.64], R8 ;  /* 0x0000000810007986 */ /* 0x000fe2000c101124 */
[----:B------:R-:W-:Y:S05]  /*b2c0*/  EXIT ;  /* 0x000000000000794d */ /* 0x000fea0003800000 */
.L_x_3047:
        /* <DEDUP_REMOVED lines=17> */
.L_x_3054:
[----:B------:R-:W-:-:S04]  /*b3e0*/  LOP3.LUT R2, R3, 0x80000000, RZ, 0xc0, !PT ;  /* 0x8000000003027812 */ /* 0x000fc800078ec0ff */
[----:B------:R-:W-:-:S04]  /*b3f0*/  SHF.R.U32.HI R3, RZ, 0x18, R2 ;  /* 0x00000018ff037819 */ /* 0x000fc80000011602 */
[----:B------:R-:W-:-:S04]  /*b400*/  LOP3.LUT R0, R0, R3, RZ, 0xfc, !PT ;  /* 0x0000000300007212 */ /* 0x000fc800078efcff */
[----:B------:R-:W-:Y:S02]  /*b410*/  PRMT R8, R0, 0x7610, R8 ;  /* 0x0000761000087816 */ /* 0x000fe40000000008 */
.L_x_3053:
[----:B------:R-:W-:Y:S05]  /*b420*/  BSYNC B0 ;  /* 0x0000000000007941 */ /* 0x000fea0003800000 */
.L_x_3052:
[----:B------:R-:W-:Y:S01]  /*b430*/  STG.E.U8 [R16.64], R8 ;  /* 0x0000000810007986 */ /* 0x000fe2000c101124 */
[----:B------:R-:W-:Y:S05]  /*b440*/  EXIT ;  /* 0x000000000000794d */ /* 0x000fea0003800000 */
.L_x_3046:
        /* <DEDUP_REMOVED lines=22> */
.L_x_3029:
        /* <DEDUP_REMOVED lines=20> */
.L_x_3056:
[----:B------:R-:W-:-:S06]  /*b6f0*/  HADD2.F32 R2, -RZ, R0.H0_H0 ;  /* 0x20000000ff027230 */ /* 0x000fcc0000004100 */
[----:B------:R-:W0:Y:S02]  /*b700*/  F2I.U64.TRUNC R2, R2 ;  /* 0x0000000200027311 */ /* 0x000e24000020d800 */
[----:B0-----:R-:W-:Y:S01]  /*b710*/  STG.E.64 [R16.64], R2 ;  /* 0x0000000210007986 */ /* 0x001fe2000c101b24 */
[----:B------:R-:W-:Y:S05]  /*b720*/  EXIT ;  /* 0x000000000000794d */ /* 0x000fea0003800000 */
.L_x_3055:
[----:B------:R-:W-:-:S04]  /*b730*/  HADD2.F32 R0, -RZ, R0.H0_H0 ;  /* 0x20000000ff007230 */ /* 0x000fc80000004100 */
[----:B------:R-:W0:Y:S02]  /*b740*/  F2I.FTZ.U32.TRUNC.NTZ R3, R0 ;  /* 0x0000000000037305 */ /* 0x000e24000021f000 */
[----:B0-----:R-:W-:Y:S01]  /*b750*/  STG.E [R16.64], R3 ;  /* 0x0000000310007986 */ /* 0x001fe2000c101924 */
[----:B------:R-:W-:Y:S05]  /*b760*/  EXIT ;  /* 0x000000000000794d */ /* 0x000fea0003800000 */
.L_x_3057:
        /* <DEDUP_REMOVED lines=9> */
.L_x_16514:


//--------------------- .text._ZN2at6native27unrolled_elementwise_kernelINS0_13AUnaryFunctorIN3c104HalfES4_S4_NS0_15binary_internal10MulFunctorIfEEEESt5arrayIPcLm2EELi4E23TrivialOffsetCalculatorILi1EjESD_NS0_6memory12LoadWithCastILi1EEENSE_13StoreWithCastILi1EEEEEviT_T0_T2_T3_T4_T5_ --------------------------
	.section	.text._ZN2at6native27unrolled_elementwise_kernelINS0_13AUnaryFunctorIN3c104HalfES4_S4_NS0_15binary_internal10MulFunctorIfEEEESt5arrayIPcLm2EELi4E23TrivialOffsetCalculatorILi1EjESD_NS0_6memory12LoadWithCastILi1EEENSE_13StoreWithCastILi1EEEEEviT_T0_T2_T3_T4_T5_,"ax",@progbits
	.sectioninfo	@"SHI_REGISTERS=29"
	.align	128
        .global         _ZN2at6native27unrolled_elementwise_kernelINS0_13AUnaryFunctorIN3c104HalfES4_S4_NS0_15binary_internal10MulFunctorIfEEEESt5arrayIPcLm2EELi4E23TrivialOffsetCalculatorILi1EjESD_NS0_6memory12LoadWithCastILi1EEENSE_13StoreWithCastILi1EEEEEviT_T0_T2_T3_T4_T5_
        .type           _ZN2at6native27unrolled_elementwise_kernelINS0_13AUnaryFunctorIN3c104HalfES4_S4_NS0_15binary_internal10MulFunctorIfEEEESt5arrayIPcLm2EELi4E23TrivialOffsetCalculatorILi1EjESD_NS0_6memory12LoadWithCastILi1EEENSE_13StoreWithCastILi1EEEEEviT_T0_T2_T3_T4_T5_,@function
        .size           _ZN2at6native27unrolled_elementwise_kernelINS0_13AUnaryFunctorIN3c104HalfES4_S4_NS0_15binary_internal10MulFunctorIfEEEESt5arrayIPcLm2EELi4E23TrivialOffsetCalculatorILi1EjESD_NS0_6memory12LoadWithCastILi1EEENSE_13StoreWithCastILi1EEEEEviT_T0_T2_T3_T4_T5_,(.L_x_16515 - _ZN2at6native27unrolled_elementwise_kernelINS0_13AUnaryFunctorIN3c104HalfES4_S4_NS0_15binary_internal10MulFunctorIfEEEESt5arrayIPcLm2EELi4E23TrivialOffsetCalculatorILi1EjESD_NS0_6memory12LoadWithCastILi1EEENSE_13StoreWithCastILi1EEEEEviT_T0_T2_T3_T4_T5_)
        .other          _ZN2at6native27unrolled_elementwise_kernelINS0_13AUnaryFunctorIN3c104HalfES4_S4_NS0_15binary_internal10MulFunctorIfEEEESt5arrayIPcLm2EELi4E23TrivialOffsetCalculatorILi1EjESD_NS0_6memory12LoadWithCastILi1EEENSE_13StoreWithCastILi1EEEEEviT_T0_T2_T3_T4_T5_,@"STO_CUDA_ENTRY STV_DEFAULT"
_ZN2at6native27unrolled_elementwise_kernelINS0_13AUnaryFunctorIN3c104HalfES4_S4_NS0_15binary_internal10MulFunctorIfEEEESt5arrayIPcLm2EELi4E23TrivialOffsetCalculatorILi1EjESD_NS0_6memory12LoadWithCastILi1EEENSE_13StoreWithCastILi1EEEEEviT_T0_T2_T3_T4_T5_:
.text._ZN2at6native27unrolled_elementwise_kernelINS0_13AUnaryFunctorIN3c104HalfES4_S4_NS0_15binary_internal10MulFunctorIfEEEESt5arrayIPcLm2EELi4E23TrivialOffsetCalculatorILi1EjESD_NS0_6memory12LoadWithCastILi1EEENSE_13StoreWithCastILi1EEEEEviT_T0_T2_T3_T4_T5_:
        /* <DEDUP_REMOVED lines=29> */
[----:B0-----:R-:W-:-:S04]  /*01d0*/  F2FP.PACK_AB R0, RZ, R0 ;  /* 0x00000000ff00723e */ /* 0x001fc800000000ff */
[----:B------:R-:W-:Y:S01]  /*01e0*/  PRMT R23, R0, 0x7610, R23 ;  /* 0x0000761000177816 */ /* 0x000fe20000000017 */
[----:B------:R-:W-:Y:S05]  /*01f0*/  BRA `(.L_x_3065) ;  /* 0x00000f3000007947 */ /* 0x000fea0003800000 */
.L_x_3063:
[----:B------:R-:W2:Y:S02]  /*0200*/  LDG.E.U8 R2, [R2.64] ;  /* 0x0000002402027981 */ /* 0x000ea4000c1e1100 */
[----:B--2---:R-:W0:Y:S02]  /*0210*/  I2F.U16 R0, R2 ;  /* 0x0000000200007306 */ /* 0x004e240000101000 */
[----:B0-----:R-:W-:-:S04]  /*0220*/  F2FP.PACK_AB R0, RZ, R0 ;  /* 0x00000000ff00723e */ /* 0x001fc800000000ff */
[----:B------:R-:W-:Y:S01]  /*0230*/  PRMT R23, R0, 0x7610, R23 ;  /* 0x0000761000177816 */ /* 0x000fe20000000017 */
[----:B------:R-:W-:Y:S05]  /*0240*/  BRA `(.L_x_3065) ;  /* 0x00000ee000007947 */ /* 0x000fea0003800000 */
.L_x_3062:
        /* <DEDUP_REMOVED lines=8> */
[----:B0-----:R-:W-:-:S04]  /*02d0*/  F2FP.PACK_AB R0, RZ, R0 ;  /* 0x00000000ff00723e */ /* 0x001fc800000000ff */
[----:B------:R-:W-:Y:S01]  /*02e0*/  PRMT R23, R0, 0x7610, R23 ;  /* 0x0000761000177816 */ /* 0x000fe20000000017 */
[----:B------:R-:W-:Y:S05]  /*02f0*/  BRA `(.L_x_3065) ;  /* 0x00000e3000007947 */ /* 0x000fea0003800000 */
.L_x_3067:
[----:B------:R-:W2:Y:S02]  /*0300*/  LDG.E R2, [R2.64] ;  /* 0x0000002402027981 */ /* 0x000ea4000c1e1900 */
[----:B--2---:R-:W0:Y:S02]  /*0310*/  I2F R0, R2 ;  /* 0x0000000200007306 */ /* 0x004e240000201400 */
[----:B0-----:R-:W-:-:S04]  /*0320*/  F2FP.PACK_AB R0, RZ, R0 ;  /* 0x00000000ff00723e */ /* 0x001fc800000000ff */
[----:B------:R-:W-:Y:S01]  /*0330*/  PRMT R23, R0, 0x7610, R23 ;  /* 0x0000761000177816 */ /* 0x000fe20000000017 */
[----:B------:R-:W-:Y:S05]  /*0340*/  BRA `(.L_x_3065) ;  /* 0x00000de000007947 */ /* 0x000fea0003800000 */
.L_x_3066:
[----:B------:R-:W2:Y:S02]  /*0350*/  LDG.E.U16 R2, [R2.64] ;  /* 0x0000002402027981 */ /* 0x000ea4000c1e1500 */
[----:B--2---:R-:W0:Y:S02]  /*0360*/  I2F.S16 R0, R2 ;  /* 0x0000000200007306 */ /* 0x004e240000101400 */
[----:B0-----:R-:W-:-:S04]  /*0370*/  F2FP.PACK_AB R0, RZ, R0 ;  /* 0x00000000ff00723e */ /* 0x001fc800000000ff */
[----:B------:R-:W-:Y:S01]  /*0380*/  PRMT R23, R0, 0x7610, R23 ;  /* 0x0000761000177816 */ /* 0x000fe20000000017 */
[----:B------:R-:W-:Y:S05]  /*0390*/  BRA `(.L_x_3065) ;  /* 0x00000d9000007947 */ /* 0x000fea0003800000 */
.L_x_3061:
        /* <DEDUP_REMOVED lines=9> */
.L_x_3069:
[----:B------:R0:W5:Y:S01]  /*0430*/  LDG.E.U16 R23, [R2.64] ;  /* 0x0000002402177981 */ /* 0x000162000c1e1500 */
[----:B------:R-:W-:Y:S05]  /*0440*/  BRA `(.L_x_3065) ;  /* 0x00000ce000007947 */ /* 0x000fea0003800000 */
.L_x_3068:
        /* <DEDUP_REMOVED lines=9> */
.L_x_3071:
[----:B------:R0:W5:Y:S01]  /*04e0*/  LDG.E.U16 R23, [R2.64] ;  /* 0x0000002402177981 */ /* 0x000162000c1e1500 */
[----:B------:R-:W-:Y:S05]  /*04f0*/  BRA `(.L_x_3065) ;  /* 0x00000c3000007947 */ /* 0x000fea0003800000 */
.L_x_3070:
[----:B------:R-:W2:Y:S02]  /*0500*/  LDG.E.64 R2, [R2.64] ;  /* 0x0000002402027981 */ /* 0x000ea4000c1e1b00 */
[----:B--2---:R-:W0:Y:S01]  /*0510*/  F2F.F32.F64 R0, R2 ;  /* 0x0000000200007310 */ /* 0x004e220000301000 */
[----:B------:R-:W0:-:S14]  /*0520*/  DSETP.GEU.AND P0, PT, |R2|, c[0x2][0x0], PT ;  /* 0x008000000200762a */ /* 0x000e1c0003f0e200 */
[----:B0-----:R-:W-:-:S05]  /*0530*/  @!P0 FMUL R0, R0, 1.175494350822287508e-38 ;  /* 0x0080000000008820 */ /* 0x001fca0000400000 */
[----:B------:R-:W-:-:S04]  /*0540*/  F2FP.PACK_AB R0, RZ, R0 ;  /* 0x00000000ff00723e */ /* 0x000fc800000000ff */
[----:B------:R-:W-:Y:S01]  /*0550*/  PRMT R23, R0, 0x7610, R23 ;  /* 0x0000761000177816 */ /* 0x000fe20000000017 */
[----:B------:R-:W-:Y:S05]  /*0560*/  BRA `(.L_x_3065) ;  /* 0x00000bc000007947 */ /* 0x000fea0003800000 */
.L_x_3060:
        /* <DEDUP_REMOVED lines=11> */
[----:B------:R-:W-:-:S04]  /*0620*/  F2FP.PACK_AB R0, RZ, R0 ;  /* 0x00000000ff00723e */ /* 0x000fc800000000ff */
[----:B------:R-:W-:Y:S01]  /*0630*/  PRMT R23, R0, 0x7610, R23 ;  /* 0x0000761000177816 */ /* 0x000fe20000000017 */
[----:B------:R-:W-:Y:S05]  /*0640*/  BRA `(.L_x_3065) ;  /* 0x00000ae000007947 */ /* 0x000fea0003800000 */
.L_x_3074:
[----:B------:R-:W2:Y:S02]  /*0650*/  LDG.E.64 R2, [R2.64] ;  /* 0x0000002402027981 */ /* 0x000ea4000c1e1b00 */
[----:B--2---:R-:W0:Y:S01]  /*0660*/  F2F.F32.F64 R0, R2 ;  /* 0x0000000200007310 */ /* 0x004e220000301000 */
[----:B------:R-:W0:-:S14]  /*0670*/  DSETP.GEU.AND P0, PT, |R2|, c[0x2][0x0], PT ;  /* 0x008000000200762a */ /* 0x000e1c0003f0e200 */
[----:B0-----:R-:W-:-:S05]  /*0680*/  @!P0 FMUL R0, R0, 1.175494350822287508e-38 ;  /* 0x0080000000008820 */ /* 0x001fca0000400000 */
[----:B------:R-:W-:-:S04]  /*0690*/  F2FP.PACK_AB R0, RZ, R0 ;  /* 0x00000000ff00723e */ /* 0x000fc800000000ff */
[----:B------:R-:W-:Y:S01]  /*06a0*/  PRMT R23, R0, 0x7610, R23 ;  /* 0x0000761000177816 */ /* 0x000fe20000000017 */
[----:B------:R-:W-:Y:S05]  /*06b0*/  BRA `(.L_x_3065) ;  /* 0x00000a7000007947 */ /* 0x000fea0003800000 */
.L_x_3073:
        /* <DEDUP_REMOVED lines=28> */
.L_x_3076:
        /* <DEDUP_REMOVED lines=16> */
.L_x_3075:
[----:B------:R-:W2:Y:S02]  /*0980*/  LDG.E.U16 R0, [R2.64] ;  /* 0x0000002402007981 */ /* 0x000ea4000c1e1500 */
[----:B--2---:R-:W-:-:S04]  /*0990*/  PRMT R0, RZ, 0x5410, R0 ;  /* 0x00005410ff007816 */ /* 0x004fc80000000000 */
[----:B------:R-:W-:-:S04]  /*09a0*/  F2FP.PACK_AB R0, RZ, R0 ;  /* 0x00000000ff00723e */ /* 0x000fc800000000ff */
[----:B------:R-:W-:Y:S01]  /*09b0*/  PRMT R23, R0, 0x7610, R23 ;  /* 0x0000761000177816 */ /* 0x000fe20000000017 */
[----:B------:R-:W-:Y:S05]  /*09c0*/  BRA `(.L_x_3065) ;  /* 0x0000076000007947 */ /* 0x000fea0003800000 */
.L_x_3072:
        /* <DEDUP_REMOVED lines=12> */
.L_x_3079:
        /* <DEDUP_REMOVED lines=21> */
.L_x_3083:
[----:B------:R-:W-:Y:S05]  /*0be0*/  BSYNC B1 ;  /* 0x0000000000017941 */ /* 0x000fea0003800000 */
.L_x_3082:
[----:B------:R-:W-:Y:S01]  /*0bf0*/  LEA R3, R0, 0x3b800000, 0x17 ;  /* 0x3b80000000037811 */ /* 0x000fe200078eb8ff */
[----:B------:R-:W-:-:S05]  /*0c00*/  IMAD.SHL.U32 R0, R2, 0x100000, RZ ;  /* 0x0010000002007824 */ /* 0x000fca00078e00ff */
[----:B------:R-:W-:Y:S02]  /*0c10*/  LOP3.LUT R0, R3, R0, R4, 0xfe, !PT ;  /* 0x0000000003007212 */ /* 0x000fe400078efe04 */
.L_x_3081:
[----:B------:R-:W-:Y:S05]  /*0c20*/  BSYNC B0 ;  /* 0x0000000000007941 */ /* 0x000fea0003800000 */
.L_x_3080:
[----:B------:R-:W-:-:S04]  /*0c30*/  F2FP.PACK_AB R0, RZ, R0 ;  /* 0x00000000ff00723e */ /* 0x000fc800000000ff */
[----:B------:R-:W-:Y:S01]  /*0c40*/  PRMT R23, R0, 0x7610, R23 ;  /* 0x0000761000177816 */ /* 0x000fe20000000017 */
[----:B------:R-:W-:Y:S05]  /*0c50*/  BRA `(.L_x_3065) ;  /* 0x000004d000007947 */ /* 0x000fea0003800000 */
.L_x_3078:
        /* <DEDUP_REMOVED lines=21> */
.L_x_3087:
[----:B------:R-:W-:Y:S05]  /*0db0*/  BSYNC B1 ;  /* 0x0000000000017941 */ /* 0x000fea0003800000 */
.L_x_3086:
[----:B------:R-:W-:Y:S01]  /*0dc0*/  LEA R3, R0, 0x37800000, 0x17 ;  /* 0x3780000000037811 */ /* 0x000fe200078eb8ff */
[----:B------:R-:W-:-:S05]  /*0dd0*/  IMAD.SHL.U32 R0, R2, 0x200000, RZ ;  /* 0x0020000002007824 */ /* 0x000fca00078e00ff */
[----:B------:R-:W-:Y:S02]  /*0de0*/  LOP3.LUT R0, R3, R0, R4, 0xfe, !PT ;  /* 0x0000000003007212 */ /* 0x000fe400078efe04 */
.L_x_3085:
[----:B------:R-:W-:Y:S05]  /*0df0*/  BSYNC B0 ;  /* 0x0000000000007941 */ /* 0x000fea0003800000 */
.L_x_3084:
[----:B------:R-:W-:-:S04]  /*0e00*/  F2FP.PACK_AB R0, RZ, R0 ;  /* 0x00000000ff00723e */ /* 0x000fc800000000ff */
[----:B------:R-:W-:Y:S01]  /*0e10*/  PRMT R23, R0, 0x7610, R23 ;  /* 0x0000761000177816 */ /* 0x000fe20000000017 */
[----:B------:R-:W-:Y:S05]  /*0e20*/  BRA `(.L_x_3065) ;  /* 0x0000030000007947 */ /* 0x000fea0003800000 */
.L_x_3077:
        /* <DEDUP_REMOVED lines=14> */
.L_x_3091:
[----:B------:R-:W-:Y:S05]  /*0f10*/  BSYNC B0 ;  /* 0x0000000000007941 */ /* 0x000fea0003800000 */
.L_x_3090:
[----:B------:R-:W-:-:S04]  /*0f20*/  F2FP.PACK_AB R0, RZ, R0 ;  /* 0x00000000ff00723e */ /* 0x000fc800000000ff */
[----:B------:R-:W-:Y:S01]  /*0f30*/  PRMT R23, R0, 0x7610, R23 ;  /* 0x0000761000177816 */ /* 0x000fe20000000017 */
[----:B------:R-:W-:Y:S05]  /*0f40*/  BRA `(.L_x_3065) ;  /* 0x000001e000007947 */ /* 0x000fea0003800000 */
.L_x_3064:
        /* <DEDUP_REMOVED lines=21> */
.L_x_3089:
[----:B------:R-:W2:Y:S02]  /*10a0*/  LDG.E.64 R2, [R2.64] ;  /* 0x0000002402027981 */ /* 0x000ea4000c1e1b00 */
[----:B--2---:R-:W0:Y:S02]  /*10b0*/  I2F.U64 R0, R2 ;  /* 0x0000000200007312 */ /* 0x004e240000301000 */
[----:B0-----:R-:W-:-:S04]  /*10c0*/  F2FP.PACK_AB R0, RZ, R0 ;  /* 0x00000000ff00723e */ /* 0x001fc800000000ff */
[----:B------:R-:W-:Y:S01]  /*10d0*/  PRMT R23, R0, 0x7610, R23 ;  /* 0x0000761000177816 */ /* 0x000fe20000000017 */
[----:B------:R-:W-:Y:S05]  /*10e0*/  BRA `(.L_x_3065) ;  /* 0x0000004000007947 */ /* 0x000fea0003800000 */
.L_x_3088:
[----:B------:R-:W2:Y:S02]  /*10f0*/  LDG.E R2, [R2.64] ;  /* 0x0000002402027981 */ /* 0x000ea4000c1e1900 */
[----:B--2---:R-:W0:Y:S02]  /*1100*/  I2F.U32 R0, R2 ;  /* 0x0000000200007306 */ /* 0x004e240000201000 */
[----:B0-----:R-:W-:-:S04]  /*1110*/  F2FP.PACK_AB R0, RZ, R0 ;  /* 0x00000000ff00723e */ /* 0x001fc800000000ff */
[----:B------:R-:W-:Y:S02]  /*1120*/  PRMT R23, R0, 0x7610, R23 ;  /* 0x0000761000177816 */ /* 0x000fe40000000017 */
.L_x_3065:
[----:B------:R-:W1:Y:S02]  /*1130*/  S2R R19, SR_TID.X ;  /* 0x0000000000137919 */ /* 0x000e640000002100 */
[----:B-1----:R-:W-:-:S03]  /*1140*/  IADD3 R19, R19, 0x80, RZ ;  /* 0x0000008013137810 */ /* 0x002fc60007ffe0ff */
.L_x_3059:
[----:B-1----:R-:W-:Y:S05]  /*1150*/  BSYNC B6 ;  /* 0x0000000000067941 */ /* 0x002fea0003800000 */
.L_x_3058:
        /* <DEDUP_REMOVED lines=24> */
.L_x_3097:
[----:B------:R-:W2:Y:S02]  /*12e0*/  LDG.E.U8 R2, [R2.64] ;  /* 0x0000002402027981 */ /* 0x000ea4000c1e1100 */
[----:B--2---:R-:W0:Y:S02]  /*12f0*/  I2F.U16 R0, R2 ;  /* 0x0000000200007306 */ /* 0x004e240000101000 */
[----:B0-----:R-:W-:-:S04]  /*1300*/  F2FP.PACK_AB R0, RZ, R0 ;  /* 0x00000000ff00723e */ /* 0x001fc800000000ff */
[----:B------:R-:W-:Y:S01]  /*1310*/  PRMT R22, R0, 0x7610, R22 ;  /* 0x0000761000167816 */ /* 0x000fe20000000016 */
[----:B------:R-:W-:Y:S05]  /*1320*/  BRA `(.L_x_3099) ;  /* 0x00000ed000007947 */ /* 0x000fea0003800000 */
.L_x_3096:
        /* <DEDUP_REMOVED lines=11> */
.L_x_3101:
[----:B------:R-:W2:Y:S02]  /*13e0*/  LDG.E R2, [R2.64] ;  /* 0x0000002402027981 */ /* 0x000ea4000c1e1900 */
[----:B--2---:R-:W0:Y:S02]  /*13f0*/  I2F R0, R2 ;  /* 0x0000000200007306 */ /* 0x004e240000201400 */
[----:B0-----:R-:W-:-:S04]  /*1400*/  F2FP.PACK_AB R0, RZ, R0 ;  /* 0x00000000ff00723e */ /* 0x001fc800000000ff */
[----:B------:R-:W-:Y:S01]  /*1410*/  PRMT R22, R0, 0x7610, R22 ;  /* 0x0000761000167816 */ /* 0x000fe20000000016 */
[----:B------:R-:W-:Y:S05]  /*1420*/  BRA `(.L_x_3099) ;  /* 0x00000dd000007947 */ /* 0x000fea0003800000 */
.L_x_3100:
[----:B------:R-:W2:Y:S02]  /*1430*/  LDG.E.U16 R2, [R2.64] ;  /* 0x0000002402027981 */ /* 0x000ea4000c1e1500 */
[----:B--2---:R-:W0:Y:S02]  /*1440*/  I2F.S16 R0, R2 ;  /* 0x0000000200007306 */ /* 0x004e240000101400 */
[----:B0-----:R-:W-:-:S04]  /*1450*/  F2FP.PACK_AB R0, RZ, R0 ;  /* 0x00000000ff00723e */ /* 0x001fc800000000ff */
[----:B------:R-:W-:Y:S01]  /*1460*/  PRMT R22, R0, 0x7610, R22 ;  /* 0x0000761000167816 */ /* 0x000fe20000000016 */
[----:B------:R-:W-:Y:S05]  /*1470*/  BRA `(.L_x_3099) ;  /* 0x00000d8000007947 */ /* 0x000fea0003800000 */
.L_x_3095:
        /* <DEDUP_REMOVED lines=9> */
.L_x_3103:
[----:B------:R0:W5:Y:S01]  /*1510*/  LDG.E.U16 R22, [R2.64] ;  /* 0x0000002402167981 */ /* 0x000162000c1e1500 */
[----:B------:R-:W-:Y:S05]  /*1520*/  BRA `(.L_x_3099) ;  /* 0x00000cd000007947 */ /* 0x000fea0003800000 */
.L_x_3102:
        /* <DEDUP_REMOVED lines=9> */
.L_x_3105:
[----:B------:R0:W5:Y:S01]  /*15c0*/  LDG.E.U16 R22, [R2.64] ;  /* 0x0000002402167981 */ /* 0x000162000c1e1500 */
[----:B------:R-:W-:Y:S05]  /*15d0*/  BRA `(.L_x_3099) ;  /* 0x00000c2000007947 */ /* 0x000fea0003800000 */
.L_x_3104:
[----:B------:R-:W2:Y:S02]  /*15e0*/  LDG.E.64 R2, [R2.64] ;  /* 0x0000002402027981 */ /* 0x000ea4000c1e1b00 */
[----:B--2---:R-:W0:Y:S01]  /*15f0*/  F2F.F32.F64 R0, R2 ;  /* 0x0000000200007310 */ /* 0x004e220000301000 */
[----:B------:R-:W0:-:S14]  /*1600*/  DSETP.GEU.AND P0, PT, |R2|, c[0x2][0x0], PT ;  /* 0x008000000200762a */ /* 0x000e1c0003f0e200 */
[----:B0-----:R-:W-:-:S05]  /*1610*/  @!P0 FMUL R0, R0, 1.175494350822287508e-38 ;  /* 0x0080000000008820 */ /* 0x001fca0000400000 */
[----:B------:R-:W-:-:S04]  /*1620*/  F2FP.PACK_AB R0, RZ, R0 ;  /* 0x00000000ff00723e */ /* 0x000fc800000000ff */
[----:B------:R-:W-:Y:S01]  /*1630*/  PRMT R22, R0, 0x7610, R22 ;  /* 0x0000761000167816 */ /* 0x000fe20000000016 */
[----:B------:R-:W-:Y:S05]  /*1640*/  BRA `(.L_x_3099) ;  /* 0x00000bb000007947 */ /* 0x000fea0003800000 */
.L_x_3094:
        /* <DEDUP_REMOVED lines=14> */
.L_x_3108:
[----:B------:R-:W2:Y:S02]  /*1730*/  LDG.E.64 R2, [R2.64] ;  /* 0x0000002402027981 */ /* 0x000ea4000c1e1b00 */
[----:B--2---:R-:W0:Y:S01]  /*1740*/  F2F.F32.F64 R0, R2 ;  /* 0x0000000200007310 */ /* 0x004e220000301000 */
[----:B------:R-:W0:-:S14]  /*1750*/  DSETP.GEU.AND P0, PT, |R2|, c[0x2][0x0], PT ;  /* 0x008000000200762a */ /* 0x000e1c0003f0e200 */
[----:B0-----:R-:W-:-:S05]  /*1760*/  @!P0 FMUL R0, R0, 1.175494350822287508e-38 ;  /* 0x0080000000008820 */ /* 0x001fca0000400000 */
[----:B------:R-:W-:-:S04]  /*1770*/  F2FP.PACK_AB R0, RZ, R0 ;  /* 0x00000000ff00723e */ /* 0x000fc800000000ff */
[----:B------:R-:W-:Y:S01]  /*1780*/  PRMT R22, R0, 0x7610, R22 ;  /* 0x0000761000167816 */ /* 0x000fe20000000016 */
[----:B------:R-:W-:Y:S05]  /*1790*/  BRA `(.L_x_3099) ;  /* 0x00000a6000007947 */ /* 0x000fea0003800000 */
.L_x_3107:
        /* <DEDUP_REMOVED lines=28> */
.L_x_3110:
        /* <DEDUP_REMOVED lines=15> */
.L_x_3109:
[----:B------:R-:W2:Y:S02]  /*1a50*/  LDG.E.U16 R0, [R2.64] ;  /* 0x0000002402007981 */ /* 0x000ea4000c1e1500 */
[----:B--2---:R-:W-:-:S04]  /*1a60*/  PRMT R0, RZ, 0x5410, R0 ;  /* 0x00005410ff007816 */ /* 0x004fc80000000000 */
[----:B------:R-:W-:-:S04]  /*1a70*/  F2FP.PACK_AB R0, RZ, R0 ;  /* 0x00000000ff00723e */ /* 0x000fc800000000ff */
[----:B------:R-:W-:Y:S01]  /*1a80*/  PRMT R22, R0, 0x7610, R22 ;  /* 0x0000761000167816 */ /* 0x000fe20000000016 */
[----:B------:R-:W-:Y:S05]  /*1a90*/  BRA `(.L_x_3099) ;  /* 0x0000076000007947 */ /* 0x000fea0003800000 */
.L_x_3106:
        /* <DEDUP_REMOVED lines=12> */
.L_x_3113:
        /* <DEDUP_REMOVED lines=21> */
.L_x_3117:
[----:B------:R-:W-:Y:S05]  /*1cb0*/  BSYNC B1 ;  /* 0x0000000000017941 */ /* 0x000fea0003800000 */
.L_x_3116:
[----:B------:R-:W-:Y:S01]  /*1cc0*/  LEA R3, R0, 0x3b800000, 0x17 ;  /* 0x3b80000000037811 */ /* 0x000fe200078eb8ff */
[----:B------:R-:W-:-:S05]  /*1cd0*/  IMAD.SHL.U32 R0, R2, 0x100000, RZ ;  /* 0x0010000002007824 */ /* 0x000fca00078e00ff */
[----:B------:R-:W-:Y:S02]  /*1ce0*/  LOP3.LUT R0, R3, R0, R4, 0xfe, !PT ;  /* 0x0000000003007212 */ /* 0x000fe400078efe04 */
.L_x_3115:
[----:B------:R-:W-:Y:S05]  /*1cf0*/  BSYNC B0 ;  /* 0x0000000000007941 */ /* 0x000fea0003800000 */
.L_x_3114:
[----:B------:R-:W-:-:S04]  /*1d00*/  F2FP.PACK_AB R0, RZ, R0 ;  /* 0x00000000ff00723e */ /* 0x000fc800000000ff */
[----:B------:R-:W-:Y:S01]  /*1d10*/  PRMT R22, R0, 0x7610, R22 ;  /* 0x0000761000167816 */ /* 0x000fe20000000016 */
[----:B------:R-:W-:Y:S05]  /*1d20*/  BRA `(.L_x_3099) ;  /* 0x000004d000007947 */ /* 0x000fea0003800000 */
.L_x_3112:
        /* <DEDUP_REMOVED lines=21> */
.L_x_3121:
[----:B------:R-:W-:Y:S05]  /*1e80*/  BSYNC B1 ;  /* 0x0000000000017941 */ /* 0x000fea0003800000 */
.L_x_3120:
[----:B------:R-:W-:Y:S01]  /*1e90*/  LEA R3, R0, 0x37800000, 0x17 ;  /* 0x3780000000037811 */ /* 0x000fe200078eb8ff */
[----:B------:R-:W-:-:S05]  /*1ea0*/  IMAD.SHL.U32 R0, R2, 0x200000, RZ ;  /* 0x0020000002007824 */ /* 0x000fca00078e00ff */
[----:B------:R-:W-:Y:S02]  /*1eb0*/  LOP3.LUT R0, R3, R0, R4, 0xfe, !PT ;  /* 0x0000000003007212 */ /* 0x000fe400078efe04 */
.L_x_3119:
[----:B------:R-:W-:Y:S05]  /*1ec0*/  BSYNC B0 ;  /* 0x0000000000007941 */ /* 0x000fea0003800000 */
.L_x_3118:
[----:B------:R-:W-:-:S04]  /*1ed0*/  F2FP.PACK_AB R0, RZ, R0 ;  /* 0x00000000ff00723e */ /* 0x000fc800000000ff */
[----:B------:R-:W-:Y:S01]  /*1ee0*/  PRMT R22, R0, 0x7610, R22 ;  /* 0x0000761000167816 */ /* 0x000fe20000000016 */
[----:B------:R-:W-:Y:S05]  /*1ef0*/  BRA `(.L_x_3099) ;  /* 0x0000030000007947 */ /* 0x000fea0003800000 */
.L_x_3111:
        /* <DEDUP_REMOVED lines=14> */
.L_x_3125:
[----:B------:R-:W-:Y:S05]  /*1fe0*/  BSYNC B0 ;  /* 0x0000000000007941 */ /* 0x000fea0003800000 */
.L_x_3124:
[----:B------:R-:W-:-:S04]  /*1ff0*/  F2FP.PACK_AB R0, RZ, R0 ;  /* 0x00000000ff00723e */ /* 0x000fc800000000ff */
[----:B------:R-:W-:Y:S01]  /*2000*/  PRMT R22, R0, 0x7610, R22 ;  /* 0x0000761000167816 */ /* 0x000fe20000000016 */
[----:B------:R-:W-:Y:S05]  /*2010*/  BRA `(.L_x_3099) ;  /* 0x000001e000007947 */ /* 0x000fea0003800000 */
.L_x_3098:
        /* <DEDUP_REMOVED lines=21> */
.L_x_3123:
[----:B------:R-:W2:Y:S02]  /*2170*/  LDG.E.64 R2, [R2.64] ;  /* 0x0000002402027981 */ /* 0x000ea4000c1e1b00 */
[----:B--2---:R-:W0:Y:S02]  /*2180*/  I2F.U64 R0, R2 ;  /* 0x0000000200007312 */ /* 0x004e240000301000 */
[----:B0-----:R-:W-:-:S04]  /*2190*/  F2FP.PACK_AB R0, RZ, R0 ;  /* 0x00000000ff00723e */ /* 0x001fc800000000ff */
[----:B------:R-:W-:Y:S01]  /*21a0*/  PRMT R22, R0, 0x7610, R22 ;  /* 0x0000761000167816 */ /* 0x000fe20000000016 */
[----:B------:R-:W-:Y:S05]  /*21b0*/  BRA `(.L_x_3099) ;  /* 0x0000004000007947 */ /* 0x000fea0003800000 */
.L_x_3122:
[----:B------:R-:W2:Y:S02]  /*21c0*/  LDG.E R2, [R2.64] ;  /* 0x0000002402027981 */ /* 0x000ea4000c1e1900 */
[----:B--2---:R-:W0:Y:S02]  /*21d0*/  I2F.U32 R0, R2 ;  /* 0x0000000200007306 */ /* 0x004e240000201000 */
[----:B0-----:R-:W-:-:S04]  /*21e0*/  F2FP.PACK_AB R0, RZ, R0 ;  /* 0x00000000ff00723e */ /* 0x001fc800000000ff */
[----:B------:R-:W-:Y:S02]  /*21f0*/  PRMT R22, R0, 0x7610, R22 ;  /* 0x0000761000167816 */ /* 0x000fe40000000016 */
.L_x_3099:
[----:B------:R-:W-:-:S05]  /*2200*/  IADD3 R19, R19, 0x80, RZ ;  /* 0x0000008013137810 */ /* 0x000fca0007ffe0ff */
.L_x_3093:
[----:B------:R-:W-:Y:S05]  /*2210*/  BSYNC B6 ;  /* 0x0000000000067941 */ /* 0x000fea0003800000 */
.L_x_3092:
        /* <DEDUP_REMOVED lines=26> */
.L_x_3131:
[----:B------:R-:W2:Y:S02]  /*23c0*/  LDG.E.U8 R2, [R2.64] ;  /* 0x0000002402027981 */ /* 0x000ea4000c1e1100 */
[----:B--2---:R-:W0:Y:S02]  /*23d0*/  I2F.U16 R0, R2 ;  /* 0x0000000200007306 */ /* 0x004e240000101000 */
[----:B0-----:R-:W-:-:S04]  /*23e0*/  F2FP.PACK_AB R0, RZ, R0 ;  /* 0x00000000ff00723e */ /* 0x001fc800000000ff */
[----:B------:R-:W-:Y:S01]  /*23f0*/  PRMT R26, R0, 0x7610, R26 ;  /* 0x00007610001a7816 */ /* 0x000fe2000000001a */
[----:B------:R-:W-:Y:S05]  /*2400*/  BRA `(.L_x_3133) ;  /* 0x00000ed000007947 */ /* 0x000fea0003800000 */
.L_x_3130:
        /* <DEDUP_REMOVED lines=11> */
.L_x_3135:
[----:B------:R-:W2:Y:S02]  /*24c0*/  LDG.E R2, [R2.64] ;  /* 0x0000002402027981 */ /* 0x000ea4000c1e1900 */
[----:B--2---:R-:W0:Y:S02]  /*24d0*/  I2F R0, R2 ;  /* 0x0000000200007306 */ /* 0x004e240000201400 */
[----:B0-----:R-:W-:-:S04]  /*24e0*/  F2FP.PACK_AB R0, RZ, R0 ;  /* 0x00000000ff00723e */ /* 0x001fc800000000ff */
[----:B------:R-:W-:Y:S01]  /*24f0*/  PRMT R26, R0, 0x7610, R26 ;  /* 0x00007610001a7816 */ /* 0x000fe2000000001a */
[----:B------:R-:W-:Y:S05]  /*2500*/  BRA `(.L_x_3133) ;  /* 0x00000dd000007947 */ /* 0x000fea0003800000 */
.L_x_3134:
[----:B------:R-:W2:Y:S02]  /*2510*/  LDG.E.U16 R2, [R2.64] ;  /* 0x0000002402027981 */ /* 0x000ea4000c1e1500 */
[----:B--2---:R-:W0:Y:S02]  /*2520*/  I2F.S16 R0, R2 ;  /* 0x0000000200007306 */ /* 0x004e240000101400 */
[----:B0-----:R-:W-:-:S04]  /*2530*/  F2FP.PACK_AB R0, RZ, R0 ;  /* 0x00000000ff00723e */ /* 0x001fc800000000ff */
[----:B------:R-:W-:Y:S01]  /*2540*/  PRMT R26, R0, 0x7610, R26 ;  /* 0x00007610001a7816 */ /* 0x000fe2000000001a */
[----:B------:R-:W-:Y:S05]  /*2550*/  BRA `(.L_x_3133) ;  /* 0x00000d8000007947 */ /* 0x000fea0003800000 */
.L_x_3129:
        /* <DEDUP_REMOVED lines=9> */
.L_x_3137:
[----:B------:R0:W5:Y:S01]  /*25f0*/  LDG.E.U16 R26, [R2.64] ;  /* 0x00000024021a7981 */ /* 0x000162000c1e1500 */
[----:B------:R-:W-:Y:S05]  /*2600*/  BRA `(.L_x_3133) ;  /* 0x00000cd000007947 */ /* 0x000fea0003800000 */
.L_x_3136:
        /* <DEDUP_REMOVED lines=9> */
.L_x_3139:
[----:B------:R0:W5:Y:S01]  /*26a0*/  LDG.E.U16 R26, [R2.64] ;  /* 0x00000024021a7981 */ /* 0x000162000c1e1500 */
[----:B------:R-:W-:Y:S05]  /*26b0*/  BRA `(.L_x_3133) ;  /* 0x00000c2000007947 */ /* 0x000fea0003800000 */
.L_x_3138:
[----:B------:R-:W2:Y:S02]  /*26c0*/  LDG.E.64 R2, [R2.64] ;  /* 0x0000002402027981 */ /* 0x000ea4000c1e1b00 */
[----:B--2---:R-:W0:Y:S01]  /*26d0*/  F2F.F32.F64 R0, R2 ;  /* 0x0000000200007310 */ /* 0x004e220000301000 */
[----:B------:R-:W0:-:S14]  /*26e0*/  DSETP.GEU.AND P0, PT, |R2|, c[0x2][0x0], PT ;  /* 0x008000000200762a */ /* 0x000e1c0003f0e200 */
[----:B0-----:R-:W-:-:S05]  /*26f0*/  @!P0 FMUL R0, R0, 1.175494350822287508e-38 ;  /* 0x0080000000008820 */ /* 0x001fca0000400000 */
[----:B------:R-:W-:-:S04]  /*2700*/  F2FP.PACK_AB R0, RZ, R0 ;  /* 0x00000000ff00723e */ /* 0x000fc800000000ff */
[----:B------:R-:W-:Y:S01]  /*2710*/  PRMT R26, R0, 0x7610, R26 ;  /* 0x00007610001a7816 */ /* 0x000fe2000000001a */
[----:B------:R-:W-:Y:S05]  /*2720*/  BRA `(.L_x_3133) ;  /* 0x00000bb000007947 */ /* 0x000fea0003800000 */
.L_x_3128:
        /* <DEDUP_REMOVED lines=14> */
.L_x_3142:
[----:B------:R-:W2:Y:S02]  /*2810*/  LDG.E.64 R2, [R2.64] ;  /* 0x0000002402027981 */ /* 0x000ea4000c1e1b00 */
[----:B--2---:R-:W0:Y:S01]  /*2820*/  F2F.F32.F64 R0, R2 ;  /* 0x0000000200007310 */ /* 0x004e220000301000 */
[----:B------:R-:W0:-:S14]  /*2830*/  DSETP.GEU.AND P0, PT, |R2|, c[0x2][0x0], PT ;  /* 0x008000000200762a */ /* 0x000e1c0003f0e200 */
[----:B0-----:R-:W-:-:S05]  /*2840*/  @!P0 FMUL R0, R0, 1.175494350822287508e-38 ;  /* 0x0080000000008820 */ /* 0x001fca0000400000 */
[----:B------:R-:W-:-:S04]  /*2850*/  F2FP.PACK_AB R0, RZ, R0 ;  /* 0x00000000ff00723e */ /* 0x000fc800000000ff */
[----:B------:R-:W-:Y:S01]  /*2860*/  PRMT R26, R0, 0x7610, R26 ;  /* 0x00007610001a7816 */ /* 0x000fe2000000001a */
[----:B------:R-:W-:Y:S05]  /*2870*/  BRA `(.L_x_3133) ;  /* 0x00000a6000007947 */ /* 0x000fea0003800000 */
.L_x_3141:
        /* <DEDUP_REMOVED lines=28> */
.L_x_3144:
        /* <DEDUP_REMOVED lines=15> */
.L_x_3143:
[----:B------:R-:W2:Y:S02]  /*2b30*/  LDG.E.U16 R0, [R2.64] ;  /* 0x0000002402007981 */ /* 0x000ea4000c1e1500 */
[----:B--2---:R-:W-:-:S04]  /*2b40*/  PRMT R0, RZ, 0x5410, R0 ;  /* 0x00005410ff007816 */ /* 0x004fc80000000000 */
[----:B------:R-:W-:-:S04]  /*2b50*/  F2FP.PACK_AB R0, RZ, R0 ;  /* 0x00000000ff00723e */ /* 0x000fc800000000ff */
[----:B------:R-:W-:Y:S01]  /*2b60*/  PRMT R26, R0, 0x7610, R26 ;  /* 0x00007610001a7816 */ /* 0x000fe2000000001a */
[----:B------:R-:W-:Y:S05]  /*2b70*/  BRA `(.L_x_3133) ;  /* 0x0000076000007947 */ /* 0x000fea0003800000 */
.L_x_3140:
        /* <DEDUP_REMOVED lines=12> */
.L_x_3147:
        /* <DEDUP_REMOVED lines=21> */
.L_x_3151:
[----:B------:R-:W-:Y:S05]  /*2d90*/  BSYNC B1 ;  /* 0x0000000000017941 */ /* 0x000fea0003800000 */
.L_x_3150:
[----:B------:R-:W-:Y:S01]  /*2da0*/  LEA R3, R0, 0x3b800000, 0x17 ;  /* 0x3b80000000037811 */ /* 0x000fe200078eb8ff */
[----:B------:R-:W-:-:S05]  /*2db0*/  IMAD.SHL.U32 R0, R2, 0x100000, RZ ;  /* 0x0010000002007824 */ /* 0x000fca00078e00ff */
[----:B------:R-:W-:Y:S02]  /*2dc0*/  LOP3.LUT R0, R3, R0, R4, 0xfe, !PT ;  /* 0x0000000003007212 */ /* 0x000fe400078efe04 */
.L_x_3149:
[----:B------:R-:W-:Y:S05]  /*2dd0*/  BSYNC B0 ;  /* 0x0000000000007941 */ /* 0x000fea0003800000 */
.L_x_3148:
[----:B------:R-:W-:-:S04]  /*2de0*/  F2FP.PACK_AB R0, RZ, R0 ;  /* 0x00000000ff00723e */ /* 0x000fc800000000ff */
[----:B------:R-:W-:Y:S01]  /*2df0*/  PRMT R26, R0, 0x7610, R26 ;  /* 0x00007610001a7816 */ /* 0x000fe2000000001a */
[----:B------:R-:W-:Y:S05]  /*2e00*/  BRA `(.L_x_3133) ;  /* 0x000004d000007947 */ /* 0x000fea0003800000 */
.L_x_3146:
        /* <DEDUP_REMOVED lines=21> */
.L_x_3155:
[----:B------:R-:W-:Y:S05]  /*2f60*/  BSYNC B1 ;  /* 0x0000000000017941 */ /* 0x000fea0003800000 */
.L_x_3154:
[----:B------:R-:W-:Y:S01]  /*2f70*/  LEA R3, R0, 0x37800000, 0x17 ;  /* 0x3780000000037811 */ /* 0x000fe200078eb8ff */
[----:B------:R-:W-:-:S05]  /*2f80*/  IMAD.SHL.U32 R0, R2, 0x200000, RZ ;  /* 0x0020000002007824 */ /* 0x000fca00078e00ff */
[----:B------:R-:W-:Y:S02]  /*2f90*/  LOP3.LUT R0, R3, R0, R4, 0xfe, !PT ;  /* 0x0000000003007212 */ /* 0x000fe400078efe04 */
.L_x_3153:
[----:B------:R-:W-:Y:S05]  /*2fa0*/  BSYNC B0 ;  /* 0x0000000000007941 */ /* 0x000fea0003800000 */
.L_x_3152:
[----:B------:R-:W-:-:S04]  /*2fb0*/  F2FP.PACK_AB R0, RZ, R0 ;  /* 0x00000000ff00723e */ /* 0x000fc800000000ff */
[----:B------:R-:W-:Y:S01]  /*2fc0*/  PRMT R26, R0, 0x7610, R26 ;  /* 0x00007610001a7816 */ /* 0x000fe2000000001a */
[----:B------:R-:W-:Y:S05]  /*2fd0*/  BRA `(.L_x_3133) ;  /* 0x0000030000007947 */ /* 0x000fea0003800000 */
.L_x_3145:
        /* <DEDUP_REMOVED lines=14> */
.L_x_3159:
[----:B------:R-:W-:Y:S05]  /*30c0*/  BSYNC B0 ;  /* 0x0000000000007941 */ /* 0x000fea0003800000 */
.L_x_3158:
[----:B------:R-:W-:-:S04]  /*30d0*/  F2FP.PACK_AB R0, RZ, R0 ;  /* 0x00000000ff00723e */ /* 0x000fc800000000ff */
[----:B------:R-:W-:Y:S01]  /*30e0*/  PRMT R26, R0, 0x7610, R26 ;  /* 0x00007610001a7816 */ /* 0x000fe2000000001a */
[----:B------:R-:W-:Y:S05]  /*30f0*/  BRA `(.L_x_3133) ;  /* 0x000001e000007947 */ /* 0x000fea0003800000 */
.L_x_3132:
        /* <DEDUP_REMOVED lines=21> */
.L_x_3157:
[----:B------:R-:W2:Y:S02]  /*3250*/  LDG.E.64 R2, [R2.64] ;  /* 0x0000002402027981 */ /* 0x000ea4000c1e1b00 */
[----:B--2---:R-:W0:Y:S02]  /*3260*/  I2F.U64 R0, R2 ;  /* 0x0000000200007312 */ /* 0x004e240000301000 */
[----:B0-----:R-:W-:-:S04]  /*3270*/  F2FP.PACK_AB R0, RZ, R0 ;  /* 0x00000000ff00723e */ /* 0x001fc800000000ff */
[----:B------:R-:W-:Y:S01]  /*3280*/  PRMT R26, R0, 0x7610, R26 ;  /* 0x00007610001a7816 */ /* 0x000fe2000000001a */
[----:B------:R-:W-:Y:S05]  /*3290*/  BRA `(.L_x_3133) ;  /* 0x0000004000007947 */ /* 0x000fea0003800000 */
.L_x_3156:
[----:B------:R-:W2:Y:S02]  /*32a0*/  LDG.E R2, [R2.64] ;  /* 0x0000002402027981 */ /* 0x000ea4000c1e1900 */
[----:B--2---:R-:W0:Y:S02]  /*32b0*/  I2F.U32 R0, R2 ;  /* 0x0000000200007306 */ /* 0x004e240000201000 */
[----:B0-----:R-:W-:-:S04]  /*32c0*/  F2FP.PACK_AB R0, RZ, R0 ;  /* 0x00000000ff00723e */ /* 0x001fc800000000ff */
[----:B------:R-:W-:Y:S02]  /*32d0*/  PRMT R26, R0, 0x7610, R26 ;  /* 0x00007610001a7816 */ /* 0x000fe4000000001a */
.L_x_3133:
[----:B------:R-:W-:-:S05]  /*32e0*/  IADD3 R19, R19, 0x80, RZ ;  /* 0x0000008013137810 */ /* 0x000fca0007ffe0ff */
.L_x_3127:
[----:B------:R-:W-:Y:S05]  /*32f0*/  BSYNC B6 ;  /* 0x0000000000067941 */ /* 0x000fea0003800000 */
.L_x_3126:
        /* <DEDUP_REMOVED lines=23> */
.L_x_3165:
[----:B------:R-:W2:Y:S02]  /*3470*/  LDG.E.U8 R2, [R2.64] ;  /* 0x0000002402027981 */ /* 0x000ea4000c1e1100 */
[----:B--2---:R-:W0:Y:S02]  /*3480*/  I2F.U16 R0, R2 ;  /* 0x0000000200007306 */ /* 0x004e240000101000 */
[----:B0-----:R-:W-:-:S04]  /*3490*/  F2FP.PACK_AB R0, RZ, R0 ;  /* 0x00000000ff00723e */ /* 0x001fc800000000ff */
[----:B------:R-:W-:Y:S01]  /*34a0*/  PRMT R25, R0, 0x7610, R25 ;  /* 0x0000761000197816 */ /* 0x000fe20000000019 */
[----:B------:R-:W-:Y:S05]  /*34b0*/  BRA `(.L_x_3161) ;  /* 0x00000ed000007947 */ /* 0x000fea0003800000 */
.L_x_3164:
        /* <DEDUP_REMOVED lines=11> */
.L_x_3168:
[----:B------:R-:W2:Y:S02]  /*3570*/  LDG.E R2, [R2.64] ;  /* 0x0000002402027981 */ /* 0x000ea4000c1e1900 */
[----:B--2---:R-:W0:Y:S02]  /*3580*/  I2F R0, R2 ;  /* 0x0000000200007306 */ /* 0x004e240000201400 */
[----:B0-----:R-:W-:-:S04]  /*3590*/  F2FP.PACK_AB R0, RZ, R0 ;  /* 0x00000000ff00723e */ /* 0x001fc800000000ff */
[----:B------:R-:W-:Y:S01]  /*35a0*/  PRMT R25, R0, 0x7610, R25 ;  /* 0x0000761000197816 */ /* 0x000fe20000000019 */
[----:B------:R-:W-:Y:S05]  /*35b0*/  BRA `(.L_x_3161) ;  /* 0x00000dd000007947 */ /* 0x000fea0003800000 */
.L_x_3167:
[----:B------:R-:W2:Y:S02]  /*35c0*/  LDG.E.U16 R2, [R2.64] ;  /* 0x0000002402027981 */ /* 0x000ea4000c1e1500 */
[----:B--2---:R-:W0:Y:S02]  /*35d0*/  I2F.S16 R0, R2 ;  /* 0x0000000200007306 */ /* 0x004e240000101400 */
[----:B0-----:R-:W-:-:S04]  /*35e0*/  F2FP.PACK_AB R0, RZ, R0 ;  /* 0x00000000ff00723e */ /* 0x001fc800000000ff */
[----:B------:R-:W-:Y:S01]  /*35f0*/  PRMT R25, R0, 0x7610, R25 ;  /* 0x0000761000197816 */ /* 0x000fe20000000019 */
[----:B------:R-:W-:Y:S05]  /*3600*/  BRA `(.L_x_3161) ;  /* 0x00000d8000007947 */ /* 0x000fea0003800000 */
.L_x_3163:
        /* <DEDUP_REMOVED lines=9> */
.L_x_3170:
[----:B------:R0:W5:Y:S01]  /*36a0*/  LDG.E.U16 R25, [R2.64] ;  /* 0x0000002402197981 */ /* 0x000162000c1e1500 */
[----:B------:R-:W-:Y:S05]  /*36b0*/  BRA `(.L_x_3161) ;  /* 0x00000cd000007947 */ /* 0x000fea0003800000 */
.L_x_3169:
        /* <DEDUP_REMOVED lines=9> */
.L_x_3172:
[----:B------:R0:W5:Y:S01]  /*3750*/  LDG.E.U16 R25, [R2.64] ;  /* 0x0000002402197981 */ /* 0x000162000c1e1500 */
[----:B------:R-:W-:Y:S05]  /*3760*/  BRA `(.L_x_3161) ;  /* 0x00000c2000007947 */ /* 0x000fea0003800000 */
.L_x_3171:
[----:B------:R-:W2:Y:S02]  /*3770*/  LDG.E.64 R2, [R2.64] ;  /* 0x0000002402027981 */ /* 0x000ea4000c1e1b00 */
[----:B--2---:R-:W0:Y:S01]  /*3780*/  F2F.F32.F64 R0, R2 ;  /* 0x0000000200007310 */ /* 0x004e220000301000 */
[----:B------:R-:W0:-:S14]  /*3790*/  DSETP.GEU.AND P0, PT, |R2|, c[0x2][0x0], PT ;  /* 0x008000000200762a */ /* 0x000e1c0003f0e200 */
[----:B0-----:R-:W-:-:S05]  /*37a0*/  @!P0 FMUL R0, R0, 1.175494350822287508e-38 ;  /* 0x0080000000008820 */ /* 0x001fca0000400000 */
[----:B------:R-:W-:-:S04]  /*37b0*/  F2FP.PACK_AB R0, RZ, R0 ;  /* 0x00000000ff00723e */ /* 0x000fc800000000ff */
[----:B------:R-:W-:Y:S01]  /*37c0*/  PRMT R25, R0, 0x7610, R25 ;  /* 0x0000761000197816 */ /* 0x000fe20000000019 */
[----:B------:R-:W-:Y:S05]  /*37d0*/  BRA `(.L_x_3161) ;  /* 0x00000bb000007947 */ /* 0x000fea0003800000 */
.L_x_3162:
        /* <DEDUP_REMOVED lines=14> */
.L_x_3175:
[----:B------:R-:W2:Y:S02]  /*38c0*/  LDG.E.64 R2, [R2.64] ;  /* 0x0000002402027981 */ /* 0x000ea4000c1e1b00 */
[----:B--2---:R-:W0:Y:S01]  /*38d0*/  F2F.F32.F64 R0, R2 ;  /* 0x0000000200007310 */ /* 0x004e220000301000 */
[----:B------:R-:W0:-:S14]  /*38e0*/  DSETP.GEU.AND P0, PT, |R2|, c[0x2][0x0], PT ;  /* 0x008000000200762a */ /* 0x000e1c0003f0e200 */
[----:B0-----:R-:W-:-:S05]  /*38f0*/  @!P0 FMUL R0, R0, 1.175494350822287508e-38 ;  /* 0x0080000000008820 */ /* 0x001fca0000400000 */
[----:B------:R-:W-:-:S04]  /*3900*/  F2FP.PACK_AB R0, RZ, R0 ;  /* 0x00000000ff00723e */ /* 0x000fc800000000ff */
[----:B------:R-:W-:Y:S01]  /*3910*/  PRMT R25, R0, 0x7610, R25 ;  /* 0x0000761000197816 */ /* 0x000fe20000000019 */
[----:B------:R-:W-:Y:S05]  /*3920*/  BRA `(.L_x_3161) ;  /* 0x00000a6000007947 */ /* 0x000fea0003800000 */
.L_x_3174:
        /* <DEDUP_REMOVED lines=28> */
.L_x_3177:
        /* <DEDUP_REMOVED lines=15> */
.L_x_3176:
[----:B------:R-:W2:Y:S02]  /*3be0*/  LDG.E.U16 R0, [R2.64] ;  /* 0x0000002402007981 */ /* 0x000ea4000c1e1500 */
[----:B--2---:R-:W-:-:S04]  /*3bf0*/  PRMT R0, RZ, 0x5410, R0 ;  /* 0x00005410ff007816 */ /* 0x004fc80000000000 */
[----:B------:R-:W-:-:S04]  /*3c00*/  F2FP.PACK_AB R0, RZ, R0 ;  /* 0x00000000ff00723e */ /* 0x000fc800000000ff */
[----:B------:R-:W-:Y:S01]  /*3c10*/  PRMT R25, R0, 0x7610, R25 ;  /* 0x0000761000197816 */ /* 0x000fe20000000019 */
[----:B------:R-:W-:Y:S05]  /*3c20*/  BRA `(.L_x_3161) ;  /* 0x0000076000007947 */ /* 0x000fea0003800000 */
.L_x_3173:
        /* <DEDUP_REMOVED lines=12> */
.L_x_3180:
        /* <DEDUP_REMOVED lines=21> */
.L_x_3184:
[----:B------:R-:W-:Y:S05]  /*3e40*/  BSYNC B1 ;  /* 0x0000000000017941 */ /* 0x000fea0003800000 */
.L_x_3183:
[----:B------:R-:W-:Y:S01]  /*3e50*/  LEA R3, R0, 0x3b800000, 0x17 ;  /* 0x3b80000000037811 */ /* 0x000fe200078eb8ff */
[----:B------:R-:W-:-:S05]  /*3e60*/  IMAD.SHL.U32 R0, R2, 0x100000, RZ ;  /* 0x0010000002007824 */ /* 0x000fca00078e00ff */
[----:B------:R-:W-:Y:S02]  /*3e70*/  LOP3.LUT R0, R3, R0, R4, 0xfe, !PT ;  /* 0x0000000003007212 */ /* 0x000fe400078efe04 */
.L_x_3182:
[----:B------:R-:W-:Y:S05]  /*3e80*/  BSYNC B0 ;  /* 0x0000000000007941 */ /* 0x000fea0003800000 */
.L_x_3181:
[----:B------:R-:W-:-:S04]  /*3e90*/  F2FP.PACK_AB R0, RZ, R0 ;  /* 0x00000000ff00723e */ /* 0x000fc800000000ff */
[----:B------:R-:W-:Y:S01]  /*3ea0*/  PRMT R25, R0, 0x7610, R25 ;  /* 0x0000761000197816 */ /* 0x000fe20000000019 */
[----:B------:R-:W-:Y:S05]  /*3eb0*/  BRA `(.L_x_3161) ;  /* 0x000004d000007947 */ /* 0x000fea0003800000 */
.L_x_3179:
        /* <DEDUP_REMOVED lines=21> */
.L_x_3188:
[----:B------:R-:W-:Y:S05]  /*4010*/  BSYNC B1 ;  /* 0x0000000000017941 */ /* 0x000fea0003800000 */
.L_x_3187:
[----:B------:R-:W-:Y:S01]  /*4020*/  LEA R3, R0, 0x37800000, 0x17 ;  /* 0x3780000000037811 */ /* 0x000fe200078eb8ff */
[----:B------:R-:W-:-:S05]  /*4030*/  IMAD.SHL.U32 R0, R2, 0x200000, RZ ;  /* 0x0020000002007824 */ /* 0x000fca00078e00ff */
[----:B------:R-:W-:Y:S02]  /*4040*/  LOP3.LUT R0, R3, R0, R4, 0xfe, !PT ;  /* 0x0000000003007212 */ /* 0x000fe400078efe04 */
.L_x_3186:
[----:B------:R-:W-:Y:S05]  /*4050*/  BSYNC B0 ;  /* 0x0000000000007941 */ /* 0x000fea0003800000 */
.L_x_3185:
[----:B------:R-:W-:-:S04]  /*4060*/  F2FP.PACK_AB R0, RZ, R0 ;  /* 0x00000000ff00723e */ /* 0x000fc800000000ff */
[----:B------:R-:W-:Y:S01]  /*4070*/  PRMT R25, R0, 0x7610, R25 ;  /* 0x0000761000197816 */ /* 0x000fe20000000019 */
[----:B------:R-:W-:Y:S05]  /*4080*/  BRA `(.L_x_3161) ;  /* 0x0000030000007947 */ /* 0x000fea0003800000 */
.L_x_3178:
        /* <DEDUP_REMOVED lines=14> */
.L_x_3192:
[----:B------:R-:W-:Y:S05]  /*4170*/  BSYNC B0 ;  /* 0x0000000000007941 */ /* 0x000fea0003800000 */
.L_x_3191:
[----:B------:R-:W-:-:S04]  /*4180*/  F2FP.PACK_AB R0, RZ, R0 ;  /* 0x00000000ff00723e */ /* 0x000fc800000000ff */
[----:B------:R-:W-:Y:S01]  /*4190*/  PRMT R25, R0, 0x7610, R25 ;  /* 0x0000761000197816 */ /* 0x000fe20000000019 */
[----:B------:R-:W-:Y:S05]  /*41a0*/  BRA `(.L_x_3161) ;  /* 0x000001e000007947 */ /* 0x000fea0003800000 */
.L_x_3166:
        /* <DEDUP_REMOVED lines=21> */
.L_x_3190:
[----:B------:R-:W2:Y:S02]  /*4300*/  LDG.E.64 R2, [R2.64] ;  /* 0x0000002402027981 */ /* 0x000ea4000c1e1b00 */
[----:B--2---:R-:W0:Y:S02]  /*4310*/  I2F.U64 R0, R2 ;  /* 0x0000000200007312 */ /* 0x004e240000301000 */
[----:B0-----:R-:W-:-:S04]  /*4320*/  F2FP.PACK_AB R0, RZ, R0 ;  /* 0x00000000ff00723e */ /* 0x001fc800000000ff */
[----:B------:R-:W-:Y:S01]  /*4330*/  PRMT R25, R0, 0x7610, R25 ;  /* 0x0000761000197816 */ /* 0x000fe20000000019 */
[----:B------:R-:W-:Y:S05]  /*4340*/  BRA `(.L_x_3161) ;  /* 0x0000004000007947 */ /* 0x000fea0003800000 */
.L_x_3189:
[----:B------:R-:W2:Y:S02]  /*4350*/  LDG.E R2, [R2.64] ;  /* 0x0000002402027981 */ /* 0x000ea4000c1e1900 */
[----:B--2---:R-:W0:Y:S02]  /*4360*/  I2F.U32 R0, R2 ;  /* 0x0000000200007306 */ /* 0x004e240000201000 */
[----:B0-----:R-:W-:-:S04]  /*4370*/  F2FP.PACK_AB R0, RZ, R0 ;  /* 0x00000000ff00723e */ /* 0x001fc800000000ff */
[----:B------:R-:W-:Y:S02]  /*4380*/  PRMT R25, R0, 0x7610, R25 ;  /* 0x0000761000197816 */ /* 0x000fe40000000019 */
.L_x_3161:
[----:B------:R-:W-:Y:S05]  /*4390*/  BSYNC B6 ;  /* 0x0000000000067941 */ /* 0x000fea0003800000 */
.L_x_3160:
        /* <DEDUP_REMOVED lines=10> */
[----:B-----5:R-:W-:Y:S02]  /*4440*/  @!P3 HADD2.F32 R23, -RZ, R23.H0_H0 ;  /* 0x20000017ff17b230 */ /* 0x020fe40000004100 */
[----:B------:R-:W-:Y:S02]  /*4450*/  @!P2 HADD2.F32 R25, -RZ, R25.H0_H0 ;  /* 0x20000019ff19a230 */ /* 0x000fe40000004100 */
[----:B------:R-:W-:Y:S01]  /*4460*/  @!P1 HADD2.F32 R26, -RZ, R26.H0_H0 ;  /* 0x2000001aff1a9230 */ /* 0x000fe20000004100 */
[----:B------:R-:W-:Y:S01]  /*4470*/  @!P3 FMUL.FTZ R23, R23, c[0x0][0x168] ;  /* 0x00005a001717ba20 */ /* 0x000fe20000410000 */
[----:B------:R-:W-:Y:S01]  /*4480*/  @!P0 HADD2.F32 R22, -RZ, R22.H0_H0 ;  /* 0x20000016ff168230 */ /* 0x000fe20000004100 */
[----:B------:R-:W-:Y:S02]  /*4490*/  @!P2 FMUL.FTZ R0, R25, c[0x0][0x168] ;  /* 0x00005a001900aa20 */ /* 0x000fe40000410000 */
[----:B------:R-:W-:Y:S01]  /*44a0*/  @!P1 FMUL.FTZ R26, R26, c[0x0][0x168] ;  /* 0x00005a001a1a9a20 */ /* 0x000fe20000410000 */
[----:B------:R-:W-:Y:S01]  /*44b0*/  @!P3 F2FP.PACK_AB R4, RZ, R23 ;  /* 0x00000017ff04b23e */ /* 0x000fe200000000ff */
[----:B------:R-:W-:Y:S01]  /*44c0*/  @!P0 FMUL.FTZ R25, R22, c[0x0][0x168] ;  /* 0x00005a0016198a20 */ /* 0x000fe20000410000 */
[----:B------:R-:W-:-:S02]  /*44d0*/  @!P2 F2FP.PACK_AB R23, RZ, R0 ;  /* 0x00000000ff17a23e */ /* 0x000fc400000000ff */
[----:B------:R-:W-:Y:S02]  /*44e0*/  @!P1 F2FP.PACK_AB R22, RZ, R26 ;  /* 0x0000001aff16923e */ /* 0x000fe400000000ff */
[----:B------:R-:W-:Y:S01]  /*44f0*/  @!P0 F2FP.PACK_AB R25, RZ, R25 ;  /* 0x00000019ff19823e */ /* 0x000fe200000000ff */
        /* <DEDUP_REMOVED lines=17> */
[----:B------:R-:W-:Y:S01]  /*4610*/  HADD2.F32 R0, -RZ, R4.H0_H0 ;  /* 0x20000004ff007230 */ /* 0x000fe20000004100 */
[----:B------:R-:W-:-:S03]  /*4620*/  IMAD.MOV.U32 R19, RZ, RZ, R24 ;  /* 0x000000ffff137224 */ /* 0x000fc600078e0018 */
[----:B------:R-:W0:Y:S02]  /*4630*/  F2I.FTZ.TRUNC.NTZ R5, R0 ;  /* 0x0000000000057305 */ /* 0x000e24000021f100 */
[----:B0-----:R0:W-:Y:S01]  /*4640*/  STG.E.U8 [R2.64], R5 ;  /* 0x0000000502007986 */ /* 0x0011e2000c101124 */
[----:B------:R-:W-:Y:S05]  /*4650*/  BRA `(.L_x_3194) ;  /* 0x00000fd000007947 */ /* 0x000fea0003800000 */
.L_x_3198:
[----:B------:R-:W-:Y:S01]  /*4660*/  HADD2.F32 R5, -RZ, R4.H0_H0 ;  /* 0x20000004ff057230 */ /* 0x000fe20000004100 */
[----:B------:R-:W-:-:S05]  /*4670*/  IMAD.MOV.U32 R19, RZ, RZ, R24 ;  /* 0x000000ffff137224 */ /* 0x000fca00078e0018 */
[----:B------:R-:W0:Y:S02]  /*4680*/  F2I.S64.TRUNC R4, R5 ;  /* 0x0000000500047311 */ /* 0x000e24000020d900 */
[----:B0-----:R0:W-:Y:S01]  /*4690*/  STG.E.U8 [R2.64], R4 ;  /* 0x0000000402007986 */ /* 0x0011e2000c101124 */
[----:B------:R-:W-:Y:S05]  /*46a0*/  BRA `(.L_x_3194) ;  /* 0x00000f8000007947 */ /* 0x000fea0003800000 */
.L_x_3197:
[----:B------:R-:W-:-:S13]  /*46b0*/  ISETP.NE.AND P0, PT, R0, 0x2, PT ;  /* 0x000000020000780c */ /* 0x000fda0003f05270 */
[----:B------:R-:W-:Y:S05]  /*46c0*/  @!P0 BRA `(.L_x_3200) ;  /* 0x000000e000008947 */ /* 0x000fea0003800000 */
[----:B------:R-:W-:-:S13]  /*46d0*/  ISETP.NE.AND P0, PT, R0, 0x3, PT ;  /* 0x000000030000780c */ /* 0x000fda0003f05270 */
[----:B------:R-:W-:Y:S05]  /*46e0*/  @!P0 BRA `(.L_x_3201) ;  /* 0x0000007000008947 */ /* 0x000fea0003800000 */
[----:B------:R-:W-:-:S13]  /*46f0*/  ISETP.NE.AND P0, PT, R0, 0x4, PT ;  /* 0x000000040000780c */ /* 0x000fda0003f05270 */
[----:B------:R-:W-:Y:S05]  /*4700*/  @P0 BRA `(.L_x_3199) ;  /* 0x00000d4000000947 */ /* 0x000fea0003800000 */
[----:B------:R-:W-:Y:S01]  /*4710*/  HADD2.F32 R4, -RZ, R4.H0_H0 ;  /* 0x20000004ff047230 */ /* 0x000fe20000004100 */
[----:B------:R-:W-:-:S05]  /*4720*/  IMAD.MOV.U32 R19, RZ, RZ, R24 ;  /* 0x000000ffff137224 */ /* 0x000fca00078e0018 */
[----:B------:R-:W0:Y:S02]  /*4730*/  F2I.S64.TRUNC R4, R4 ;  /* 0x0000000400047311 */ /* 0x000e24000020d900 */
[----:B0-----:R0:W-:Y:S01]  /*4740*/  STG.E.64 [R2.64], R4 ;  /* 0x0000000402007986 */ /* 0x0011e2000c101b24 */
[----:B------:R-:W-:Y:S05]  /*4750*/  BRA `(.L_x_3194) ;  /* 0x00000ed000007947 */ /* 0x000fea0003800000 */
.L_x_3201:
[----:B------:R-:W-:Y:S01]  /*4760*/  HADD2.F32 R4, -RZ, R4.H0_H0 ;  /* 0x20000004ff047230 */ /* 0x000fe20000004100 */
[----:B------:R-:W-:-:S03]  /*4770*/  IMAD.MOV.U32 R19, RZ, RZ, R24 ;  /* 0x000000ffff137224 */ /* 0x000fc600078e0018 */
[----:B------:R-:W0:Y:S02]  /*4780*/  F2I.FTZ.TRUNC.NTZ R5, R4 ;  /* 0x0000000400057305 */ /* 0x000e24000021f100 */
[----:B0-----:R0:W-:Y:S01]  /*4790*/  STG.E [R2.64], R5 ;  /* 0x0000000502007986 */ /* 0x0011e2000c101924 */
[----:B------:R-:W-:Y:S05]  /*47a0*/  BRA `(.L_x_3194) ;  /* 0x00000e8000007947 */ /* 0x000fea0003800000 */
.L_x_3200:
[----:B------:R-:W-:Y:S01]  /*47b0*/  HADD2.F32 R4, -RZ, R4.H0_H0 ;  /* 0x20000004ff047230 */ /* 0x000fe20000004100 */
[----:B------:R-:W-:-:S03]  /*47c0*/  IMAD.MOV.U32 R19, RZ, RZ, R24 ;  /* 0x000000ffff137224 */ /* 0x000fc600078e0018 */
[----:B------:R-:W0:Y:S02]  /*47d0*/  F2I.FTZ.TRUNC.NTZ R5, R4 ;  /* 0x0000000400057305 */ /* 0x000e24000021f100 */
[----:B0-----:R0:W-:Y:S01]  /*47e0*/  STG.E.U16 [R2.64], R5 ;  /* 0x0000000502007986 */ /* 0x0011e2000c101524 */
[----:B------:R-:W-:Y:S05]  /*47f0*/  BRA `(.L_x_3194) ;  /* 0x00000e3000007947 */ /* 0x000fea0003800000 */
.L_x_3196:
[----:B------:R-:W-:-:S13]  /*4800*/  ISETP.GT.AND P0, PT, R0, 0x6, PT ;  /* 0x000000060000780c */ /* 0x000fda0003f04270 */
[----:B------:R-:W-:Y:S05]  /*4810*/  @P0 BRA `(.L_x_3202) ;  /* 0x000000b000000947 */ /* 0x000fea0003800000 */
[----:B------:R-:W-:-:S13]  /*4820*/  ISETP.NE.AND P0, PT, R0, 0x5, PT ;  /* 0x000000050000780c */ /* 0x000fda0003f05270 */
[----:B------:R-:W-:Y:S05]  /*4830*/  @!P0 BRA `(.L_x_3203) ;  /* 0x0000006000008947 */ /* 0x000fea0003800000 */
[----:B------:R-:W-:-:S13]  /*4840*/  ISETP.NE.AND P0, PT, R0, 0x6, PT ;  /* 0x000000060000780c */ /* 0x000fda0003f05270 */
[----:B------:R-:W-:Y:S05]  /*4850*/  @P0 BRA `(.L_x_3199) ;  /* 0x00000bf000000947 */ /* 0x000fea0003800000 */
[----:B------:R-:W-:Y:S01]  /*4860*/  HADD2.F32 R5, -RZ, R4.H0_H0 ;  /* 0x20000004ff057230 */ /* 0x000fe20000004100 */
[----:B------:R-:W-:-:S04]  /*4870*/  IMAD.MOV.U32 R19, RZ, RZ, R24 ;  /* 0x000000ffff137224 */ /* 0x000fc800078e0018 */
[----:B------:R0:W-:Y:S01]  /*4880*/  STG.E [R2.64], R5 ;  /* 0x0000000502007986 */ /* 0x0001e2000c101924 */
[----:B------:R-:W-:Y:S05]  /*4890*/  BRA `(.L_x_3194) ;  /* 0x00000d9000007947 */ /* 0x000fea0003800000 */
.L_x_3203:
[----:B------:R0:W-:Y:S01]  /*48a0*/  STG.E.U16 [R2.64], R4 ;  /* 0x0000000402007986 */ /* 0x0001e2000c101524 */
[----:B------:R-:W-:Y:S01]  /*48b0*/  IMAD.MOV.U32 R19, RZ, RZ, R24 ;  /* 0x000000ffff137224 */ /* 0x000fe200078e0018 */
[----:B------:R-:W-:Y:S05]  /*48c0*/  BRA `(.L_x_3194) ;  /* 0x00000d6000007947 */ /* 0x000fea0003800000 */
.L_x_3202:
[----:B------:R-:W-:-:S13]  /*48d0*/  ISETP.NE.AND P0, PT, R0, 0x7, PT ;  /* 0x000000070000780c */ /* 0x000fda0003f05270 */
[----:B------:R-:W-:Y:S05]  /*48e0*/  @!P0 BRA `(.L_x_3204) ;  /* 0x000000f000008947 */ /* 0x000fea0003800000 */
[----:B------:R-:W-:-:S13]  /*48f0*/  ISETP.NE.AND P0, PT, R0, 0x8, PT ;  /* 0x000000080000780c */ /* 0x000fda0003f05270 */
[----:B------:R-:W-:Y:S05]  /*4900*/  @!P0 BRA `(.L_x_3205) ;  /* 0x0000007000008947 */ /* 0x000fea0003800000 */
[----:B------:R-:W-:-:S13]  /*4910*/  ISETP.NE.AND P0, PT, R0, 0x9, PT ;  /* 0x000000090000780c */ /* 0x000fda0003f05270 */
[----:B------:R-:W-:Y:S05]  /*4920*/  @P0 BRA `(.L_x_3199) ;  /* 0x00000b2000000947 */ /* 0x000fea0003800000 */
[----:B------:R-:W-:Y:S01]  /*4930*/  HADD2.F32 R4, -RZ, R4.H0_H0 ;  /* 0x20000004ff047230 */ /* 0x000fe20000004100 */
[----:B------:R-:W-:Y:S02]  /*4940*/  IMAD.MOV.U32 R5, RZ, RZ, RZ ;  /* 0x000000ffff057224 */ /* 0x000fe400078e00ff */
[----:B------:R-:W-:-:S03]  /*4950*/  IMAD.MOV.U32 R19, RZ, RZ, R24 ;  /* 0x000000ffff137224 */ /* 0x000fc600078e0018 */
[----:B------:R0:W-:Y:S01]  /*4960*/  STG.E.64 [R2.64], R4 ;  /* 0x0000000402007986 */ /* 0x0001e2000c101b24 */
[----:B------:R-:W-:Y:S05]  /*4970*/  BRA `(.L_x_3194) ;  /* 0x00000cb000007947 */ /* 0x000fea0003800000 */
.L_x_3205:
[----:B------:R-:W-:Y:S01]  /*4980*/  HADD2.F32 R0, -RZ, R4.H0_H0 ;  /* 0x20000004ff007230 */ /* 0x000fe20000004100 */
[----:B------:R-:W-:-:S04]  /*4990*/  IMAD.MOV.U32 R19, RZ, RZ, R24 ;  /* 0x000000ffff137224 */ /* 0x000fc800078e0018 */
[----:B------:R-:W-:-:S04]  /*49a0*/  F2FP.PACK_AB R0, RZ, R0 ;  /* 0x00000000ff00723e */ /* 0x000fc800000000ff */
[----:B------:R-:W-:-:S05]  /*49b0*/  PRMT R0, R0, 0x5410, RZ ;  /* 0x0000541000007816 */ /* 0x000fca00000000ff */
[----:B------:R0:W-:Y:S01]  /*49c0*/  STG.E [R2.64], R0 ;  /* 0x0000000002007986 */ /* 0x0001e2000c101924 */
[----:B------:R-:W-:Y:S05]  /*49d0*/  BRA `(.L_x_3194) ;  /* 0x00000c5000007947 */ /* 0x000fea0003800000 */
.L_x_3204:
[----:B------:R-:W-:Y:S01]  /*49e0*/  HADD2.F32 R4, -RZ, R4.H0_H0 ;  /* 0x20000004ff047230 */ /* 0x000fe20000004100 */
[----:B------:R-:W-:-:S04]  /*49f0*/  IMAD.MOV.U32 R19, RZ, RZ, R24 ;  /* 0x000000ffff137224 */ /* 0x000fc800078e0018 */
[----:B------:R-:W-:-:S06]  /*4a00*/  FMUL.FTZ R4, R4, 1 ;  /* 0x3f80000004047820 */ /* 0x000fcc0000410000 */
[----:B------:R-:W0:Y:S02]  /*4a10*/  F2F.F64.F32 R4, R4 ;  /* 0x0000000400047310 */ /* 0x000e240000201800 */
[----:B0-----:R0:W-:Y:S01]  /*4a20*/  STG.E.64 [R2.64], R4 ;  /* 0x0000000402007986 */ /* 0x0011e2000c101b24 */
[----:B------:R-:W-:Y:S05]  /*4a30*/  BRA `(.L_x_3194) ;  /* 0x00000bf000007947 */ /* 0x000fea0003800000 */
.L_x_3195:
        /* <DEDUP_REMOVED lines=10> */
[----:B------:R-:W-:-:S04]  /*4ae0*/  FSETP.NEU.FTZ.AND P0, PT, R4, RZ, PT ;  /* 0x000000ff0400720b */ /* 0x000fc80003f1d000 */
[----:B------:R-:W-:-:S05]  /*4af0*/  SEL R5, RZ, 0x1, !P0 ;  /* 0x00000001ff057807 */ /* 0x000fca0004000000 */
[----:B------:R0:W-:Y:S01]  /*4b00*/  STG.E.U8 [R2.64], R5 ;  /* 0x0000000502007986 */ /* 0x0001e2000c101124 */
[----:B------:R-:W-:Y:S05]  /*4b10*/  BRA `(.L_x_3194) ;  /* 0x00000b1000007947 */ /* 0x000fea0003800000 */
.L_x_3208:
[----:B------:R-:W-:Y:S01]  /*4b20*/  HADD2.F32 R4, -RZ, R4.H0_H0 ;  /* 0x20000004ff047230 */ /* 0x000fe20000004100 */
[----:B------:R-:W-:Y:S01]  /*4b30*/  CS2R R6, SRZ ;  /* 0x0000000000067805 */ /* 0x000fe2000001ff00 */
[----:B------:R-:W-:-:S03]  /*4b40*/  IMAD.MOV.U32 R19, RZ, RZ, R24 ;  /* 0x000000ffff137224 */ /* 0x000fc600078e0018 */
[----:B------:R-:W-:-:S06]  /*4b50*/  FMUL.FTZ R4, R4, 1 ;  /* 0x3f80000004047820 */ /* 0x000fcc0000410000 */
[----:B------:R-:W0:Y:S02]  /*4b60*/  F2F.F64.F32 R4, R4 ;  /* 0x0000000400047310 */ /* 0x000e240000201800 */
[----:B0-----:R0:W-:Y:S01]  /*4b70*/  STG.E.128 [R2.64], R4 ;  /* 0x0000000402007986 */ /* 0x0011e2000c101d24 */
[----:B------:R-:W-:Y:S05]  /*4b80*/  BRA `(.L_x_3194) ;  /* 0x00000aa000007947 */ /* 0x000fea0003800000 */
.L_x_3207:
        /* <DEDUP_REMOVED lines=21> */
.L_x_3212:
[----:B------:R-:W-:Y:S05]  /*4ce0*/  BSYNC B0 ;  /* 0x0000000000007941 */ /* 0x000fea0003800000 */
.L_x_3211:
[----:B------:R-:W-:Y:S01]  /*4cf0*/  LOP3.LUT R5, R0, R5, RZ, 0xfc, !PT ;  /* 0x0000000500057212 */ /* 0x000fe200078efcff */
[----:B------:R-:W-:-:S04]  /*4d00*/  IMAD.MOV.U32 R19, RZ, RZ, R24 ;  /* 0x000000ffff137224 */ /* 0x000fc800078e0018 */
[----:B------:R0:W-:Y:S01]  /*4d10*/  STG.E.U8 [R2.64], R5 ;  /* 0x0000000502007986 */ /* 0x0001e2000c101124 */
[----:B------:R-:W-:Y:S05]  /*4d20*/  BRA `(.L_x_3194) ;  /* 0x0000090000007947 */ /* 0x000fea0003800000 */
.L_x_3210:
        /* <DEDUP_REMOVED lines=13> */
.L_x_3214:
[----:B------:R-:W-:Y:S01]  /*4e00*/  IMAD.MOV.U32 R0, RZ, RZ, 0x7f ;  /* 0x0000007fff007424 */ /* 0x000fe200078e00ff */
[----:B------:R-:W-:-:S04]  /*4e10*/  ISETP.GT.U32.AND P0, PT, R4, 0x7f800000, PT ;  /* 0x7f8000000400780c */ /* 0x000fc80003f04070 */
[----:B------:R-:W-:-:S04]  /*4e20*/  SEL R0, R0, 0x7c, P0 ;  /* 0x0000007c00007807 */ /* 0x000fc80000000000 */
.L_x_3215:
[----:B------:R-:W-:Y:S05]  /*4e30*/  BSYNC B0 ;  /* 0x0000000000007941 */ /* 0x000fea0003800000 */
.L_x_3213:
[----:B------:R-:W-:Y:S01]  /*4e40*/  LOP3.LUT R4, R5, 0x80000000, RZ, 0xc0, !PT ;  /* 0x8000000005047812 */ /* 0x000fe200078ec0ff */
[----:B------:R-:W-:-:S03]  /*4e50*/  IMAD.MOV.U32 R19, RZ, RZ, R24 ;  /* 0x000000ffff137224 */ /* 0x000fc600078e0018 */
[----:B------:R-:W-:-:S04]  /*4e60*/  SHF.R.U32.HI R5, RZ, 0x18, R4 ;  /* 0x00000018ff057819 */ /* 0x000fc80000011604 */
[----:B------:R-:W-:-:S05]  /*4e70*/  LOP3.LUT R5, R0, R5, RZ, 0xfc, !PT ;  /* 0x0000000500057212 */ /* 0x000fca00078efcff */
[----:B------:R0:W-:Y:S01]  /*4e80*/  STG.E.U8 [R2.64], R5 ;  /* 0x0000000502007986 */ /* 0x0001e2000c101124 */
[----:B------:R-:W-:Y:S05]  /*4e90*/  BRA `(.L_x_3194) ;  /* 0x0000079000007947 */ /* 0x000fea0003800000 */
.L_x_3209:
[----:B------:R-:W-:Y:S01]  /*4ea0*/  HADD2.F32 R0, -RZ, R4.H0_H0 ;  /* 0x20000004ff007230 */ /* 0x000fe20000004100 */
[----:B------:R-:W-:-:S04]  /*4eb0*/  IMAD.MOV.U32 R19, RZ, RZ, R24 ;  /* 0x000000ffff137224 */ /* 0x000fc800078e0018 */
[----:B------:R-:W-:-:S05]  /*4ec0*/  F2FP.BF16.PACK_AB R0, RZ, R0 ;  /* 0x00000000ff00723e */ /* 0x000fca00000010ff */
[----:B------:R0:W-:Y:S01]  /*4ed0*/  STG.E.U16 [R2.64], R0 ;  /* 0x0000000002007986 */ /* 0x0001e2000c101524 */
[----:B------:R-:W-:Y:S05]  /*4ee0*/  BRA `(.L_x_3194) ;  /* 0x0000074000007947 */ /* 0x000fea0003800000 */
.L_x_3206:
        /* <DEDUP_REMOVED lines=10> */
[----:B------:R-:W0:Y:S02]  /*4f90*/  F2I.FTZ.U32.TRUNC.NTZ R5, R5 ;  /* 0x0000000500057305 */ /* 0x000e24000021f000 */
[----:B0-----:R0:W-:Y:S01]  /*4fa0*/  STG.E.U16 [R2.64], R5 ;  /* 0x0000000502007986 */ /* 0x0011e2000c101524 */
[----:B------:R-:W-:Y:S05]  /*4fb0*/  BRA `(.L_x_3194) ;  /* 0x0000067000007947 */ /* 0x000fea0003800000 */
.L_x_3218:
        /* <DEDUP_REMOVED lines=17> */
.L_x_3221:
[----:B------:R-:W-:-:S04]  /*50d0*/  LOP3.LUT R0, R7, 0x80000000, RZ, 0xc0, !PT ;  /* 0x8000000007007812 */ /* 0x000fc800078ec0ff */
[----:B------:R-:W-:-:S04]  /*50e0*/  SHF.R.U32.HI R5, RZ, 0x18, R0 ;  /* 0x00000018ff057819 */ /* 0x000fc80000011600 */
[----:B------:R-:W-:-:S04]  /*50f0*/  LOP3.LUT R4, R4, R5, RZ, 0xfc, !PT ;  /* 0x0000000504047212 */ /* 0x000fc800078efcff */
[----:B------:R-:W-:Y:S02]  /*5100*/  PRMT R0, R4, 0x7610, R0 ;  /* 0x0000761004007816 */ /* 0x000fe40000000000 */
.L_x_3220:
[----:B------:R-:W-:Y:S05]  /*5110*/  BSYNC B0 ;  /* 0x0000000000007941 */ /* 0x000fea0003800000 */
.L_x_3219:
[----:B------:R0:W-:Y:S01]  /*5120*/  STG.E.U8 [R2.64], R0 ;  /* 0x0000000002007986 */ /* 0x0001e2000c101124 */
[----:B------:R-:W-:Y:S01]  /*5130*/  IMAD.MOV.U32 R19, RZ, RZ, R24 ;  /* 0x000000ffff137224 */ /* 0x000fe200078e0018 */
[----:B------:R-:W-:Y:S05]  /*5140*/  BRA `(.L_x_3194) ;  /* 0x000004e000007947 */ /* 0x000fea0003800000 */
.L_x_3217:
        /* <DEDUP_REMOVED lines=17> */
.L_x_3224:
[----:B------:R-:W-:-:S04]  /*5260*/  LOP3.LUT R0, R7, 0x80000000, RZ, 0xc0, !PT ;  /* 0x8000000007007812 */ /* 0x000fc800078ec0ff */
[----:B------:R-:W-:-:S04]  /*5270*/  SHF.R.U32.HI R5, RZ, 0x18, R0 ;  /* 0x00000018ff057819 */ /* 0x000fc80000011600 */
[----:B------:R-:W-:-:S04]  /*5280*/  LOP3.LUT R4, R4, R5, RZ, 0xfc, !PT ;  /* 0x0000000504047212 */ /* 0x000fc800078efcff */
[----:B------:R-:W-:Y:S02]  /*5290*/  PRMT R0, R4, 0x7610, R0 ;  /* 0x0000761004007816 */ /* 0x000fe40000000000 */
.L_x_3223:
[----:B------:R-:W-:Y:S05]  /*52a0*/  BSYNC B0 ;  /* 0x0000000000007941 */ /* 0x000fea0003800000 */
.L_x_3222:
[----:B------:R0:W-:Y:S01]  /*52b0*/  STG.E.U8 [R2.64], R0 ;  /* 0x0000000002007986 */ /* 0x0001e2000c101124 */
[----:B------:R-:W-:Y:S01]  /*52c0*/  IMAD.MOV.U32 R19, RZ, RZ, R24 ;  /* 0x000000ffff137224 */ /* 0x000fe200078e0018 */
[----:B------:R-:W-:Y:S05]  /*52d0*/  BRA `(.L_x_3194) ;  /* 0x0000035000007947 */ /* 0x000fea0003800000 */
.L_x_3216:
[----:B------:R-:W-:-:S13]  /*52e0*/  ISETP.NE.AND P0, PT, R0, 0x1c, PT ;  /* 0x0000001c0000780c */ /* 0x000fda0003f05270 */
[----:B------:R-:W-:Y:S05]  /*52f0*/  @!P0 BRA `(.L_x_3225) ;  /* 0x000002f000008947 */ /* 0x000fea0003800000 */
[----:B------:R-:W-:-:S13]  /*5300*/  ISETP.NE.AND P0, PT, R0, 0x1d, PT ;  /* 0x0000001d0000780c */ /* 0x000fda0003f05270 */
[----:B------:R-:W-:Y:S05]  /*5310*/  @!P0 BRA `(.L_x_3226) ;  /* 0x0000028000008947 */ /* 0x000fea0003800000 */
[----:B------:R-:W-:-:S13]  /*5320*/  ISETP.NE.AND P0, PT, R0, 0x2c, PT ;  /* 0x0000002c0000780c */ /* 0x000fda0003f05270 */
[----:B------:R-:W-:Y:S05]  /*5330*/  @P0 BRA `(.L_x_3199) ;  /* 0x0000011000000947 */ /* 0x000fea0003800000 */
[----:B------:R-:W-:Y:S01]  /*5340*/  HADD2.F32 R5, -RZ, R4.H0_H0 ;  /* 0x20000004ff057230 */ /* 0x000fe20000004100 */
[----:B------:R-:W-:Y:S01]  /*5350*/  PLOP3.LUT P0, PT, PT, PT, PT, 0x80, 0x0 ;  /* 0x000000000000781c */ /* 0x000fe20003f0f070 */
[----:B------:R-:W-:-:S03]  /*5360*/  IMAD.MOV.U32 R19, RZ, RZ, R24 ;  /* 0x000000ffff137224 */ /* 0x000fc600078e0018 */
        /* <DEDUP_REMOVED lines=14> */
.L_x_3199:
        /* <DEDUP_REMOVED lines=21> */
.L_x_3226:
[----:B------:R-:W-:Y:S01]  /*55a0*/  HADD2.F32 R4, -RZ, R4.H0_H0 ;  /* 0x20000004ff047230 */ /* 0x000fe20000004100 */
[----:B------:R-:W-:-:S05]  /*55b0*/  IMAD.MOV.U32 R19, RZ, RZ, R24 ;  /* 0x000000ffff137224 */ /* 0x000fca00078e0018 */
[----:B------:R-:W0:Y:S02]  /*55c0*/  F2I.U64.TRUNC R4, R4 ;  /* 0x0000000400047311 */ /* 0x000e24000020d800 */
[----:B0-----:R0:W-:Y:S01]  /*55d0*/  STG.E.64 [R2.64], R4 ;  /* 0x0000000402007986 */ /* 0x0011e2000c101b24 */
[----:B------:R-:W-:Y:S05]  /*55e0*/  BRA `(.L_x_3194) ;  /* 0x0000004000007947 */ /* 0x000fea0003800000 */
.L_x_3225:
[----:B------:R-:W-:Y:S01]  /*55f0*/  HADD2.F32 R4, -RZ, R4.H0_H0 ;  /* 0x20000004ff047230 */ /* 0x000fe20000004100 */
[----:B------:R-:W-:-:S03]  /*5600*/  IMAD.MOV.U32 R19, RZ, RZ, R24 ;  /* 0x000000ffff137224 */ /* 0x000fc600078e0018 */
[----:B------:R-:W0:Y:S02]  /*5610*/  F2I.FTZ.U32.TRUNC.NTZ R5, R4 ;  /* 0x0000000400057305 */ /* 0x000e24000021f000 */
[----:B0-----:R0:W-:Y:S02]  /*5620*/  STG.E [R2.64], R5 ;  /* 0x0000000502007986 */ /* 0x0011e4000c101924 */
.L_x_3194:
[----:B--2---:R-:W-:Y:S05]  /*5630*/  BSYNC B6 ;  /* 0x0000000000067941 */ /* 0x004fea0003800000 */
.L_x_3193:
        /* <DEDUP_REMOVED lines=19> */
[----:B------:R-:W-:-:S06]  /*5770*/  HADD2.F32 R25, -RZ, R25.H0_H0 ;  /* 0x20000019ff197230 */ /* 0x000fcc0000004100 */
[----:B------:R-:W0:Y:S02]  /*5780*/  F2I.FTZ.TRUNC.NTZ R25, R25 ;  /* 0x0000001900197305 */ /* 0x000e24000021f100 */
[----:B0-----:R0:W-:Y:S01]  /*5790*/  STG.E.U8 [R2.64], R25 ;  /* 0x0000001902007986 */ /* 0x0011e2000c101124 */
[----:B------:R-:W-:Y:S05]  /*57a0*/  BRA `(.L_x_3234) ;  /* 0x00000e8000007947 */ /* 0x000fea0003800000 */
.L_x_3232:
[----:B------:R-:W-:-:S06]  /*57b0*/  HADD2.F32 R5, -RZ, R25.H0_H0 ;  /* 0x20000019ff057230 */ /* 0x000fcc0000004100 */
[----:B------:R-:W0:Y:S02]  /*57c0*/  F2I.S64.TRUNC R4, R5 ;  /* 0x0000000500047311 */ /* 0x000e24000020d900 */
[----:B0-----:R0:W-:Y:S01]  /*57d0*/  STG.E.U8 [R2.64], R4 ;  /* 0x0000000402007986 */ /* 0x0011e2000c101124 */
[----:B------:R-:W-:Y:S05]  /*57e0*/  BRA `(.L_x_3234) ;  /* 0x00000e4000007947 */ /* 0x000fea0003800000 */
.L_x_3231:
        /* <DEDUP_REMOVED lines=10> */
.L_x_3236:
[----:B------:R-:W-:-:S06]  /*5890*/  HADD2.F32 R25, -RZ, R25.H0_H0 ;  /* 0x20000019ff197230 */ /* 0x000fcc0000004100 */
[----:B------:R-:W0:Y:S02]  /*58a0*/  F2I.FTZ.TRUNC.NTZ R25, R25 ;  /* 0x0000001900197305 */ /* 0x000e24000021f100 */
[----:B0-----:R0:W-:Y:S01]  /*58b0*/  STG.E [R2.64], R25 ;  /* 0x0000001902007986 */ /* 0x0011e2000c101924 */
[----:B------:R-:W-:Y:S05]  /*58c0*/  BRA `(.L_x_3234) ;  /* 0x00000d6000007947 */ /* 0x000fea0003800000 */
.L_x_3235:
[----:B------:R-:W-:-:S06]  /*58d0*/  HADD2.F32 R25, -RZ, R25.H0_H0 ;  /* 0x20000019ff197230 */ /* 0x000fcc0000004100 */
[----:B------:R-:W0:Y:S02]  /*58e0*/  F2I.FTZ.TRUNC.NTZ R25, R25 ;  /* 0x0000001900197305 */ /* 0x000e24000021f100 */
[----:B0-----:R0:W-:Y:S01]  /*58f0*/  STG.E.U16 [R2.64], R25 ;  /* 0x0000001902007986 */ /* 0x0011e2000c101524 */
[----:B------:R-:W-:Y:S05]  /*5900*/  BRA `(.L_x_3234) ;  /* 0x00000d2000007947 */ /* 0x000fea0003800000 */
.L_x_3230:
        /* <DEDUP_REMOVED lines=9> */
.L_x_3238:
[----:B------:R0:W-:Y:S01]  /*59a0*/  STG.E.U16 [R2.64], R25 ;  /* 0x0000001902007986 */ /* 0x0001e2000c101524 */
[----:B------:R-:W-:Y:S05]  /*59b0*/  BRA `(.L_x_3234) ;  /* 0x00000c7000007947 */ /* 0x000fea0003800000 */
.L_x_3237:
        /* <DEDUP_REMOVED lines=10> */
.L_x_3240:
[----:B------:R-:W-:-:S05]  /*5a60*/  HADD2.F32 R0, -RZ, R25.H0_H0 ;  /* 0x20000019ff007230 */ /* 0x000fca0000004100 */
[----:B------:R-:W-:-:S04]  /*5a70*/  F2FP.PACK_AB R0, RZ, R0 ;  /* 0x00000000ff00723e */ /* 0x000fc800000000ff */
[----:B------:R-:W-:-:S05]  /*5a80*/  PRMT R0, R0, 0x5410, RZ ;  /* 0x0000541000007816 */ /* 0x000fca00000000ff */
[----:B------:R0:W-:Y:S01]  /*5a90*/  STG.E [R2.64], R0 ;  /* 0x0000000002007986 */ /* 0x0001e2000c101924 */
[----:B------:R-:W-:Y:S05]  /*5aa0*/  BRA `(.L_x_3234) ;  /* 0x00000b8000007947 */ /* 0x000fea0003800000 */
.L_x_3239:
[----:B------:R-:W-:-:S05]  /*5ab0*/  HADD2.F32 R4, -RZ, R25.H0_H0 ;  /* 0x20000019ff047230 */ /* 0x000fca0000004100 */
[----:B------:R-:W-:-:S06]  /*5ac0*/  FMUL.FTZ R4, R4, 1 ;  /* 0x3f80000004047820 */ /* 0x000fcc0000410000 */
[----:B------:R-:W0:Y:S02]  /*5ad0*/  F2F.F64.F32 R4, R4 ;  /* 0x0000000400047310 */ /* 0x000e240000201800 */
[----:B0-----:R0:W-:Y:S01]  /*5ae0*/  STG.E.64 [R2.64], R4 ;  /* 0x0000000402007986 */ /* 0x0011e2000c101b24 */
[----:B------:R-:W-:Y:S05]  /*5af0*/  BRA `(.L_x_3234) ;  /* 0x00000b3000007947 */ /* 0x000fea0003800000 */
.L_x_3229:
        /* <DEDUP_REMOVED lines=13> */
.L_x_3243:
[----:B------:R-:W-:Y:S01]  /*5bd0*/  HADD2.F32 R25, -RZ, R25.H0_H0 ;  /* 0x20000019ff197230 */ /* 0x000fe20000004100 */
[----:B------:R-:W-:-:S04]  /*5be0*/  CS2R R6, SRZ ;  /* 0x0000000000067805 */ /* 0x000fc8000001ff00 */
[----:B------:R-:W-:-:S06]  /*5bf0*/  FMUL.FTZ R4, R25, 1 ;  /* 0x3f80000019047820 */ /* 0x000fcc0000410000 */
[----:B------:R-:W0:Y:S02]  /*5c00*/  F2F.F64.F32 R4, R4 ;  /* 0x0000000400047310 */ /* 0x000e240000201800 */
[----:B0-----:R0:W-:Y:S01]  /*5c10*/  STG.E.128 [R2.64], R4 ;  /* 0x0000000402007986 */ /* 0x0011e2000c101d24 */
[----:B------:R-:W-:Y:S05]  /*5c20*/  BRA `(.L_x_3234) ;  /* 0x00000a0000007947 */ /* 0x000fea0003800000 */
.L_x_3242:
        /* <DEDUP_REMOVED lines=21> */
.L_x_3247:
[----:B------:R-:W-:Y:S05]  /*5d80*/  BSYNC B0 ;  /* 0x0000000000007941 */ /* 0x000fea0003800000 */
.L_x_3246:
[----:B------:R-:W-:-:S05]  /*5d90*/  LOP3.LUT R5, R0, R5, RZ, 0xfc, !PT ;  /* 0x0000000500057212 */ /* 0x000fca00078efcff */
[----:B------:R0:W-:Y:S01]  /*5da0*/  STG.E.U8 [R2.64], R5 ;  /* 0x0000000502007986 */ /* 0x0001e2000c101124 */
[----:B------:R-:W-:Y:S05]  /*5db0*/  BRA `(.L_x_3234) ;  /* 0x0000087000007947 */ /* 0x000fea0003800000 */
.L_x_3245:
        /* <DEDUP_REMOVED lines=13> */
.L_x_3249:
[----:B------:R-:W-:Y:S01]  /*5e90*/  IMAD.MOV.U32 R0, RZ, RZ, 0x7f ;  /* 0x0000007fff007424 */ /* 0x000fe200078e00ff */
[----:B------:R-:W-:-:S04]  /*5ea0*/  ISETP.GT.U32.AND P0, PT, R4, 0x7f800000, PT ;  /* 0x7f8000000400780c */ /* 0x000fc80003f04070 */
[----:B------:R-:W-:-:S04]  /*5eb0*/  SEL R0, R0, 0x7c, P0 ;  /* 0x0000007c00007807 */ /* 0x000fc80000000000 */
.L_x_3250:
[----:B------:R-:W-:Y:S05]  /*5ec0*/  BSYNC B0 ;  /* 0x0000000000007941 */ /* 0x000fea0003800000 */
.L_x_3248:
[----:B------:R-:W-:-:S04]  /*5ed0*/  LOP3.LUT R4, R25, 0x80000000, RZ, 0xc0, !PT ;  /* 0x8000000019047812 */ /* 0x000fc800078ec0ff */
[----:B------:R-:W-:-:S04]  /*5ee0*/  SHF.R.U32.HI R5, RZ, 0x18, R4 ;  /* 0x00000018ff057819 */ /* 0x000fc80000011604 */
[----:B------:R-:W-:-:S05]  /*5ef0*/  LOP3.LUT R5, R0, R5, RZ, 0xfc, !PT ;  /* 0x0000000500057212 */ /* 0x000fca00078efcff */
[----:B------:R0:W-:Y:S01]  /*5f00*/  STG.E.U8 [R2.64], R5 ;  /* 0x0000000502007986 */ /* 0x0001e2000c101124 */
[----:B------:R-:W-:Y:S05]  /*5f10*/  BRA `(.L_x_3234) ;  /* 0x0000071000007947 */ /* 0x000fea0003800000 */
.L_x_3244:
[----:B------:R-:W-:-:S05]  /*5f20*/  HADD2.F32 R0, -RZ, R25.H0_H0 ;  /* 0x20000019ff007230 */ /* 0x000fca0000004100 */
[----:B------:R-:W-:-:S05]  /*5f30*/  F2FP.BF16.PACK_AB R0, RZ, R0 ;  /* 0x00000000ff00723e */ /* 0x000fca00000010ff */
[----:B------:R0:W-:Y:S01]  /*5f40*/  STG.E.U16 [R2.64], R0 ;  /* 0x0000000002007986 */ /* 0x0001e2000c101524 */
[----:B------:R-:W-:Y:S05]  /*5f50*/  BRA `(.L_x_3234) ;  /* 0x000006d000007947 */ /* 0x000fea0003800000 */
.L_x_3241:
        /* <DEDUP_REMOVED lines=12> */
.L_x_3253:
        /* <DEDUP_REMOVED lines=17> */
.L_x_3256:
[----:B------:R-:W-:-:S04]  /*6130*/  LOP3.LUT R0, R25, 0x80000000, RZ, 0xc0, !PT ;  /* 0x8000000019007812 */ /* 0x000fc800078ec0ff */
[----:B------:R-:W-:-:S04]  /*6140*/  SHF.R.U32.HI R5, RZ, 0x18, R0 ;  /* 0x00000018ff057819 */ /* 0x000fc80000011600 */
[----:B------:R-:W-:-:S04]  /*6150*/  LOP3.LUT R4, R4, R5, RZ, 0xfc, !PT ;  /* 0x0000000504047212 */ /* 0x000fc800078efcff */
[----:B------:R-:W-:Y:S02]  /*6160*/  PRMT R0, R4, 0x7610, R0 ;  /* 0x0000761004007816 */ /* 0x000fe40000000000 */
.L_x_3255:
[----:B------:R-:W-:Y:S05]  /*6170*/  BSYNC B0 ;  /* 0x0000000000007941 */ /* 0x000fea0003800000 */
.L_x_3254:
[----:B------:R0:W-:Y:S01]  /*6180*/  STG.E.U8 [R2.64], R0 ;  /* 0x0000000002007986 */ /* 0x0001e2000c101124 */
[----:B------:R-:W-:Y:S05]  /*6190*/  BRA `(.L_x_3234) ;  /* 0x0000049000007947 */ /* 0x000fea0003800000 */
.L_x_3252:
        /* <DEDUP_REMOVED lines=17> */
.L_x_3259:
[----:B------:R-:W-:-:S04]  /*62b0*/  LOP3.LUT R0, R25, 0x80000000, RZ, 0xc0, !PT ;  /* 0x8000000019007812 */ /* 0x000fc800078ec0ff */
[----:B------:R-:W-:-:S04]  /*62c0*/  SHF.R.U32.HI R5, RZ, 0x18, R0 ;  /* 0x00000018ff057819 */ /* 0x000fc80000011600 */
[----:B------:R-:W-:-:S04]  /*62d0*/  LOP3.LUT R4, R4, R5, RZ, 0xfc, !PT ;  /* 0x0000000504047212 */ /* 0x000fc800078efcff */
[----:B------:R-:W-:Y:S02]  /*62e0*/  PRMT R0, R4, 0x7610, R0 ;  /* 0x0000761004007816 */ /* 0x000fe40000000000 */
.L_x_3258:
[----:B------:R-:W-:Y:S05]  /*62f0*/  BSYNC B0 ;  /* 0x0000000000007941 */ /* 0x000fea0003800000 */
.L_x_3257:
[----:B------:R0:W-:Y:S01]  /*6300*/  STG.E.U8 [R2.64], R0 ;  /* 0x0000000002007986 */ /* 0x0001e2000c101124 */
[----:B------:R-:W-:Y:S05]  /*6310*/  BRA `(.L_x_3234) ;  /* 0x0000031000007947 */ /* 0x000fea0003800000 */
.L_x_3251:
        /* <DEDUP_REMOVED lines=8> */
[----:B------:R-:W-:-:S03]  /*63a0*/  IMAD.MOV.U32 R5, RZ, RZ, 0xff ;  /* 0x000000ffff057424 */ /* 0x000fc600078e00ff */
        /* <DEDUP_REMOVED lines=13> */
.L_x_3233:
        /* <DEDUP_REMOVED lines=20> */
.L_x_3261:
[----:B------:R-:W-:-:S06]  /*65c0*/  HADD2.F32 R4, -RZ, R25.H0_H0 ;  /* 0x20000019ff047230 */ /* 0x000fcc0000004100 */
[----:B------:R-:W0:Y:S02]  /*65d0*/  F2I.U64.TRUNC R4, R4 ;  /* 0x0000000400047311 */ /* 0x000e24000020d800 */
[----:B0-----:R0:W-:Y:S01]  /*65e0*/  STG.E.64 [R2.64], R4 ;  /* 0x0000000402007986 */ /* 0x0011e2000c101b24 */
[----:B------:R-:W-:Y:S05]  /*65f0*/  BRA `(.L_x_3234) ;  /* 0x0000003000007947 */ /* 0x000fea0003800000 */
.L_x_3260:
[----:B------:R-:W-:-:S06]  /*6600*/  HADD2.F32 R25, -RZ, R25.H0_H0 ;  /* 0x20000019ff197230 */ /* 0x000fcc0000004100 */
[----:B------:R-:W0:Y:S02]  /*6610*/  F2I.FTZ.U32.TRUNC.NTZ R25, R25 ;  /* 0x0000001900197305 */ /* 0x000e24000021f000 */
[----:B0-----:R0:W-:Y:S02]  /*6620*/  STG.E [R2.64], R25 ;  /* 0x0000001902007986 */ /* 0x0011e4000c101924 */
.L_x_3234:
        /* <DEDUP_REMOVED lines=23> */
.L_x_3265:
[----:B------:R-:W-:-:S06]  /*67a0*/  HADD2.F32 R5, -RZ, R22.H0_H0 ;  /* 0x20000016ff057230 */ /* 0x000fcc0000004100 */
[----:B------:R-:W0:Y:S02]  /*67b0*/  F2I.S64.TRUNC R4, R5 ;  /* 0x0000000500047311 */ /* 0x000e24000020d900 */
[----:B0-----:R0:W-:Y:S01]  /*67c0*/  STG.E.U8 [R2.64], R4 ;  /* 0x0000000402007986 */ /* 0x0011e2000c101124 */
[----:B------:R-:W-:Y:S05]  /*67d0*/  BRA `(.L_x_3267) ;  /* 0x00000e4000007947 */ /* 0x000fea0003800000 */
.L_x_3264:
        /* <DEDUP_REMOVED lines=10> */
.L_x_3269:
[----:B------:R-:W-:-:S04]  /*6880*/  HADD2.F32 R22, -RZ, R22.H0_H0 ;  /* 0x20000016ff167230 */ /* 0x000fc80000004100 */
[----:B------:R-:W0:Y:S02]  /*6890*/  F2I.FTZ.TRUNC.NTZ R5, R22 ;  /* 0x0000001600057305 */ /* 0x000e24000021f100 */
[----:B0-----:R0:W-:Y:S01]  /*68a0*/  STG.E [R2.64], R5 ;  /* 0x0000000502007986 */ /* 0x0011e2000c101924 */
[----:B------:R-:W-:Y:S05]  /*68b0*/  BRA `(.L_x_3267) ;  /* 0x00000d6000007947 */ /* 0x000fea0003800000 */
.L_x_3268:
[----:B------:R-:W-:-:S04]  /*68c0*/  HADD2.F32 R22, -RZ, R22.H0_H0 ;  /* 0x20000016ff167230 */ /* 0x000fc80000004100 */
[----:B------:R-:W0:Y:S02]  /*68d0*/  F2I.FTZ.TRUNC.NTZ R5, R22 ;  /* 0x0000001600057305 */ /* 0x000e24000021f100 */
[----:B0-----:R0:W-:Y:S01]  /*68e0*/  STG.E.U16 [R2.64], R5 ;  /* 0x0000000502007986 */ /* 0x0011e2000c101524 */
[----:B------:R-:W-:Y:S05]  /*68f0*/  BRA `(.L_x_3267) ;  /* 0x00000d2000007947 */ /* 0x000fea0003800000 */
.L_x_3263:
        /* <DEDUP_REMOVED lines=9> */
.L_x_3271:
[----:B------:R0:W-:Y:S01]  /*6990*/  STG.E.U16 [R2.64], R22 ;  /* 0x0000001602007986 */ /* 0x0001e2000c101524 */
[----:B------:R-:W-:Y:S05]  /*69a0*/  BRA `(.L_x_3267) ;  /* 0x00000c7000007947 */ /* 0x000fea0003800000 */
.L_x_3270:
        /* <DEDUP_REMOVED lines=10> */
.L_x_3273:
[----:B------:R-:W-:-:S05]  /*6a50*/  HADD2.F32 R0, -RZ, R22.H0_H0 ;  /* 0x20000016ff007230 */ /* 0x000fca0000004100 */
[----:B------:R-:W-:-:S04]  /*6a60*/  F2FP.PACK_AB R0, RZ, R0 ;  /* 0x00000000ff00723e */ /* 0x000fc800000000ff */
[----:B------:R-:W-:-:S05]  /*6a70*/  PRMT R0, R0, 0x5410, RZ ;  /* 0x0000541000007816 */ /* 0x000fca00000000ff */
[----:B------:R0:W-:Y:S01]  /*6a80*/  STG.E [R2.64], R0 ;  /* 0x0000000002007986 */ /* 0x0001e2000c101924 */
[----:B------:R-:W-:Y:S05]  /*6a90*/  BRA `(.L_x_3267) ;  /* 0x00000b8000007947 */ /* 0x000fea0003800000 */
.L_x_3272:
[----:B------:R-:W-:-:S05]  /*6aa0*/  HADD2.F32 R4, -RZ, R22.H0_H0 ;  /* 0x20000016ff047230 */ /* 0x000fca0000004100 */
[----:B------:R-:W-:-:S06]  /*6ab0*/  FMUL.FTZ R4, R4, 1 ;  /* 0x3f80000004047820 */ /* 0x000fcc0000410000 */
[----:B------:R-:W0:Y:S02]  /*6ac0*/  F2F.F64.F32 R4, R4 ;  /* 0x0000000400047310 */ /* 0x000e240000201800 */
[----:B0-----:R0:W-:Y:S01]  /*6ad0*/  STG.E.64 [R2.64], R4 ;  /* 0x0000000402007986 */ /* 0x0011e2000c101b24 */
[----:B------:R-:W-:Y:S05]  /*6ae0*/  BRA `(.L_x_3267) ;  /* 0x00000b3000007947 */ /* 0x000fea0003800000 */
.L_x_3262:
        /* <DEDUP_REMOVED lines=13> */
.L_x_3276:
[----:B------:R-:W-:Y:S01]  /*6bc0*/  HADD2.F32 R22, -RZ, R22.H0_H0 ;  /* 0x20000016ff167230 */ /* 0x000fe20000004100 */
[----:B------:R-:W-:-:S04]  /*6bd0*/  CS2R R6, SRZ ;  /* 0x0000000000067805 */ /* 0x000fc8000001ff00 */
[----:B------:R-:W-:-:S06]  /*6be0*/  FMUL.FTZ R4, R22, 1 ;  /* 0x3f80000016047820 */ /* 0x000fcc0000410000 */
[----:B------:R-:W0:Y:S02]  /*6bf0*/  F2F.F64.F32 R4, R4 ;  /* 0x0000000400047310 */ /* 0x000e240000201800 */
[----:B0-----:R0:W-:Y:S01]  /*6c00*/  STG.E.128 [R2.64], R4 ;  /* 0x0000000402007986 */ /* 0x0011e2000c101d24 */
[----:B------:R-:W-:Y:S05]  /*6c10*/  BRA `(.L_x_3267) ;  /* 0x00000a0000007947 */ /* 0x000fea0003800000 */
.L_x_3275:
        /* <DEDUP_REMOVED lines=21> */
.L_x_3280:
[----:B------:R-:W-:Y:S05]  /*6d70*/  BSYNC B0 ;  /* 0x0000000000007941 */ /* 0x000fea0003800000 */
.L_x_3279:
[----:B------:R-:W-:-:S05]  /*6d80*/  LOP3.LUT R5, R0, R5, RZ, 0xfc, !PT ;  /* 0x0000000500057212 */ /* 0x000fca00078efcff */
[----:B------:R0:W-:Y:S01]  /*6d90*/  STG.E.U8 [R2.64], R5 ;  /* 0x0000000502007986 */ /* 0x0001e2000c101124 */
[----:B------:R-:W-:Y:S05]  /*6da0*/  BRA `(.L_x_3267) ;  /* 0x0000087000007947 */ /* 0x000fea0003800000 */
.L_x_3278:
        /* <DEDUP_REMOVED lines=13> */
.L_x_3282:
[----:B------:R-:W-:Y:S01]  /*6e80*/  IMAD.MOV.U32 R0, RZ, RZ, 0x7f ;  /* 0x0000007fff007424 */ /* 0x000fe200078e00ff */
[----:B------:R-:W-:-:S04]  /*6e90*/  ISETP.GT.U32.AND P0, PT, R4, 0x7f800000, PT ;  /* 0x7f8000000400780c */ /* 0x000fc80003f04070 */
[----:B------:R-:W-:-:S04]  /*6ea0*/  SEL R0, R0, 0x7c, P0 ;  /* 0x0000007c00007807 */ /* 0x000fc80000000000 */
.L_x_3283:
[----:B------:R-:W-:Y:S05]  /*6eb0*/  BSYNC B0 ;  /* 0x0000000000007941 */ /* 0x000fea0003800000 */
.L_x_3281:
[----:B------:R-:W-:-:S04]  /*6ec0*/  LOP3.LUT R4, R5, 0x80000000, RZ, 0xc0, !PT ;  /* 0x8000000005047812 */ /* 0x000fc800078ec0ff */
[----:B------:R-:W-:-:S04]  /*6ed0*/  SHF.R.U32.HI R5, RZ, 0x18, R4 ;  /* 0x00000018ff057819 */ /* 0x000fc80000011604 */
[----:B------:R-:W-:-:S05]  /*6ee0*/  LOP3.LUT R5, R0, R5, RZ, 0xfc, !PT ;  /* 0x0000000500057212 */ /* 0x000fca00078efcff */
[----:B------:R0:W-:Y:S01]  /*6ef0*/  STG.E.U8 [R2.64], R5 ;  /* 0x0000000502007986 */ /* 0x0001e2000c101124 */
[----:B------:R-:W-:Y:S05]  /*6f00*/  BRA `(.L_x_3267) ;  /* 0x0000071000007947 */ /* 0x000fea0003800000 */
.L_x_3277:
[----:B------:R-:W-:-:S05]  /*6f10*/  HADD2.F32 R0, -RZ, R22.H0_H0 ;  /* 0x20000016ff007230 */ /* 0x000fca0000004100 */
[----:B------:R-:W-:-:S05]  /*6f20*/  F2FP.BF16.PACK_AB R0, RZ, R0 ;  /* 0x00000000ff00723e */ /* 0x000fca00000010ff */
[----:B------:R0:W-:Y:S01]  /*6f30*/  STG.E.U16 [R2.64], R0 ;  /* 0x0000000002007986 */ /* 0x0001e2000c101524 */
[----:B------:R-:W-:Y:S05]  /*6f40*/  BRA `(.L_x_3267) ;  /* 0x000006d000007947 */ /* 0x000fea0003800000 */
.L_x_3274:
        /* <DEDUP_REMOVED lines=12> */
.L_x_3286:
        /* <DEDUP_REMOVED lines=17> */
.L_x_3289:
[----:B------:R-:W-:-:S04]  /*7120*/  LOP3.LUT R0, R7, 0x80000000, RZ, 0xc0, !PT ;  /* 0x8000000007007812 */ /* 0x000fc800078ec0ff */
[----:B------:R-:W-:-:S04]  /*7130*/  SHF.R.U32.HI R5, RZ, 0x18, R0 ;  /* 0x00000018ff057819 */ /* 0x000fc80000011600 */
[----:B------:R-:W-:-:S04]  /*7140*/  LOP3.LUT R4, R4, R5, RZ, 0xfc, !PT ;  /* 0x0000000504047212 */ /* 0x000fc800078efcff */
[----:B------:R-:W-:Y:S02]  /*7150*/  PRMT R0, R4, 0x7610, R0 ;  /* 0x0000761004007816 */ /* 0x000fe40000000000 */
.L_x_3288:
[----:B------:R-:W-:Y:S05]  /*7160*/  BSYNC B0 ;  /* 0x0000000000007941 */ /* 0x000fea0003800000 */
.L_x_3287:
[----:B------:R0:W-:Y:S01]  /*7170*/  STG.E.U8 [R2.64], R0 ;  /* 0x0000000002007986 */ /* 0x0001e2000c101124 */
[----:B------:R-:W-:Y:S05]  /*7180*/  BRA `(.L_x_3267) ;  /* 0x0000049000007947 */ /* 0x000fea0003800000 */
.L_x_3285:
        /* <DEDUP_REMOVED lines=17> */
.L_x_3292:
[----:B------:R-:W-:-:S04]  /*72a0*/  LOP3.LUT R0, R7, 0x80000000, RZ, 0xc0, !PT ;  /* 0x8000000007007812 */ /* 0x000fc800078ec0ff */
[----:B------:R-:W-:-:S04]  /*72b0*/  SHF.R.U32.HI R5, RZ, 0x18, R0 ;  /* 0x00000018ff057819 */ /* 0x000fc80000011600 */
[----:B------:R-:W-:-:S04]  /*72c0*/  LOP3.LUT R4, R4, R5, RZ, 0xfc, !PT ;  /* 0x0000000504047212 */ /* 0x000fc800078efcff */
[----:B------:R-:W-:Y:S02]  /*72d0*/  PRMT R0, R4, 0x7610, R0 ;  /* 0x0000761004007816 */ /* 0x000fe40000000000 */
.L_x_3291:
[----:B------:R-:W-:Y:S05]  /*72e0*/  BSYNC B0 ;  /* 0x0000000000007941 */ /* 0x000fea0003800000 */
.L_x_3290:
[----:B------:R0:W-:Y:S01]  /*72f0*/  STG.E.U8 [R2.64], R0 ;  /* 0x0000000002007986 */ /* 0x0001e2000c101124 */
[----:B------:R-:W-:Y:S05]  /*7300*/  BRA `(.L_x_3267) ;  /* 0x0000031000007947 */ /* 0x000fea0003800000 */
.L_x_3284:
        /* <DEDUP_REMOVED lines=22> */
.L_x_3266:
        /* <DEDUP_REMOVED lines=20> */
.L_x_3294:
[----:B------:R-:W-:-:S06]  /*75b0*/  HADD2.F32 R4, -RZ, R22.H0_H0 ;  /* 0x20000016ff047230 */ /* 0x000fcc0000004100 */
[----:B------:R-:W0:Y:S02]  /*75c0*/  F2I.U64.TRUNC R4, R4 ;  /* 0x0000000400047311 */ /* 0x000e24000020d800 */
[----:B0-----:R0:W-:Y:S01]  /*75d0*/  STG.E.64 [R2.64], R4 ;  /* 0x0000000402007986 */ /* 0x0011e2000c101b24 */
[----:B------:R-:W-:Y:S05]  /*75e0*/  BRA `(.L_x_3267) ;  /* 0x0000003000007947 */ /* 0x000fea0003800000 */
.L_x_3293:
[----:B------:R-:W-:-:S04]  /*75f0*/  HADD2.F32 R22, -RZ, R22.H0_H0 ;  /* 0x20000016ff167230 */ /* 0x000fc80000004100 */
[----:B------:R-:W0:Y:S02]  /*7600*/  F2I.FTZ.U32.TRUNC.NTZ R5, R22 ;  /* 0x0000001600057305 */ /* 0x000e24000021f000 */
[----:B0-----:R0:W-:Y:S02]  /*7610*/  STG.E [R2.64], R5 ;  /* 0x0000000502007986 */ /* 0x0011e4000c101924 */
.L_x_3267:
[----:B------:R-:W-:Y:S02]  /*7620*/  IADD3 R19, R19, 0x80, RZ ;  /* 0x0000008013137810 */ /* 0x000fe40007ffe0ff */
.L_x_3228:
[----:B------:R-:W-:Y:S05]  /*7630*/  BSYNC B6 ;  /* 0x0000000000067941 */ /* 0x000fea0003800000 */
.L_x_3227:
        /* <DEDUP_REMOVED lines=19> */
[----:B0-----:R-:W-:Y:S01]  /*7770*/  STG.E.U8 [R2.64], R23 ;  /* 0x0000001702007986 */ /* 0x001fe2000c101124 */
[----:B------:R-:W-:Y:S05]  /*7780*/  EXIT ;  /* 0x000000000000794d */ /* 0x000fea0003800000 */
.L_x_3298:
[----:B------:R-:W-:-:S06]  /*7790*/  HADD2.F32 R5, -RZ, R23.H0_H0 ;  /* 0x20000017ff057230 */ /* 0x000fcc0000004100 */
[----:B------:R-:W0:Y:S02]  /*77a0*/  F2I.S64.TRUNC R4, R5 ;  /* 0x0000000500047311 */ /* 0x000e24000020d900 */
[----:B0-----:R-:W-:Y:S01]  /*77b0*/  STG.E.U8 [R2.64], R4 ;  /* 0x0000000402007986 */ /* 0x001fe2000c101124 */
[----:B------:R-:W-:Y:S05]  /*77c0*/  EXIT ;  /* 0x000000000000794d */ /* 0x000fea0003800000 */
.L_x_3297:
        /* <DEDUP_REMOVED lines=10> */
.L_x_3301:
[----:B------:R-:W-:-:S06]  /*7870*/  HADD2.F32 R23, -RZ, R23.H0_H0 ;  /* 0x20000017ff177230 */ /* 0x000fcc0000004100 */
[----:B------:R-:W0:Y:S02]  /*7880*/  F2I.FTZ.TRUNC.NTZ R23, R23 ;  /* 0x0000001700177305 */ /* 0x000e24000021f100 */
[----:B0-----:R-:W-:Y:S01]  /*7890*/  STG.E [R2.64], R23 ;  /* 0x0000001702007986 */ /* 0x001fe2000c101924 */
[----:B------:R-:W-:Y:S05]  /*78a0*/  EXIT ;  /* 0x000000000000794d */ /* 0x000fea0003800000 */
.L_x_3300:
[----:B------:R-:W-:-:S06]  /*78b0*/  HADD2.F32 R23, -RZ, R23.H0_H0 ;  /* 0x20000017ff177230 */ /* 0x000fcc0000004100 */
[----:B------:R-:W0:Y:S02]  /*78c0*/  F2I.FTZ.TRUNC.NTZ R23, R23 ;  /* 0x0000001700177305 */ /* 0x000e24000021f100 */
[----:B0-----:R-:W-:Y:S01]  /*78d0*/  STG.E.U16 [R2.64], R23 ;  /* 0x0000001702007986 */ /* 0x001fe2000c101524 */
[----:B------:R-:W-:Y:S05]  /*78e0*/  EXIT ;  /* 0x000000000000794d */ /* 0x000fea0003800000 */
.L_x_3296:
        /* <DEDUP_REMOVED lines=9> */
.L_x_3303:
[----:B------:R-:W-:Y:S01]  /*7980*/  STG.E.U16 [R2.64], R23 ;  /* 0x0000001702007986 */ /* 0x000fe2000c101524 */
[----:B------:R-:W-:Y:S05]  /*7990*/  EXIT ;  /* 0x000000000000794d */ /* 0x000fea0003800000 */
.L_x_3302:
        /* <DEDUP_REMOVED lines=10> */
.L_x_3305:
[----:B------:R-:W-:-:S05]  /*7a40*/  HADD2.F32 R0, -RZ, R23.H0_H0 ;  /* 0x20000017ff007230 */ /* 0x000fca0000004100 */
[----:B------:R-:W-:-:S04]  /*7a50*/  F2FP.PACK_AB R0, RZ, R0 ;  /* 0x00000000ff00723e */ /* 0x000fc800000000ff */
[----:B------:R-:W-:-:S05]  /*7a60*/  PRMT R0, R0, 0x5410, RZ ;  /* 0x0000541000007816 */ /* 0x000fca00000000ff */
[----:B------:R-:W-:Y:S01]  /*7a70*/  STG.E [R2.64], R0 ;  /* 0x0000000002007986 */ /* 0x000fe2000c101924 */
[----:B------:R-:W-:Y:S05]  /*7a80*/  EXIT ;  /* 0x000000000000794d */ /* 0x000fea0003800000 */
.L_x_3304:
[----:B------:R-:W-:-:S05]  /*7a90*/  HADD2.F32 R4, -RZ, R23.H0_H0 ;  /* 0x20000017ff047230 */ /* 0x000fca0000004100 */
[----:B------:R-:W-:-:S06]  /*7aa0*/  FMUL.FTZ R4, R4, 1 ;  /* 0x3f80000004047820 */ /* 0x000fcc0000410000 */
[----:B------:R-:W0:Y:S02]  /*7ab0*/  F2F.F64.F32 R4, R4 ;  /* 0x0000000400047310 */ /* 0x000e240000201800 */
[----:B0-----:R-:W-:Y:S01]  /*7ac0*/  STG.E.64 [R2.64], R4 ;  /* 0x0000000402007986 */ /* 0x001fe2000c101b24 */
[----:B------:R-:W-:Y:S05]  /*7ad0*/  EXIT ;  /* 0x000000000000794d */ /* 0x000fea0003800000 */
.L_x_3295:
        /* <DEDUP_REMOVED lines=13> */
.L_x_3308:
[----:B------:R-:W-:Y:S01]  /*7bb0*/  HADD2.F32 R23, -RZ, R23.H0_H0 ;  /* 0x20000017ff177230 */ /* 0x000fe20000004100 */
[----:B------:R-:W-:-:S04]  /*7bc0*/  CS2R R6, SRZ ;  /* 0x0000000000067805 */ /* 0x000fc8000001ff00 */
[----:B------:R-:W-:-:S06]  /*7bd0*/  FMUL.FTZ R4, R23, 1 ;  /* 0x3f80000017047820 */ /* 0x000fcc0000410000 */
[----:B------:R-:W0:Y:S02]  /*7be0*/  F2F.F64.F32 R4, R4 ;  /* 0x0000000400047310 */ /* 0x000e240000201800 */
[----:B0-----:R-:W-:Y:S01]  /*7bf0*/  STG.E.128 [R2.64], R4 ;  /* 0x0000000402007986 */ /* 0x001fe2000c101d24 */
[----:B------:R-:W-:Y:S05]  /*7c00*/  EXIT ;  /* 0x000000000000794d */ /* 0x000fea0003800000 */
.L_x_3307:
        /* <DEDUP_REMOVED lines=21> */
.L_x_3312:
[----:B------:R-:W-:Y:S05]  /*7d60*/  BSYNC B0 ;  /* 0x0000000000007941 */ /* 0x000fea0003800000 */
.L_x_3311:
[----:B------:R-:W-:-:S05]  /*7d70*/  LOP3.LUT R5, R0, R5, RZ, 0xfc, !PT ;  /* 0x0000000500057212 */ /* 0x000fca00078efcff */
[----:B------:R-:W-:Y:S01]  /*7d80*/  STG.E.U8 [R2.64], R5 ;  /* 0x0000000502007986 */ /* 0x000fe2000c101124 */
[----:B------:R-:W-:Y:S05]  /*7d90*/  EXIT ;  /* 0x000000000000794d */ /* 0x000fea0003800000 */
.L_x_3310:
        /* <DEDUP_REMOVED lines=13> */
.L_x_3314:
[----:B------:R-:W-:Y:S01]  /*7e70*/  IMAD.MOV.U32 R0, RZ, RZ, 0x7f ;  /* 0x0000007fff007424 */ /* 0x000fe200078e00ff */
[----:B------:R-:W-:-:S04]  /*7e80*/  ISETP.GT.U32.AND P0, PT, R4, 0x7f800000, PT ;  /* 0x7f8000000400780c */ /* 0x000fc80003f04070 */
[----:B------:R-:W-:-:S04]  /*7e90*/  SEL R0, R0, 0x7c, P0 ;  /* 0x0000007c00007807 */ /* 0x000fc80000000000 */
.L_x_3315:
[----:B------:R-:W-:Y:S05]  /*7ea0*/  BSYNC B0 ;  /* 0x0000000000007941 */ /* 0x000fea0003800000 */
.L_x_3313:
[----:B------:R-:W-:-:S04]  /*7eb0*/  LOP3.LUT R4, R23, 0x80000000, RZ, 0xc0, !PT ;  /* 0x8000000017047812 */ /* 0x000fc800078ec0ff */
[----:B------:R-:W-:-:S04]  /*7ec0*/  SHF.R.U32.HI R5, RZ, 0x18, R4 ;  /* 0x00000018ff057819 */ /* 0x000fc80000011604 */
[----:B------:R-:W-:-:S05]  /*7ed0*/  LOP3.LUT R5, R0, R5, RZ, 0xfc, !PT ;  /* 0x0000000500057212 */ /* 0x000fca00078efcff */
[----:B------:R-:W-:Y:S01]  /*7ee0*/  STG.E.U8 [R2.64], R5 ;  /* 0x0000000502007986 */ /* 0x000fe2000c101124 */
[----:B------:R-:W-:Y:S05]  /*7ef0*/  EXIT ;  /* 0x000000000000794d */ /* 0x000fea0003800000 */
.L_x_3309:
[----:B------:R-:W-:-:S05]  /*7f00*/  HADD2.F32 R0, -RZ, R23.H0_H0 ;  /* 0x20000017ff007230 */ /* 0x000fca0000004100 */
[----:B------:R-:W-:-:S05]  /*7f10*/  F2FP.BF16.PACK_AB R0, RZ, R0 ;  /* 0x00000000ff00723e */ /* 0x000fca00000010ff */
[----:B------:R-:W-:Y:S01]  /*7f20*/  STG.E.U16 [R2.64], R0 ;  /* 0x0000000002007986 */ /* 0x000fe2000c101524 */
[----:B------:R-:W-:Y:S05]  /*7f30*/  EXIT ;  /* 0x000000000000794d */ /* 0x000fea0003800000 */
.L_x_3306:
        /* <DEDUP_REMOVED lines=12> */
.L_x_3318:
        /* <DEDUP_REMOVED lines=17> */
.L_x_3321:
[----:B------:R-:W-:-:S04]  /*8110*/  LOP3.LUT R0, R23, 0x80000000, RZ, 0xc0, !PT ;  /* 0x8000000017007812 */ /* 0x000fc800078ec0ff */
[----:B------:R-:W-:-:S04]  /*8120*/  SHF.R.U32.HI R5, RZ, 0x18, R0 ;  /* 0x00000018ff057819 */ /* 0x000fc80000011600 */
[----:B------:R-:W-:-:S04]  /*8130*/  LOP3.LUT R4, R4, R5, RZ, 0xfc, !PT ;  /* 0x0000000504047212 */ /* 0x000fc800078efcff */
[----:B------:R-:W-:Y:S02]  /*8140*/  PRMT R0, R4, 0x7610, R0 ;  /* 0x0000761004007816 */ /* 0x000fe40000000000 */
.L_x_3320:
[----:B------:R-:W-:Y:S05]  /*8150*/  BSYNC B0 ;  /* 0x0000000000007941 */ /* 0x000fea0003800000 */
.L_x_3319:
[----:B------:R-:W-:Y:S01]  /*8160*/  STG.E.U8 [R2.64], R0 ;  /* 0x0000000002007986 */ /* 0x000fe2000c101124 */
[----:B------:R-:W-:Y:S05]  /*8170*/  EXIT ;  /* 0x000000000000794d */ /* 0x000fea0003800000 */
.L_x_3317:
        /* <DEDUP_REMOVED lines=17> */
.L_x_3324:
[----:B------:R-:W-:-:S04]  /*8290*/  LOP3.LUT R0, R23, 0x80000000, RZ, 0xc0, !PT ;  /* 0x8000000017007812 */ /* 0x000fc800078ec0ff */
[----:B------:R-:W-:-:S04]  /*82a0*/  SHF.R.U32.HI R5, RZ, 0x18, R0 ;  /* 0x00000018ff057819 */ /* 0x000fc80000011600 */
[----:B------:R-:W-:-:S04]  /*82b0*/  LOP3.LUT R4, R4, R5, RZ, 0xfc, !PT ;  /* 0x0000000504047212 */ /* 0x000fc800078efcff */
[----:B------:R-:W-:Y:S02]  /*82c0*/  PRMT R0, R4, 0x7610, R0 ;  /* 0x0000761004007816 */ /* 0x000fe40000000000 */
.L_x_3323:
[----:B------:R-:W-:Y:S05]  /*82d0*/  BSYNC B0 ;  /* 0x0000000000007941 */ /* 0x000fea0003800000 */
.L_x_3322:
[----:B------:R-:W-:Y:S01]  /*82e0*/  STG.E.U8 [R2.64], R0 ;  /* 0x0000000002007986 */ /* 0x000fe2000c101124 */
[----:B------:R-:W-:Y:S05]  /*82f0*/  EXIT ;  /* 0x000000000000794d */ /* 0x000fea0003800000 */
.L_x_3316:
        /* <DEDUP_REMOVED lines=22> */
.L_x_3299:
        /* <DEDUP_REMOVED lines=20> */
.L_x_3326:
[----:B------:R-:W-:-:S06]  /*85a0*/  HADD2.F32 R4, -RZ, R23.H0_H0 ;  /* 0x20000017ff047230 */ /* 0x000fcc0000004100 */
[----:B------:R-:W0:Y:S02]  /*85b0*/  F2I.U64.TRUNC R4, R4 ;  /* 0x0000000400047311 */ /* 0x000e24000020d800 */
[----:B0-----:R-:W-:Y:S01]  /*85c0*/  STG.E.64 [R2.64], R4 ;  /* 0x0000000402007986 */ /* 0x001fe2000c101b24 */
[----:B------:R-:W-:Y:S05]  /*85d0*/  EXIT ;  /* 0x000000000000794d */ /* 0x000fea0003800000 */
.L_x_3325:
[----:B------:R-:W-:-:S06]  /*85e0*/  HADD2.F32 R23, -RZ, R23.H0_H0 ;  /* 0x20000017ff177230 */ /* 0x000fcc0000004100 */
[----:B------:R-:W0:Y:S02]  /*85f0*/  F2I.FTZ.U32.TRUNC.NTZ R23, R23 ;  /* 0x0000001700177305 */ /* 0x000e24000021f000 */
[----:B0-----:R-:W-:Y:S01]  /*8600*/  STG.E [R2.64], R23 ;  /* 0x0000001702007986 */ /* 0x001fe2000c101924 */
[----:B------:R-:W-:Y:S05]  /*8610*/  EXIT ;  /* 0x000000000000794d */ /* 0x000fea0003800000 */
.L_x_3327:
        /* <DEDUP_REMOVED lines=14> */
.L_x_16515:


//--------------------- .text._ZN2at6native18elementwise_kernelILi128ELi4EZNS0_22gpu_kernel_impl_nocastINS0_13AUnaryFunctorIN3c104HalfES5_S5_NS0_15binary_internal10MulFunctorIfEEEEEEvRNS_18TensorIteratorBaseERKT_EUliE_EEviT1_ --------------------------
	.section	.text._ZN2at6native18elementwise_kernelILi128ELi4EZNS0_22gpu_kernel_impl_nocastINS0_13AUnaryFunctorIN3c104HalfES5_S5_NS0_15binary_internal10MulFunctorIfEEEEEEvRNS_18TensorIteratorBaseERKT_EUliE_EEviT1_,"ax",@progbits
	.sectioninfo	@"SHI_REGISTERS=12"
	.align	128
        .global         _ZN2at6native18elementwise_kernelILi128ELi4EZNS0_22gpu_kernel_impl_nocastINS0_13AUnaryFunctorIN3c104HalfES5_S5_NS0_15binary_internal10MulFunctorIfEEEEEEvRNS_18TensorIteratorBaseERKT_EUliE_EEviT1_
        .type           _ZN2at6native18elementwise_kernelILi128ELi4EZNS0_22gpu_kernel_impl_nocastINS0_13AUnaryFunctorIN3c104HalfES5_S5_NS0_15binary_internal10MulFunctorIfEEEEEEvRNS_18TensorIteratorBaseERKT_EUliE_EEviT1_,@function
        .size           _ZN2at6native18elementwise_kernelILi128ELi4EZNS0_22gpu_kernel_impl_nocastINS0_13AUnaryFunctorIN3c104HalfES5_S5_NS0_15binary_internal10MulFunctorIfEEEEEEvRNS_18TensorIteratorBaseERKT_EUliE_EEviT1_,(.L_x_16516 - _ZN2at6native18elementwise_kernelILi128ELi4EZNS0_22gpu_kernel_impl_nocastINS0_13AUnaryFunctorIN3c104HalfES5_S5_NS0_15binary_internal10MulFunctorIfEEEEEEvRNS_18TensorIteratorBaseERKT_EUliE_EEviT1_)
        .other          _ZN2at6native18elementwise_kernelILi128ELi4EZNS0_22gpu_kernel_impl_nocastINS0_13AUnaryFunctorIN3c104HalfES5_S5_NS0_15binary_internal10MulFunctorIfEEEEEEvRNS_18TensorIteratorBaseERKT_EUliE_EEviT1_,@"STO_CUDA_ENTRY STV_DEFAULT"
_ZN2at6native18elementwise_kernelILi128ELi4EZNS0_22gpu_kernel_impl_nocastINS0_13AUnaryFunctorIN3c104HalfES5_S5_NS0_15binary_internal10MulFunctorIfEEEEEEvRNS_18TensorIteratorBaseERKT_EUliE_EEviT1_:
.text._ZN2at6native18elementwise_kernelILi128ELi4EZNS0_22gpu_kernel_impl_nocastINS0_13AUnaryFunctorIN3c104HalfES5_S5_NS0_15binary_internal10MulFunctorIfEEEEEEvRNS_18TensorIteratorBaseERKT_EUliE_EEviT1_:
        /* <DEDUP_REMOVED lines=235> */
.L_x_3330:
[----:B------:R-:W-:-:S04]  /*0eb0*/  IADD3 R4, P0, R3, c[0x0][0x368], RZ ;  /* 0x0000da0003047a10 */ /* 0x000fc80007f1e0ff */
[----:B------:R-:W-:-:S05]  /*0ec0*/  IADD3.X R5, RZ, c[0x0][0x36c], RZ, P0, !PT ;  /* 0x0000db00ff057a10 */ /* 0x000fca00007fe4ff */
[----:B------:R-:W2:Y:S01]  /*0ed0*/  LDG.E.U16 R4, [R4.64] ;  /* 0x0000000404047981 */ /* 0x000ea2000c1e1500 */
[----:B------:R-:W-:Y:S02]  /*0ee0*/  IADD3 R2, P0, R2, c[0x0][0x360], RZ ;  /* 0x0000d80002027a10 */ /* 0x000fe40007f1e0ff */
[----:B------:R-:W-:Y:S01]  /*0ef0*/  IADD3 R0, R0, 0x80, RZ ;  /* 0x0000008000007810 */ /* 0x000fe20007ffe0ff */
[----:B--2---:R-:W-:-:S05]  /*0f00*/  HADD2.F32 R3, -RZ, R4.H0_H0 ;  /* 0x20000004ff037230 */ /* 0x004fca0000004100 */
[----:B------:R-:W-:-:S05]  /*0f10*/  FMUL.FTZ R3, R3, c[0x0][0x374] ;  /* 0x0000dd0003037a20 */ /* 0x000fca0000410000 */
[----:B------:R-:W-:Y:S02]  /*0f20*/  F2FP.PACK_AB R5, RZ, R3 ;  /* 0x00000003ff05723e */ /* 0x000fe400000000ff */
[----:B------:R-:W-:-:S05]  /*0f30*/  IADD3.X R3, RZ, c[0x0][0x364], RZ, P0, !PT ;  /* 0x0000d900ff037a10 */ /* 0x000fca00007fe4ff */
[----:B------:R0:W-:Y:S02]  /*0f40*/  STG.E.U16 [R2.64], R5 ;  /* 0x0000000502007986 */ /* 0x0001e4000c101504 */
.L_x_3329:
[----:B------:R-:W-:Y:S05]  /*0f50*/  BSYNC B0 ;  /* 0x0000000000007941 */ /* 0x000fea0003800000 */
.L_x_3328:
        /* <DEDUP_REMOVED lines=230> */
.L_x_3333:
        /* <DEDUP_REMOVED lines=8> */
[----:B------:R-:W-:Y:S02]  /*1e40*/  IADD3.X R3, RZ, c[0x0][0x364], RZ, P0, !PT ;  /* 0x0000d900ff037a10 */ /* 0x000fe400007fe4ff */
[----:B------:R-:W-:-:S03]  /*1e50*/  ISETP.GE.AND P0, PT, R0, c[0x0][0x160], PT ;  /* 0x0000580000007a0c */ /* 0x000fc60003f06270 */
[----:B------:R0:W-:Y:S10]  /*1e60*/  STG.E.U16 [R2.64], R5 ;  /* 0x0000000502007986 */ /* 0x0001f4000c101504 */
        /* <DEDUP_REMOVED lines=228> */
.L_x_3334:
        /* <DEDUP_REMOVED lines=10> */
.L_x_3332:
[----:B------:R-:W-:Y:S05]  /*2d50*/  BSYNC B0 ;  /* 0x0000000000007941 */ /* 0x000fea0003800000 */
.L_x_3331:
[----:B------:R-:W-:-:S13]  /*2d60*/  ISETP.GE.AND P0, PT, R0, c[0x0][0x160], PT ;  /* 0x0000580000007a0c */ /* 0x000fda0003f06270 */
[----:B------:R-:W-:Y:S05]  /*2d70*/  @P0 EXIT ;  /* 0x000000000000094d */ /* 0x000fea0003800000 */
[----:B------:R-:W-:Y:S01]  /*2d80*/  ISETP.NE.AND P0, PT, RZ, c[0x0][0x168], PT ;  /* 0x00005a00ff007a0c */ /* 0x000fe20003f05270 */
[----:B0-----:R-:W-:-:S12]  /*2d90*/  CS2R R2, SRZ ;  /* 0x0000000000027805 */ /* 0x001fd8000001ff00 */
[----:B------:R-:W-:Y:S05]  /*2da0*/  @!P0 BRA `(.L_x_3335) ;  /* 0x00000e0000008947 */ /* 0x000fea0003800000 */
[----:B------:R-:W-:Y:S01]  /*2db0*/  HFMA2.MMA R2, -RZ, RZ, 0, 0 ;  /* 0x00000000ff027435 */ /* 0x000fe200000001ff */
[----:B------:R-:W-:Y:S01]  /*2dc0*/  MOV R3, R0 ;  /* 0x0000000000037202 */ /* 0x000fe20000000f00 */
[----:B------:R-:W-:-:S05]  /*2dd0*/  IMAD.MOV.U32 R8, RZ, RZ, c[0x0][0x168] ;  /* 0x00005a00ff087624 */ /* 0x000fca00078e00ff */
        /* <DEDUP_REMOVED lines=221> */
.L_x_3335:
[----:B------:R-:W-:-:S04]  /*3bb0*/  IADD3 R4, P0, R3, c[0x0][0x368], RZ ;  /* 0x0000da0003047a10 */ /* 0x000fc80007f1e0ff */
[----:B------:R-:W-:-:S05]  /*3bc0*/  IADD3.X R5, RZ, c[0x0][0x36c], RZ, P0, !PT ;  /* 0x0000db00ff057a10 */ /* 0x000fca00007fe4ff */
[----:B------:R-:W2:Y:S01]  /*3bd0*/  LDG.E.U16 R4, [R4.64] ;  /* 0x0000000404047981 */ /* 0x000ea2000c1e1500 */
[----:B------:R-:W-:-:S04]  /*3be0*/  IADD3 R2, P0, R2, c[0x0][0x360], RZ ;  /* 0x0000d80002027a10 */ /* 0x000fc80007f1e0ff */
[----:B------:R-:W-:Y:S01]  /*3bf0*/  IADD3.X R3, RZ, c[0x0][0x364], RZ, P0, !PT ;  /* 0x0000d900ff037a10 */ /* 0x000fe200007fe4ff */
[----:B--2---:R-:W-:-:S05]  /*3c00*/  HADD2.F32 R0, -RZ, R4.H0_H0 ;  /* 0x20000004ff007230 */ /* 0x004fca0000004100 */
[----:B------:R-:W-:-:S05]  /*3c10*/  FMUL.FTZ R0, R0, c[0x0][0x374] ;  /* 0x0000dd0000007a20 */ /* 0x000fca0000410000 */
[----:B------:R-:W-:-:S05]  /*3c20*/  F2FP.PACK_AB R0, RZ, R0 ;  /* 0x00000000ff00723e */ /* 0x000fca00000000ff */
[----:B------:R-:W-:Y:S01]  /*3c30*/  STG.E.U16 [R2.64], R0 ;  /* 0x0000000002007986 */ /* 0x000fe2000c101504 */
[----:B------:R-:W-:Y:S05]  /*3c40*/  EXIT ;  /* 0x000000000000794d */ /* 0x000fea0003800000 */
.L_x_3336:
        /* <DEDUP_REMOVED lines=11> */
.L_x_16516:


//--------------------- .text._ZN2at6native27unrolled_elementwise_kernelINS0_13AUnaryFunctorIN3c104HalfES4_S4_NS0_15binary_internal10MulFunctorIfEEEESt5arrayIPcLm2EELi4E23TrivialOffsetCalculatorILi1EjESD_NS0_6memory15LoadWithoutCastENSE_16StoreWithoutCastEEEviT_T0_T2_T3_T4_T5_ --------------------------
	.section	.text._ZN2at6native27unrolled_elementwise_kernelINS0_13AUnaryFunctorIN3c104HalfES4_S4_NS0_15binary_internal10MulFunctorIfEEEESt5arrayIPcLm2EELi4E23TrivialOffsetCalculatorILi1EjESD_NS0_6memory15LoadWithoutCastENSE_16StoreWithoutCastEEEviT_T0_T2_T3_T4_T5_,"ax",@progbits
	.sectioninfo	@"SHI_REGISTERS=20"
	.align	128
        .global         _ZN2at6native27unrolled_elementwise_kernelINS0_13AUnaryFunctorIN3c104HalfES4_S4_NS0_15binary_internal10MulFunctorIfEEEESt5arrayIPcLm2EELi4E23TrivialOffsetCalculatorILi1EjESD_NS0_6memory15LoadWithoutCastENSE_16StoreWithoutCastEEEviT_T0_T2_T3_T4_T5_
        .type           _ZN2at6native27unrolled_elementwise_kernelINS0_13AUnaryFunctorIN3c104HalfES4_S4_NS0_15binary_internal10MulFunctorIfEEEESt5arrayIPcLm2EELi4E23TrivialOffsetCalculatorILi1EjESD_NS0_6memory15LoadWithoutCastENSE_16StoreWithoutCastEEEviT_T0_T2_T3_T4_T5_,@function
        .size           _ZN2at6native27unrolled_elementwise_kernelINS0_13AUnaryFunctorIN3c104HalfES4_S4_NS0_15binary_internal10MulFunctorIfEEEESt5arrayIPcLm2EELi4E23TrivialOffsetCalculatorILi1EjESD_NS0_6memory15LoadWithoutCastENSE_16StoreWithoutCastEEEviT_T0_T2_T3_T4_T5_,(.L_x_16517 - _ZN2at6native27unrolled_elementwise_kernelINS0_13AUnaryFunctorIN3c104HalfES4_S4_NS0_15binary_internal10MulFunctorIfEEEESt5arrayIPcLm2EELi4E23TrivialOffsetCalculatorILi1EjESD_NS0_6memory15LoadWithoutCastENSE_16StoreWithoutCastEEEviT_T0_T2_T3_T4_T5_)
        .other          _ZN2at6native27unrolled_elementwise_kernelINS0_13AUnaryFunctorIN3c104HalfES4_S4_NS0_15binary_internal10MulFunctorIfEEEESt5arrayIPcLm2EELi4E23TrivialOffsetCalculatorILi1EjESD_NS0_6memory15LoadWithoutCastENSE_16StoreWithoutCastEEEviT_T0_T2_T3_T4_T5_,@"STO_CUDA_ENTRY STV_DEFAULT"
_ZN2at6native27unrolled_elementwise_kernelINS0_13AUnaryFunctorIN3c104HalfES4_S4_NS0_15binary_internal10MulFunctorIfEEEESt5arrayIPcLm2EELi4E23TrivialOffsetCalculatorILi1EjESD_NS0_6memory15LoadWithoutCastENSE_16StoreWithoutCastEEEviT_T0_T2_T3_T4_T5_:
.text._ZN2at6native27unrolled_elementwise_kernelINS0_13AUnaryFunctorIN3c104HalfES4_S4_NS0_15binary_internal10MulFunctorIfEEEESt5arrayIPcLm2EELi4E23TrivialOffsetCalculatorILi1EjESD_NS0_6memory15LoadWithoutCastENSE_16StoreWithoutCastEEEviT_T0_T2_T3_T4_T5_:
        /* <DEDUP_REMOVED lines=18> */
[----:B------:R-:W-:-:S12]  /*0120*/  @!P1 IMAD.MOV.U32 R9, RZ, RZ, 0x2 ;  /* 0x00000002ff099424 */ /* 0x000fd800078e00ff */
[----:B------:R-:W-:Y:S02]  /*0130*/  @!P3 LEA R10, R0, R5, 0x9 ;  /* 0x00000005000ab211 */ /* 0x000fe400078e48ff */
[----:B------:R-:W-:-:S04]  /*0140*/  @!P3 IADD3 R5, R5, 0x80, RZ ;  /* 0x000000800505b810 */ /* 0x000fc80007ffe0ff */
[----:B------:R-:W-:Y:S01]  /*0150*/  ISETP.GE.AND P2, PT, R5, R2, PT ;  /* 0x000000020500720c */ /* 0x000fe20003f46270 */
[----:B------:R-:W-:Y:S01]  /*0160*/  @!P3 IMAD.MOV.U32 R11, RZ, RZ, 0x2 ;  /* 0x00000002ff0bb424 */ /* 0x000fe200078e00ff */
[----:B------:R-:W-:Y:S01]  /*0170*/  PRMT R12, RZ, 0x7610, R12 ;  /* 0x00007610ff0c7816 */ /* 0x000fe2000000000c */
[----:B------:R-:W-:Y:S01]  /*0180*/  @!P1 IMAD.WIDE.U32 R8, R8, R9, c[0x0][0x178] ;  /* 0x00005e0008089625 */ /* 0x000fe200078e0009 */
[----:B------:R-:W-:-:S03]  /*0190*/  PRMT R4, RZ, 0x7610, R4 ;  /* 0x00007610ff047816 */ /* 0x000fc60000000004 */
[----:B------:R-:W-:Y:S01]  /*01a0*/  @!P3 IMAD.WIDE.U32 R10, R10, R11, c[0x0][0x178] ;  /* 0x00005e000a0ab625 */ /* 0x000fe200078e000b */
[----:B------:R1:W3:Y:S04]  /*01b0*/  @!P1 LDG.E.U16 R12, [R8.64] ;  /* 0x00000004080c9981 */ /* 0x0002e8000c1e1500 */
[----:B------:R4:W5:Y:S01]  /*01c0*/  @!P3 LDG.E.U16 R4, [R10.64] ;  /* 0x000000040a04b981 */ /* 0x000962000c1e1500 */
[--C-:B------:R-:W-:Y:S02]  /*01d0*/  @!P2 IMAD R14, R0, 0x200, R5.reuse ;  /* 0x00000200000ea824 */ /* 0x100fe400078e0205 */
[----:B------:R-:W-:Y:S01]  /*01e0*/  @!P2 IMAD.MOV.U32 R15, RZ, RZ, 0x2 ;  /* 0x00000002ff0fa424 */ /* 0x000fe200078e00ff */
[----:B------:R-:W-:-:S03]  /*01f0*/  PRMT R5, RZ, 0x7610, R5 ;  /* 0x00007610ff057816 */ /* 0x000fc60000000005 */
[----:B0-----:R-:W-:-:S05]  /*0200*/  @!P2 IMAD.WIDE.U32 R6, R14, R15, c[0x0][0x178] ;  /* 0x00005e000e06a625 */ /* 0x001fca00078e000f */
[----:B------:R0:W5:Y:S01]  /*0210*/  @!P2 LDG.E.U16 R5, [R6.64] ;  /* 0x000000040605a981 */ /* 0x000162000c1e1500 */
[----:B-1----:R-:W-:Y:S01]  /*0220*/  @!P0 LEA R8, R0, R3, 0x9 ;  /* 0x0000000300088211 */ /* 0x002fe200078e48ff */
[----:B----4-:R-:W-:Y:S01]  /*0230*/  @!P0 IMAD.MOV.U32 R11, RZ, RZ, 0x2 ;  /* 0x00000002ff0b8424 */ /* 0x010fe200078e00ff */
[C---:B------:R-:W-:Y:S02]  /*0240*/  IADD3 R15, R3.reuse, 0x80, RZ ;  /* 0x00000080030f7810 */ /* 0x040fe40007ffe0ff */
[----:B------:R-:W-:Y:S02]  /*0250*/  IADD3 R17, R3, 0x100, RZ ;  /* 0x0000010003117810 */ /* 0x000fe40007ffe0ff */
[-C--:B------:R-:W-:Y:S01]  /*0260*/  ISETP.GE.AND P2, PT, R15, R2.reuse, PT ;  /* 0x000000020f00720c */ /* 0x080fe20003f46270 */
[----:B0-----:R-:W-:Y:S01]  /*0270*/  @!P0 IMAD.WIDE.U32 R6, R8, R11, c[0x0][0x170] ;  /* 0x00005c0008068625 */ /* 0x001fe200078e000b */
[----:B------:R-:W-:Y:S02]  /*0280*/  ISETP.GE.AND P3, PT, R17, R2, PT ;  /* 0x000000021100720c */ /* 0x000fe40003f66270 */
[----:B------:R-:W-:-:S02]  /*0290*/  IADD3 R9, R3, 0x180, RZ ;  /* 0x0000018003097810 */ /* 0x000fc40007ffe0ff */
[----:B------:R-:W-:Y:S02]  /*02a0*/  @!P0 IADD3 R3, R3, 0x80, RZ ;  /* 0x0000008003038810 */ /* 0x000fe40007ffe0ff */
[-C--:B------:R-:W-:Y:S02]  /*02b0*/  ISETP.GE.AND P1, PT, R9, R2.reuse, PT ;  /* 0x000000020900720c */ /* 0x080fe40003f26270 */
[----:B------:R-:W-:Y:S01]  /*02c0*/  ISETP.GE.AND P4, PT, R3, R2, PT ;  /* 0x000000020300720c */ /* 0x000fe20003f86270 */
[----:B------:R-:W-:Y:S01]  /*02d0*/  BSSY B0, `(.L_x_3337) ;  /* 0x0000018000007945 */ /* 0x000fe20003800000 */
[----:B--2---:R-:W-:-:S05]  /*02e0*/  @!P0 HADD2.F32 R13, -RZ, R13.H0_H0 ;  /* 0x2000000dff0d8230 */ /* 0x004fca0000004100 */
[----:B------:R-:W-:-:S05]  /*02f0*/  @!P0 FMUL.FTZ R13, R13, c[0x0][0x168] ;  /* 0x00005a000d0d8a20 */ /* 0x000fca0000410000 */
[----:B------:R-:W-:-:S05]  /*0300*/  @!P0 F2FP.PACK_AB R13, RZ, R13 ;  /* 0x0000000dff0d823e */ /* 0x000fca00000000ff */
[----:B------:R0:W-:Y:S01]  /*0310*/  @!P0 STG.E.U16 [R6.64], R13 ;  /* 0x0000000d06008986 */ /* 0x0001e2000c101504 */
[----:B---3--:R-:W-:Y:S02]  /*0320*/  @!P2 HADD2.F32 R12, -RZ, R12.H0_H0 ;  /* 0x2000000cff0ca230 */ /* 0x008fe40000004100 */
[----:B-----5:R-:W-:-:S03]  /*0330*/  @!P3 HADD2.F32 R4, -RZ, R4.H0_H0 ;  /* 0x20000004ff04b230 */ /* 0x020fc60000004100 */
[----:B------:R-:W-:Y:S02]  /*0340*/  @!P2 FMUL.FTZ R12, R12, c[0x0][0x168] ;  /* 0x00005a000c0caa20 */ /* 0x000fe40000410000 */
[----:B------:R-:W-:-:S03]  /*0350*/  @!P3 FMUL.FTZ R4, R4, c[0x0][0x168] ;  /* 0x00005a000404ba20 */ /* 0x000fc60000410000 */
[----:B------:R-:W-:Y:S01]  /*0360*/  @!P2 F2FP.PACK_AB R12, RZ, R12 ;  /* 0x0000000cff0ca23e */ /* 0x000fe200000000ff */
[----:B------:R-:W-:Y:S01]  /*0370*/  @!P1 HADD2.F32 R8, -RZ, R5.H0_H0 ;  /* 0x20000005ff089230 */ /* 0x000fe20000004100 */
[----:B------:R-:W-:Y:S01]  /*0380*/  @!P3 F2FP.PACK_AB R5, RZ, R4 ;  /* 0x00000004ff05b23e */ /* 0x000fe200000000ff */
        /* <DEDUP_REMOVED lines=8> */
[----:B------:R-:W-:Y:S02]  /*0410*/  @!P0 LEA R6, R0, R3, 0x9 ;  /* 0x0000000300068211 */ /* 0x000fe400078e48ff */
[----:B------:R-:W-:-:S03]  /*0420*/  @!P0 IADD3 R3, R3, 0x80, RZ ;  /* 0x0000008003038810 */ /* 0x000fc60007ffe0ff */
[----:B------:R-:W-:-:S05]  /*0430*/  @!P0 IMAD.WIDE.U32 R6, R6, R7, c[0x0][0x170] ;  /* 0x00005c0006068625 */ /* 0x000fca00078e0007 */
[----:B------:R0:W-:Y:S02]  /*0440*/  @!P0 STG.E.U16 [R6.64], R9 ;  /* 0x0000000906008986 */ /* 0x0001e4000c101504 */
.L_x_3338:
[----:B0-----:R-:W-:Y:S05]  /*0450*/  BSYNC B0 ;  /* 0x0000000000007941 */ /* 0x001fea0003800000 */
.L_x_3337:
[----:B------:R-:W-:Y:S01]  /*0460*/  ISETP.GE.AND P0, PT, R3, R2, PT ;  /* 0x000000020300720c */ /* 0x000fe20003f06270 */
[----:B------:R-:W-:-:S05]  /*0470*/  @!P1 FMUL.FTZ R8, R8, c[0x0][0x168] ;  /* 0x00005a0008089a20 */ /* 0x000fca0000410000 */
[----:B------:R-:W-:-:S07]  /*0480*/  @!P1 F2FP.PACK_AB R8, RZ, R8 ;  /* 0x00000008ff08923e */ /* 0x000fce00000000ff */
[----:B------:R-:W-:Y:S05]  /*0490*/  @P0 EXIT ;  /* 0x000000000000094d */ /* 0x000fea0003800000 */
[----:B------:R-:W-:Y:S02]  /*04a0*/  IMAD R3, R0, 0x200, R3 ;  /* 0x0000020000037824 */ /* 0x000fe400078e0203 */
[----:B------:R-:W-:-:S04]  /*04b0*/  IMAD.MOV.U32 R2, RZ, RZ, 0x2 ;  /* 0x00000002ff027424 */ /* 0x000fc800078e00ff */
[----:B------:R-:W-:-:S05]  /*04c0*/  IMAD.WIDE.U32 R2, R3, R2, c[0x0][0x170] ;  /* 0x00005c0003027625 */ /* 0x000fca00078e0002 */
[----:B------:R-:W-:Y:S01]  /*04d0*/  STG.E.U16 [R2.64], R8 ;  /* 0x0000000802007986 */ /* 0x000fe2000c101504 */
[----:B------:R-:W-:Y:S05]  /*04e0*/  EXIT ;  /* 0x000000000000794d */ /* 0x000fea0003800000 */
.L_x_3339:
        /* <DEDUP_REMOVED lines=9> */
.L_x_16517:


//--------------------- .text._ZN2at6native29vectorized_elementwise_kernelILi2ENS0_13AUnaryFunctorIN3c104HalfES4_S4_NS0_15binary_internal10MulFunctorIfEEEESt5arrayIPcLm2EEEEviT0_T1_ --------------------------
	.section	.text._ZN2at6native29vectorized_elementwise_kernelILi2ENS0_13AUnaryFunctorIN3c104HalfES4_S4_NS0_15binary_internal10MulFunctorIfEEEESt5arrayIPcLm2EEEEviT0_T1_,"ax",@progbits
	.sectioninfo	@"SHI_REGISTERS=28"
	.align	128
        .global         _ZN2at6native29vectorized_elementwise_kernelILi2ENS0_13AUnaryFunctorIN3c104HalfES4_S4_NS0_15binary_internal10MulFunctorIfEEEESt5arrayIPcLm2EEEEviT0_T1_
        .type           _ZN2at6native29vectorized_elementwise_kernelILi2ENS0_13AUnaryFunctorIN3c104HalfES4_S4_NS0_15binary_internal10MulFunctorIfEEEESt5arrayIPcLm2EEEEviT0_T1_,@function
        .size           _ZN2at6native29vectorized_elementwise_kernelILi2ENS0_13AUnaryFunctorIN3c104HalfES4_S4_NS0_15binary_internal10MulFunctorIfEEEESt5arrayIPcLm2EEEEviT0_T1_,(.L_x_16518 - _ZN2at6native29vectorized_elementwise_kernelILi2ENS0_13AUnaryFunctorIN3c104HalfES4_S4_NS0_15binary_internal10MulFunctorIfEEEESt5arrayIPcLm2EEEEviT0_T1_)
        .other          _ZN2at6native29vectorized_elementwise_kernelILi2ENS0_13AUnaryFunctorIN3c104HalfES4_S4_NS0_15binary_internal10MulFunctorIfEEEESt5arrayIPcLm2EEEEviT0_T1_,@"STO_CUDA_ENTRY STV_DEFAULT"
_ZN2at6native29vectorized_elementwise_kernelILi2ENS0_13AUnaryFunctorIN3c104HalfES4_S4_NS0_15binary_internal10MulFunctorIfEEEESt5arrayIPcLm2EEEEviT0_T1_:
.text._ZN2at6native29vectorized_elementwise_kernelILi2ENS0_13AUnaryFunctorIN3c104HalfES4_S4_NS0_15binary_internal10MulFunctorIfEEEESt5arrayIPcLm2EEEEviT0_T1_:
        /* <DEDUP_REMOVED lines=12> */
[----:B------:R-:W3:Y:S04]  /*00c0*/  LDG.E R8, [R4.64+0x200] ;  /* 0x0002000404087981 */ /* 0x000ee8000c1e1900 */
[----:B------:R0:W4:Y:S04]  /*00d0*/  LDG.E R10, [R4.64+0x400] ;  /* 0x00040004040a7981 */ /* 0x000128000c1e1900 */
[----:B------:R0:W5:Y:S01]  /*00e0*/  LDG.E R12, [R4.64+0x600] ;  /* 0x00060004040c7981 */ /* 0x000162000c1e1900 */
[----:B------:R-:W-:-:S06]  /*00f0*/  IMAD.WIDE.U32 R2, R0, R7, c[0x0][0x170] ;  /* 0x00005c0000027625 */ /* 0x000fcc00078e0007 */
[----:B------:R-:W-:Y:S01]  /*0100*/  IMAD.WIDE R2, R13, 0x4, R2 ;  /* 0x000000040d027825 */ /* 0x000fe200078e0202 */
[--C-:B--2---:R-:W-:Y:S02]  /*0110*/  HADD2.F32 R0, -RZ, R6.reuse.H0_H0 ;  /* 0x20000006ff007230 */ /* 0x104fe40000004100 */
[----:B------:R-:W-:Y:S02]  /*0120*/  HADD2.F32 R6, -RZ, R6.H1_H1 ;  /* 0x30000006ff067230 */ /* 0x000fe40000004100 */
[--C-:B---3--:R-:W-:Y:S01]  /*0130*/  HADD2.F32 R7, -RZ, R8.reuse.H0_H0 ;  /* 0x20000008ff077230 */ /* 0x108fe20000004100 */
[----:B------:R-:W-:Y:S01]  /*0140*/  FMUL.FTZ R0, R0, c[0x0][0x168] ;  /* 0x00005a0000007a20 */ /* 0x000fe20000410000 */
[----:B------:R-:W-:Y:S01]  /*0150*/  HADD2.F32 R8, -RZ, R8.H1_H1 ;  /* 0x30000008ff087230 */ /* 0x000fe20000004100 */
[----:B0-----:R-:W-:Y:S01]  /*0160*/  FMUL.FTZ R5, R6, c[0x0][0x168] ;  /* 0x00005a0006057a20 */ /* 0x001fe20000410000 */
[--C-:B----4-:R-:W-:Y:S01]  /*0170*/  HADD2.F32 R9, -RZ, R10.reuse.H0_H0 ;  /* 0x2000000aff097230 */ /* 0x110fe20000004100 */
[----:B------:R-:W-:Y:S01]  /*0180*/  FMUL.FTZ R7, R7, c[0x0][0x168] ;  /* 0x00005a0007077a20 */ /* 0x000fe20000410000 */
[----:B------:R-:W-:Y:S01]  /*0190*/  HADD2.F32 R10, -RZ, R10.H1_H1 ;  /* 0x3000000aff0a7230 */ /* 0x000fe20000004100 */
[----:B------:R-:W-:Y:S01]  /*01a0*/  FMUL.FTZ R8, R8, c[0x0][0x168] ;  /* 0x00005a0008087a20 */ /* 0x000fe20000410000 */
[--C-:B-----5:R-:W-:Y:S01]  /*01b0*/  HADD2.F32 R11, -RZ, R12.reuse.H0_H0 ;  /* 0x2000000cff0b7230 */ /* 0x120fe20000004100 */
[----:B------:R-:W-:Y:S01]  /*01c0*/  FMUL.FTZ R9, R9, c[0x0][0x168] ;  /* 0x00005a0009097a20 */ /* 0x000fe20000410000 */
[----:B------:R-:W-:Y:S01]  /*01d0*/  HADD2.F32 R12, -RZ, R12.H1_H1 ;  /* 0x3000000cff0c7230 */ /* 0x000fe20000004100 */
[----:B------:R-:W-:Y:S01]  /*01e0*/  FMUL.FTZ R10, R10, c[0x0][0x168] ;  /* 0x00005a000a0a7a20 */ /* 0x000fe20000410000 */
[----:B------:R-:W-:Y:S01]  /*01f0*/  F2FP.PACK_AB R5, R5, R0 ;  /* 0x000000000505723e */ /* 0x000fe200000000ff */
[----:B------:R-:W-:Y:S01]  /*0200*/  FMUL.FTZ R11, R11, c[0x0][0x168] ;  /* 0x00005a000b0b7a20 */ /* 0x000fe20000410000 */
[----:B------:R-:W-:Y:S01]  /*0210*/  F2FP.PACK_AB R7, R8, R7 ;  /* 0x000000070807723e */ /* 0x000fe200000000ff */
[----:B------:R-:W-:Y:S01]  /*0220*/  FMUL.FTZ R12, R12, c[0x0][0x168] ;  /* 0x00005a000c0c7a20 */ /* 0x000fe20000410000 */
[----:B------:R-:W-:Y:S01]  /*0230*/  F2FP.PACK_AB R9, R10, R9 ;  /* 0x000000090a09723e */ /* 0x000fe200000000ff */
[----:B------:R-:W-:Y:S03]  /*0240*/  STG.E [R2.64], R5 ;  /* 0x0000000502007986 */ /* 0x000fe6000c101904 */
[----:B------:R-:W-:Y:S01]  /*0250*/  F2FP.PACK_AB R11, R12, R11 ;  /* 0x0000000b0c0b723e */ /* 0x000fe200000000ff */
[----:B------:R-:W-:Y:S04]  /*0260*/  STG.E [R2.64+0x200], R7 ;  /* 0x0002000702007986 */ /* 0x000fe8000c101904 */
[----:B------:R-:W-:Y:S04]  /*0270*/  STG.E [R2.64+0x400], R9 ;  /* 0x0004000902007986 */ /* 0x000fe8000c101904 */
[----:B------:R-:W-:Y:S01]  /*0280*/  STG.E [R2.64+0x600], R11 ;  /* 0x0006000b02007986 */ /* 0x000fe2000c101904 */
[----:B------:R-:W-:Y:S05]  /*0290*/  EXIT ;  /* 0x000000000000794d */ /* 0x000fea0003800000 */
.L_x_3340:
[----:B------:R-:W0:Y:S01]  /*02a0*/  S2R R13, SR_TID.X ;  /* 0x00000000000d7919 */ /* 0x000e220000002100 */
[----:B------:R-:W-:-:S02]  /*02b0*/  PRMT R20, RZ, 0x7610, R20 ;  /* 0x00007610ff147816 */ /* 0x000fc40000000014 */
[----:B0-----:R-:W-:Y:S01]  /*02c0*/  ISETP.GE.AND P0, PT, R13, R12, PT ;  /* 0x0000000c0d00720c */ /* 0x001fe20003f06270 */
[----:B------:R-:W-:-:S12]  /*02d0*/  IMAD.MOV.U32 R7, RZ, RZ, R13 ;  /* 0x000000ffff077224 */ /* 0x000fd800078e000d */
[----:B------:R-:W-:Y:S01]  /*02e0*/  @!P0 IMAD.IADD R10, R0, 0x1, R7 ;  /* 0x00000001000a8824 */ /* 0x000fe200078e0207 */
[----:B------:R-:W-:Y:S01]  /*02f0*/  @!P0 IADD3 R7, R7, 0x80, RZ ;  /* 0x0000008007078810 */ /* 0x000fe20007ffe0ff */
[----:B------:R-:W-:-:S03]  /*0300*/  @!P0 IMAD.MOV.U32 R11, RZ, RZ, 0x2 ;  /* 0x00000002ff0b8424 */ /* 0x000fc600078e00ff */
[----:B------:R-:W-:Y:S01]  /*0310*/  ISETP.GE.AND P6, PT, R7, R12, PT ;  /* 0x0000000c0700720c */ /* 0x000fe20003fc6270 */
[----:B------:R-:W-:Y:S01]  /*0320*/  @!P0 IMAD.WIDE.U32 R10, R10, R11, c[0x0][0x178] ;  /* 0x00005e000a0a8625 */ /* 0x000fe200078e000b */
[----:B------:R-:W-:-:S04]  /*0330*/  PRMT R21, RZ, 0x7610, R21 ;  /* 0x00007610ff157816 */ /* 0x000fc80000000015 */
[----:B------:R0:W2:Y:S07]  /*0340*/  @!P0 LDG.E.U16 R20, [R10.64] ;  /* 0x000000040a148981 */ /* 0x0000ae000c1e1500 */
[----:B------:R-:W-:Y:S01]  /*0350*/  @!P6 IMAD.IADD R2, R0, 0x1, R7 ;  /* 0x000000010002e824 */ /* 0x000fe200078e0207 */
[----:B------:R-:W-:Y:S01]  /*0360*/  @!P6 IADD3 R7, R7, 0x80, RZ ;  /* 0x000000800707e810 */ /* 0x000fe20007ffe0ff */
[----:B------:R-:W-:-:S03]  /*0370*/  @!P6 IMAD.MOV.U32 R3, RZ, RZ, 0x2 ;  /* 0x00000002ff03e424 */ /* 0x000fc600078e00ff */
        /* <DEDUP_REMOVED lines=13> */
[----:B------:R-:W-:Y:S01]  /*0450*/  @!P6 IMAD.WIDE.U32 R2, R2, R3, c[0x0][0x178] ;  /* 0x00005e000202e625 */ /* 0x000fe200078e0003 */
[----:B------:R-:W-:-:S04]  /*0460*/  @!P5 MOV R23, 0x2 ;  /* 0x000000020017d802 */ /* 0x000fc80000000f00 */
[----:B------:R1:W3:Y:S07]  /*0470*/  @!P6 LDG.E.U16 R21, [R2.64] ;  /* 0x000000040215e981 */ /* 0x0002ee000c1e1500 */
[----:B------:R-:W-:Y:S01]  /*0480*/  @!P1 IMAD.IADD R8, R0, 0x1, R7 ;  /* 0x0000000100089824 */ /* 0x000fe200078e0207 */
[----:B------:R-:W-:-:S04]  /*0490*/  @!P1 IADD3 R7, R7, 0x80, RZ ;  /* 0x0000008007079810 */ /* 0x000fc80007ffe0ff */
[----:B------:R-:W-:Y:S01]  /*04a0*/  ISETP.GE.AND P6, PT, R7, R12, PT ;  /* 0x0000000c0700720c */ /* 0x000fe20003fc6270 */
[----:B------:R-:W-:Y:S01]  /*04b0*/  @!P5 IMAD.WIDE.U32 R22, R22, R23, c[0x0][0x178] ;  /* 0x00005e001616d625 */ /* 0x000fe200078e0017 */
[----:B------:R-:W-:-:S03]  /*04c0*/  PRMT R14, RZ, 0x7610, R14 ;  /* 0x00007610ff0e7816 */ /* 0x000fc6000000000e */
[----:B------:R-:W-:Y:S02]  /*04d0*/  @!P4 IMAD.MOV.U32 R24, RZ, RZ, 0x2 ;  /* 0x00000002ff18c424 */ /* 0x000fe400078e00ff */
[----:B------:R-:W-:Y:S01]  /*04e0*/  @!P3 IMAD.MOV.U32 R9, RZ, RZ, 0x2 ;  /* 0x00000002ff09b424 */ /* 0x000fe200078e00ff */
[----:B------:R4:W5:Y:S01]  /*04f0*/  @!P5 LDG.E.U16 R14, [R22.64] ;  /* 0x00000004160ed981 */ /* 0x000962000c1e1500 */
[----:B0-----:R-:W-:Y:S02]  /*0500*/  @!P2 IMAD.MOV.U32 R11, RZ, RZ, 0x2 ;  /* 0x00000002ff0ba424 */ /* 0x001fe400078e00ff */
[----:B------:R-:W-:Y:S02]  /*0510*/  @!P1 IMAD.MOV.U32 R25, RZ, RZ, 0x2 ;  /* 0x00000002ff199424 */ /* 0x000fe400078e00ff */
[----:B------:R-:W-:Y:S01]  /*0520*/  @!P6 IMAD.IADD R10, R0, 0x1, R7 ;  /* 0x00000001000ae824 */ /* 0x000fe200078e0207 */
[----:B------:R-:W-:Y:S01]  /*0530*/  PRMT R15, RZ, 0x7610, R15 ;  /* 0x00007610ff0f7816 */ /* 0x000fe2000000000f */
[----:B-1----:R-:W-:Y:S01]  /*0540*/  @!P4 IMAD.WIDE.U32 R2, R5, R24, c[0x0][0x178] ;  /* 0x00005e000502c625 */ /* 0x002fe200078e0018 */
[----:B------:R-:W-:-:S03]  /*0550*/  PRMT R16, RZ, 0x7610, R16 ;  /* 0x00007610ff107816 */ /* 0x000fc60000000010 */
[----:B----4-:R-:W-:Y:S01]  /*0560*/  @!P6 IMAD.MOV.U32 R23, RZ, RZ, 0x2 ;  /* 0x00000002ff17e424 */ /* 0x010fe200078e00ff */
[----:B------:R-:W-:Y:S01]  /*0570*/  PRMT R17, RZ, 0x7610, R17 ;  /* 0x00007610ff117816 */ /* 0x000fe20000000011 */
[----:B------:R-:W-:Y:S01]  /*0580*/  @!P3 IMAD.WIDE.U32 R4, R4, R9, c[0x0][0x178] ;  /* 0x00005e000404b625 */ /* 0x000fe200078e0009 */
[----:B------:R-:W-:Y:S01]  /*0590*/  PRMT R18, RZ, 0x7610, R18 ;  /* 0x00007610ff127816 */ /* 0x000fe20000000012 */
[----:B------:R0:W4:Y:S01]  /*05a0*/  @!P4 LDG.E.U16 R15, [R2.64] ;  /* 0x00000004020fc981 */ /* 0x000122000c1e1500 */
[----:B------:R-:W-:Y:S01]  /*05b0*/  PRMT R19, RZ, 0x7610, R19 ;  /* 0x00007610ff137816 */ /* 0x000fe20000000013 */
[----:B------:R-:W-:Y:S02]  /*05c0*/  @!P2 IMAD.WIDE.U32 R6, R6, R11, c[0x0][0x178] ;  /* 0x00005e000606a625 */ /* 0x000fe400078e000b */
[----:B------:R1:W4:Y:S02]  /*05d0*/  @!P3 LDG.E.U16 R16, [R4.64] ;  /* 0x000000040410b981 */ /* 0x000324000c1e1500 */
[----:B------:R-:W-:-:S02]  /*05e0*/  @!P1 IMAD.WIDE.U32 R8, R8, R25, c[0x0][0x178] ;  /* 0x00005e0008089625 */ /* 0x000fc400078e0019 */
[----:B------:R0:W4:Y:S02]  /*05f0*/  @!P2 LDG.E.U16 R17, [R6.64] ;  /* 0x000000040611a981 */ /* 0x000124000c1e1500 */
[----:B------:R-:W-:Y:S02]  /*0600*/  @!P6 IMAD.WIDE.U32 R10, R10, R23, c[0x0][0x178] ;  /* 0x00005e000a0ae625 */ /* 0x000fe400078e0017 */
[----:B------:R-:W4:Y:S04]  /*0610*/  @!P1 LDG.E.U16 R18, [R8.64] ;  /* 0x0000000408129981 */ /* 0x000f28000c1e1500 */
[----:B------:R-:W4:Y:S01]  /*0620*/  @!P6 LDG.E.U16 R19, [R10.64] ;  /* 0x000000040a13e981 */ /* 0x000f22000c1e1500 */
[----:B------:R-:W-:-:S04]  /*0630*/  IADD3 R23, R13, 0x80, RZ ;  /* 0x000000800d177810 */ /* 0x000fc80007ffe0ff */
[-C--:B------:R-:W-:Y:S02]  /*0640*/  ISETP.GE.AND P6, PT, R23, R12.reuse, PT ;  /* 0x0000000c1700720c */ /* 0x080fe40003fc6270 */
[C---:B0-----:R-:W-:Y:S02]  /*0650*/  IADD3 R3, R13.reuse, 0x200, RZ ;  /* 0x000002000d037810 */ /* 0x041fe40007ffe0ff */
[----:B-1----:R-:W-:Y:S02]  /*0660*/  IADD3 R5, R13, 0x280, RZ ;  /* 0x000002800d057810 */ /* 0x002fe40007ffe0ff */
[-C--:B------:R-:W-:Y:S02]  /*0670*/  ISETP.GE.AND P3, PT, R3, R12.reuse, PT ;  /* 0x0000000c0300720c */ /* 0x080fe40003f66270 */
[----:B------:R-:W-:Y:S02]  /*0680*/  ISETP.GE.AND P4, PT, R5, R12, PT ;  /* 0x0000000c0500720c */ /* 0x000fe40003f86270 */
[----:B------:R-:W-:-:S02]  /*0690*/  IADD3 R25, R13, 0x100, RZ ;  /* 0x000001000d197810 */ /* 0x000fc40007ffe0ff */
[C---:B------:R-:W-:Y:S02]  /*06a0*/  IADD3 R23, R13.reuse, 0x180, RZ ;  /* 0x000001800d177810 */ /* 0x040fe40007ffe0ff */
[C---:B------:R-:W-:Y:S02]  /*06b0*/  IADD3 R3, R13.reuse, 0x300, RZ ;  /* 0x000003000d037810 */ /* 0x040fe40007ffe0ff */
[----:B------:R-:W-:Y:S01]  /*06c0*/  IADD3 R5, R13, 0x380, RZ ;  /* 0x000003800d057810 */ /* 0x000fe20007ffe0ff */
[----:B------:R-:W-:Y:S01]  /*06d0*/  @!P0 IMAD.IADD R2, R0, 0x1, R13 ;  /* 0x0000000100028824 */ /* 0x000fe200078e020d */
[----:B------:R-:W-:Y:S02]  /*06e0*/  @!P0 MOV R7, 0x2 ;  /* 0x0000000200078802 */ /* 0x000fe40000000f00 */
[-C--:B------:R-:W-:Y:S02]  /*06f0*/  ISETP.GE.AND P1, PT, R25, R12.reuse, PT ;  /* 0x0000000c1900720c */ /* 0x080fe40003f26270 */
[----:B------:R-:W-:-:S02]  /*0700*/  ISETP.GE.AND P2, PT, R23, R12, PT ;  /* 0x0000000c1700720c */ /* 0x000fc40003f46270 */
[----:B------:R-:W-:Y:S01]  /*0710*/  ISETP.GE.AND P5, PT, R3, R12, PT ;  /* 0x0000000c0300720c */ /* 0x000fe20003fa6270 */
[----:B------:R-:W-:Y:S01]  /*0720*/  @!P0 IMAD.WIDE.U32 R2, R2, R7, c[0x0][0x170] ;  /* 0x00005c0002028625 */ /* 0x000fe200078e0007 */
[----:B------:R-:W-:Y:S01]  /*0730*/  @!P0 IADD3 R13, R13, 0x80, RZ ;  /* 0x000000800d0d8810 */ /* 0x000fe20007ffe0ff */
[----:B------:R-:W-:Y:S01]  /*0740*/  BSSY B0, `(.L_x_3341) ;  /* 0x0000049000007945 */ /* 0x000fe20003800000 */
[----:B------:R-:W-:Y:S01]  /*0750*/  BSSY B1, `(.L_x_3342) ;  /* 0x0000040000017945 */ /* 0x000fe20003800000 */
[----:B--2---:R-:W-:-:S05]  /*0760*/  @!P0 HADD2.F32 R20, -RZ, R20.H0_H0 ;  /* 0x20000014ff148230 */ /* 0x004fca0000004100 */
[----:B------:R-:W-:-:S05]  /*0770*/  @!P0 FMUL.FTZ R20, R20, c[0x0][0x168] ;  /* 0x00005a0014148a20 */ /* 0x000fca0000410000 */
[----:B------:R-:W-:-:S05]  /*0780*/  @!P0 F2FP.PACK_AB R20, RZ, R20 ;  /* 0x00000014ff14823e */ /* 0x000fca00000000ff */
[----:B------:R0:W-:Y:S01]  /*0790*/  @!P0 STG.E.U16 [R2.64], R20 ;  /* 0x0000001402008986 */ /* 0x0001e2000c101504 */
[----:B------:R-:W-:Y:S01]  /*07a0*/  ISETP.GE.AND P0, PT, R13, R12, PT ;  /* 0x0000000c0d00720c */ /* 0x000fe20003f06270 */
[----:B---3--:R-:W-:-:S05]  /*07b0*/  @!P6 HADD2.F32 R21, -RZ, R21.H0_H0 ;  /* 0x20000015ff15e230 */ /* 0x008fca0000004100 */
[----:B------:R-:W-:-:S05]  /*07c0*/  @!P6 FMUL.FTZ R4, R21, c[0x0][0x168] ;  /* 0x00005a001504ea20 */ /* 0x000fca0000410000 */
[----:B------:R-:W-:Y:S02]  /*07d0*/  @!P6 F2FP.PACK_AB R4, RZ, R4 ;  /* 0x00000004ff04e23e */ /* 0x000fe400000000ff */
[----:B------:R-:W-:Y:S01]  /*07e0*/  ISETP.GE.AND P6, PT, R5, R12, PT ;  /* 0x0000000c0500720c */ /* 0x000fe20003fc6270 */
[----:B-----5:R-:W-:-:S05]  /*07f0*/  @!P1 HADD2.F32 R14, -RZ, R14.H0_H0 ;  /* 0x2000000eff0e9230 */ /* 0x020fca0000004100 */
[----:B------:R-:W-:Y:S01]  /*0800*/  @!P1 FMUL.FTZ R14, R14, c[0x0][0x168] ;  /* 0x00005a000e0e9a20 */ /* 0x000fe20000410000 */
[----:B----4-:R-:W-:Y:S02]  /*0810*/  @!P2 HADD2.F32 R15, -RZ, R15.H0_H0 ;  /* 0x2000000fff0fa230 */ /* 0x010fe40000004100 */
[----:B------:R-:W-:Y:S02]  /*0820*/  @!P3 HADD2.F32 R16, -RZ, R16.H0_H0 ;  /* 0x20000010ff10b230 */ /* 0x000fe40000004100 */
[----:B------:R-:W-:Y:S02]  /*0830*/  @!P4 HADD2.F32 R17, -RZ, R17.H0_H0 ;  /* 0x20000011ff11c230 */ /* 0x000fe40000004100 */
[----:B------:R-:W-:Y:S02]  /*0840*/  @!P5 HADD2.F32 R18, -RZ, R18.H0_H0 ;  /* 0x20000012ff12d230 */ /* 0x000fe40000004100 */
[----:B------:R-:W-:Y:S01]  /*0850*/  @!P6 HADD2.F32 R19, -RZ, R19.H0_H0 ;  /* 0x20000013ff13e230 */ /* 0x000fe20000004100 */
[----:B------:R-:W-:-:S02]  /*0860*/  @!P2 FMUL.FTZ R15, R15, c[0x0][0x168] ;  /* 0x00005a000f0faa20 */ /* 0x000fc40000410000 */
[----:B------:R-:W-:Y:S02]  /*0870*/  @!P3 FMUL.FTZ R7, R16, c[0x0][0x168] ;  /* 0x00005a001007ba20 */ /* 0x000fe40000410000 */
[----:B------:R-:W-:Y:S02]  /*0880*/  @!P4 FMUL.FTZ R6, R17, c[0x0][0x168] ;  /* 0x00005a001106ca20 */ /* 0x000fe40000410000 */
[----:B------:R-:W-:Y:S02]  /*0890*/  @!P5 FMUL.FTZ R5, R18, c[0x0][0x168] ;  /* 0x00005a001205da20 */ /* 0x000fe40000410000 */
[----:B0-----:R-:W-:Y:S01]  /*08a0*/  @!P6 FMUL.FTZ R2, R19, c[0x0][0x168] ;  /* 0x00005a001302ea20 */ /* 0x001fe20000410000 */
[----:B------:R-:W-:Y:S02]  /*08b0*/  @!P1 F2FP.PACK_AB R3, RZ, R14 ;  /* 0x0000000eff03923e */ /* 0x000fe400000000ff */
[----:B------:R-:W-:Y:S02]  /*08c0*/  @!P2 F2FP.PACK_AB R15, RZ, R15 ;  /* 0x0000000fff0fa23e */ /* 0x000fe400000000ff */
[----:B------:R-:W-:-:S02]  /*08d0*/  @!P3 F2FP.PACK_AB R7, RZ, R7 ;  /* 0x00000007ff07b23e */ /* 0x000fc400000000ff */
[----:B------:R-:W-:Y:S02]  /*08e0*/  @!P4 F2FP.PACK_AB R6, RZ, R6 ;  /* 0x00000006ff06c23e */ /* 0x000fe400000000ff */
[----:B------:R-:W-:Y:S02]  /*08f0*/  @!P5 F2FP.PACK_AB R5, RZ, R5 ;  /* 0x00000005ff05d23e */ /* 0x000fe400000000ff */
[----:B------:R-:W-:Y:S01]  /*0900*/  @!P6 F2FP.PACK_AB R2, RZ, R2 ;  /* 0x00000002ff02e23e */ /* 0x000fe200000000ff */
        /* <DEDUP_REMOVED lines=13> */
.L_x_3343:
[----:B------:R-:W-:-:S13]  /*09e0*/  ISETP.GE.AND P0, PT, R13, R12, PT ;  /* 0x0000000c0d00720c */ /* 0x000fda0003f06270 */
[----:B------:R-:W-:Y:S05]  /*09f0*/  @P0 BRA `(.L_x_3345) ;  /* 0x000000c000000947 */ /* 0x000fea0003800000 */
[----:B0-----:R-:W-:Y:S01]  /*0a00*/  IMAD.IADD R8, R0, 0x1, R13 ;  /* 0x0000000100087824 */ /* 0x001fe200078e020d */
[----:B------:R-:W-:Y:S01]  /*0a10*/  IADD3 R13, R13, 0x80, RZ ;  /* 0x000000800d0d7810 */ /* 0x000fe20007ffe0ff */
[----:B------:R-:W-:-:S04]  /*0a20*/  IMAD.MOV.U32 R9, RZ, RZ, 0x2 ;  /* 0x00000002ff097424 */ /* 0x000fc800078e00ff */
[----:B------:R-:W-:-:S05]  /*0a30*/  IMAD.WIDE.U32 R8, R8, R9, c[0x0][0x170] ;  /* 0x00005c0008087625 */ /* 0x000fca00078e0009 */
[----:B------:R0:W-:Y:S02]  /*0a40*/  STG.E.U16 [R8.64], R15 ;  /* 0x0000000f08007986 */ /* 0x0001e4000c101504 */
.L_x_3344:
[----:B------:R-:W-:-:S13]  /*0a50*/  ISETP.GE.AND P0, PT, R13, R12, PT ;  /* 0x0000000c0d00720c */ /* 0x000fda0003f06270 */
[----:B------:R-:W-:Y:S05]  /*0a60*/  @P0 BRA `(.L_x_3346) ;  /* 0x000000e000000947 */ /* 0x000fea0003800000 */
[----:B0-----:R-:W-:Y:S01]  /*0a70*/  HFMA2.MMA R9, -RZ, RZ, 0, 1.1920928955078125e-07 ;  /* 0x00000002ff097435 */ /* 0x001fe200000001ff */
[----:B------:R-:W-:Y:S01]  /*0a80*/  IMAD.IADD R8, R0, 0x1, R13 ;  /* 0x0000000100087824 */ /* 0x000fe200078e020d */
[----:B------:R-:W-:-:S08]  /*0a90*/  IADD3 R13, R13, 0x80, RZ ;  /* 0x000000800d0d7810 */ /* 0x000fd00007ffe0ff */
[----:B------:R-:W-:-:S05]  /*0aa0*/  IMAD.WIDE.U32 R8, R8, R9, c[0x0][0x170] ;  /* 0x00005c0008087625 */ /* 0x000fca00078e0009 */
[----:B------:R0:W-:Y:S02]  /*0ab0*/  STG.E.U16 [R8.64], R7 ;  /* 0x0000000708007986 */ /* 0x0001e4000c101504 */
.L_x_3345:
        /* <DEDUP_REMOVED lines=9> */
.L_x_3346:
[----:B------:R-:W-:Y:S05]  /*0b50*/  BSYNC B1 ;  /* 0x0000000000017941 */ /* 0x000fea0003800000 */
.L_x_3342:
[----:B------:R-:W-:Y:S02]  /*0b60*/  ISETP.GE.AND P0, PT, R13, R12, PT ;  /* 0x0000000c0d00720c */ /* 0x000fe40003f06270 */
[----:B0-----:R-:W-:-:S11]  /*0b70*/  PRMT R6, R5, 0x7610, R6 ;  /* 0x0000761005067816 */ /* 0x001fd60000000006 */
[----:B------:R-:W-:Y:S01]  /*0b80*/  @!P0 IMAD.IADD R4, R0, 0x1, R13 ;  /* 0x0000000100048824 */ /* 0x000fe200078e020d */
[----:B------:R-:W-:Y:S01]  /*0b90*/  @!P0 IADD3 R13, R13, 0x80, RZ ;  /* 0x000000800d0d8810 */ /* 0x000fe20007ffe0ff */
[----:B------:R-:W-:-:S04]  /*0ba0*/  @!P0 IMAD.MOV.U32 R3, RZ, RZ, 0x2 ;  /* 0x00000002ff038424 */ /* 0x000fc800078e00ff */
[----:B------:R-:W-:-:S05]  /*0bb0*/  @!P0 IMAD.WIDE.U32 R4, R4, R3, c[0x0][0x170] ;  /* 0x00005c0004048625 */ /* 0x000fca00078e0003 */
[----:B------:R0:W-:Y:S02]  /*0bc0*/  @!P0 STG.E.U16 [R4.64], R6 ;  /* 0x0000000604008986 */ /* 0x0001e4000c101504 */
.L_x_3347:
[----:B------:R-:W-:Y:S05]  /*0bd0*/  BSYNC B0 ;  /* 0x0000000000007941 */ /* 0x000fea0003800000 */
.L_x_3341:
[----:B------:R-:W-:Y:S01]  /*0be0*/  WARPSYNC 0xffffffff ;  /* 0xffffffff00007948 */ /* 0x000fe20003800000 */
[----:B------:R-:W-:-:S13]  /*0bf0*/  ISETP.GE.AND P0, PT, R13, R12, PT ;  /* 0x0000000c0d00720c */ /* 0x000fda0003f06270 */
[----:B------:R-:W-:Y:S05]  /*0c00*/  @P0 EXIT ;  /* 0x000000000000094d */ /* 0x000fea0003800000 */
[----:B0-----:R-:W-:Y:S01]  /*0c10*/  IMAD.IADD R3, R0, 0x1, R13 ;  /* 0x0000000100037824 */ /* 0x001fe200078e020d */
[----:B------:R-:W-:Y:S01]  /*0c20*/  PRMT R4, R2, 0x7610, R4 ;  /* 0x0000761002047816 */ /* 0x000fe20000000004 */
[----:B------:R-:W-:-:S04]  /*0c30*/  IMAD.MOV.U32 R0, RZ, RZ, 0x2 ;  /* 0x00000002ff007424 */ /* 0x000fc800078e00ff */
[----:B------:R-:W-:-:S05]  /*0c40*/  IMAD.WIDE.U32 R2, R3, R0, c[0x0][0x170] ;  /* 0x00005c0003027625 */ /* 0x000fca00078e0000 */
[----:B------:R-:W-:Y:S01]  /*0c50*/  STG.E.U16 [R2.64], R4 ;  /* 0x0000000402007986 */ /* 0x000fe2000c101504 */
[----:B------:R-:W-:Y:S05]  /*0c60*/  EXIT ;  /* 0x000000000000794d */ /* 0x000fea0003800000 */
.L_x_3348:
        /* <DEDUP_REMOVED lines=9> */
.L_x_16518:


//--------------------- .text._ZN2at6native29vectorized_elementwise_kernelILi4ENS0_13AUnaryFunctorIN3c104HalfES4_S4_NS0_15binary_internal10MulFunctorIfEEEESt5arrayIPcLm2EEEEviT0_T1_ --------------------------
	.section	.text._ZN2at6native29vectorized_elementwise_kernelILi4ENS0_13AUnaryFunctorIN3c104HalfES4_S4_NS0_15binary_internal10MulFunctorIfEEEESt5arrayIPcLm2EEEEviT0_T1_,"ax",@progbits
	.sectioninfo	@"SHI_REGISTERS=28"
	.align	128
        .global         _ZN2at6native29vectorized_elementwise_kernelILi4ENS0_13AUnaryFunctorIN3c104HalfES4_S4_NS0_15binary_internal10MulFunctorIfEEEESt5arrayIPcLm2EEEEviT0_T1_
        .type           _ZN2at6native29vectorized_elementwise_kernelILi4ENS0_13AUnaryFunctorIN3c104HalfES4_S4_NS0_15binary_internal10MulFunctorIfEEEESt5arrayIPcLm2EEEEviT0_T1_,@function
        .size           _ZN2at6native29vectorized_elementwise_kernelILi4ENS0_13AUnaryFunctorIN3c104HalfES4_S4_NS0_15binary_internal10MulFunctorIfEEEESt5arrayIPcLm2EEEEviT0_T1_,(.L_x_16519 - _ZN2at6native29vectorized_elementwise_kernelILi4ENS0_13AUnaryFunctorIN3c104HalfES4_S4_NS0_15binary_internal10MulFunctorIfEEEESt5arrayIPcLm2EEEEviT0_T1_)
        .other          _ZN2at6native29vectorized_elementwise_kernelILi4ENS0_13AUnaryFunctorIN3c104HalfES4_S4_NS0_15binary_internal10MulFunctorIfEEEESt5arrayIPcLm2EEEEviT0_T1_,@"STO_CUDA_ENTRY STV_DEFAULT"
_ZN2at6native29vectorized_elementwise_kernelILi4ENS0_13AUnaryFunctorIN3c104HalfES4_S4_NS0_15binary_internal10MulFunctorIfEEEESt5arrayIPcLm2EEEEviT0_T1_:
.text._ZN2at6native29vectorized_elementwise_kernelILi4ENS0_13AUnaryFunctorIN3c104HalfES4_S4_NS0_15binary_internal10MulFunctorIfEEEESt5arrayIPcLm2EEEEviT0_T1_:
        /* <DEDUP_REMOVED lines=12> */
[----:B------:R-:W3:Y:S01]  /*00c0*/  LDG.E.64 R12, [R4.64+0x400] ;  /* 0x00040004040c7981 */ /* 0x000ee2000c1e1b00 */
[----:B------:R-:W-:-:S06]  /*00d0*/  IMAD.WIDE.U32 R2, R0, R17, c[0x0][0x170] ;  /* 0x00005c0000027625 */ /* 0x000fcc00078e0011 */
[----:B------:R-:W-:Y:S01]  /*00e0*/  IMAD.WIDE R2, R15, 0x8, R2 ;  /* 0x000000080f027825 */ /* 0x000fe200078e0202 */
[--C-:B--2---:R-:W-:Y:S02]  /*00f0*/  HADD2.F32 R6, -RZ, R8.reuse.H0_H0 ;  /* 0x20000008ff067230 */ /* 0x104fe40000004100 */
[----:B------:R-:W-:Y:S02]  /*0100*/  HADD2.F32 R7, -RZ, R8.H1_H1 ;  /* 0x30000008ff077230 */ /* 0x000fe40000004100 */
[--C-:B---3--:R-:W-:Y:S01]  /*0110*/  HADD2.F32 R10, -RZ, R12.reuse.H0_H0 ;  /* 0x2000000cff0a7230 */ /* 0x108fe20000004100 */
[----:B------:R-:W-:Y:S01]  /*0120*/  FMUL.FTZ R6, R6, c[0x0][0x168] ;  /* 0x00005a0006067a20 */ /* 0x000fe20000410000 */
[----:B------:R-:W-:Y:S01]  /*0130*/  HADD2.F32 R11, -RZ, R12.H1_H1 ;  /* 0x3000000cff0b7230 */ /* 0x000fe20000004100 */
[----:B------:R-:W-:Y:S01]  /*0140*/  FMUL.FTZ R7, R7, c[0x0][0x168] ;  /* 0x00005a0007077a20 */ /* 0x000fe20000410000 */
[----:B------:R-:W-:Y:S01]  /*0150*/  HADD2.F32 R8, -RZ, R9.H0_H0 ;  /* 0x20000009ff087230 */ /* 0x000fe20000004100 */
[----:B------:R-:W-:Y:S01]  /*0160*/  FMUL.FTZ R10, R10, c[0x0][0x168] ;  /* 0x00005a000a0a7a20 */ /* 0x000fe20000410000 */
[----:B------:R-:W-:Y:S01]  /*0170*/  HADD2.F32 R12, -RZ, R13.H0_H0 ;  /* 0x2000000dff0c7230 */ /* 0x000fe20000004100 */
[----:B------:R-:W-:Y:S01]  /*0180*/  FMUL.FTZ R11, R11, c[0x0][0x168] ;  /* 0x00005a000b0b7a20 */ /* 0x000fe20000410000 */
[----:B------:R-:W-:Y:S01]  /*0190*/  HADD2.F32 R9, -RZ, R9.H1_H1 ;  /* 0x30000009ff097230 */ /* 0x000fe20000004100 */
[----:B------:R-:W-:Y:S01]  /*01a0*/  FMUL.FTZ R8, R8, c[0x0][0x168] ;  /* 0x00005a0008087a20 */ /* 0x000fe20000410000 */
[----:B------:R-:W-:Y:S01]  /*01b0*/  HADD2.F32 R13, -RZ, R13.H1_H1 ;  /* 0x3000000dff0d7230 */ /* 0x000fe20000004100 */
[----:B------:R-:W-:Y:S01]  /*01c0*/  FMUL.FTZ R12, R12, c[0x0][0x168] ;  /* 0x00005a000c0c7a20 */ /* 0x000fe20000410000 */
[----:B------:R-:W-:Y:S01]  /*01d0*/  F2FP.PACK_AB R6, R7, R6 ;  /* 0x000000060706723e */ /* 0x000fe200000000ff */
[----:B------:R-:W-:Y:S01]  /*01e0*/  FMUL.FTZ R9, R9, c[0x0][0x168] ;  /* 0x00005a0009097a20 */ /* 0x000fe20000410000 */
[----:B------:R-:W-:Y:S01]  /*01f0*/  F2FP.PACK_AB R10, R11, R10 ;  /* 0x0000000a0b0a723e */ /* 0x000fe200000000ff */
[----:B------:R-:W-:-:S03]  /*0200*/  FMUL.FTZ R13, R13, c[0x0][0x168] ;  /* 0x00005a000d0d7a20 */ /* 0x000fc60000410000 */
[----:B------:R-:W-:Y:S02]  /*0210*/  F2FP.PACK_AB R7, R9, R8 ;  /* 0x000000080907723e */ /* 0x000fe400000000ff */
[----:B------:R-:W-:-:S03]  /*0220*/  F2FP.PACK_AB R11, R13, R12 ;  /* 0x0000000c0d0b723e */ /* 0x000fc600000000ff */
[----:B------:R-:W-:Y:S04]  /*0230*/  STG.E.64 [R2.64], R6 ;  /* 0x0000000602007986 */ /* 0x000fe8000c101b04 */
[----:B------:R-:W-:Y:S01]  /*0240*/  STG.E.64 [R2.64+0x400], R10 ;  /* 0x0004000a02007986 */ /* 0x000fe2000c101b04 */
[----:B------:R-:W-:Y:S05]  /*0250*/  EXIT ;  /* 0x000000000000794d */ /* 0x000fea0003800000 */
.L_x_3349:
[----:B------:R-:W0:Y:S01]  /*0260*/  S2R R13, SR_TID.X ;  /* 0x00000000000d7919 */ /* 0x000e220000002100 */
[----:B------:R-:W-:Y:S02]  /*0270*/  PRMT R20, RZ, 0x7610, R20 ;  /* 0x00007610ff147816 */ /* 0x000fe40000000014 */
        /* <DEDUP_REMOVED lines=114> */
.L_x_3352:
[----:B------:R-:W-:-:S13]  /*09a0*/  ISETP.GE.AND P0, PT, R13, R12, PT ;  /* 0x0000000c0d00720c */ /* 0x000fda0003f06270 */
[----:B------:R-:W-:Y:S05]  /*09b0*/  @P0 BRA `(.L_x_3354) ;  /* 0x000000c000000947 */ /* 0x000fea0003800000 */
[----:B0-----:R-:W-:Y:S01]  /*09c0*/  IMAD.IADD R8, R0, 0x1, R13 ;  /* 0x0000000100087824 */ /* 0x001fe200078e020d */
[----:B------:R-:W-:Y:S01]  /*09d0*/  IADD3 R13, R13, 0x80, RZ ;  /* 0x000000800d0d7810 */ /* 0x000fe20007ffe0ff */
[----:B------:R-:W-:-:S04]  /*09e0*/  IMAD.MOV.U32 R9, RZ, RZ, 0x2 ;  /* 0x00000002ff097424 */ /* 0x000fc800078e00ff */
[----:B------:R-:W-:-:S05]  /*09f0*/  IMAD.WIDE.U32 R8, R8, R9, c[0x0][0x170] ;  /* 0x00005c0008087625 */ /* 0x000fca00078e0009 */
[----:B------:R0:W-:Y:S02]  /*0a00*/  STG.E.U16 [R8.64], R15 ;  /* 0x0000000f08007986 */ /* 0x0001e4000c101504 */
.L_x_3353:
[----:B------:R-:W-:-:S13]  /*0a10*/  ISETP.GE.AND P0, PT, R13, R12, PT ;  /* 0x0000000c0d00720c */ /* 0x000fda0003f06270 */
[----:B------:R-:W-:Y:S05]  /*0a20*/  @P0 BRA `(.L_x_3355) ;  /* 0x000000e000000947 */ /* 0x000fea0003800000 */
[----:B0-----:R-:W-:Y:S01]  /*0a30*/  HFMA2.MMA R9, -RZ, RZ, 0, 1.1920928955078125e-07 ;  /* 0x00000002ff097435 */ /* 0x001fe200000001ff */
[----:B------:R-:W-:Y:S01]  /*0a40*/  IMAD.IADD R8, R0, 0x1, R13 ;  /* 0x0000000100087824 */ /* 0x000fe200078e020d */
[----:B------:R-:W-:-:S08]  /*0a50*/  IADD3 R13, R13, 0x80, RZ ;  /* 0x000000800d0d7810 */ /* 0x000fd00007ffe0ff */
[----:B------:R-:W-:-:S05]  /*0a60*/  IMAD.WIDE.U32 R8, R8, R9, c[0x0][0x170] ;  /* 0x00005c0008087625 */ /* 0x000fca00078e0009 */
[----:B------:R0:W-:Y:S02]  /*0a70*/  STG.E.U16 [R8.64], R7 ;  /* 0x0000000708007986 */ /* 0x0001e4000c101504 */
.L_x_3354:
        /* <DEDUP_REMOVED lines=9> */
.L_x_3355:
[----:B------:R-:W-:Y:S05]  /*0b10*/  BSYNC B1 ;  /* 0x0000000000017941 */ /* 0x000fea0003800000 */
.L_x_3351:
[----:B------:R-:W-:Y:S02]  /*0b20*/  ISETP.GE.AND P0, PT, R13, R12, PT ;  /* 0x0000000c0d00720c */ /* 0x000fe40003f06270 */
[----:B0-----:R-:W-:-:S11]  /*0b30*/  PRMT R6, R5, 0x7610, R6 ;  /* 0x0000761005067816 */ /* 0x001fd60000000006 */
[----:B------:R-:W-:Y:S01]  /*0b40*/  @!P0 IMAD.IADD R4, R0, 0x1, R13 ;  /* 0x0000000100048824 */ /* 0x000fe200078e020d */
[----:B------:R-:W-:Y:S01]  /*0b50*/  @!P0 IADD3 R13, R13, 0x80, RZ ;  /* 0x000000800d0d8810 */ /* 0x000fe20007ffe0ff */
[----:B------:R-:W-:-:S04]  /*0b60*/  @!P0 IMAD.MOV.U32 R3, RZ, RZ, 0x2 ;  /* 0x00000002ff038424 */ /* 0x000fc800078e00ff */
[----:B------:R-:W-:-:S05]  /*0b70*/  @!P0 IMAD.WIDE.U32 R4, R4, R3, c[0x0][0x170] ;  /* 0x00005c0004048625 */ /* 0x000fca00078e0003 */
[----:B------:R0:W-:Y:S02]  /*0b80*/  @!P0 STG.E.U16 [R4.64], R6 ;  /* 0x0000000604008986 */ /* 0x0001e4000c101504 */
.L_x_3356:
[----:B------:R-:W-:Y:S05]  /*0b90*/  BSYNC B0 ;  /* 0x0000000000007941 */ /* 0x000fea0003800000 */
.L_x_3350:
        /* <DEDUP_REMOVED lines=9> */
.L_x_3357:
        /* <DEDUP_REMOVED lines=13> */
.L_x_16519:


//--------------------- .text._ZN2at6native29vectorized_elementwise_kernelILi8ENS0_13AUnaryFunctorIN3c104HalfES4_S4_NS0_15binary_internal10MulFunctorIfEEEESt5arrayIPcLm2EEEEviT0_T1_ --------------------------
	.section	.text._ZN2at6native29vectorized_elementwise_kernelILi8ENS0_13AUnaryFunctorIN3c104HalfES4_S4_NS0_15binary_internal10MulFunctorIfEEEESt5arrayIPcLm2EEEEviT0_T1_,"ax",@progbits
	.sectioninfo	@"SHI_REGISTERS=4"
	.align	128
        .global         _ZN2at6native29vectorized_elementwise_kernelILi8ENS0_13AUnaryFunctorIN3c104HalfES4_S4_NS0_15binary_internal10MulFunctorIfEEEESt5arrayIPcLm2EEEEviT0_T1_
        .type           _ZN2at6native29vectorized_elementwise_kernelILi8ENS0_13AUnaryFunctorIN3c104HalfES4_S4_NS0_15binary_internal10MulFunctorIfEEEESt5arrayIPcLm2EEEEviT0_T1_,@function
        .size           _ZN2at6native29vectorized_elementwise_kernelILi8ENS0_13AUnaryFunctorIN3c104HalfES4_S4_NS0_15binary_internal10MulFunctorIfEEEESt5arrayIPcLm2EEEEviT0_T1_,(.L_x_16520 - _ZN2at6native29vectorized_elementwise_kernelILi8ENS0_13AUnaryFunctorIN3c104HalfES4_S4_NS0_15binary_internal10MulFunctorIfEEEESt5arrayIPcLm2EEEEviT0_T1_)
        .other          _ZN2at6native29vectorized_elementwise_kernelILi8ENS0_13AUnaryFunctorIN3c104HalfES4_S4_NS0_15binary_internal10MulFunctorIfEEEESt5arrayIPcLm2EEEEviT0_T1_,@"STO_CUDA_ENTRY STV_DEFAULT"
_ZN2at6native29vectorized_elementwise_kernelILi8ENS0_13AUnaryFunctorIN3c104HalfES4_S4_NS0_15binary_internal10MulFunctorIfEEEESt5arrayIPcLm2EEEEviT0_T1_:
.text._ZN2at6native29vectorized_elementwise_kernelILi8ENS0_13AUnaryFunctorIN3c104HalfES4_S4_NS0_15binary_internal10MulFunctorIfEEEESt5arrayIPcLm2EEEEviT0_T1_:
[----:B------:R-:W-:Y:S02]  /*0000*/  MOV R1, c[0x0][0x28] ;  /* 0x00000a0000017a02 */ /* 0x000fe40000000f00 */
[----:B------:R-:W-:Y:S05]  /*0010*/  EXIT ;  /* 0x000000000000794d */ /* 0x000fea0003800000 */
.L_x_3358:
        /* <DEDUP_REMOVED lines=14> */
.L_x_16520:


//--------------------- .text._ZN2at6native18elementwise_kernelILi128ELi4EZNS0_15gpu_kernel_implINS0_13BinaryFunctorIN3c104HalfES5_S5_NS0_15binary_internal10MulFunctorIfEEEEEEvRNS_18TensorIteratorBaseERKT_EUliE_EEviT1_ --------------------------
	.section	.text._ZN2at6native18elementwise_kernelILi128ELi4EZNS0_15gpu_kernel_implINS0_13BinaryFunctorIN3c104HalfES5_S5_NS0_15binary_internal10MulFunctorIfEEEEEEvRNS_18TensorIteratorBaseERKT_EUliE_EEviT1_,"ax",@progbits
	.sectioninfo	@"SHI_REGISTERS=26"
	.align	128
        .global         _ZN2at6native18elementwise_kernelILi128ELi4EZNS0_15gpu_kernel_implINS0_13BinaryFunctorIN3c104HalfES5_S5_NS0_15binary_internal10MulFunctorIfEEEEEEvRNS_18TensorIteratorBaseERKT_EUliE_EEviT1_
        .type           _ZN2at6native18elementwise_kernelILi128ELi4EZNS0_15gpu_kernel_implINS0_13BinaryFunctorIN3c104HalfES5_S5_NS0_15binary_internal10MulFunctorIfEEEEEEvRNS_18TensorIteratorBaseERKT_EUliE_EEviT1_,@function
        .size           _ZN2at6native18elementwise_kernelILi128ELi4EZNS0_15gpu_kernel_implINS0_13BinaryFunctorIN3c104HalfES5_S5_NS0_15binary_internal10MulFunctorIfEEEEEEvRNS_18TensorIteratorBaseERKT_EUliE_EEviT1_,(.L_x_16521 - _ZN2at6native18elementwise_kernelILi128ELi4EZNS0_15gpu_kernel_implINS0_13BinaryFunctorIN3c104HalfES5_S5_NS0_15binary_internal10MulFunctorIfEEEEEEvRNS_18TensorIteratorBaseERKT_EUliE_EEviT1_)
        .other          _ZN2at6native18elementwise_kernelILi128ELi4EZNS0_15gpu_kernel_implINS0_13BinaryFunctorIN3c104HalfES5_S5_NS0_15binary_internal10MulFunctorIfEEEEEEvRNS_18TensorIteratorBaseERKT_EUliE_EEviT1_,@"STO_CUDA_ENTRY STV_DEFAULT"
_ZN2at6native18elementwise_kernelILi128ELi4EZNS0_15gpu_kernel_implINS0_13BinaryFunctorIN3c104HalfES5_S5_NS0_15binary_internal10MulFunctorIfEEEEEEvRNS_18TensorIteratorBaseERKT_EUliE_EEviT1_:
.text._ZN2at6native18elementwise_kernelILi128ELi4EZNS0_15gpu_kernel_implINS0_13BinaryFunctorIN3c104HalfES5_S5_NS0_15binary_internal10MulFunctorIfEEEEEEvRNS_18TensorIteratorBaseERKT_EUliE_EEviT1_:
        /* <DEDUP_REMOVED lines=263> */
.L_x_3361:
        /* <DEDUP_REMOVED lines=21> */
.L_x_3365:
[----:B------:R-:W2:Y:S02]  /*11c0*/  LDG.E.U8 R2, [R2.64] ;  /* 0x0000002402027981 */ /* 0x000ea4000c1e1100 */
[----:B--2---:R-:W0:Y:S02]  /*11d0*/  I2F.U16 R0, R2 ;  /* 0x0000000200007306 */ /* 0x004e240000101000 */
[----:B0-----:R-:W-:-:S04]  /*11e0*/  F2FP.PACK_AB R0, RZ, R0 ;  /* 0x00000000ff00723e */ /* 0x001fc800000000ff */
[----:B------:R-:W-:Y:S01]  /*11f0*/  PRMT R23, R0, 0x7610, R23 ;  /* 0x0000761000177816 */ /* 0x000fe20000000017 */
[----:B------:R-:W-:Y:S05]  /*1200*/  BRA `(.L_x_3367) ;  /* 0x00000ed000007947 */ /* 0x000fea0003800000 */
.L_x_3364:
        /* <DEDUP_REMOVED lines=11> */
.L_x_3369:
[----:B------:R-:W2:Y:S02]  /*12c0*/  LDG.E R2, [R2.64] ;  /* 0x0000002402027981 */ /* 0x000ea4000c1e1900 */
[----:B--2---:R-:W0:Y:S02]  /*12d0*/  I2F R0, R2 ;  /* 0x0000000200007306 */ /* 0x004e240000201400 */
[----:B0-----:R-:W-:-:S04]  /*12e0*/  F2FP.PACK_AB R0, RZ, R0 ;  /* 0x00000000ff00723e */ /* 0x001fc800000000ff */
[----:B------:R-:W-:Y:S01]  /*12f0*/  PRMT R23, R0, 0x7610, R23 ;  /* 0x0000761000177816 */ /* 0x000fe20000000017 */
[----:B------:R-:W-:Y:S05]  /*1300*/  BRA `(.L_x_3367) ;  /* 0x00000dd000007947 */ /* 0x000fea0003800000 */
.L_x_3368:
[----:B------:R-:W2:Y:S02]  /*1310*/  LDG.E.U16 R2, [R2.64] ;  /* 0x0000002402027981 */ /* 0x000ea4000c1e1500 */
[----:B--2---:R-:W0:Y:S02]  /*1320*/  I2F.S16 R0, R2 ;  /* 0x0000000200007306 */ /* 0x004e240000101400 */
[----:B0-----:R-:W-:-:S04]  /*1330*/  F2FP.PACK_AB R0, RZ, R0 ;  /* 0x00000000ff00723e */ /* 0x001fc800000000ff */
[----:B------:R-:W-:Y:S01]  /*1340*/  PRMT R23, R0, 0x7610, R23 ;  /* 0x0000761000177816 */ /* 0x000fe20000000017 */
[----:B------:R-:W-:Y:S05]  /*1350*/  BRA `(.L_x_3367) ;  /* 0x00000d8000007947 */ /* 0x000fea0003800000 */
.L_x_3363:
        /* <DEDUP_REMOVED lines=9> */
.L_x_3371:
[----:B------:R0:W5:Y:S01]  /*13f0*/  LDG.E.U16 R23, [R2.64] ;  /* 0x0000002402177981 */ /* 0x000162000c1e1500 */
[----:B------:R-:W-:Y:S05]  /*1400*/  BRA `(.L_x_3367) ;  /* 0x00000cd000007947 */ /* 0x000fea0003800000 */
.L_x_3370:
        /* <DEDUP_REMOVED lines=9> */
.L_x_3373:
[----:B------:R0:W5:Y:S01]  /*14a0*/  LDG.E.U16 R23, [R2.64] ;  /* 0x0000002402177981 */ /* 0x000162000c1e1500 */
[----:B------:R-:W-:Y:S05]  /*14b0*/  BRA `(.L_x_3367) ;  /* 0x00000c2000007947 */ /* 0x000fea0003800000 */
.L_x_3372:
[----:B------:R-:W2:Y:S02]  /*14c0*/  LDG.E.64 R2, [R2.64] ;  /* 0x0000002402027981 */ /* 0x000ea4000c1e1b00 */
[----:B--2---:R-:W0:Y:S01]  /*14d0*/  F2F.F32.F64 R0, R2 ;  /* 0x0000000200007310 */ /* 0x004e220000301000 */
[----:B------:R-:W0:-:S14]  /*14e0*/  DSETP.GEU.AND P0, PT, |R2|, c[0x2][0x0], PT ;  /* 0x008000000200762a */ /* 0x000e1c0003f0e200 */
[----:B0-----:R-:W-:-:S05]  /*14f0*/  @!P0 FMUL R0, R0, 1.175494350822287508e-38 ;  /* 0x0080000000008820 */ /* 0x001fca0000400000 */
[----:B------:R-:W-:-:S04]  /*1500*/  F2FP.PACK_AB R0, RZ, R0 ;  /* 0x00000000ff00723e */ /* 0x000fc800000000ff */
[----:B------:R-:W-:Y:S01]  /*1510*/  PRMT R23, R0, 0x7610, R23 ;  /* 0x0000761000177816 */ /* 0x000fe20000000017 */
[----:B------:R-:W-:Y:S05]  /*1520*/  BRA `(.L_x_3367) ;  /* 0x00000bb000007947 */ /* 0x000fea0003800000 */
.L_x_3362:
        /* <DEDUP_REMOVED lines=14> */
.L_x_3376:
[----:B------:R-:W2:Y:S02]  /*1610*/  LDG.E.64 R2, [R2.64] ;  /* 0x0000002402027981 */ /* 0x000ea4000c1e1b00 */
[----:B--2---:R-:W0:Y:S01]  /*1620*/  F2F.F32.F64 R0, R2 ;  /* 0x0000000200007310 */ /* 0x004e220000301000 */
[----:B------:R-:W0:-:S14]  /*1630*/  DSETP.GEU.AND P0, PT, |R2|, c[0x2][0x0], PT ;  /* 0x008000000200762a */ /* 0x000e1c0003f0e200 */
[----:B0-----:R-:W-:-:S05]  /*1640*/  @!P0 FMUL R0, R0, 1.175494350822287508e-38 ;  /* 0x0080000000008820 */ /* 0x001fca0000400000 */
[----:B------:R-:W-:-:S04]  /*1650*/  F2FP.PACK_AB R0, RZ, R0 ;  /* 0x00000000ff00723e */ /* 0x000fc800000000ff */
[----:B------:R-:W-:Y:S01]  /*1660*/  PRMT R23, R0, 0x7610, R23 ;  /* 0x0000761000177816 */ /* 0x000fe20000000017 */
[----:B------:R-:W-:Y:S05]  /*1670*/  BRA `(.L_x_3367) ;  /* 0x00000a6000007947 */ /* 0x000fea0003800000 */
.L_x_3375:
        /* <DEDUP_REMOVED lines=28> */
.L_x_3378:
        /* <DEDUP_REMOVED lines=15> */
.L_x_3377:
[----:B------:R-:W2:Y:S02]  /*1930*/  LDG.E.U16 R0, [R2.64] ;  /* 0x0000002402007981 */ /* 0x000ea4000c1e1500 */
[----:B--2---:R-:W-:-:S04]  /*1940*/  PRMT R0, RZ, 0x5410, R0 ;  /* 0x00005410ff007816 */ /* 0x004fc80000000000 */
[----:B------:R-:W-:-:S04]  /*1950*/  F2FP.PACK_AB R0, RZ, R0 ;  /* 0x00000000ff00723e */ /* 0x000fc800000000ff */
[----:B------:R-:W-:Y:S01]  /*1960*/  PRMT R23, R0, 0x7610, R23 ;  /* 0x0000761000177816 */ /* 0x000fe20000000017 */
[----:B------:R-:W-:Y:S05]  /*1970*/  BRA `(.L_x_3367) ;  /* 0x0000076000007947 */ /* 0x000fea0003800000 */
.L_x_3374:
        /* <DEDUP_REMOVED lines=12> */
.L_x_3381:
        /* <DEDUP_REMOVED lines=21> */
.L_x_3385:
[----:B------:R-:W-:Y:S05]  /*1b90*/  BSYNC B1 ;  /* 0x0000000000017941 */ /* 0x000fea0003800000 */
.L_x_3384:
[----:B------:R-:W-:Y:S01]  /*1ba0*/  LEA R3, R0, 0x3b800000, 0x17 ;  /* 0x3b80000000037811 */ /* 0x000fe200078eb8ff */
[----:B------:R-:W-:-:S05]  /*1bb0*/  IMAD.SHL.U32 R0, R2, 0x100000, RZ ;  /* 0x0010000002007824 */ /* 0x000fca00078e00ff */
[----:B------:R-:W-:Y:S02]  /*1bc0*/  LOP3.LUT R0, R3, R0, R4, 0xfe, !PT ;  /* 0x0000000003007212 */ /* 0x000fe400078efe04 */
.L_x_3383:
[----:B------:R-:W-:Y:S05]  /*1bd0*/  BSYNC B0 ;  /* 0x0000000000007941 */ /* 0x000fea0003800000 */
.L_x_3382:
[----:B------:R-:W-:-:S04]  /*1be0*/  F2FP.PACK_AB R0, RZ, R0 ;  /* 0x00000000ff00723e */ /* 0x000fc800000000ff */
[----:B------:R-:W-:Y:S01]  /*1bf0*/  PRMT R23, R0, 0x7610, R23 ;  /* 0x0000761000177816 */ /* 0x000fe20000000017 */
[----:B------:R-:W-:Y:S05]  /*1c00*/  BRA `(.L_x_3367) ;  /* 0x000004d000007947 */ /* 0x000fea0003800000 */
.L_x_3380:
        /* <DEDUP_REMOVED lines=21> */
.L_x_3389:
[----:B------:R-:W-:Y:S05]  /*1d60*/  BSYNC B1 ;  /* 0x0000000000017941 */ /* 0x000fea0003800000 */
.L_x_3388:
[----:B------:R-:W-:Y:S01]  /*1d70*/  LEA R3, R0, 0x37800000, 0x17 ;  /* 0x3780000000037811 */ /* 0x000fe200078eb8ff */
[----:B------:R-:W-:-:S05]  /*1d80*/  IMAD.SHL.U32 R0, R2, 0x200000, RZ ;  /* 0x0020000002007824 */ /* 0x000fca00078e00ff */
[----:B------:R-:W-:Y:S02]  /*1d90*/  LOP3.LUT R0, R3, R0, R4, 0xfe, !PT ;  /* 0x0000000003007212 */ /* 0x000fe400078efe04 */
.L_x_3387:
[----:B------:R-:W-:Y:S05]  /*1da0*/  BSYNC B0 ;  /* 0x0000000000007941 */ /* 0x000fea0003800000 */
.L_x_3386:
[----:B------:R-:W-:-:S04]  /*1db0*/  F2FP.PACK_AB R0, RZ, R0 ;  /* 0x00000000ff00723e */ /* 0x000fc800000000ff */
[----:B------:R-:W-:Y:S01]  /*1dc0*/  PRMT R23, R0, 0x7610, R23 ;  /* 0x0000761000177816 */ /* 0x000fe20000000017 */
[----:B------:R-:W-:Y:S05]  /*1dd0*/  BRA `(.L_x_3367) ;  /* 0x0000030000007947 */ /* 0x000fea0003800000 */
.L_x_3379:
        /* <DEDUP_REMOVED lines=14> */
.L_x_3393:
[----:B------:R-:W-:Y:S05]  /*1ec0*/  BSYNC B0 ;  /* 0x0000000000007941 */ /* 0x000fea0003800000 */
.L_x_3392:
[----:B------:R-:W-:-:S04]  /*1ed0*/  F2FP.PACK_AB R0, RZ, R0 ;  /* 0x00000000ff00723e */ /* 0x000fc800000000ff */
[----:B------:R-:W-:Y:S01]  /*1ee0*/  PRMT R23, R0, 0x7610, R23 ;  /* 0x0000761000177816 */ /* 0x000fe20000000017 */
[----:B------:R-:W-:Y:S05]  /*1ef0*/  BRA `(.L_x_3367) ;  /* 0x000001e000007947 */ /* 0x000fea0003800000 */
.L_x_3366:
        /* <DEDUP_REMOVED lines=21> */
.L_x_3391:
[----:B------:R-:W2:Y:S02]  /*2050*/  LDG.E.64 R2, [R2.64] ;  /* 0x0000002402027981 */ /* 0x000ea4000c1e1b00 */
[----:B--2---:R-:W0:Y:S02]  /*2060*/  I2F.U64 R0, R2 ;  /* 0x0000000200007312 */ /* 0x004e240000301000 */
[----:B0-----:R-:W-:-:S04]  /*2070*/  F2FP.PACK_AB R0, RZ, R0 ;  /* 0x00000000ff00723e */ /* 0x001fc800000000ff */
[----:B------:R-:W-:Y:S01]  /*2080*/  PRMT R23, R0, 0x7610, R23 ;  /* 0x0000761000177816 */ /* 0x000fe20000000017 */
[----:B------:R-:W-:Y:S05]  /*2090*/  BRA `(.L_x_3367) ;  /* 0x0000004000007947 */ /* 0x000fea0003800000 */
.L_x_3390:
[----:B------:R-:W2:Y:S02]  /*20a0*/  LDG.E R2, [R2.64] ;  /* 0x0000002402027981 */ /* 0x000ea4000c1e1900 */
[----:B--2---:R-:W0:Y:S02]  /*20b0*/  I2F.U32 R0, R2 ;  /* 0x0000000200007306 */ /* 0x004e240000201000 */
[----:B0-----:R-:W-:-:S04]  /*20c0*/  F2FP.PACK_AB R0, RZ, R0 ;  /* 0x00000000ff00723e */ /* 0x001fc800000000ff */
[----:B------:R-:W-:Y:S02]  /*20d0*/  PRMT R23, R0, 0x7610, R23 ;  /* 0x0000761000177816 */ /* 0x000fe40000000017 */
.L_x_3367:
        /* <DEDUP_REMOVED lines=18> */
.L_x_3397:
[----:B------:R-:W2:Y:S02]  /*2200*/  LDG.E.U8 R2, [R2.64] ;  /* 0x0000002402027981 */ /* 0x000ea4000c1e1100 */
[----:B--2---:R-:W0:Y:S02]  /*2210*/  I2F.U16 R0, R2 ;  /* 0x0000000200007306 */ /* 0x004e240000101000 */
[----:B0-----:R-:W-:Y:S01]  /*2220*/  F2FP.PACK_AB R0, RZ, R0 ;  /* 0x00000000ff00723e */ /* 0x001fe200000000ff */
[----:B------:R-:W-:Y:S05]  /*2230*/  BRA `(.L_x_3399) ;  /* 0x00000e1000007947 */ /* 0x000fea0003800000 */
.L_x_3396:
        /* <DEDUP_REMOVED lines=10> */
.L_x_3401:
[----:B------:R-:W2:Y:S02]  /*22e0*/  LDG.E R2, [R2.64] ;  /* 0x0000002402027981 */ /* 0x000ea4000c1e1900 */
[----:B--2---:R-:W0:Y:S02]  /*22f0*/  I2F R0, R2 ;  /* 0x0000000200007306 */ /* 0x004e240000201400 */
[----:B0-----:R-:W-:Y:S01]  /*2300*/  F2FP.PACK_AB R0, RZ, R0 ;  /* 0x00000000ff00723e */ /* 0x001fe200000000ff */
[----:B------:R-:W-:Y:S05]  /*2310*/  BRA `(.L_x_3399) ;  /* 0x00000d3000007947 */ /* 0x000fea0003800000 */
.L_x_3400:
[----:B------:R-:W2:Y:S02]  /*2320*/  LDG.E.U16 R2, [R2.64] ;  /* 0x0000002402027981 */ /* 0x000ea4000c1e1500 */
[----:B--2---:R-:W0:Y:S02]  /*2330*/  I2F.S16 R0, R2 ;  /* 0x0000000200007306 */ /* 0x004e240000101400 */
[----:B0-----:R-:W-:Y:S01]  /*2340*/  F2FP.PACK_AB R0, RZ, R0 ;  /* 0x00000000ff00723e */ /* 0x001fe200000000ff */
[----:B------:R-:W-:Y:S05]  /*2350*/  BRA `(.L_x_3399) ;  /* 0x00000cf000007947 */ /* 0x000fea0003800000 */
.L_x_3395:
        /* <DEDUP_REMOVED lines=9> */
.L_x_3403:
[----:B------:R0:W5:Y:S01]  /*23f0*/  LDG.E.U16 R0, [R2.64] ;  /* 0x0000002402007981 */ /* 0x000162000c1e1500 */
[----:B------:R-:W-:Y:S05]  /*2400*/  BRA `(.L_x_3399) ;  /* 0x00000c4000007947 */ /* 0x000fea0003800000 */
.L_x_3402:
        /* <DEDUP_REMOVED lines=9> */
.L_x_3405:
[----:B------:R0:W5:Y:S01]  /*24a0*/  LDG.E.U16 R0, [R2.64] ;  /* 0x0000002402007981 */ /* 0x000162000c1e1500 */
[----:B------:R-:W-:Y:S05]  /*24b0*/  BRA `(.L_x_3399) ;  /* 0x00000b9000007947 */ /* 0x000fea0003800000 */
.L_x_3404:
[----:B------:R-:W2:Y:S02]  /*24c0*/  LDG.E.64 R2, [R2.64] ;  /* 0x0000002402027981 */ /* 0x000ea4000c1e1b00 */
[----:B--2---:R-:W0:Y:S01]  /*24d0*/  F2F.F32.F64 R0, R2 ;  /* 0x0000000200007310 */ /* 0x004e220000301000 */
[----:B------:R-:W0:-:S14]  /*24e0*/  DSETP.GEU.AND P0, PT, |R2|, c[0x2][0x0], PT ;  /* 0x008000000200762a */ /* 0x000e1c0003f0e200 */
[----:B0-----:R-:W-:-:S05]  /*24f0*/  @!P0 FMUL R0, R0, 1.175494350822287508e-38 ;  /* 0x0080000000008820 */ /* 0x001fca0000400000 */
[----:B------:R-:W-:Y:S01]  /*2500*/  F2FP.PACK_AB R0, RZ, R0 ;  /* 0x00000000ff00723e */ /* 0x000fe200000000ff */
[----:B------:R-:W-:Y:S05]  /*2510*/  BRA `(.L_x_3399) ;  /* 0x00000b3000007947 */ /* 0x000fea0003800000 */
.L_x_3394:
        /* <DEDUP_REMOVED lines=13> */
.L_x_3408:
[----:B------:R-:W2:Y:S02]  /*25f0*/  LDG.E.64 R2, [R2.64] ;  /* 0x0000002402027981 */ /* 0x000ea4000c1e1b00 */
[----:B--2---:R-:W0:Y:S01]  /*2600*/  F2F.F32.F64 R0, R2 ;  /* 0x0000000200007310 */ /* 0x004e220000301000 */
[----:B------:R-:W0:-:S14]  /*2610*/  DSETP.GEU.AND P0, PT, |R2|, c[0x2][0x0], PT ;  /* 0x008000000200762a */ /* 0x000e1c0003f0e200 */
[----:B0-----:R-:W-:-:S05]  /*2620*/  @!P0 FMUL R0, R0, 1.175494350822287508e-38 ;  /* 0x0080000000008820 */ /* 0x001fca0000400000 */
[----:B------:R-:W-:Y:S01]  /*2630*/  F2FP.PACK_AB R0, RZ, R0 ;  /* 0x00000000ff00723e */ /* 0x000fe200000000ff */
[----:B------:R-:W-:Y:S05]  /*2640*/  BRA `(.L_x_3399) ;  /* 0x00000a0000007947 */ /* 0x000fea0003800000 */
.L_x_3407:
        /* <DEDUP_REMOVED lines=28> */
.L_x_3410:
        /* <DEDUP_REMOVED lines=15> */
.L_x_3409:
[----:B------:R-:W2:Y:S02]  /*2900*/  LDG.E.U16 R0, [R2.64] ;  /* 0x0000002402007981 */ /* 0x000ea4000c1e1500 */
[----:B--2---:R-:W-:-:S04]  /*2910*/  PRMT R0, RZ, 0x5410, R0 ;  /* 0x00005410ff007816 */ /* 0x004fc80000000000 */
[----:B------:R-:W-:Y:S01]  /*2920*/  F2FP.PACK_AB R0, RZ, R0 ;  /* 0x00000000ff00723e */ /* 0x000fe200000000ff */
[----:B------:R-:W-:Y:S05]  /*2930*/  BRA `(.L_x_3399) ;  /* 0x0000071000007947 */ /* 0x000fea0003800000 */
.L_x_3406:
        /* <DEDUP_REMOVED lines=12> */
.L_x_3413:
        /* <DEDUP_REMOVED lines=21> */
.L_x_3417:
[----:B------:R-:W-:Y:S05]  /*2b50*/  BSYNC B1 ;  /* 0x0000000000017941 */ /* 0x000fea0003800000 */
.L_x_3416:
[----:B------:R-:W-:Y:S01]  /*2b60*/  LEA R3, R0, 0x3b800000, 0x17 ;  /* 0x3b80000000037811 */ /* 0x000fe200078eb8ff */
[----:B------:R-:W-:-:S05]  /*2b70*/  IMAD.SHL.U32 R0, R2, 0x100000, RZ ;  /* 0x0010000002007824 */ /* 0x000fca00078e00ff */
[----:B------:R-:W-:Y:S02]  /*2b80*/  LOP3.LUT R0, R3, R0, R4, 0xfe, !PT ;  /* 0x0000000003007212 */ /* 0x000fe400078efe04 */
.L_x_3415:
[----:B------:R-:W-:Y:S05]  /*2b90*/  BSYNC B0 ;  /* 0x0000000000007941 */ /* 0x000fea0003800000 */
.L_x_3414:
[----:B------:R-:W-:Y:S01]  /*2ba0*/  F2FP.PACK_AB R0, RZ, R0 ;  /* 0x00000000ff00723e */ /* 0x000fe200000000ff */
[----:B------:R-:W-:Y:S05]  /*2bb0*/  BRA `(.L_x_3399) ;  /* 0x0000049000007947 */ /* 0x000fea0003800000 */
.L_x_3412:
        /* <DEDUP_REMOVED lines=21> */
.L_x_3421:
[----:B------:R-:W-:Y:S05]  /*2d10*/  BSYNC B1 ;  /* 0x0000000000017941 */ /* 0x000fea0003800000 */
.L_x_3420:
[----:B------:R-:W-:Y:S01]  /*2d20*/  LEA R3, R0, 0x37800000, 0x17 ;  /* 0x3780000000037811 */ /* 0x000fe200078eb8ff */
[----:B------:R-:W-:-:S05]  /*2d30*/  IMAD.SHL.U32 R0, R2, 0x200000, RZ ;  /* 0x0020000002007824 */ /* 0x000fca00078e00ff */
[----:B------:R-:W-:Y:S02]  /*2d40*/  LOP3.LUT R0, R3, R0, R4, 0xfe, !PT ;  /* 0x0000000003007212 */ /* 0x000fe400078efe04 */
.L_x_3419:
[----:B------:R-:W-:Y:S05]  /*2d50*/  BSYNC B0 ;  /* 0x0000000000007941 */ /* 0x000fea0003800000 */
.L_x_3418:
[----:B------:R-:W-:Y:S01]  /*2d60*/  F2FP.PACK_AB R0, RZ, R0 ;  /* 0x00000000ff00723e */ /* 0x000fe200000000ff */
[----:B------:R-:W-:Y:S05]  /*2d70*/  BRA `(.L_x_3399) ;  /* 0x000002d000007947 */ /* 0x000fea0003800000 */
.L_x_3411:
        /* <DEDUP_REMOVED lines=14> */
.L_x_3425:
[----:B------:R-:W-:Y:S05]  /*2e60*/  BSYNC B0 ;  /* 0x0000000000007941 */ /* 0x000fea0003800000 */
.L_x_3424:
[----:B------:R-:W-:Y:S01]  /*2e70*/  F2FP.PACK_AB R0, RZ, R0 ;  /* 0x00000000ff00723e */ /* 0x000fe200000000ff */
[----:B------:R-:W-:Y:S05]  /*2e80*/  BRA `(.L_x_3399) ;  /* 0x000001c000007947 */ /* 0x000fea0003800000 */
.L_x_3398:
        /* <DEDUP_REMOVED lines=21> */
.L_x_3423:
[----:B------:R-:W2:Y:S02]  /*2fe0*/  LDG.E.64 R2, [R2.64] ;  /* 0x0000002402027981 */ /* 0x000ea4000c1e1b00 */
[----:B--2---:R-:W0:Y:S02]  /*2ff0*/  I2F.U64 R0, R2 ;  /* 0x0000000200007312 */ /* 0x004e240000301000 */
[----:B0-----:R-:W-:Y:S01]  /*3000*/  F2FP.PACK_AB R0, RZ, R0 ;  /* 0x00000000ff00723e */ /* 0x001fe200000000ff */
[----:B------:R-:W-:Y:S05]  /*3010*/  BRA `(.L_x_3399) ;  /* 0x0000003000007947 */ /* 0x000fea0003800000 */
.L_x_3422:
[----:B------:R-:W2:Y:S02]  /*3020*/  LDG.E R2, [R2.64] ;  /* 0x0000002402027981 */ /* 0x000ea4000c1e1900 */
[----:B--2---:R-:W0:Y:S02]  /*3030*/  I2F.U32 R0, R2 ;  /* 0x0000000200007306 */ /* 0x004e240000201000 */
[----:B0-----:R-:W-:-:S06]  /*3040*/  F2FP.PACK_AB R0, RZ, R0 ;  /* 0x00000000ff00723e */ /* 0x001fcc00000000ff */
.L_x_3399:
[----:B0-----:R-:W0:Y:S01]  /*3050*/  LDC.U8 R3, c[0x0][0x3e1] ;  /* 0x0000f840ff037b82 */ /* 0x001e220000000000 */
[----:B-----5:R-:W-:-:S02]  /*3060*/  HADD2.F32 R23, -RZ, R23.H0_H0 ;  /* 0x20000017ff177230 */ /* 0x020fc40000004100 */
[----:B------:R-:W-:-:S05]  /*3070*/  HADD2.F32 R0, -RZ, R0.H0_H0 ;  /* 0x20000000ff007230 */ /* 0x000fca0000004100 */
[----:B------:R-:W-:-:S05]  /*3080*/  FMUL.FTZ R0, R23, R0 ;  /* 0x0000000017007220 */ /* 0x000fca0000410000 */
        /* <DEDUP_REMOVED lines=16> */
.L_x_3429:
[----:B------:R-:W-:-:S06]  /*3190*/  HADD2.F32 R3, -RZ, R0.H0_H0 ;  /* 0x20000000ff037230 */ /* 0x000fcc0000004100 */
[----:B------:R-:W0:Y:S02]  /*31a0*/  F2I.S64.TRUNC R2, R3 ;  /* 0x0000000300027311 */ /* 0x000e24000020d900 */
[----:B0-----:R0:W-:Y:S01]  /*31b0*/  STG.E.U8 [R16.64], R2 ;  /* 0x0000000210007986 */ /* 0x0011e2000c101124 */
[----:B------:R-:W-:Y:S05]  /*31c0*/  BRA `(.L_x_3431) ;  /* 0x00000e4000007947 */ /* 0x000fea0003800000 */
.L_x_3428:
        /* <DEDUP_REMOVED lines=10> */
.L_x_3433:
[----:B------:R-:W-:-:S04]  /*3270*/  HADD2.F32 R0, -RZ, R0.H0_H0 ;  /* 0x20000000ff007230 */ /* 0x000fc80000004100 */
[----:B------:R-:W0:Y:S02]  /*3280*/  F2I.FTZ.TRUNC.NTZ R3, R0 ;  /* 0x0000000000037305 */ /* 0x000e24000021f100 */
[----:B0-----:R0:W-:Y:S01]  /*3290*/  STG.E [R16.64], R3 ;  /* 0x0000000310007986 */ /* 0x0011e2000c101924 */
[----:B------:R-:W-:Y:S05]  /*32a0*/  BRA `(.L_x_3431) ;  /* 0x00000d6000007947 */ /* 0x000fea0003800000 */
.L_x_3432:
[----:B------:R-:W-:-:S04]  /*32b0*/  HADD2.F32 R0, -RZ, R0.H0_H0 ;  /* 0x20000000ff007230 */ /* 0x000fc80000004100 */
[----:B------:R-:W0:Y:S02]  /*32c0*/  F2I.FTZ.TRUNC.NTZ R3, R0 ;  /* 0x0000000000037305 */ /* 0x000e24000021f100 */
[----:B0-----:R0:W-:Y:S01]  /*32d0*/  STG.E.U16 [R16.64], R3 ;  /* 0x0000000310007986 */ /* 0x0011e2000c101524 */
[----:B------:R-:W-:Y:S05]  /*32e0*/  BRA `(.L_x_3431) ;  /* 0x00000d2000007947 */ /* 0x000fea0003800000 */
.L_x_3427:
        /* <DEDUP_REMOVED lines=9> */
.L_x_3435:
[----:B------:R0:W-:Y:S01]  /*3380*/  STG.E.U16 [R16.64], R0 ;  /* 0x0000000010007986 */ /* 0x0001e2000c101524 */
[----:B------:R-:W-:Y:S05]  /*3390*/  BRA `(.L_x_3431) ;  /* 0x00000c7000007947 */ /* 0x000fea0003800000 */
.L_x_3434:
        /* <DEDUP_REMOVED lines=10> */
.L_x_3437:
[----:B------:R-:W-:-:S05]  /*3440*/  HADD2.F32 R0, -RZ, R0.H0_H0 ;  /* 0x20000000ff007230 */ /* 0x000fca0000004100 */
[----:B------:R-:W-:-:S04]  /*3450*/  F2FP.PACK_AB R0, RZ, R0 ;  /* 0x00000000ff00723e */ /* 0x000fc800000000ff */
[----:B------:R-:W-:-:S05]  /*3460*/  PRMT R0, R0, 0x5410, RZ ;  /* 0x0000541000007816 */ /* 0x000fca00000000ff */
[----:B------:R0:W-:Y:S01]  /*3470*/  STG.E [R16.64], R0 ;  /* 0x0000000010007986 */ /* 0x0001e2000c101924 */
[----:B------:R-:W-:Y:S05]  /*3480*/  BRA `(.L_x_3431) ;  /* 0x00000b8000007947 */ /* 0x000fea0003800000 */
.L_x_3436:
[----:B------:R-:W-:-:S05]  /*3490*/  HADD2.F32 R2, -RZ, R0.H0_H0 ;  /* 0x20000000ff027230 */ /* 0x000fca0000004100 */
[----:B------:R-:W-:-:S06]  /*34a0*/  FMUL.FTZ R2, R2, 1 ;  /* 0x3f80000002027820 */ /* 0x000fcc0000410000 */
[----:B------:R-:W0:Y:S02]  /*34b0*/  F2F.F64.F32 R2, R2 ;  /* 0x0000000200027310 */ /* 0x000e240000201800 */
[----:B0-----:R0:W-:Y:S01]  /*34c0*/  STG.E.64 [R16.64], R2 ;  /* 0x0000000210007986 */ /* 0x0011e2000c101b24 */
[----:B------:R-:W-:Y:S05]  /*34d0*/  BRA `(.L_x_3431) ;  /* 0x00000b3000007947 */ /* 0x000fea0003800000 */
.L_x_3426:
        /* <DEDUP_REMOVED lines=13> */
.L_x_3440:
[----:B------:R-:W-:Y:S01]  /*35b0*/  HADD2.F32 R0, -RZ, R0.H0_H0 ;  /* 0x20000000ff007230 */ /* 0x000fe20000004100 */
[----:B------:R-:W-:-:S04]  /*35c0*/  CS2R R6, SRZ ;  /* 0x0000000000067805 */ /* 0x000fc8000001ff00 */
[----:B------:R-:W-:-:S04]  /*35d0*/  FMUL.FTZ R0, R0, 1 ;  /* 0x3f80000000007820 */ /* 0x000fc80000410000 */
[----:B------:R-:W0:Y:S02]  /*35e0*/  F2F.F64.F32 R4, R0 ;  /* 0x0000000000047310 */ /* 0x000e240000201800 */
[----:B0-----:R0:W-:Y:S01]  /*35f0*/  STG.E.128 [R16.64], R4 ;  /* 0x0000000410007986 */ /* 0x0011e2000c101d24 */
[----:B------:R-:W-:Y:S05]  /*3600*/  BRA `(.L_x_3431) ;  /* 0x00000a0000007947 */ /* 0x000fea0003800000 */
.L_x_3439:
        /* <DEDUP_REMOVED lines=21> */
.L_x_3444:
[----:B------:R-:W-:Y:S05]  /*3760*/  BSYNC B0 ;  /* 0x0000000000007941 */ /* 0x000fea0003800000 */
.L_x_3443:
[----:B------:R-:W-:-:S05]  /*3770*/  LOP3.LUT R3, R0, R3, RZ, 0xfc, !PT ;  /* 0x0000000300037212 */ /* 0x000fca00078efcff */
[----:B------:R0:W-:Y:S01]  /*3780*/  STG.E.U8 [R16.64], R3 ;  /* 0x0000000310007986 */ /* 0x0001e2000c101124 */
[----:B------:R-:W-:Y:S05]  /*3790*/  BRA `(.L_x_3431) ;  /* 0x0000087000007947 */ /* 0x000fea0003800000 */
.L_x_3442:
        /* <DEDUP_REMOVED lines=13> */
.L_x_3446:
[----:B------:R-:W-:Y:S01]  /*3870*/  IMAD.MOV.U32 R0, RZ, RZ, 0x7f ;  /* 0x0000007fff007424 */ /* 0x000fe200078e00ff */
[----:B------:R-:W-:-:S04]  /*3880*/  ISETP.GT.U32.AND P0, PT, R2, 0x7f800000, PT ;  /* 0x7f8000000200780c */ /* 0x000fc80003f04070 */
[----:B------:R-:W-:-:S04]  /*3890*/  SEL R0, R0, 0x7c, P0 ;  /* 0x0000007c00007807 */ /* 0x000fc80000000000 */
.L_x_3447:
[----:B------:R-:W-:Y:S05]  /*38a0*/  BSYNC B0 ;  /* 0x0000000000007941 */ /* 0x000fea0003800000 */
.L_x_3445:
[----:B------:R-:W-:-:S04]  /*38b0*/  LOP3.LUT R2, R3, 0x80000000, RZ, 0xc0, !PT ;  /* 0x8000000003027812 */ /* 0x000fc800078ec0ff */
[----:B------:R-:W-:-:S04]  /*38c0*/  SHF.R.U32.HI R3, RZ, 0x18, R2 ;  /* 0x00000018ff037819 */ /* 0x000fc80000011602 */
[----:B------:R-:W-:-:S05]  /*38d0*/  LOP3.LUT R3, R0, R3, RZ, 0xfc, !PT ;  /* 0x0000000300037212 */ /* 0x000fca00078efcff */
[----:B------:R0:W-:Y:S01]  /*38e0*/  STG.E.U8 [R16.64], R3 ;  /* 0x0000000310007986 */ /* 0x0001e2000c101124 */
[----:B------:R-:W-:Y:S05]  /*38f0*/  BRA `(.L_x_3431) ;  /* 0x0000071000007947 */ /* 0x000fea0003800000 */
.L_x_3441:
[----:B------:R-:W-:-:S05]  /*3900*/  HADD2.F32 R0, -RZ, R0.H0_H0 ;  /* 0x20000000ff007230 */ /* 0x000fca0000004100 */
[----:B------:R-:W-:-:S05]  /*3910*/  F2FP.BF16.PACK_AB R0, RZ, R0 ;  /* 0x00000000ff00723e */ /* 0x000fca00000010ff */
[----:B------:R0:W-:Y:S01]  /*3920*/  STG.E.U16 [R16.64], R0 ;  /* 0x0000000010007986 */ /* 0x0001e2000c101524 */
[----:B------:R-:W-:Y:S05]  /*3930*/  BRA `(.L_x_3431) ;  /* 0x000006d000007947 */ /* 0x000fea0003800000 */
.L_x_3438:
        /* <DEDUP_REMOVED lines=12> */
.L_x_3450:
        /* <DEDUP_REMOVED lines=17> */
.L_x_3453:
[----:B------:R-:W-:-:S04]  /*3b10*/  LOP3.LUT R2, R3, 0x80000000, RZ, 0xc0, !PT ;  /* 0x8000000003027812 */ /* 0x000fc800078ec0ff */
[----:B------:R-:W-:-:S04]  /*3b20*/  SHF.R.U32.HI R3, RZ, 0x18, R2 ;  /* 0x00000018ff037819 */ /* 0x000fc80000011602 */
[----:B------:R-:W-:-:S04]  /*3b30*/  LOP3.LUT R0, R0, R3, RZ, 0xfc, !PT ;  /* 0x0000000300007212 */ /* 0x000fc800078efcff */
[----:B------:R-:W-:Y:S02]  /*3b40*/  PRMT R8, R0, 0x7610, R8 ;  /* 0x0000761000087816 */ /* 0x000fe40000000008 */
.L_x_3452:
[----:B------:R-:W-:Y:S05]  /*3b50*/  BSYNC B0 ;  /* 0x0000000000007941 */ /* 0x000fea0003800000 */
.L_x_3451:
[----:B------:R0:W-:Y:S01]  /*3b60*/  STG.E.U8 [R16.64], R8 ;  /* 0x0000000810007986 */ /* 0x0001e2000c101124 */
[----:B------:R-:W-:Y:S05]  /*3b70*/  BRA `(.L_x_3431) ;  /* 0x0000049000007947 */ /* 0x000fea0003800000 */
.L_x_3449:
        /* <DEDUP_REMOVED lines=17> */
.L_x_3456:
[----:B------:R-:W-:-:S04]  /*3c90*/  LOP3.LUT R2, R3, 0x80000000, RZ, 0xc0, !PT ;  /* 0x8000000003027812 */ /* 0x000fc800078ec0ff */
[----:B------:R-:W-:-:S04]  /*3ca0*/  SHF.R.U32.HI R3, RZ, 0x18, R2 ;  /* 0x00000018ff037819 */ /* 0x000fc80000011602 */
[----:B------:R-:W-:-:S04]  /*3cb0*/  LOP3.LUT R0, R0, R3, RZ, 0xfc, !PT ;  /* 0x0000000300007212 */ /* 0x000fc800078efcff */
[----:B------:R-:W-:Y:S02]  /*3cc0*/  PRMT R8, R0, 0x7610, R8 ;  /* 0x0000761000087816 */ /* 0x000fe40000000008 */
.L_x_3455:
[----:B------:R-:W-:Y:S05]  /*3cd0*/  BSYNC B0 ;  /* 0x0000000000007941 */ /* 0x000fea0003800000 */
.L_x_3454:
[----:B------:R0:W-:Y:S01]  /*3ce0*/  STG.E.U8 [R16.64], R8 ;  /* 0x0000000810007986 */ /* 0x0001e2000c101124 */
[----:B------:R-:W-:Y:S05]  /*3cf0*/  BRA `(.L_x_3431) ;  /* 0x0000031000007947 */ /* 0x000fea0003800000 */
.L_x_3448:
        /* <DEDUP_REMOVED lines=22> */
.L_x_3430:
        /* <DEDUP_REMOVED lines=20> */
.L_x_3458:
[----:B------:R-:W-:-:S06]  /*3fa0*/  HADD2.F32 R2, -RZ, R0.H0_H0 ;  /* 0x20000000ff027230 */ /* 0x000fcc0000004100 */
[----:B------:R-:W0:Y:S02]  /*3fb0*/  F2I.U64.TRUNC R2, R2 ;  /* 0x0000000200027311 */ /* 0x000e24000020d800 */
[----:B0-----:R0:W-:Y:S01]  /*3fc0*/  STG.E.64 [R16.64], R2 ;  /* 0x0000000210007986 */ /* 0x0011e2000c101b24 */
[----:B------:R-:W-:Y:S05]  /*3fd0*/  BRA `(.L_x_3431) ;  /* 0x0000003000007947 */ /* 0x000fea0003800000 */
.L_x_3457:
[----:B------:R-:W-:-:S04]  /*3fe0*/  HADD2.F32 R0, -RZ, R0.H0_H0 ;  /* 0x20000000ff007230 */ /* 0x000fc80000004100 */
[----:B------:R-:W0:Y:S02]  /*3ff0*/  F2I.FTZ.U32.TRUNC.NTZ R3, R0 ;  /* 0x0000000000037305 */ /* 0x000e24000021f000 */
[----:B0-----:R0:W-:Y:S02]  /*4000*/  STG.E [R16.64], R3 ;  /* 0x0000000310007986 */ /* 0x0011e4000c101924 */
.L_x_3431:
[----:B------:R-:W-:-:S05]  /*4010*/  IMAD R18, R19, 0x200, R18 ;  /* 0x0000020013127824 */ /* 0x000fca00078e0212 */
[----:B------:R-:W-:Y:S02]  /*4020*/  IADD3 R23, R18, 0x80, RZ ;  /* 0x0000008012177810 */ /* 0x000fe40007ffe0ff */
.L_x_3360:
[----:B------:R-:W-:Y:S05]  /*4030*/  BSYNC B6 ;  /* 0x0000000000067941 */ /* 0x000fea0003800000 */
.L_x_3359:
        /* <DEDUP_REMOVED lines=258> */
.L_x_3461:
        /* <DEDUP_REMOVED lines=21> */
.L_x_3465:
[----:B------:R-:W2:Y:S02]  /*51b0*/  LDG.E.U8 R2, [R2.64] ;  /* 0x0000002402027981 */ /* 0x000ea4000c1e1100 */
[----:B--2---:R-:W0:Y:S02]  /*51c0*/  I2F.U16 R0, R2 ;  /* 0x0000000200007306 */ /* 0x004e240000101000 */
[----:B0-----:R-:W-:-:S04]  /*51d0*/  F2FP.PACK_AB R0, RZ, R0 ;  /* 0x00000000ff00723e */ /* 0x001fc800000000ff */
[----:B------:R-:W-:Y:S01]  /*51e0*/  PRMT R19, R0, 0x7610, R19 ;  /* 0x0000761000137816 */ /* 0x000fe20000000013 */
[----:B------:R-:W-:Y:S05]  /*51f0*/  BRA `(.L_x_3467) ;  /* 0x00000ed000007947 */ /* 0x000fea0003800000 */
.L_x_3464:
        /* <DEDUP_REMOVED lines=11> */
.L_x_3469:
[----:B------:R-:W2:Y:S02]  /*52b0*/  LDG.E R2, [R2.64] ;  /* 0x0000002402027981 */ /* 0x000ea4000c1e1900 */
[----:B--2---:R-:W0:Y:S02]  /*52c0*/  I2F R0, R2 ;  /* 0x0000000200007306 */ /* 0x004e240000201400 */
[----:B0-----:R-:W-:-:S04]  /*52d0*/  F2FP.PACK_AB R0, RZ, R0 ;  /* 0x00000000ff00723e */ /* 0x001fc800000000ff */
[----:B------:R-:W-:Y:S01]  /*52e0*/  PRMT R19, R0, 0x7610, R19 ;  /* 0x0000761000137816 */ /* 0x000fe20000000013 */
[----:B------:R-:W-:Y:S05]  /*52f0*/  BRA `(.L_x_3467) ;  /* 0x00000dd000007947 */ /* 0x000fea0003800000 */
.L_x_3468:
[----:B------:R-:W2:Y:S02]  /*5300*/  LDG.E.U16 R2, [R2.64] ;  /* 0x0000002402027981 */ /* 0x000ea4000c1e1500 */
[----:B--2---:R-:W0:Y:S02]  /*5310*/  I2F.S16 R0, R2 ;  /* 0x0000000200007306 */ /* 0x004e240000101400 */
[----:B0-----:R-:W-:-:S04]  /*5320*/  F2FP.PACK_AB R0, RZ, R0 ;  /* 0x00000000ff00723e */ /* 0x001fc800000000ff */
[----:B------:R-:W-:Y:S01]  /*5330*/  PRMT R19, R0, 0x7610, R19 ;  /* 0x0000761000137816 */ /* 0x000fe20000000013 */
[----:B------:R-:W-:Y:S05]  /*5340*/  BRA `(.L_x_3467) ;  /* 0x00000d8000007947 */ /* 0x000fea0003800000 */
.L_x_3463:
        /* <DEDUP_REMOVED lines=9> */
.L_x_3471:
[----:B------:R0:W5:Y:S01]  /*53e0*/  LDG.E.U16 R19, [R2.64] ;  /* 0x0000002402137981 */ /* 0x000162000c1e1500 */
[----:B------:R-:W-:Y:S05]  /*53f0*/  BRA `(.L_x_3467) ;  /* 0x00000cd000007947 */ /* 0x000fea0003800000 */
.L_x_3470:
        /* <DEDUP_REMOVED lines=9> */
.L_x_3473:
[----:B------:R0:W5:Y:S01]  /*5490*/  LDG.E.U16 R19, [R2.64] ;  /* 0x0000002402137981 */ /* 0x000162000c1e1500 */
[----:B------:R-:W-:Y:S05]  /*54a0*/  BRA `(.L_x_3467) ;  /* 0x00000c2000007947 */ /* 0x000fea0003800000 */
.L_x_3472:
[----:B------:R-:W2:Y:S02]  /*54b0*/  LDG.E.64 R2, [R2.64] ;  /* 0x0000002402027981 */ /* 0x000ea4000c1e1b00 */
[----:B--2---:R-:W0:Y:S01]  /*54c0*/  F2F.F32.F64 R0, R2 ;  /* 0x0000000200007310 */ /* 0x004e220000301000 */
[----:B------:R-:W0:-:S14]  /*54d0*/  DSETP.GEU.AND P0, PT, |R2|, c[0x2][0x0], PT ;  /* 0x008000000200762a */ /* 0x000e1c0003f0e200 */
[----:B0-----:R-:W-:-:S05]  /*54e0*/  @!P0 FMUL R0, R0, 1.175494350822287508e-38 ;  /* 0x0080000000008820 */ /* 0x001fca0000400000 */
[----:B------:R-:W-:-:S04]  /*54f0*/  F2FP.PACK_AB R0, RZ, R0 ;  /* 0x00000000ff00723e */ /* 0x000fc800000000ff */
[----:B------:R-:W-:Y:S01]  /*5500*/  PRMT R19, R0, 0x7610, R19 ;  /* 0x0000761000137816 */ /* 0x000fe20000000013 */
[----:B------:R-:W-:Y:S05]  /*5510*/  BRA `(.L_x_3467) ;  /* 0x00000bb000007947 */ /* 0x000fea0003800000 */
.L_x_3462:
        /* <DEDUP_REMOVED lines=14> */
.L_x_3476:
[----:B------:R-:W2:Y:S02]  /*5600*/  LDG.E.64 R2, [R2.64] ;  /* 0x0000002402027981 */ /* 0x000ea4000c1e1b00 */
[----:B--2---:R-:W0:Y:S01]  /*5610*/  F2F.F32.F64 R0, R2 ;  /* 0x0000000200007310 */ /* 0x004e220000301000 */
[----:B------:R-:W0:-:S14]  /*5620*/  DSETP.GEU.AND P0, PT, |R2|, c[0x2][0x0], PT ;  /* 0x008000000200762a */ /* 0x000e1c0003f0e200 */
[----:B0-----:R-:W-:-:S05]  /*5630*/  @!P0 FMUL R0, R0, 1.175494350822287508e-38 ;  /* 0x0080000000008820 */ /* 0x001fca0000400000 */
[----:B------:R-:W-:-:S04]  /*5640*/  F2FP.PACK_AB R0, RZ, R0 ;  /* 0x00000000ff00723e */ /* 0x000fc800000000ff */
[----:B------:R-:W-:Y:S01]  /*5650*/  PRMT R19, R0, 0x7610, R19 ;  /* 0x0000761000137816 */ /* 0x000fe20000000013 */
[----:B------:R-:W-:Y:S05]  /*5660*/  BRA `(.L_x_3467) ;  /* 0x00000a6000007947 */ /* 0x000fea0003800000 */
.L_x_3475:
        /* <DEDUP_REMOVED lines=28> */
.L_x_3478:
        /* <DEDUP_REMOVED lines=15> */
.L_x_3477:
[----:B------:R-:W2:Y:S02]  /*5920*/  LDG.E.U16 R0, [R2.64] ;  /* 0x0000002402007981 */ /* 0x000ea4000c1e1500 */
[----:B--2---:R-:W-:-:S04]  /*5930*/  PRMT R0, RZ, 0x5410, R0 ;  /* 0x00005410ff007816 */ /* 0x004fc80000000000 */
[----:B------:R-:W-:-:S04]  /*5940*/  F2FP.PACK_AB R0, RZ, R0 ;  /* 0x00000000ff00723e */ /* 0x000fc800000000ff */
[----:B------:R-:W-:Y:S01]  /*5950*/  PRMT R19, R0, 0x7610, R19 ;  /* 0x0000761000137816 */ /* 0x000fe20000000013 */
[----:B------:R-:W-:Y:S05]  /*5960*/  BRA `(.L_x_3467) ;  /* 0x0000076000007947 */ /* 0x000fea0003800000 */
.L_x_3474:
        /* <DEDUP_REMOVED lines=12> */
.L_x_3481:
        /* <DEDUP_REMOVED lines=21> */
.L_x_3485:
[----:B------:R-:W-:Y:S05]  /*5b80*/  BSYNC B1 ;  /* 0x0000000000017941 */ /* 0x000fea0003800000 */
.L_x_3484:
[----:B------:R-:W-:Y:S01]  /*5b90*/  LEA R3, R0, 0x3b800000, 0x17 ;  /* 0x3b80000000037811 */ /* 0x000fe200078eb8ff */
[----:B------:R-:W-:-:S05]  /*5ba0*/  IMAD.SHL.U32 R0, R2, 0x100000, RZ ;  /* 0x0010000002007824 */ /* 0x000fca00078e00ff */
[----:B------:R-:W-:Y:S02]  /*5bb0*/  LOP3.LUT R0, R3, R0, R4, 0xfe, !PT ;  /* 0x0000000003007212 */ /* 0x000fe400078efe04 */
.L_x_3483:
[----:B------:R-:W-:Y:S05]  /*5bc0*/  BSYNC B0 ;  /* 0x0000000000007941 */ /* 0x000fea0003800000 */
.L_x_3482:
[----:B------:R-:W-:-:S04]  /*5bd0*/  F2FP.PACK_AB R0, RZ, R0 ;  /* 0x00000000ff00723e */ /* 0x000fc800000000ff */
[----:B------:R-:W-:Y:S01]  /*5be0*/  PRMT R19, R0, 0x7610, R19 ;  /* 0x0000761000137816 */ /* 0x000fe20000000013 */
[----:B------:R-:W-:Y:S05]  /*5bf0*/  BRA `(.L_x_3467) ;  /* 0x000004d000007947 */ /* 0x000fea0003800000 */
.L_x_3480:
        /* <DEDUP_REMOVED lines=21> */
.L_x_3489:
[----:B------:R-:W-:Y:S05]  /*5d50*/  BSYNC B1 ;  /* 0x0000000000017941 */ /* 0x000fea0003800000 */
.L_x_3488:
[----:B------:R-:W-:Y:S01]  /*5d60*/  LEA R3, R0, 0x37800000, 0x17 ;  /* 0x3780000000037811 */ /* 0x000fe200078eb8ff */
[----:B------:R-:W-:-:S05]  /*5d70*/  IMAD.SHL.U32 R0, R2, 0x200000, RZ ;  /* 0x0020000002007824 */ /* 0x000fca00078e00ff */
[----:B------:R-:W-:Y:S02]  /*5d80*/  LOP3.LUT R0, R3, R0, R4, 0xfe, !PT ;  /* 0x0000000003007212 */ /* 0x000fe400078efe04 */
.L_x_3487:
[----:B------:R-:W-:Y:S05]  /*5d90*/  BSYNC B0 ;  /* 0x0000000000007941 */ /* 0x000fea0003800000 */
.L_x_3486:
[----:B------:R-:W-:-:S04]  /*5da0*/  F2FP.PACK_AB R0, RZ, R0 ;  /* 0x00000000ff00723e */ /* 0x000fc800000000ff */
[----:B------:R-:W-:Y:S01]  /*5db0*/  PRMT R19, R0, 0x7610, R19 ;  /* 0x0000761000137816 */ /* 0x000fe20000000013 */
[----:B------:R-:W-:Y:S05]  /*5dc0*/  BRA `(.L_x_3467) ;  /* 0x0000030000007947 */ /* 0x000fea0003800000 */
.L_x_3479:
        /* <DEDUP_REMOVED lines=14> */
.L_x_3493:
[----:B------:R-:W-:Y:S05]  /*5eb0*/  BSYNC B0 ;  /* 0x0000000000007941 */ /* 0x000fea0003800000 */
.L_x_3492:
[----:B------:R-:W-:-:S04]  /*5ec0*/  F2FP.PACK_AB R0, RZ, R0 ;  /* 0x00000000ff00723e */ /* 0x000fc800000000ff */
[----:B------:R-:W-:Y:S01]  /*5ed0*/  PRMT R19, R0, 0x7610, R19 ;  /* 0x0000761000137816 */ /* 0x000fe20000000013 */
[----:B------:R-:W-:Y:S05]  /*5ee0*/  BRA `(.L_x_3467) ;  /* 0x000001e000007947 */ /* 0x000fea0003800000 */
.L_x_3466:
        /* <DEDUP_REMOVED lines=21> */
.L_x_3491:
[----:B------:R-:W2:Y:S02]  /*6040*/  LDG.E.64 R2, [R2.64] ;  /* 0x0000002402027981 */ /* 0x000ea4000c1e1b00 */
[----:B--2---:R-:W0:Y:S02]  /*6050*/  I2F.U64 R0, R2 ;  /* 0x0000000200007312 */ /* 0x004e240000301000 */
[----:B0-----:R-:W-:-:S04]  /*6060*/  F2FP.PACK_AB R0, RZ, R0 ;  /* 0x00000000ff00723e */ /* 0x001fc800000000ff */
[----:B------:R-:W-:Y:S01]  /*6070*/  PRMT R19, R0, 0x7610, R19 ;  /* 0x0000761000137816 */ /* 0x000fe20000000013 */
[----:B------:R-:W-:Y:S05]  /*6080*/  BRA `(.L_x_3467) ;  /* 0x0000004000007947 */ /* 0x000fea0003800000 */
.L_x_3490:
[----:B------:R-:W2:Y:S02]  /*6090*/  LDG.E R2, [R2.64] ;  /* 0x0000002402027981 */ /* 0x000ea4000c1e1900 */
[----:B--2---:R-:W0:Y:S02]  /*60a0*/  I2F.U32 R0, R2 ;  /* 0x0000000200007306 */ /* 0x004e240000201000 */
[----:B0-----:R-:W-:-:S04]  /*60b0*/  F2FP.PACK_AB R0, RZ, R0 ;  /* 0x00000000ff00723e */ /* 0x001fc800000000ff */
[----:B------:R-:W-:Y:S02]  /*60c0*/  PRMT R19, R0, 0x7610, R19 ;  /* 0x0000761000137816 */ /* 0x000fe40000000013 */
.L_x_3467:
        /* <DEDUP_REMOVED lines=18> */
.L_x_3497:
[----:B------:R-:W2:Y:S02]  /*61f0*/  LDG.E.U8 R2, [R2.64] ;  /* 0x0000002402027981 */ /* 0x000ea4000c1e1100 */
[----:B--2---:R-:W0:Y:S02]  /*6200*/  I2F.U16 R0, R2 ;  /* 0x0000000200007306 */ /* 0x004e240000101000 */
[----:B0-----:R-:W-:Y:S01]  /*6210*/  F2FP.PACK_AB R0, RZ, R0 ;  /* 0x00000000ff00723e */ /* 0x001fe200000000ff */
[----:B------:R-:W-:Y:S05]  /*6220*/  BRA `(.L_x_3499) ;  /* 0x00000e1000007947 */ /* 0x000fea0003800000 */
.L_x_3496:
        /* <DEDUP_REMOVED lines=10> */
.L_x_3501:
[----:B------:R-:W2:Y:S02]  /*62d0*/  LDG.E R2, [R2.64] ;  /* 0x0000002402027981 */ /* 0x000ea4000c1e1900 */
[----:B--2---:R-:W0:Y:S02]  /*62e0*/  I2F R0, R2 ;  /* 0x0000000200007306 */ /* 0x004e240000201400 */
[----:B0-----:R-:W-:Y:S01]  /*62f0*/  F2FP.PACK_AB R0, RZ, R0 ;  /* 0x00000000ff00723e */ /* 0x001fe200000000ff */
[----:B------:R-:W-:Y:S05]  /*6300*/  BRA `(.L_x_3499) ;  /* 0x00000d3000007947 */ /* 0x000fea0003800000 */
.L_x_3500:
[----:B------:R-:W2:Y:S02]  /*6310*/  LDG.E.U16 R2, [R2.64] ;  /* 0x0000002402027981 */ /* 0x000ea4000c1e1500 */
[----:B--2---:R-:W0:Y:S02]  /*6320*/  I2F.S16 R0, R2 ;  /* 0x0000000200007306 */ /* 0x004e240000101400 */
[----:B0-----:R-:W-:Y:S01]  /*6330*/  F2FP.PACK_AB R0, RZ, R0 ;  /* 0x00000000ff00723e */ /* 0x001fe200000000ff */
[----:B------:R-:W-:Y:S05]  /*6340*/  BRA `(.L_x_3499) ;  /* 0x00000cf000007947 */ /* 0x000fea0003800000 */
.L_x_3495:
        /* <DEDUP_REMOVED lines=9> */
.L_x_3503:
[----:B------:R0:W5:Y:S01]  /*63e0*/  LDG.E.U16 R0, [R2.64] ;  /* 0x0000002402007981 */ /* 0x000162000c1e1500 */
[----:B------:R-:W-:Y:S05]  /*63f0*/  BRA `(.L_x_3499) ;  /* 0x00000c4000007947 */ /* 0x000fea0003800000 */
.L_x_3502:
        /* <DEDUP_REMOVED lines=9> */
.L_x_3505:
[----:B------:R0:W5:Y:S01]  /*6490*/  LDG.E.U16 R0, [R2.64] ;  /* 0x0000002402007981 */ /* 0x000162000c1e1500 */
[----:B------:R-:W-:Y:S05]  /*64a0*/  BRA `(.L_x_3499) ;  /* 0x00000b9000007947 */ /* 0x000fea0003800000 */
.L_x_3504:
[----:B------:R-:W2:Y:S02]  /*64b0*/  LDG.E.64 R2, [R2.64] ;  /* 0x0000002402027981 */ /* 0x000ea4000c1e1b00 */
[----:B--2---:R-:W0:Y:S01]  /*64c0*/  F2F.F32.F64 R0, R2 ;  /* 0x0000000200007310 */ /* 0x004e220000301000 */
[----:B------:R-:W0:-:S14]  /*64d0*/  DSETP.GEU.AND P0, PT, |R2|, c[0x2][0x0], PT ;  /* 0x008000000200762a */ /* 0x000e1c0003f0e200 */
[----:B0-----:R-:W-:-:S05]  /*64e0*/  @!P0 FMUL R0, R0, 1.175494350822287508e-38 ;  /* 0x0080000000008820 */ /* 0x001fca0000400000 */
[----:B------:R-:W-:Y:S01]  /*64f0*/  F2FP.PACK_AB R0, RZ, R0 ;  /* 0x00000000ff00723e */ /* 0x000fe200000000ff */
[----:B------:R-:W-:Y:S05]  /*6500*/  BRA `(.L_x_3499) ;  /* 0x00000b3000007947 */ /* 0x000fea0003800000 */
.L_x_3494:
        /* <DEDUP_REMOVED lines=13> */
.L_x_3508:
[----:B------:R-:W2:Y:S02]  /*65e0*/  LDG.E.64 R2, [R2.64] ;  /* 0x0000002402027981 */ /* 0x000ea4000c1e1b00 */
[----:B--2---:R-:W0:Y:S01]  /*65f0*/  F2F.F32.F64 R0, R2 ;  /* 0x0000000200007310 */ /* 0x004e220000301000 */
[----:B------:R-:W0:-:S14]  /*6600*/  DSETP.GEU.AND P0, PT, |R2|, c[0x2][0x0], PT ;  /* 0x008000000200762a */ /* 0x000e1c0003f0e200 */
[----:B0-----:R-:W-:-:S05]  /*6610*/  @!P0 FMUL R0, R0, 1.175494350822287508e-38 ;  /* 0x0080000000008820 */ /* 0x001fca0000400000 */
[----:B------:R-:W-:Y:S01]  /*6620*/  F2FP.PACK_AB R0, RZ, R0 ;  /* 0x00000000ff00723e */ /* 0x000fe200000000ff */
[----:B------:R-:W-:Y:S05]  /*6630*/  BRA `(.L_x_3499) ;  /* 0x00000a0000007947 */ /* 0x000fea0003800000 */
.L_x_3507:
        /* <DEDUP_REMOVED lines=28> */
.L_x_3510:
        /* <DEDUP_REMOVED lines=15> */
.L_x_3509:
[----:B------:R-:W2:Y:S02]  /*68f0*/  LDG.E.U16 R0, [R2.64] ;  /* 0x0000002402007981 */ /* 0x000ea4000c1e1500 */
[----:B--2---:R-:W-:-:S04]  /*6900*/  PRMT R0, RZ, 0x5410, R0 ;  /* 0x00005410ff007816 */ /* 0x004fc80000000000 */
[----:B------:R-:W-:Y:S01]  /*6910*/  F2FP.PACK_AB R0, RZ, R0 ;  /* 0x00000000ff00723e */ /* 0x000fe200000000ff */
[----:B------:R-:W-:Y:S05]  /*6920*/  BRA `(.L_x_3499) ;  /* 0x0000071000007947 */ /* 0x000fea0003800000 */
.L_x_3506:
        /* <DEDUP_REMOVED lines=12> */
.L_x_3513:
        /* <DEDUP_REMOVED lines=21> */
.L_x_3517:
[----:B------:R-:W-:Y:S05]  /*6b40*/  BSYNC B1 ;  /* 0x0000000000017941 */ /* 0x000fea0003800000 */
.L_x_3516:
[----:B------:R-:W-:Y:S01]  /*6b50*/  LEA R3, R0, 0x3b800000, 0x17 ;  /* 0x3b80000000037811 */ /* 0x000fe200078eb8ff */
[----:B------:R-:W-:-:S05]  /*6b60*/  IMAD.SHL.U32 R0, R2, 0x100000, RZ ;  /* 0x0010000002007824 */ /* 0x000fca00078e00ff */
[----:B------:R-:W-:Y:S02]  /*6b70*/  LOP3.LUT R0, R3, R0, R4, 0xfe, !PT ;  /* 0x0000000003007212 */ /* 0x000fe400078efe04 */
.L_x_3515:
[----:B------:R-:W-:Y:S05]  /*6b80*/  BSYNC B0 ;  /* 0x0000000000007941 */ /* 0x000fea0003800000 */
.L_x_3514:
[----:B------:R-:W-:Y:S01]  /*6b90*/  F2FP.PACK_AB R0, RZ, R0 ;  /* 0x00000000ff00723e */ /* 0x000fe200000000ff */
[----:B------:R-:W-:Y:S05]  /*6ba0*/  BRA `(.L_x_3499) ;  /* 0x0000049000007947 */ /* 0x000fea0003800000 */
.L_x_3512:
        /* <DEDUP_REMOVED lines=21> */
.L_x_3521:
[----:B------:R-:W-:Y:S05]  /*6d00*/  BSYNC B1 ;  /* 0x0000000000017941 */ /* 0x000fea0003800000 */
.L_x_3520:
[----:B------:R-:W-:Y:S01]  /*6d10*/  LEA R3, R0, 0x37800000, 0x17 ;  /* 0x3780000000037811 */ /* 0x000fe200078eb8ff */
[----:B------:R-:W-:-:S05]  /*6d20*/  IMAD.SHL.U32 R0, R2, 0x200000, RZ ;  /* 0x0020000002007824 */ /* 0x000fca00078e00ff */
[----:B------:R-:W-:Y:S02]  /*6d30*/  LOP3.LUT R0, R3, R0, R4, 0xfe, !PT ;  /* 0x0000000003007212 */ /* 0x000fe400078efe04 */
.L_x_3519:
[----:B------:R-:W-:Y:S05]  /*6d40*/  BSYNC B0 ;  /* 0x0000000000007941 */ /* 0x000fea0003800000 */
.L_x_3518:
[----:B------:R-:W-:Y:S01]  /*6d50*/  F2FP.PACK_AB R0, RZ, R0 ;  /* 0x00000000ff00723e */ /* 0x000fe200000000ff */
[----:B------:R-:W-:Y:S05]  /*6d60*/  BRA `(.L_x_3499) ;  /* 0x000002d000007947 */ /* 0x000fea0003800000 */
.L_x_3511:
        /* <DEDUP_REMOVED lines=14> */
.L_x_3525:
[----:B------:R-:W-:Y:S05]  /*6e50*/  BSYNC B0 ;  /* 0x0000000000007941 */ /* 0x000fea0003800000 */
.L_x_3524:
[----:B------:R-:W-:Y:S01]  /*6e60*/  F2FP.PACK_AB R0, RZ, R0 ;  /* 0x00000000ff00723e */ /* 0x000fe200000000ff */
[----:B------:R-:W-:Y:S05]  /*6e70*/  BRA `(.L_x_3499) ;  /* 0x000001c000007947 */ /* 0x000fea0003800000 */
.L_x_3498:
        /* <DEDUP_REMOVED lines=21> */
.L_x_3523:
[----:B------:R-:W2:Y:S02]  /*6fd0*/  LDG.E.64 R2, [R2.64] ;  /* 0x0000002402027981 */ /* 0x000ea4000c1e1b00 */
[----:B--2---:R-:W0:Y:S02]  /*6fe0*/  I2F.U64 R0, R2 ;  /* 0x0000000200007312 */ /* 0x004e240000301000 */
[----:B0-----:R-:W-:Y:S01]  /*6ff0*/  F2FP.PACK_AB R0, RZ, R0 ;  /* 0x00000000ff00723e */ /* 0x001fe200000000ff */
[----:B------:R-:W-:Y:S05]  /*7000*/  BRA `(.L_x_3499) ;  /* 0x0000003000007947 */ /* 0x000fea0003800000 */
.L_x_3522:
[----:B------:R-:W2:Y:S02]  /*7010*/  LDG.E R2, [R2.64] ;  /* 0x0000002402027981 */ /* 0x000ea4000c1e1900 */
[----:B--2---:R-:W0:Y:S02]  /*7020*/  I2F.U32 R0, R2 ;  /* 0x0000000200007306 */ /* 0x004e240000201000 */
[----:B0-----:R-:W-:-:S06]  /*7030*/  F2FP.PACK_AB R0, RZ, R0 ;  /* 0x00000000ff00723e */ /* 0x001fcc00000000ff */
.L_x_3499:
        /* <DEDUP_REMOVED lines=20> */
.L_x_3529:
[----:B------:R-:W-:-:S06]  /*7180*/  HADD2.F32 R3, -RZ, R0.H0_H0 ;  /* 0x20000000ff037230 */ /* 0x000fcc0000004100 */
[----:B------:R-:W0:Y:S02]  /*7190*/  F2I.S64.TRUNC R2, R3 ;  /* 0x0000000300027311 */ /* 0x000e24000020d900 */
[----:B0-----:R0:W-:Y:S01]  /*71a0*/  STG.E.U8 [R16.64], R2 ;  /* 0x0000000210007986 */ /* 0x0011e2000c101124 */
[----:B------:R-:W-:Y:S05]  /*71b0*/  BRA `(.L_x_3531) ;  /* 0x00000e4000007947 */ /* 0x000fea0003800000 */
.L_x_3528:
        /* <DEDUP_REMOVED lines=10> */
.L_x_3533:
[----:B------:R-:W-:-:S04]  /*7260*/  HADD2.F32 R0, -RZ, R0.H0_H0 ;  /* 0x20000000ff007230 */ /* 0x000fc80000004100 */
[----:B------:R-:W0:Y:S02]  /*7270*/  F2I.FTZ.TRUNC.NTZ R3, R0 ;  /* 0x0000000000037305 */ /* 0x000e24000021f100 */
[----:B0-----:R0:W-:Y:S01]  /*7280*/  STG.E [R16.64], R3 ;  /* 0x0000000310007986 */ /* 0x0011e2000c101924 */
[----:B------:R-:W-:Y:S05]  /*7290*/  BRA `(.L_x_3531) ;  /* 0x00000d6000007947 */ /* 0x000fea0003800000 */
.L_x_3532:
[----:B------:R-:W-:-:S04]  /*72a0*/  HADD2.F32 R0, -RZ, R0.H0_H0 ;  /* 0x20000000ff007230 */ /* 0x000fc80000004100 */
[----:B------:R-:W0:Y:S02]  /*72b0*/  F2I.FTZ.TRUNC.NTZ R3, R0 ;  /* 0x0000000000037305 */ /* 0x000e24000021f100 */
[----:B0-----:R0:W-:Y:S01]  /*72c0*/  STG.E.U16 [R16.64], R3 ;  /* 0x0000000310007986 */ /* 0x0011e2000c101524 */
[----:B------:R-:W-:Y:S05]  /*72d0*/  BRA `(.L_x_3531) ;  /* 0x00000d2000007947 */ /* 0x000fea0003800000 */
.L_x_3527:
        /* <DEDUP_REMOVED lines=9> */
.L_x_3535:
[----:B------:R0:W-:Y:S01]  /*7370*/  STG.E.U16 [R16.64], R0 ;  /* 0x0000000010007986 */ /* 0x0001e2000c101524 */
[----:B------:R-:W-:Y:S05]  /*7380*/  BRA `(.L_x_3531) ;  /* 0x00000c7000007947 */ /* 0x000fea0003800000 */
.L_x_3534:
        /* <DEDUP_REMOVED lines=10> */
.L_x_3537:
[----:B------:R-:W-:-:S05]  /*7430*/  HADD2.F32 R0, -RZ, R0.H0_H0 ;  /* 0x20000000ff007230 */ /* 0x000fca0000004100 */
[----:B------:R-:W-:-:S04]  /*7440*/  F2FP.PACK_AB R0, RZ, R0 ;  /* 0x00000000ff00723e */ /* 0x000fc800000000ff */
[----:B------:R-:W-:-:S05]  /*7450*/  PRMT R0, R0, 0x5410, RZ ;  /* 0x0000541000007816 */ /* 0x000fca00000000ff */
[----:B------:R0:W-:Y:S01]  /*7460*/  STG.E [R16.64], R0 ;  /* 0x0000000010007986 */ /* 0x0001e2000c101924 */
[----:B------:R-:W-:Y:S05]  /*7470*/  BRA `(.L_x_3531) ;  /* 0x00000b8000007947 */ /* 0x000fea0003800000 */
.L_x_3536:
[----:B------:R-:W-:-:S05]  /*7480*/  HADD2.F32 R2, -RZ, R0.H0_H0 ;  /* 0x20000000ff027230 */ /* 0x000fca0000004100 */
[----:B------:R-:W-:-:S06]  /*7490*/  FMUL.FTZ R2, R2, 1 ;  /* 0x3f80000002027820 */ /* 0x000fcc0000410000 */
[----:B------:R-:W0:Y:S02]  /*74a0*/  F2F.F64.F32 R2, R2 ;  /* 0x0000000200027310 */ /* 0x000e240000201800 */
[----:B0-----:R0:W-:Y:S01]  /*74b0*/  STG.E.64 [R16.64], R2 ;  /* 0x0000000210007986 */ /* 0x0011e2000c101b24 */
[----:B------:R-:W-:Y:S05]  /*74c0*/  BRA `(.L_x_3531) ;  /* 0x00000b3000007947 */ /* 0x000fea0003800000 */
.L_x_3526:
        /* <DEDUP_REMOVED lines=13> */
.L_x_3540:
[----:B------:R-:W-:Y:S01]  /*75a0*/  HADD2.F32 R0, -RZ, R0.H0_H0 ;  /* 0x20000000ff007230 */ /* 0x000fe20000004100 */
[----:B------:R-:W-:-:S04]  /*75b0*/  CS2R R6, SRZ ;  /* 0x0000000000067805 */ /* 0x000fc8000001ff00 */
[----:B------:R-:W-:-:S04]  /*75c0*/  FMUL.FTZ R0, R0, 1 ;  /* 0x3f80000000007820 */ /* 0x000fc80000410000 */
[----:B------:R-:W0:Y:S02]  /*75d0*/  F2F.F64.F32 R4, R0 ;  /* 0x0000000000047310 */ /* 0x000e240000201800 */
[----:B0-----:R0:W-:Y:S01]  /*75e0*/  STG.E.128 [R16.64], R4 ;  /* 0x0000000410007986 */ /* 0x0011e2000c101d24 */
[----:B------:R-:W-:Y:S05]  /*75f0*/  BRA `(.L_x_3531) ;  /* 0x00000a0000007947 */ /* 0x000fea0003800000 */
.L_x_3539:
        /* <DEDUP_REMOVED lines=21> */
.L_x_3544:
[----:B------:R-:W-:Y:S05]  /*7750*/  BSYNC B0 ;  /* 0x0000000000007941 */ /* 0x000fea0003800000 */
.L_x_3543:
[----:B------:R-:W-:-:S05]  /*7760*/  LOP3.LUT R3, R0, R3, RZ, 0xfc, !PT ;  /* 0x0000000300037212 */ /* 0x000fca00078efcff */
[----:B------:R0:W-:Y:S01]  /*7770*/  STG.E.U8 [R16.64], R3 ;  /* 0x0000000310007986 */ /* 0x0001e2000c101124 */
[----:B------:R-:W-:Y:S05]  /*7780*/  BRA `(.L_x_3531) ;  /* 0x0000087000007947 */ /* 0x000fea0003800000 */
.L_x_3542:
        /* <DEDUP_REMOVED lines=13> */
.L_x_3546:
[----:B------:R-:W-:Y:S01]  /*7860*/  IMAD.MOV.U32 R0, RZ, RZ, 0x7f ;  /* 0x0000007fff007424 */ /* 0x000fe200078e00ff */
[----:B------:R-:W-:-:S04]  /*7870*/  ISETP.GT.U32.AND P0, PT, R2, 0x7f800000, PT ;  /* 0x7f8000000200780c */ /* 0x000fc80003f04070 */
[----:B------:R-:W-:-:S04]  /*7880*/  SEL R0, R0, 0x7c, P0 ;  /* 0x0000007c00007807 */ /* 0x000fc80000000000 */
.L_x_3547:
[----:B------:R-:W-:Y:S05]  /*7890*/  BSYNC B0 ;  /* 0x0000000000007941 */ /* 0x000fea0003800000 */
.L_x_3545:
[----:B------:R-:W-:-:S04]  /*78a0*/  LOP3.LUT R2, R3, 0x80000000, RZ, 0xc0, !PT ;  /* 0x8000000003027812 */ /* 0x000fc800078ec0ff */
[----:B------:R-:W-:-:S04]  /*78b0*/  SHF.R.U32.HI R3, RZ, 0x18, R2 ;  /* 0x00000018ff037819 */ /* 0x000fc80000011602 */
[----:B------:R-:W-:-:S05]  /*78c0*/  LOP3.LUT R3, R0, R3, RZ, 0xfc, !PT ;  /* 0x0000000300037212 */ /* 0x000fca00078efcff */
[----:B------:R0:W-:Y:S01]  /*78d0*/  STG.E.U8 [R16.64], R3 ;  /* 0x0000000310007986 */ /* 0x0001e2000c101124 */
[----:B------:R-:W-:Y:S05]  /*78e0*/  BRA `(.L_x_3531) ;  /* 0x0000071000007947 */ /* 0x000fea0003800000 */
.L_x_3541:
[----:B------:R-:W-:-:S05]  /*78f0*/  HADD2.F32 R0, -RZ, R0.H0_H0 ;  /* 0x20000000ff007230 */ /* 0x000fca0000004100 */
[----:B------:R-:W-:-:S05]  /*7900*/  F2FP.BF16.PACK_AB R0, RZ, R0 ;  /* 0x00000000ff00723e */ /* 0x000fca00000010ff */
[----:B------:R0:W-:Y:S01]  /*7910*/  STG.E.U16 [R16.64], R0 ;  /* 0x0000000010007986 */ /* 0x0001e2000c101524 */
[----:B------:R-:W-:Y:S05]  /*7920*/  BRA `(.L_x_3531) ;  /* 0x000006d000007947 */ /* 0x000fea0003800000 */
.L_x_3538:
        /* <DEDUP_REMOVED lines=12> */
.L_x_3550:
        /* <DEDUP_REMOVED lines=17> */
.L_x_3553:
[----:B------:R-:W-:-:S04]  /*7b00*/  LOP3.LUT R2, R3, 0x80000000, RZ, 0xc0, !PT ;  /* 0x8000000003027812 */ /* 0x000fc800078ec0ff */
[----:B------:R-:W-:-:S04]  /*7b10*/  SHF.R.U32.HI R3, RZ, 0x18, R2 ;  /* 0x00000018ff037819 */ /* 0x000fc80000011602 */
[----:B------:R-:W-:-:S04]  /*7b20*/  LOP3.LUT R0, R0, R3, RZ, 0xfc, !PT ;  /* 0x0000000300007212 */ /* 0x000fc800078efcff */
[----:B------:R-:W-:Y:S02]  /*7b30*/  PRMT R8, R0, 0x7610, R8 ;  /* 0x0000761000087816 */ /* 0x000fe40000000008 */
.L_x_3552:
[----:B------:R-:W-:Y:S05]  /*7b40*/  BSYNC B0 ;  /* 0x0000000000007941 */ /* 0x000fea0003800000 */
.L_x_3551:
[----:B------:R0:W-:Y:S01]  /*7b50*/  STG.E.U8 [R16.64], R8 ;  /* 0x0000000810007986 */ /* 0x0001e2000c101124 */
[----:B------:R-:W-:Y:S05]  /*7b60*/  BRA `(.L_x_3531) ;  /* 0x0000049000007947 */ /* 0x000fea0003800000 */
.L_x_3549:
        /* <DEDUP_REMOVED lines=17> */
.L_x_3556:
[----:B------:R-:W-:-:S04]  /*7c80*/  LOP3.LUT R2, R3, 0x80000000, RZ, 0xc0, !PT ;  /* 0x8000000003027812 */ /* 0x000fc800078ec0ff */
[----:B------:R-:W-:-:S04]  /*7c90*/  SHF.R.U32.HI R3, RZ, 0x18, R2 ;  /* 0x00000018ff037819 */ /* 0x000fc80000011602 */
[----:B------:R-:W-:-:S04]  /*7ca0*/  LOP3.LUT R0, R0, R3, RZ, 0xfc, !PT ;  /* 0x0000000300007212 */ /* 0x000fc800078efcff */
[----:B------:R-:W-:Y:S02]  /*7cb0*/  PRMT R8, R0, 0x7610, R8 ;  /* 0x0000761000087816 */ /* 0x000fe40000000008 */
.L_x_3555:
[----:B------:R-:W-:Y:S05]  /*7cc0*/  BSYNC B0 ;  /* 0x0000000000007941 */ /* 0x000fea0003800000 */
.L_x_3554:
[----:B------:R0:W-:Y:S01]  /*7cd0*/  STG.E.U8 [R16.64], R8 ;  /* 0x0000000810007986 */ /* 0x0001e2000c101124 */
[----:B------:R-:W-:Y:S05]  /*7ce0*/  BRA `(.L_x_3531) ;  /* 0x0000031000007947 */ /* 0x000fea0003800000 */
.L_x_3548:
        /* <DEDUP_REMOVED lines=22> */
.L_x_3530:
        /* <DEDUP_REMOVED lines=20> */
.L_x_3558:
[----:B------:R-:W-:-:S06]  /*7f90*/  HADD2.F32 R2, -RZ, R0.H0_H0 ;  /* 0x20000000ff027230 */ /* 0x000fcc0000004100 */
[----:B------:R-:W0:Y:S02]  /*7fa0*/  F2I.U64.TRUNC R2, R2 ;  /* 0x0000000200027311 */ /* 0x000e24000020d800 */
[----:B0-----:R0:W-:Y:S01]  /*7fb0*/  STG.E.64 [R16.64], R2 ;  /* 0x0000000210007986 */ /* 0x0011e2000c101b24 */
[----:B------:R-:W-:Y:S05]  /*7fc0*/  BRA `(.L_x_3531) ;  /* 0x0000003000007947 */ /* 0x000fea0003800000 */
.L_x_3557:
[----:B------:R-:W-:-:S04]  /*7fd0*/  HADD2.F32 R0, -RZ, R0.H0_H0 ;  /* 0x20000000ff007230 */ /* 0x000fc80000004100 */
[----:B------:R-:W0:Y:S02]  /*7fe0*/  F2I.FTZ.U32.TRUNC.NTZ R3, R0 ;  /* 0x0000000000037305 */ /* 0x000e24000021f000 */
[----:B0-----:R0:W-:Y:S02]  /*7ff0*/  STG.E [R16.64], R3 ;  /* 0x0000000310007986 */ /* 0x0011e4000c101924 */
.L_x_3531:
        /* <DEDUP_REMOVED lines=258> */
.L_x_3559:
        /* <DEDUP_REMOVED lines=21> */
.L_x_3563:
[----:B------:R-:W2:Y:S02]  /*9170*/  LDG.E.U8 R2, [R2.64] ;  /* 0x0000002402027981 */ /* 0x000ea4000c1e1100 */
[----:B--2---:R-:W0:Y:S02]  /*9180*/  I2F.U16 R0, R2 ;  /* 0x0000000200007306 */ /* 0x004e240000101000 */
[----:B0-----:R-:W-:-:S04]  /*9190*/  F2FP.PACK_AB R0, RZ, R0 ;  /* 0x00000000ff00723e */ /* 0x001fc800000000ff */
[----:B------:R-:W-:Y:S01]  /*91a0*/  PRMT R19, R0, 0x7610, R19 ;  /* 0x0000761000137816 */ /* 0x000fe20000000013 */
[----:B------:R-:W-:Y:S05]  /*91b0*/  BRA `(.L_x_3565) ;  /* 0x00000ed000007947 */ /* 0x000fea0003800000 */
.L_x_3562:
        /* <DEDUP_REMOVED lines=11> */
.L_x_3567:
[----:B------:R-:W2:Y:S02]  /*9270*/  LDG.E R2, [R2.64] ;  /* 0x0000002402027981 */ /* 0x000ea4000c1e1900 */
[----:B--2---:R-:W0:Y:S02]  /*9280*/  I2F R0, R2 ;  /* 0x0000000200007306 */ /* 0x004e240000201400 */
[----:B0-----:R-:W-:-:S04]  /*9290*/  F2FP.PACK_AB R0, RZ, R0 ;  /* 0x00000000ff00723e */ /* 0x001fc800000000ff */
[----:B------:R-:W-:Y:S01]  /*92a0*/  PRMT R19, R0, 0x7610, R19 ;  /* 0x0000761000137816 */ /* 0x000fe20000000013 */
[----:B------:R-:W-:Y:S05]  /*92b0*/  BRA `(.L_x_3565) ;  /* 0x00000dd000007947 */ /* 0x000fea0003800000 */
.L_x_3566:
[----:B------:R-:W2:Y:S02]  /*92c0*/  LDG.E.U16 R2, [R2.64] ;  /* 0x0000002402027981 */ /* 0x000ea4000c1e1500 */
[----:B--2---:R-:W0:Y:S02]  /*92d0*/  I2F.S16 R0, R2 ;  /* 0x0000000200007306 */ /* 0x004e240000101400 */
[----:B0-----:R-:W-:-:S04]  /*92e0*/  F2FP.PACK_AB R0, RZ, R0 ;  /* 0x00000000ff00723e */ /* 0x001fc800000000ff */
[----:B------:R-:W-:Y:S01]  /*92f0*/  PRMT R19, R0, 0x7610, R19 ;  /* 0x0000761000137816 */ /* 0x000fe20000000013 */
[----:B------:R-:W-:Y:S05]  /*9300*/  BRA `(.L_x_3565) ;  /* 0x00000d8000007947 */ /* 0x000fea0003800000 */
.L_x_3561:
        /* <DEDUP_REMOVED lines=9> */
.L_x_3569:
[----:B------:R0:W5:Y:S01]  /*93a0*/  LDG.E.U16 R19, [R2.64] ;  /* 0x0000002402137981 */ /* 0x000162000c1e1500 */
[----:B------:R-:W-:Y:S05]  /*93b0*/  BRA `(.L_x_3565) ;  /* 0x00000cd000007947 */ /* 0x000fea0003800000 */
.L_x_3568:
        /* <DEDUP_REMOVED lines=9> */
.L_x_3571:
[----:B------:R0:W5:Y:S01]  /*9450*/  LDG.E.U16 R19, [R2.64] ;  /* 0x0000002402137981 */ /* 0x000162000c1e1500 */
[----:B------:R-:W-:Y:S05]  /*9460*/  BRA `(.L_x_3565) ;  /* 0x00000c2000007947 */ /* 0x000fea0003800000 */
.L_x_3570:
[----:B------:R-:W2:Y:S02]  /*9470*/  LDG.E.64 R2, [R2.64] ;  /* 0x0000002402027981 */ /* 0x000ea4000c1e1b00 */
[----:B--2---:R-:W0:Y:S01]  /*9480*/  F2F.F32.F64 R0, R2 ;  /* 0x0000000200007310 */ /* 0x004e220000301000 */
[----:B------:R-:W0:-:S14]  /*9490*/  DSETP.GEU.AND P0, PT, |R2|, c[0x2][0x0], PT ;  /* 0x008000000200762a */ /* 0x000e1c0003f0e200 */
[----:B0-----:R-:W-:-:S05]  /*94a0*/  @!P0 FMUL R0, R0, 1.175494350822287508e-38 ;  /* 0x0080000000008820 */ /* 0x001fca0000400000 */
[----:B------:R-:W-:-:S04]  /*94b0*/  F2FP.PACK_AB R0, RZ, R0 ;  /* 0x00000000ff00723e */ /* 0x000fc800000000ff */
[----:B------:R-:W-:Y:S01]  /*94c0*/  PRMT R19, R0, 0x7610, R19 ;  /* 0x0000761000137816 */ /* 0x000fe20000000013 */
[----:B------:R-:W-:Y:S05]  /*94d0*/  BRA `(.L_x_3565) ;  /* 0x00000bb000007947 */ /* 0x000fea0003800000 */
.L_x_3560:
        /* <DEDUP_REMOVED lines=14> */
.L_x_3574:
[----:B------:R-:W2:Y:S02]  /*95c0*/  LDG.E.64 R2, [R2.64] ;  /* 0x0000002402027981 */ /* 0x000ea4000c1e1b00 */
[----:B--2---:R-:W0:Y:S01]  /*95d0*/  F2F.F32.F64 R0, R2 ;  /* 0x0000000200007310 */ /* 0x004e220000301000 */
[----:B------:R-:W0:-:S14]  /*95e0*/  DSETP.GEU.AND P0, PT, |R2|, c[0x2][0x0], PT ;  /* 0x008000000200762a */ /* 0x000e1c0003f0e200 */
[----:B0-----:R-:W-:-:S05]  /*95f0*/  @!P0 FMUL R0, R0, 1.175494350822287508e-38 ;  /* 0x0080000000008820 */ /* 0x001fca0000400000 */
[----:B------:R-:W-:-:S04]  /*9600*/  F2FP.PACK_AB R0, RZ, R0 ;  /* 0x00000000ff00723e */ /* 0x000fc800000000ff */
[----:B------:R-:W-:Y:S01]  /*9610*/  PRMT R19, R0, 0x7610, R19 ;  /* 0x0000761000137816 */ /* 0x000fe20000000013 */
[----:B------:R-:W-:Y:S05]  /*9620*/  BRA `(.L_x_3565) ;  /* 0x00000a6000007947 */ /* 0x000fea0003800000 */
.L_x_3573:
        /* <DEDUP_REMOVED lines=28> */
.L_x_3576:
        /* <DEDUP_REMOVED lines=15> */
.L_x_3575:
[----:B------:R-:W2:Y:S02]  /*98e0*/  LDG.E.U16 R0, [R2.64] ;  /* 0x0000002402007981 */ /* 0x000ea4000c1e1500 */
[----:B--2---:R-:W-:-:S04]  /*98f0*/  PRMT R0, RZ, 0x5410, R0 ;  /* 0x00005410ff007816 */ /* 0x004fc80000000000 */
[----:B------:R-:W-:-:S04]  /*9900*/  F2FP.PACK_AB R0, RZ, R0 ;  /* 0x00000000ff00723e */ /* 0x000fc800000000ff */
[----:B------:R-:W-:Y:S01]  /*9910*/  PRMT R19, R0, 0x7610, R19 ;  /* 0x0000761000137816 */ /* 0x000fe20000000013 */
[----:B------:R-:W-:Y:S05]  /*9920*/  BRA `(.L_x_3565) ;  /* 0x0000076000007947 */ /* 0x000fea0003800000 */
.L_x_3572:
        /* <DEDUP_REMOVED lines=12> */
.L_x_3579:
        /* <DEDUP_REMOVED lines=21> */
.L_x_3583:
[----:B------:R-:W-:Y:S05]  /*9b40*/  BSYNC B1 ;  /* 0x0000000000017941 */ /* 0x000fea0003800000 */
.L_x_3582:
[----:B------:R-:W-:Y:S01]  /*9b50*/  LEA R3, R0, 0x3b800000, 0x17 ;  /* 0x3b80000000037811 */ /* 0x000fe200078eb8ff */
[----:B------:R-:W-:-:S05]  /*9b60*/  IMAD.SHL.U32 R0, R2, 0x100000, RZ ;  /* 0x0010000002007824 */ /* 0x000fca00078e00ff */
[----:B------:R-:W-:Y:S02]  /*9b70*/  LOP3.LUT R0, R3, R0, R4, 0xfe, !PT ;  /* 0x0000000003007212 */ /* 0x000fe400078efe04 */
.L_x_3581:
[----:B------:R-:W-:Y:S05]  /*9b80*/  BSYNC B0 ;  /* 0x0000000000007941 */ /* 0x000fea0003800000 */
.L_x_3580:
[----:B------:R-:W-:-:S04]  /*9b90*/  F2FP.PACK_AB R0, RZ, R0 ;  /* 0x00000000ff00723e */ /* 0x000fc800000000ff */
[----:B------:R-:W-:Y:S01]  /*9ba0*/  PRMT R19, R0, 0x7610, R19 ;  /* 0x0000761000137816 */ /* 0x000fe20000000013 */
[----:B------:R-:W-:Y:S05]  /*9bb0*/  BRA `(.L_x_3565) ;  /* 0x000004d000007947 */ /* 0x000fea0003800000 */
.L_x_3578:
        /* <DEDUP_REMOVED lines=21> */
.L_x_3587:
[----:B------:R-:W-:Y:S05]  /*9d10*/  BSYNC B1 ;  /* 0x0000000000017941 */ /* 0x000fea0003800000 */
.L_x_3586:
[----:B------:R-:W-:Y:S01]  /*9d20*/  LEA R3, R0, 0x37800000, 0x17 ;  /* 0x3780000000037811 */ /* 0x000fe200078eb8ff */
[----:B------:R-:W-:-:S05]  /*9d30*/  IMAD.SHL.U32 R0, R2, 0x200000, RZ ;  /* 0x0020000002007824 */ /* 0x000fca00078e00ff */
[----:B------:R-:W-:Y:S02]  /*9d40*/  LOP3.LUT R0, R3, R0, R4, 0xfe, !PT ;  /* 0x0000000003007212 */ /* 0x000fe400078efe04 */
.L_x_3585:
[----:B------:R-:W-:Y:S05]  /*9d50*/  BSYNC B0 ;  /* 0x0000000000007941 */ /* 0x000fea0003800000 */
.L_x_3584:
[----:B------:R-:W-:-:S04]  /*9d60*/  F2FP.PACK_AB R0, RZ, R0 ;  /* 0x00000000ff00723e */ /* 0x000fc800000000ff */
[----:B------:R-:W-:Y:S01]  /*9d70*/  PRMT R19, R0, 0x7610, R19 ;  /* 0x0000761000137816 */ /* 0x000fe20000000013 */
[----:B------:R-:W-:Y:S05]  /*9d80*/  BRA `(.L_x_3565) ;  /* 0x0000030000007947 */ /* 0x000fea0003800000 */
.L_x_3577:
        /* <DEDUP_REMOVED lines=14> */
.L_x_3591:
[----:B------:R-:W-:Y:S05]  /*9e70*/  BSYNC B0 ;  /* 0x0000000000007941 */ /* 0x000fea0003800000 */
.L_x_3590:
[----:B------:R-:W-:-:S04]  /*9e80*/  F2FP.PACK_AB R0, RZ, R0 ;  /* 0x00000000ff00723e */ /* 0x000fc800000000ff */
[----:B------:R-:W-:Y:S01]  /*9e90*/  PRMT R19, R0, 0x7610, R19 ;  /* 0x0000761000137816 */ /* 0x000fe20000000013 */
[----:B------:R-:W-:Y:S05]  /*9ea0*/  BRA `(.L_x_3565) ;  /* 0x000001e000007947 */ /* 0x000fea0003800000 */
.L_x_3564:
        /* <DEDUP_REMOVED lines=21> */
.L_x_3589:
[----:B------:R-:W2:Y:S02]  /*a000*/  LDG.E.64 R2, [R2.64] ;  /* 0x0000002402027981 */ /* 0x000ea4000c1e1b00 */
[----:B--2---:R-:W0:Y:S02]  /*a010*/  I2F.U64 R0, R2 ;  /* 0x0000000200007312 */ /* 0x004e240000301000 */
[----:B0-----:R-:W-:-:S04]  /*a020*/  F2FP.PACK_AB R0, RZ, R0 ;  /* 0x00000000ff00723e */ /* 0x001fc800000000ff */
[----:B------:R-:W-:Y:S01]  /*a030*/  PRMT R19, R0, 0x7610, R19 ;  /* 0x0000761000137816 */ /* 0x000fe20000000013 */
[----:B------:R-:W-:Y:S05]  /*a040*/  BRA `(.L_x_3565) ;  /* 0x0000004000007947 */ /* 0x000fea0003800000 */
.L_x_3588:
[----:B------:R-:W2:Y:S02]  /*a050*/  LDG.E R2, [R2.64] ;  /* 0x0000002402027981 */ /* 0x000ea4000c1e1900 */
[----:B--2---:R-:W0:Y:S02]  /*a060*/  I2F.U32 R0, R2 ;  /* 0x0000000200007306 */ /* 0x004e240000201000 */
[----:B0-----:R-:W-:-:S04]  /*a070*/  F2FP.PACK_AB R0, RZ, R0 ;  /* 0x00000000ff00723e */ /* 0x001fc800000000ff */
[----:B------:R-:W-:Y:S02]  /*a080*/  PRMT R19, R0, 0x7610, R19 ;  /* 0x0000761000137816 */ /* 0x000fe40000000013 */
.L_x_3565:
        /* <DEDUP_REMOVED lines=18> */
.L_x_3595:
[----:B------:R-:W2:Y:S02]  /*a1b0*/  LDG.E.U8 R2, [R2.64] ;  /* 0x0000002402027981 */ /* 0x000ea4000c1e1100 */
[----:B--2---:R-:W0:Y:S02]  /*a1c0*/  I2F.U16 R0, R2 ;  /* 0x0000000200007306 */ /* 0x004e240000101000 */
[----:B0-----:R-:W-:Y:S01]  /*a1d0*/  F2FP.PACK_AB R0, RZ, R0 ;  /* 0x00000000ff00723e */ /* 0x001fe200000000ff */
[----:B------:R-:W-:Y:S05]  /*a1e0*/  BRA `(.L_x_3597) ;  /* 0x00000e1000007947 */ /* 0x000fea0003800000 */
.L_x_3594:
        /* <DEDUP_REMOVED lines=10> */
.L_x_3599:
[----:B------:R-:W2:Y:S02]  /*a290*/  LDG.E R2, [R2.64] ;  /* 0x0000002402027981 */ /* 0x000ea4000c1e1900 */
[----:B--2---:R-:W0:Y:S02]  /*a2a0*/  I2F R0, R2 ;  /* 0x0000000200007306 */ /* 0x004e240000201400 */
[----:B0-----:R-:W-:Y:S01]  /*a2b0*/  F2FP.PACK_AB R0, RZ, R0 ;  /* 0x00000000ff00723e */ /* 0x001fe200000000ff */
[----:B------:R-:W-:Y:S05]  /*a2c0*/  BRA `(.L_x_3597) ;  /* 0x00000d3000007947 */ /* 0x000fea0003800000 */
.L_x_3598:
[----:B------:R-:W2:Y:S02]  /*a2d0*/  LDG.E.U16 R2, [R2.64] ;  /* 0x0000002402027981 */ /* 0x000ea4000c1e1500 */
[----:B--2---:R-:W0:Y:S02]  /*a2e0*/  I2F.S16 R0, R2 ;  /* 0x0000000200007306 */ /* 0x004e240000101400 */
[----:B0-----:R-:W-:Y:S01]  /*a2f0*/  F2FP.PACK_AB R0, RZ, R0 ;  /* 0x00000000ff00723e */ /* 0x001fe200000000ff */
[----:B------:R-:W-:Y:S05]  /*a300*/  BRA `(.L_x_3597) ;  /* 0x00000cf000007947 */ /* 0x000fea0003800000 */
.L_x_3593:
        /* <DEDUP_REMOVED lines=9> */
.L_x_3601:
[----:B------:R0:W5:Y:S01]  /*a3a0*/  LDG.E.U16 R0, [R2.64] ;  /* 0x0000002402007981 */ /* 0x000162000c1e1500 */
[----:B------:R-:W-:Y:S05]  /*a3b0*/  BRA `(.L_x_3597) ;  /* 0x00000c4000007947 */ /* 0x000fea0003800000 */
.L_x_3600:
        /* <DEDUP_REMOVED lines=9> */
.L_x_3603:
[----:B------:R0:W5:Y:S01]  /*a450*/  LDG.E.U16 R0, [R2.64] ;  /* 0x0000002402007981 */ /* 0x000162000c1e1500 */
[----:B------:R-:W-:Y:S05]  /*a460*/  BRA `(.L_x_3597) ;  /* 0x00000b9000007947 */ /* 0x000fea0003800000 */
.L_x_3602:
[----:B------:R-:W2:Y:S02]  /*a470*/  LDG.E.64 R2, [R2.64] ;  /* 0x0000002402027981 */ /* 0x000ea4000c1e1b00 */
[----:B--2---:R-:W0:Y:S01]  /*a480*/  F2F.F32.F64 R0, R2 ;  /* 0x0000000200007310 */ /* 0x004e220000301000 */
[----:B------:R-:W0:-:S14]  /*a490*/  DSETP.GEU.AND P0, PT, |R2|, c[0x2][0x0], PT ;  /* 0x008000000200762a */ /* 0x000e1c0003f0e200 */
[----:B0-----:R-:W-:-:S05]  /*a4a0*/  @!P0 FMUL R0, R0, 1.175494350822287508e-38 ;  /* 0x0080000000008820 */ /* 0x001fca0000400000 */
[----:B------:R-:W-:Y:S01]  /*a4b0*/  F2FP.PACK_AB R0, RZ, R0 ;  /* 0x00000000ff00723e */ /* 0x000fe200000000ff */
[----:B------:R-:W-:Y:S05]  /*a4c0*/  BRA `(.L_x_3597) ;  /* 0x00000b3000007947 */ /* 0x000fea0003800000 */
.L_x_3592:
        /* <DEDUP_REMOVED lines=13> */
.L_x_3606:
[----:B------:R-:W2:Y:S02]  /*a5a0*/  LDG.E.64 R2, [R2.64] ;  /* 0x0000002402027981 */ /* 0x000ea4000c1e1b00 */
[----:B--2---:R-:W0:Y:S01]  /*a5b0*/  F2F.F32.F64 R0, R2 ;  /* 0x0000000200007310 */ /* 0x004e220000301000 */
[----:B------:R-:W0:-:S14]  /*a5c0*/  DSETP.GEU.AND P0, PT, |R2|, c[0x2][0x0], PT ;  /* 0x008000000200762a */ /* 0x000e1c0003f0e200 */
[----:B0-----:R-:W-:-:S05]  /*a5d0*/  @!P0 FMUL R0, R0, 1.175494350822287508e-38 ;  /* 0x0080000000008820 */ /* 0x001fca0000400000 */
[----:B------:R-:W-:Y:S01]  /*a5e0*/  F2FP.PACK_AB R0, RZ, R0 ;  /* 0x00000000ff00723e */ /* 0x000fe200000000ff */
[----:B------:R-:W-:Y:S05]  /*a5f0*/  BRA `(.L_x_3597) ;  /* 0x00000a0000007947 */ /* 0x000fea0003800000 */
.L_x_3605:
        /* <DEDUP_REMOVED lines=28> */
.L_x_3608:
        /* <DEDUP_REMOVED lines=15> */
.L_x_3607:
[----:B------:R-:W2:Y:S02]  /*a8b0*/  LDG.E.U16 R0, [R2.64] ;  /* 0x0000002402007981 */ /* 0x000ea4000c1e1500 */
[----:B--2---:R-:W-:-:S04]  /*a8c0*/  PRMT R0, RZ, 0x5410, R0 ;  /* 0x00005410ff007816 */ /* 0x004fc80000000000 */
[----:B------:R-:W-:Y:S01]  /*a8d0*/  F2FP.PACK_AB R0, RZ, R0 ;  /* 0x00000000ff00723e */ /* 0x000fe200000000ff */
[----:B------:R-:W-:Y:S05]  /*a8e0*/  BRA `(.L_x_3597) ;  /* 0x0000071000007947 */ /* 0x000fea0003800000 */
.L_x_3604:
        /* <DEDUP_REMOVED lines=12> */
.L_x_3611:
        /* <DEDUP_REMOVED lines=21> */
.L_x_3615:
[----:B------:R-:W-:Y:S05]  /*ab00*/  BSYNC B1 ;  /* 0x0000000000017941 */ /* 0x000fea0003800000 */
.L_x_3614:
[----:B------:R-:W-:Y:S01]  /*ab10*/  LEA R3, R0, 0x3b800000, 0x17 ;  /* 0x3b80000000037811 */ /* 0x000fe200078eb8ff */
[----:B------:R-:W-:-:S05]  /*ab20*/  IMAD.SHL.U32 R0, R2, 0x100000, RZ ;  /* 0x0010000002007824 */ /* 0x000fca00078e00ff */
[----:B------:R-:W-:Y:S02]  /*ab30*/  LOP3.LUT R0, R3, R0, R4, 0xfe, !PT ;  /* 0x0000000003007212 */ /* 0x000fe400078efe04 */
.L_x_3613:
[----:B------:R-:W-:Y:S05]  /*ab40*/  BSYNC B0 ;  /* 0x0000000000007941 */ /* 0x000fea0003800000 */
.L_x_3612:
[----:B------:R-:W-:Y:S01]  /*ab50*/  F2FP.PACK_AB R0, RZ, R0 ;  /* 0x00000000ff00723e */ /* 0x000fe200000000ff */
[----:B------:R-:W-:Y:S05]  /*ab60*/  BRA `(.L_x_3597) ;  /* 0x0000049000007947 */ /* 0x000fea0003800000 */
.L_x_3610:
        /* <DEDUP_REMOVED lines=21> */
.L_x_3619:
[----:B------:R-:W-:Y:S05]  /*acc0*/  BSYNC B1 ;  /* 0x0000000000017941 */ /* 0x000fea0003800000 */
.L_x_3618:
[----:B------:R-:W-:Y:S01]  /*acd0*/  LEA R3, R0, 0x37800000, 0x17 ;  /* 0x3780000000037811 */ /* 0x000fe200078eb8ff */
[----:B------:R-:W-:-:S05]  /*ace0*/  IMAD.SHL.U32 R0, R2, 0x200000, RZ ;  /* 0x0020000002007824 */ /* 0x000fca00078e00ff */
[----:B------:R-:W-:Y:S02]  /*acf0*/  LOP3.LUT R0, R3, R0, R4, 0xfe, !PT ;  /* 0x0000000003007212 */ /* 0x000fe400078efe04 */
.L_x_3617:
[----:B------:R-:W-:Y:S05]  /*ad00*/  BSYNC B0 ;  /* 0x0000000000007941 */ /* 0x000fea0003800000 */
.L_x_3616:
[----:B------:R-:W-:Y:S01]  /*ad10*/  F2FP.PACK_AB R0, RZ, R0 ;  /* 0x00000000ff00723e */ /* 0x000fe200000000ff */
[----:B------:R-:W-:Y:S05]  /*ad20*/  BRA `(.L_x_3597) ;  /* 0x000002d000007947 */ /* 0x000fea0003800000 */
.L_x_3609:
        /* <DEDUP_REMOVED lines=14> */
.L_x_3623:
[----:B------:R-:W-:Y:S05]  /*ae10*/  BSYNC B0 ;  /* 0x0000000000007941 */ /* 0x000fea0003800000 */
.L_x_3622:
[----:B------:R-:W-:Y:S01]  /*ae20*/  F2FP.PACK_AB R0, RZ, R0 ;  /* 0x00000000ff00723e */ /* 0x000fe200000000ff */
[----:B------:R-:W-:Y:S05]  /*ae30*/  BRA `(.L_x_3597) ;  /* 0x000001c000007947 */ /* 0x000fea0003800000 */
.L_x_3596:
        /* <DEDUP_REMOVED lines=21> */
.L_x_3621:
[----:B------:R-:W2:Y:S02]  /*af90*/  LDG.E.64 R2, [R2.64] ;  /* 0x0000002402027981 */ /* 0x000ea4000c1e1b00 */
[----:B--2---:R-:W0:Y:S02]  /*afa0*/  I2F.U64 R0, R2 ;  /* 0x0000000200007312 */ /* 0x004e240000301000 */
[----:B0-----:R-:W-:Y:S01]  /*afb0*/  F2FP.PACK_AB R0, RZ, R0 ;  /* 0x00000000ff00723e */ /* 0x001fe200000000ff */
[----:B------:R-:W-:Y:S05]  /*afc0*/  BRA `(.L_x_3597) ;  /* 0x0000003000007947 */ /* 0x000fea0003800000 */
.L_x_3620:
[----:B------:R-:W2:Y:S02]  /*afd0*/  LDG.E R2, [R2.64] ;  /* 0x0000002402027981 */ /* 0x000ea4000c1e1900 */
[----:B--2---:R-:W0:Y:S02]  /*afe0*/  I2F.U32 R0, R2 ;  /* 0x0000000200007306 */ /* 0x004e240000201000 */
[----:B0-----:R-:W-:-:S06]  /*aff0*/  F2FP.PACK_AB R0, RZ, R0 ;  /* 0x00000000ff00723e */ /* 0x001fcc00000000ff */
.L_x_3597:
        /* <DEDUP_REMOVED lines=20> */
.L_x_3627:
[----:B------:R-:W-:-:S06]  /*b140*/  HADD2.F32 R3, -RZ, R0.H0_H0 ;  /* 0x20000000ff037230 */ /* 0x000fcc0000004100 */
[----:B------:R-:W0:Y:S02]  /*b150*/  F2I.S64.TRUNC R2, R3 ;  /* 0x0000000300027311 */ /* 0x000e24000020d900 */
[----:B0-----:R0:W-:Y:S01]  /*b160*/  STG.E.U8 [R16.64], R2 ;  /* 0x0000000210007986 */ /* 0x0011e2000c101124 */
[----:B------:R-:W-:Y:S05]  /*b170*/  BRA `(.L_x_3629) ;  /* 0x00000e4000007947 */ /* 0x000fea0003800000 */
.L_x_3626:
        /* <DEDUP_REMOVED lines=10> */
.L_x_3631:
[----:B------:R-:W-:-:S04]  /*b220*/  HADD2.F32 R0, -RZ, R0.H0_H0 ;  /* 0x20000000ff007230 */ /* 0x000fc80000004100 */
[----:B------:R-:W0:Y:S02]  /*b230*/  F2I.FTZ.TRUNC.NTZ R3, R0 ;  /* 0x0000000000037305 */ /* 0x000e24000021f100 */
[----:B0-----:R0:W-:Y:S01]  /*b240*/  STG.E [R16.64], R3 ;  /* 0x0000000310007986 */ /* 0x0011e2000c101924 */
[----:B------:R-:W-:Y:S05]  /*b250*/  BRA `(.L_x_3629) ;  /* 0x00000d6000007947 */ /* 0x000fea0003800000 */
.L_x_3630:
[----:B------:R-:W-:-:S04]  /*b260*/  HADD2.F32 R0, -RZ, R0.H0_H0 ;  /* 0x20000000ff007230 */ /* 0x000fc80000004100 */
[----:B------:R-:W0:Y:S02]  /*b270*/  F2I.FTZ.TRUNC.NTZ R3, R0 ;  /* 0x0000000000037305 */ /* 0x000e24000021f100 */
[----:B0-----:R0:W-:Y:S01]  /*b280*/  STG.E.U16 [R16.64], R3 ;  /* 0x0000000310007986 */ /* 0x0011e2000c101524 */
[----:B------:R-:W-:Y:S05]  /*b290*/  BRA `(.L_x_3629) ;  /* 0x00000d2000007947 */ /* 0x000fea0003800000 */
.L_x_3625:
        /* <DEDUP_REMOVED lines=9> */
.L_x_3633:
[----:B------:R0:W-:Y:S01]  /*b330*/  STG.E.U16 [R16.64], R0 ;  /* 0x0000000010007986 */ /* 0x0001e2000c101524 */
[----:B------:R-:W-:Y:S05]  /*b340*/  BRA `(.L_x_3629) ;  /* 0x00000c7000007947 */ /* 0x000fea0003800000 */
.L_x_3632:
        /* <DEDUP_REMOVED lines=10> */
.L_x_3635:
[----:B------:R-:W-:-:S05]  /*b3f0*/  HADD2.F32 R0, -RZ, R0.H0_H0 ;  /* 0x20000000ff007230 */ /* 0x000fca0000004100 */
[----:B------:R-:W-:-:S04]  /*b400*/  F2FP.PACK_AB R0, RZ, R0 ;  /* 0x00000000ff00723e */ /* 0x000fc800000000ff */
[----:B------:R-:W-:-:S05]  /*b410*/  PRMT R0, R0, 0x5410, RZ ;  /* 0x0000541000007816 */ /* 0x000fca00000000ff */
[----:B------:R0:W-:Y:S01]  /*b420*/  STG.E [R16.64], R0 ;  /* 0x0000000010007986 */ /* 0x0001e2000c101924 */
[----:B------:R-:W-:Y:S05]  /*b430*/  BRA `(.L_x_3629) ;  /* 0x00000b8000007947 */ /* 0x000fea0003800000 */
.L_x_3634:
[----:B------:R-:W-:-:S05]  /*b440*/  HADD2.F32 R2, -RZ, R0.H0_H0 ;  /* 0x20000000ff027230 */ /* 0x000fca0000004100 */
[----:B------:R-:W-:-:S06]  /*b450*/  FMUL.FTZ R2, R2, 1 ;  /* 0x3f80000002027820 */ /* 0x000fcc0000410000 */
[----:B------:R-:W0:Y:S02]  /*b460*/  F2F.F64.F32 R2, R2 ;  /* 0x0000000200027310 */ /* 0x000e240000201800 */
[----:B0-----:R0:W-:Y:S01]  /*b470*/  STG.E.64 [R16.64], R2 ;  /* 0x0000000210007986 */ /* 0x0011e2000c101b24 */
[----:B------:R-:W-:Y:S05]  /*b480*/  BRA `(.L_x_3629) ;  /* 0x00000b3000007947 */ /* 0x000fea0003800000 */
.L_x_3624:
        /* <DEDUP_REMOVED lines=13> */
.L_x_3638:
[----:B------:R-:W-:Y:S01]  /*b560*/  HADD2.F32 R0, -RZ, R0.H0_H0 ;  /* 0x20000000ff007230 */ /* 0x000fe20000004100 */
[----:B------:R-:W-:-:S04]  /*b570*/  CS2R R6, SRZ ;  /* 0x0000000000067805 */ /* 0x000fc8000001ff00 */
[----:B------:R-:W-:-:S04]  /*b580*/  FMUL.FTZ R0, R0, 1 ;  /* 0x3f80000000007820 */ /* 0x000fc80000410000 */
[----:B------:R-:W0:Y:S02]  /*b590*/  F2F.F64.F32 R4, R0 ;  /* 0x0000000000047310 */ /* 0x000e240000201800 */
[----:B0-----:R0:W-:Y:S01]  /*b5a0*/  STG.E.128 [R16.64], R4 ;  /* 0x0000000410007986 */ /* 0x0011e2000c101d24 */
[----:B------:R-:W-:Y:S05]  /*b5b0*/  BRA `(.L_x_3629) ;  /* 0x00000a0000007947 */ /* 0x000fea0003800000 */
.L_x_3637:
        /* <DEDUP_REMOVED lines=21> */
.L_x_3642:
[----:B------:R-:W-:Y:S05]  /*b710*/  BSYNC B0 ;  /* 0x0000000000007941 */ /* 0x000fea0003800000 */
.L_x_3641:
[----:B------:R-:W-:-:S05]  /*b720*/  LOP3.LUT R3, R0, R3, RZ, 0xfc, !PT ;  /* 0x0000000300037212 */ /* 0x000fca00078efcff */
[----:B------:R0:W-:Y:S01]  /*b730*/  STG.E.U8 [R16.64], R3 ;  /* 0x0000000310007986 */ /* 0x0001e2000c101124 */
[----:B------:R-:W-:Y:S05]  /*b740*/  BRA `(.L_x_3629) ;  /* 0x0000087000007947 */ /* 0x000fea0003800000 */
.L_x_3640:
        /* <DEDUP_REMOVED lines=13> */
.L_x_3644:
[----:B------:R-:W-:Y:S01]  /*b820*/  IMAD.MOV.U32 R0, RZ, RZ, 0x7f ;  /* 0x0000007fff007424 */ /* 0x000fe200078e00ff */
[----:B------:R-:W-:-:S04]  /*b830*/  ISETP.GT.U32.AND P0, PT, R2, 0x7f800000, PT ;  /* 0x7f8000000200780c */ /* 0x000fc80003f04070 */
[----:B------:R-:W-:-:S04]  /*b840*/  SEL R0, R0, 0x7c, P0 ;  /* 0x0000007c00007807 */ /* 0x000fc80000000000 */
.L_x_3645:
[----:B------:R-:W-:Y:S05]  /*b850*/  BSYNC B0 ;  /* 0x0000000000007941 */ /* 0x000fea0003800000 */
.L_x_3643:
[----:B------:R-:W-:-:S04]  /*b860*/  LOP3.LUT R2, R3, 0x80000000, RZ, 0xc0, !PT ;  /* 0x8000000003027812 */ /* 0x000fc800078ec0ff */
[----:B------:R-:W-:-:S04]  /*b870*/  SHF.R.U32.HI R3, RZ, 0x18, R2 ;  /* 0x00000018ff037819 */ /* 0x000fc80000011602 */
[----:B------:R-:W-:-:S05]  /*b880*/  LOP3.LUT R3, R0, R3, RZ, 0xfc, !PT ;  /* 0x0000000300037212 */ /* 0x000fca00078efcff */
[----:B------:R0:W-:Y:S01]  /*b890*/  STG.E.U8 [R16.64], R3 ;  /* 0x0000000310007986 */ /* 0x0001e2000c101124 */
[----:B------:R-:W-:Y:S05]  /*b8a0*/  BRA `(.L_x_3629) ;  /* 0x0000071000007947 */ /* 0x000fea0003800000 */
.L_x_3639:
[----:B------:R-:W-:-:S05]  /*b8b0*/  HADD2.F32 R0, -RZ, R0.H0_H0 ;  /* 0x20000000ff007230 */ /* 0x000fca0000004100 */
[----:B------:R-:W-:-:S05]  /*b8c0*/  F2FP.BF16.PACK_AB R0, RZ, R0 ;  /* 0x00000000ff00723e */ /* 0x000fca00000010ff */
[----:B------:R0:W-:Y:S01]  /*b8d0*/  STG.E.U16 [R16.64], R0 ;  /* 0x0000000010007986 */ /* 0x0001e2000c101524 */
[----:B------:R-:W-:Y:S05]  /*b8e0*/  BRA `(.L_x_3629) ;  /* 0x000006d000007947 */ /* 0x000fea0003800000 */
.L_x_3636:
        /* <DEDUP_REMOVED lines=12> */
.L_x_3648:
        /* <DEDUP_REMOVED lines=17> */
.L_x_3651:
[----:B------:R-:W-:-:S04]  /*bac0*/  LOP3.LUT R2, R3, 0x80000000, RZ, 0xc0, !PT ;  /* 0x8000000003027812 */ /* 0x000fc800078ec0ff */
[----:B------:R-:W-:-:S04]  /*bad0*/  SHF.R.U32.HI R3, RZ, 0x18, R2 ;  /* 0x00000018ff037819 */ /* 0x000fc80000011602 */
[----:B------:R-:W-:-:S04]  /*bae0*/  LOP3.LUT R0, R0, R3, RZ, 0xfc, !PT ;  /* 0x0000000300007212 */ /* 0x000fc800078efcff */
[----:B------:R-:W-:Y:S02]  /*baf0*/  PRMT R8, R0, 0x7610, R8 ;  /* 0x0000761000087816 */ /* 0x000fe40000000008 */
.L_x_3650:
[----:B------:R-:W-:Y:S05]  /*bb00*/  BSYNC B0 ;  /* 0x0000000000007941 */ /* 0x000fea0003800000 */
.L_x_3649:
[----:B------:R0:W-:Y:S01]  /*bb10*/  STG.E.U8 [R16.64], R8 ;  /* 0x0000000810007986 */ /* 0x0001e2000c101124 */
[----:B------:R-:W-:Y:S05]  /*bb20*/  BRA `(.L_x_3629) ;  /* 0x0000049000007947 */ /* 0x000fea0003800000 */
.L_x_3647:
        /* <DEDUP_REMOVED lines=17> */
.L_x_3654:
[----:B------:R-:W-:-:S04]  /*bc40*/  LOP3.LUT R2, R3, 0x80000000, RZ, 0xc0, !PT ;  /* 0x8000000003027812 */ /* 0x000fc800078ec0ff */
[----:B------:R-:W-:-:S04]  /*bc50*/  SHF.R.U32.HI R3, RZ, 0x18, R2 ;  /* 0x00000018ff037819 */ /* 0x000fc80000011602 */
[----:B------:R-:W-:-:S04]  /*bc60*/  LOP3.LUT R0, R0, R3, RZ, 0xfc, !PT ;  /* 0x0000000300007212 */ /* 0x000fc800078efcff */
[----:B------:R-:W-:Y:S02]  /*bc70*/  PRMT R8, R0, 0x7610, R8 ;  /* 0x0000761000087816 */ /* 0x000fe40000000008 */
.L_x_3653:
[----:B------:R-:W-:Y:S05]  /*bc80*/  BSYNC B0 ;  /* 0x0000000000007941 */ /* 0x000fea0003800000 */
.L_x_3652:
[----:B------:R0:W-:Y:S01]  /*bc90*/  STG.E.U8 [R16.64], R8 ;  /* 0x0000000810007986 */ /* 0x0001e2000c101124 */
[----:B------:R-:W-:Y:S05]  /*bca0*/  BRA `(.L_x_3629) ;  /* 0x0000031000007947 */ /* 0x000fea0003800000 */
.L_x_3646:
        /* <DEDUP_REMOVED lines=22> */
.L_x_3628:
        /* <DEDUP_REMOVED lines=20> */
.L_x_3656:
[----:B------:R-:W-:-:S06]  /*bf50*/  HADD2.F32 R2, -RZ, R0.H0_H0 ;  /* 0x20000000ff027230 */ /* 0x000fcc0000004100 */
[----:B------:R-:W0:Y:S02]  /*bf60*/  F2I.U64.TRUNC R2, R2 ;  /* 0x0000000200027311 */ /* 0x000e24000020d800 */
[----:B0-----:R0:W-:Y:S01]  /*bf70*/  STG.E.64 [R16.64], R2 ;  /* 0x0000000210007986 */ /* 0x0011e2000c101b24 */
[----:B------:R-:W-:Y:S05]  /*bf80*/  BRA `(.L_x_3629) ;  /* 0x0000003000007947 */ /* 0x000fea0003800000 */
.L_x_3655:
[----:B------:R-:W-:-:S04]  /*bf90*/  HADD2.F32 R0, -RZ, R0.H0_H0 ;  /* 0x20000000ff007230 */ /* 0x000fc80000004100 */
[----:B------:R-:W0:Y:S02]  /*bfa0*/  F2I.FTZ.U32.TRUNC.NTZ R3, R0 ;  /* 0x0000000000037305 */ /* 0x000e24000021f000 */
[----:B0-----:R0:W-:Y:S02]  /*bfb0*/  STG.E [R16.64], R3 ;  /* 0x0000000310007986 */ /* 0x0011e4000c101924 */
.L_x_3629:
[----:B------:R-:W-:Y:S02]  /*bfc0*/  IADD3 R23, R23, 0x80, RZ ;  /* 0x0000008017177810 */ /* 0x000fe40007ffe0ff */
.L_x_3460:
[----:B------:R-:W-:Y:S05]  /*bfd0*/  BSYNC B6 ;  /* 0x0000000000067941 */ /* 0x000fea0003800000 */
.L_x_3459:
        /* <DEDUP_REMOVED lines=257> */
.L_x_3657:
        /* <DEDUP_REMOVED lines=21> */
.L_x_3661:
[----:B------:R-:W2:Y:S02]  /*d140*/  LDG.E.U8 R2, [R2.64] ;  /* 0x0000002402027981 */ /* 0x000ea4000c1e1100 */
[----:B--2---:R-:W0:Y:S02]  /*d150*/  I2F.U16 R0, R2 ;  /* 0x0000000200007306 */ /* 0x004e240000101000 */
[----:B0-----:R-:W-:-:S04]  /*d160*/  F2FP.PACK_AB R0, RZ, R0 ;  /* 0x00000000ff00723e */ /* 0x001fc800000000ff */
[----:B------:R-:W-:Y:S01]  /*d170*/  PRMT R19, R0, 0x7610, R19 ;  /* 0x0000761000137816 */ /* 0x000fe20000000013 */
[----:B------:R-:W-:Y:S05]  /*d180*/  BRA `(.L_x_3663) ;  /* 0x00000ed000007947 */ /* 0x000fea0003800000 */
.L_x_3660:
        /* <DEDUP_REMOVED lines=11> */
.L_x_3665:
[----:B------:R-:W2:Y:S02]  /*d240*/  LDG.E R2, [R2.64] ;  /* 0x0000002402027981 */ /* 0x000ea4000c1e1900 */
[----:B--2---:R-:W0:Y:S02]  /*d250*/  I2F R0, R2 ;  /* 0x0000000200007306 */ /* 0x004e240000201400 */
[----:B0-----:R-:W-:-:S04]  /*d260*/  F2FP.PACK_AB R0, RZ, R0 ;  /* 0x00000000ff00723e */ /* 0x001fc800000000ff */
[----:B------:R-:W-:Y:S01]  /*d270*/  PRMT R19, R0, 0x7610, R19 ;  /* 0x0000761000137816 */ /* 0x000fe20000000013 */
[----:B------:R-:W-:Y:S05]  /*d280*/  BRA `(.L_x_3663) ;  /* 0x00000dd000007947 */ /* 0x000fea0003800000 */
.L_x_3664:
[----:B------:R-:W2:Y:S02]  /*d290*/  LDG.E.U16 R2, [R2.64] ;  /* 0x0000002402027981 */ /* 0x000ea4000c1e1500 */
[----:B--2---:R-:W0:Y:S02]  /*d2a0*/  I2F.S16 R0, R2 ;  /* 0x0000000200007306 */ /* 0x004e240000101400 */
[----:B0-----:R-:W-:-:S04]  /*d2b0*/  F2FP.PACK_AB R0, RZ, R0 ;  /* 0x00000000ff00723e */ /* 0x001fc800000000ff */
[----:B------:R-:W-:Y:S01]  /*d2c0*/  PRMT R19, R0, 0x7610, R19 ;  /* 0x0000761000137816 */ /* 0x000fe20000000013 */
[----:B------:R-:W-:Y:S05]  /*d2d0*/  BRA `(.L_x_3663) ;  /* 0x00000d8000007947 */ /* 0x000fea0003800000 */
.L_x_3659:
        /* <DEDUP_REMOVED lines=9> */
.L_x_3667:
[----:B------:R0:W5:Y:S01]  /*d370*/  LDG.E.U16 R19, [R2.64] ;  /* 0x0000002402137981 */ /* 0x000162000c1e1500 */
[----:B------:R-:W-:Y:S05]  /*d380*/  BRA `(.L_x_3663) ;  /* 0x00000cd000007947 */ /* 0x000fea0003800000 */
.L_x_3666:
        /* <DEDUP_REMOVED lines=9> */
.L_x_3669:
[----:B------:R0:W5:Y:S01]  /*d420*/  LDG.E.U16 R19, [R2.64] ;  /* 0x0000002402137981 */ /* 0x000162000c1e1500 */
[----:B------:R-:W-:Y:S05]  /*d430*/  BRA `(.L_x_3663) ;  /* 0x00000c2000007947 */ /* 0x000fea0003800000 */
.L_x_3668:
[----:B------:R-:W2:Y:S02]  /*d440*/  LDG.E.64 R2, [R2.64] ;  /* 0x0000002402027981 */ /* 0x000ea4000c1e1b00 */
[----:B--2---:R-:W0:Y:S01]  /*d450*/  F2F.F32.F64 R0, R2 ;  /* 0x0000000200007310 */ /* 0x004e220000301000 */
[----:B------:R-:W0:-:S14]  /*d460*/  DSETP.GEU.AND P0, PT, |R2|, c[0x2][0x0], PT ;  /* 0x008000000200762a */ /* 0x000e1c0003f0e200 */
[----:B0-----:R-:W-:-:S05]  /*d470*/  @!P0 FMUL R0, R0, 1.175494350822287508e-38 ;  /* 0x0080000000008820 */ /* 0x001fca0000400000 */
[----:B------:R-:W-:-:S04]  /*d480*/  F2FP.PACK_AB R0, RZ, R0 ;  /* 0x00000000ff00723e */ /* 0x000fc800000000ff */
[----:B------:R-:W-:Y:S01]  /*d490*/  PRMT R19, R0, 0x7610, R19 ;  /* 0x0000761000137816 */ /* 0x000fe20000000013 */
[----:B------:R-:W-:Y:S05]  /*d4a0*/  BRA `(.L_x_3663) ;  /* 0x00000bb000007947 */ /* 0x000fea0003800000 */
.L_x_3658:
        /* <DEDUP_REMOVED lines=14> */
.L_x_3672:
[----:B------:R-:W2:Y:S02]  /*d590*/  LDG.E.64 R2, [R2.64] ;  /* 0x0000002402027981 */ /* 0x000ea4000c1e1b00 */
[----:B--2---:R-:W0:Y:S01]  /*d5a0*/  F2F.F32.F64 R0, R2 ;  /* 0x0000000200007310 */ /* 0x004e220000301000 */
[----:B------:R-:W0:-:S14]  /*d5b0*/  DSETP.GEU.AND P0, PT, |R2|, c[0x2][0x0], PT ;  /* 0x008000000200762a */ /* 0x000e1c0003f0e200 */
[----:B0-----:R-:W-:-:S05]  /*d5c0*/  @!P0 FMUL R0, R0, 1.175494350822287508e-38 ;  /* 0x0080000000008820 */ /* 0x001fca0000400000 */
[----:B------:R-:W-:-:S04]  /*d5d0*/  F2FP.PACK_AB R0, RZ, R0 ;  /* 0x00000000ff00723e */ /* 0x000fc800000000ff */
[----:B------:R-:W-:Y:S01]  /*d5e0*/  PRMT R19, R0, 0x7610, R19 ;  /* 0x0000761000137816 */ /* 0x000fe20000000013 */
[----:B------:R-:W-:Y:S05]  /*d5f0*/  BRA `(.L_x_3663) ;  /* 0x00000a6000007947 */ /* 0x000fea0003800000 */
.L_x_3671:
        /* <DEDUP_REMOVED lines=28> */
.L_x_3674:
        /* <DEDUP_REMOVED lines=15> */
.L_x_3673:
[----:B------:R-:W2:Y:S02]  /*d8b0*/  LDG.E.U16 R0, [R2.64] ;  /* 0x0000002402007981 */ /* 0x000ea4000c1e1500 */
[----:B--2---:R-:W-:-:S04]  /*d8c0*/  PRMT R0, RZ, 0x5410, R0 ;  /* 0x00005410ff007816 */ /* 0x004fc80000000000 */
[----:B------:R-:W-:-:S04]  /*d8d0*/  F2FP.PACK_AB R0, RZ, R0 ;  /* 0x00000000ff00723e */ /* 0x000fc800000000ff */
[----:B------:R-:W-:Y:S01]  /*d8e0*/  PRMT R19, R0, 0x7610, R19 ;  /* 0x0000761000137816 */ /* 0x000fe20000000013 */
[----:B------:R-:W-:Y:S05]  /*d8f0*/  BRA `(.L_x_3663) ;  /* 0x0000076000007947 */ /* 0x000fea0003800000 */
.L_x_3670:
        /* <DEDUP_REMOVED lines=12> */
.L_x_3677:
        /* <DEDUP_REMOVED lines=21> */
.L_x_3681:
[----:B------:R-:W-:Y:S05]  /*db10*/  BSYNC B1 ;  /* 0x0000000000017941 */ /* 0x000fea0003800000 */
.L_x_3680:
[----:B------:R-:W-:Y:S01]  /*db20*/  LEA R3, R0, 0x3b800000, 0x17 ;  /* 0x3b80000000037811 */ /* 0x000fe200078eb8ff */
[----:B------:R-:W-:-:S05]  /*db30*/  IMAD.SHL.U32 R0, R2, 0x100000, RZ ;  /* 0x0010000002007824 */ /* 0x000fca00078e00ff */
[----:B------:R-:W-:Y:S02]  /*db40*/  LOP3.LUT R0, R3, R0, R4, 0xfe, !PT ;  /* 0x0000000003007212 */ /* 0x000fe400078efe04 */
.L_x_3679:
[----:B------:R-:W-:Y:S05]  /*db50*/  BSYNC B0 ;  /* 0x0000000000007941 */ /* 0x000fea0003800000 */
.L_x_3678:
[----:B------:R-:W-:-:S04]  /*db60*/  F2FP.PACK_AB R0, RZ, R0 ;  /* 0x00000000ff00723e */ /* 0x000fc800000000ff */
[----:B------:R-:W-:Y:S01]  /*db70*/  PRMT R19, R0, 0x7610, R19 ;  /* 0x0000761000137816 */ /* 0x000fe20000000013 */
[----:B------:R-:W-:Y:S05]  /*db80*/  BRA `(.L_x_3663) ;  /* 0x000004d000007947 */ /* 0x000fea0003800000 */
.L_x_3676:
        /* <DEDUP_REMOVED lines=21> */
.L_x_3685:
[----:B------:R-:W-:Y:S05]  /*dce0*/  BSYNC B1 ;  /* 0x0000000000017941 */ /* 0x000fea0003800000 */
.L_x_3684:
[----:B------:R-:W-:Y:S01]  /*dcf0*/  LEA R3, R0, 0x37800000, 0x17 ;  /* 0x3780000000037811 */ /* 0x000fe200078eb8ff */
[----:B------:R-:W-:-:S05]  /*dd00*/  IMAD.SHL.U32 R0, R2, 0x200000, RZ ;  /* 0x0020000002007824 */ /* 0x000fca00078e00ff */
[----:B------:R-:W-:Y:S02]  /*dd10*/  LOP3.LUT R0, R3, R0, R4, 0xfe, !PT ;  /* 0x0000000003007212 */ /* 0x000fe400078efe04 */
.L_x_3683:
[----:B------:R-:W-:Y:S05]  /*dd20*/  BSYNC B0 ;  /* 0x0000000000007941 */ /* 0x000fea0003800000 */
.L_x_3682:
[----:B------:R-:W-:-:S04]  /*dd30*/  F2FP.PACK_AB R0, RZ, R0 ;  /* 0x00000000ff00723e */ /* 0x000fc800000000ff */
[----:B------:R-:W-:Y:S01]  /*dd40*/  PRMT R19, R0, 0x7610, R19 ;  /* 0x0000761000137816 */ /* 0x000fe20000000013 */
[----:B------:R-:W-:Y:S05]  /*dd50*/  BRA `(.L_x_3663) ;  /* 0x0000030000007947 */ /* 0x000fea0003800000 */
.L_x_3675:
        /* <DEDUP_REMOVED lines=14> */
.L_x_3689:
[----:B------:R-:W-:Y:S05]  /*de40*/  BSYNC B0 ;  /* 0x0000000000007941 */ /* 0x000fea0003800000 */
.L_x_3688:
[----:B------:R-:W-:-:S04]  /*de50*/  F2FP.PACK_AB R0, RZ, R0 ;  /* 0x00000000ff00723e */ /* 0x000fc800000000ff */
[----:B------:R-:W-:Y:S01]  /*de60*/  PRMT R19, R0, 0x7610, R19 ;  /* 0x0000761000137816 */ /* 0x000fe20000000013 */
[----:B------:R-:W-:Y:S05]  /*de70*/  BRA `(.L_x_3663) ;  /* 0x000001e000007947 */ /* 0x000fea0003800000 */
.L_x_3662:
        /* <DEDUP_REMOVED lines=21> */
.L_x_3687:
[----:B------:R-:W2:Y:S02]  /*dfd0*/  LDG.E.64 R2, [R2.64] ;  /* 0x0000002402027981 */ /* 0x000ea4000c1e1b00 */
[----:B--2---:R-:W0:Y:S02]  /*dfe0*/  I2F.U64 R0, R2 ;  /* 0x0000000200007312 */ /* 0x004e240000301000 */
[----:B0-----:R-:W-:-:S04]  /*dff0*/  F2FP.PACK_AB R0, RZ, R0 ;  /* 0x00000000ff00723e */ /* 0x001fc800000000ff */
[----:B------:R-:W-:Y:S01]  /*e000*/  PRMT R19, R0, 0x7610, R19 ;  /* 0x0000761000137816 */ /* 0x000fe20000000013 */
[----:B------:R-:W-:Y:S05]  /*e010*/  BRA `(.L_x_3663) ;  /* 0x0000004000007947 */ /* 0x000fea0003800000 */
.L_x_3686:
[----:B------:R-:W2:Y:S02]  /*e020*/  LDG.E R2, [R2.64] ;  /* 0x0000002402027981 */ /* 0x000ea4000c1e1900 */
[----:B--2---:R-:W0:Y:S02]  /*e030*/  I2F.U32 R0, R2 ;  /* 0x0000000200007306 */ /* 0x004e240000201000 */
[----:B0-----:R-:W-:-:S04]  /*e040*/  F2FP.PACK_AB R0, RZ, R0 ;  /* 0x00000000ff00723e */ /* 0x001fc800000000ff */
[----:B------:R-:W-:Y:S02]  /*e050*/  PRMT R19, R0, 0x7610, R19 ;  /* 0x0000761000137816 */ /* 0x000fe40000000013 */
.L_x_3663:
        /* <DEDUP_REMOVED lines=18> */
.L_x_3693:
[----:B------:R-:W2:Y:S02]  /*e180*/  LDG.E.U8 R2, [R2.64] ;  /* 0x0000002402027981 */ /* 0x000ea4000c1e1100 */
[----:B--2---:R-:W0:Y:S02]  /*e190*/  I2F.U16 R0, R2 ;  /* 0x0000000200007306 */ /* 0x004e240000101000 */
[----:B0-----:R-:W-:Y:S01]  /*e1a0*/  F2FP.PACK_AB R0, RZ, R0 ;  /* 0x00000000ff00723e */ /* 0x001fe200000000ff */
[----:B------:R-:W-:Y:S05]  /*e1b0*/  BRA `(.L_x_3695) ;  /* 0x00000e1000007947 */ /* 0x000fea0003800000 */
.L_x_3692:
        /* <DEDUP_REMOVED lines=10> */
.L_x_3697:
[----:B------:R-:W2:Y:S02]  /*e260*/  LDG.E R2, [R2.64] ;  /* 0x0000002402027981 */ /* 0x000ea4000c1e1900 */
[----:B--2---:R-:W0:Y:S02]  /*e270*/  I2F R0, R2 ;  /* 0x0000000200007306 */ /* 0x004e240000201400 */
[----:B0-----:R-:W-:Y:S01]  /*e280*/  F2FP.PACK_AB R0, RZ, R0 ;  /* 0x00000000ff00723e */ /* 0x001fe200000000ff */
[----:B------:R-:W-:Y:S05]  /*e290*/  BRA `(.L_x_3695) ;  /* 0x00000d3000007947 */ /* 0x000fea0003800000 */
.L_x_3696:
[----:B------:R-:W2:Y:S02]  /*e2a0*/  LDG.E.U16 R2, [R2.64] ;  /* 0x0000002402027981 */ /* 0x000ea4000c1e1500 */
[----:B--2---:R-:W0:Y:S02]  /*e2b0*/  I2F.S16 R0, R2 ;  /* 0x0000000200007306 */ /* 0x004e240000101400 */
[----:B0-----:R-:W-:Y:S01]  /*e2c0*/  F2FP.PACK_AB R0, RZ, R0 ;  /* 0x00000000ff00723e */ /* 0x001fe200000000ff */
[----:B------:R-:W-:Y:S05]  /*e2d0*/  BRA `(.L_x_3695) ;  /* 0x00000cf000007947 */ /* 0x000fea0003800000 */
.L_x_3691:
        /* <DEDUP_REMOVED lines=9> */
.L_x_3699:
[----:B------:R0:W5:Y:S01]  /*e370*/  LDG.E.U16 R0, [R2.64] ;  /* 0x0000002402007981 */ /* 0x000162000c1e1500 */
[----:B------:R-:W-:Y:S05]  /*e380*/  BRA `(.L_x_3695) ;  /* 0x00000c4000007947 */ /* 0x000fea0003800000 */
.L_x_3698:
        /* <DEDUP_REMOVED lines=9> */
.L_x_3701:
[----:B------:R0:W5:Y:S01]  /*e420*/  LDG.E.U16 R0, [R2.64] ;  /* 0x0000002402007981 */ /* 0x000162000c1e1500 */
[----:B------:R-:W-:Y:S05]  /*e430*/  BRA `(.L_x_3695) ;  /* 0x00000b9000007947 */ /* 0x000fea0003800000 */
.L_x_3700:
[----:B------:R-:W2:Y:S02]  /*e440*/  LDG.E.64 R2, [R2.64] ;  /* 0x0000002402027981 */ /* 0x000ea4000c1e1b00 */
[----:B--2---:R-:W0:Y:S01]  /*e450*/  F2F.F32.F64 R0, R2 ;  /* 0x0000000200007310 */ /* 0x004e220000301000 */
[----:B------:R-:W0:-:S14]  /*e460*/  DSETP.GEU.AND P0, PT, |R2|, c[0x2][0x0], PT ;  /* 0x008000000200762a */ /* 0x000e1c0003f0e200 */
[----:B0-----:R-:W-:-:S05]  /*e470*/  @!P0 FMUL R0, R0, 1.175494350822287508e-38 ;  /* 0x0080000000008820 */ /* 0x001fca0000400000 */
[----:B------:R-:W-:Y:S01]  /*e480*/  F2FP.PACK_AB R0, RZ, R0 ;  /* 0x00000000ff00723e */ /* 0x000fe200000000ff */
[----:B------:R-:W-:Y:S05]  /*e490*/  BRA `(.L_x_3695) ;  /* 0x00000b3000007947 */ /* 0x000fea0003800000 */
.L_x_3690:
        /* <DEDUP_REMOVED lines=13> */
.L_x_3704:
[----:B------:R-:W2:Y:S02]  /*e570*/  LDG.E.64 R2, [R2.64] ;  /* 0x0000002402027981 */ /* 0x000ea4000c1e1b00 */
[----:B--2---:R-:W0:Y:S01]  /*e580*/  F2F.F32.F64 R0, R2 ;  /* 0x0000000200007310 */ /* 0x004e220000301000 */
[----:B------:R-:W0:-:S14]  /*e590*/  DSETP.GEU.AND P0, PT, |R2|, c[0x2][0x0], PT ;  /* 0x008000000200762a */ /* 0x000e1c0003f0e200 */
[----:B0-----:R-:W-:-:S05]  /*e5a0*/  @!P0 FMUL R0, R0, 1.175494350822287508e-38 ;  /* 0x0080000000008820 */ /* 0x001fca0000400000 */
[----:B------:R-:W-:Y:S01]  /*e5b0*/  F2FP.PACK_AB R0, RZ, R0 ;  /* 0x00000000ff00723e */ /* 0x000fe200000000ff */
[----:B------:R-:W-:Y:S05]  /*e5c0*/  BRA `(.L_x_3695) ;  /* 0x00000a0000007947 */ /* 0x000fea0003800000 */
.L_x_3703:
        /* <DEDUP_REMOVED lines=28> */
.L_x_3706:
        /* <DEDUP_REMOVED lines=15> */
.L_x_3705:
[----:B------:R-:W2:Y:S02]  /*e880*/  LDG.E.U16 R0, [R2.64] ;  /* 0x0000002402007981 */ /* 0x000ea4000c1e1500 */
[----:B--2---:R-:W-:-:S04]  /*e890*/  PRMT R0, RZ, 0x5410, R0 ;  /* 0x00005410ff007816 */ /* 0x004fc80000000000 */
[----:B------:R-:W-:Y:S01]  /*e8a0*/  F2FP.PACK_AB R0, RZ, R0 ;  /* 0x00000000ff00723e */ /* 0x000fe200000000ff */
[----:B------:R-:W-:Y:S05]  /*e8b0*/  BRA `(.L_x_3695) ;  /* 0x0000071000007947 */ /* 0x000fea0003800000 */
.L_x_3702:
        /* <DEDUP_REMOVED lines=12> */
.L_x_3709:
        /* <DEDUP_REMOVED lines=21> */
.L_x_3713:
[----:B------:R-:W-:Y:S05]  /*ead0*/  BSYNC B1 ;  /* 0x0000000000017941 */ /* 0x000fea0003800000 */
.L_x_3712:
[----:B------:R-:W-:Y:S01]  /*eae0*/  LEA R3, R0, 0x3b800000, 0x17 ;  /* 0x3b80000000037811 */ /* 0x000fe200078eb8ff */
[----:B------:R-:W-:-:S05]  /*eaf0*/  IMAD.SHL.U32 R0, R2, 0x100000, RZ ;  /* 0x0010000002007824 */ /* 0x000fca00078e00ff */
[----:B------:R-:W-:Y:S02]  /*eb00*/  LOP3.LUT R0, R3, R0, R4, 0xfe, !PT ;  /* 0x0000000003007212 */ /* 0x000fe400078efe04 */
.L_x_3711:
[----:B------:R-:W-:Y:S05]  /*eb10*/  BSYNC B0 ;  /* 0x0000000000007941 */ /* 0x000fea0003800000 */
.L_x_3710:
[----:B------:R-:W-:Y:S01]  /*eb20*/  F2FP.PACK_AB R0, RZ, R0 ;  /* 0x00000000ff00723e */ /* 0x000fe200000000ff */
[----:B------:R-:W-:Y:S05]  /*eb30*/  BRA `(.L_x_3695) ;  /* 0x0000049000007947 */ /* 0x000fea0003800000 */
.L_x_3708:
        /* <DEDUP_REMOVED lines=21> */
.L_x_3717:
[----:B------:R-:W-:Y:S05]  /*ec90*/  BSYNC B1 ;  /* 0x0000000000017941 */ /* 0x000fea0003800000 */
.L_x_3716:
[----:B------:R-:W-:Y:S01]  /*eca0*/  LEA R3, R0, 0x37800000, 0x17 ;  /* 0x3780000000037811 */ /* 0x000fe200078eb8ff */
[----:B------:R-:W-:-:S05]  /*ecb0*/  IMAD.SHL.U32 R0, R2, 0x200000, RZ ;  /* 0x0020000002007824 */ /* 0x000fca00078e00ff */
[----:B------:R-:W-:Y:S02]  /*ecc0*/  LOP3.LUT R0, R3, R0, R4, 0xfe, !PT ;  /* 0x0000000003007212 */ /* 0x000fe400078efe04 */
.L_x_3715:
[----:B------:R-:W-:Y:S05]  /*ecd0*/  BSYNC B0 ;  /* 0x0000000000007941 */ /* 0x000fea0003800000 */
.L_x_3714:
[----:B------:R-:W-:Y:S01]  /*ece0*/  F2FP.PACK_AB R0, RZ, R0 ;  /* 0x00000000ff00723e */ /* 0x000fe200000000ff */
[----:B------:R-:W-:Y:S05]  /*ecf0*/  BRA `(.L_x_3695) ;  /* 0x000002d000007947 */ /* 0x000fea0003800000 */
.L_x_3707:
        /* <DEDUP_REMOVED lines=14> */
.L_x_3721:
[----:B------:R-:W-:Y:S05]  /*ede0*/  BSYNC B0 ;  /* 0x0000000000007941 */ /* 0x000fea0003800000 */
.L_x_3720:
[----:B------:R-:W-:Y:S01]  /*edf0*/  F2FP.PACK_AB R0, RZ, R0 ;  /* 0x00000000ff00723e */ /* 0x000fe200000000ff */
[----:B------:R-:W-:Y:S05]  /*ee00*/  BRA `(.L_x_3695) ;  /* 0x000001c000007947 */ /* 0x000fea0003800000 */
.L_x_3694:
        /* <DEDUP_REMOVED lines=21> */
.L_x_3719:
[----:B------:R-:W2:Y:S02]  /*ef60*/  LDG.E.64 R2, [R2.64] ;  /* 0x0000002402027981 */ /* 0x000ea4000c1e1b00 */
[----:B--2---:R-:W0:Y:S02]  /*ef70*/  I2F.U64 R0, R2 ;  /* 0x0000000200007312 */ /* 0x004e240000301000 */
[----:B0-----:R-:W-:Y:S01]  /*ef80*/  F2FP.PACK_AB R0, RZ, R0 ;  /* 0x00000000ff00723e */ /* 0x001fe200000000ff */
[----:B------:R-:W-:Y:S05]  /*ef90*/  BRA `(.L_x_3695) ;  /* 0x0000003000007947 */ /* 0x000fea0003800000 */
.L_x_3718:
[----:B------:R-:W2:Y:S02]  /*efa0*/  LDG.E R2, [R2.64] ;  /* 0x0000002402027981 */ /* 0x000ea4000c1e1900 */
[----:B--2---:R-:W0:Y:S02]  /*efb0*/  I2F.U32 R0, R2 ;  /* 0x0000000200007306 */ /* 0x004e240000201000 */
[----:B0-----:R-:W-:-:S06]  /*efc0*/  F2FP.PACK_AB R0, RZ, R0 ;  /* 0x00000000ff00723e */ /* 0x001fcc00000000ff */
.L_x_3695:
        /* <DEDUP_REMOVED lines=20> */
.L_x_3725:
[----:B------:R-:W-:-:S06]  /*f110*/  HADD2.F32 R3, -RZ, R0.H0_H0 ;  /* 0x20000000ff037230 */ /* 0x000fcc0000004100 */
[----:B------:R-:W0:Y:S02]  /*f120*/  F2I.S64.TRUNC R2, R3 ;  /* 0x0000000300027311 */ /* 0x000e24000020d900 */
[----:B0-----:R-:W-:Y:S01]  /*f130*/  STG.E.U8 [R16.64], R2 ;  /* 0x0000000210007986 */ /* 0x001fe2000c101124 */
[----:B------:R-:W-:Y:S05]  /*f140*/  EXIT ;  /* 0x000000000000794d */ /* 0x000fea0003800000 */
.L_x_3724:
        /* <DEDUP_REMOVED lines=10> */
.L_x_3728:
[----:B------:R-:W-:-:S04]  /*f1f0*/  HADD2.F32 R0, -RZ, R0.H0_H0 ;  /* 0x20000000ff007230 */ /* 0x000fc80000004100 */
[----:B------:R-:W0:Y:S02]  /*f200*/  F2I.FTZ.TRUNC.NTZ R3, R0 ;  /* 0x0000000000037305 */ /* 0x000e24000021f100 */
[----:B0-----:R-:W-:Y:S01]  /*f210*/  STG.E [R16.64], R3 ;  /* 0x0000000310007986 */ /* 0x001fe2000c101924 */
[----:B------:R-:W-:Y:S05]  /*f220*/  EXIT ;  /* 0x000000000000794d */ /* 0x000fea0003800000 */
.L_x_3727:
[----:B------:R-:W-:-:S04]  /*f230*/  HADD2.F32 R0, -RZ, R0.H0_H0 ;  /* 0x20000000ff007230 */ /* 0x000fc80000004100 */
[----:B------:R-:W0:Y:S02]  /*f240*/  F2I.FTZ.TRUNC.NTZ R3, R0 ;  /* 0x0000000000037305 */ /* 0x000e24000021f100 */
[----:B0-----:R-:W-:Y:S01]  /*f250*/  STG.E.U16 [R16.64], R3 ;  /* 0x0000000310007986 */ /* 0x001fe2000c101524 */
[----:B------:R-:W-:Y:S05]  /*f260*/  EXIT ;  /* 0x000000000000794d */ /* 0x000fea0003800000 */
.L_x_3723:
        /* <DEDUP_REMOVED lines=9> */
.L_x_3730:
[----:B------:R-:W-:Y:S01]  /*f300*/  STG.E.U16 [R16.64], R0 ;  /* 0x0000000010007986 */ /* 0x000fe2000c101524 */
[----:B------:R-:W-:Y:S05]  /*f310*/  EXIT ;  /* 0x000000000000794d */ /* 0x000fea0003800000 */
.L_x_3729:
        /* <DEDUP_REMOVED lines=10> */
.L_x_3732:
[----:B------:R-:W-:-:S05]  /*f3c0*/  HADD2.F32 R0, -RZ, R0.H0_H0 ;  /* 0x20000000ff007230 */ /* 0x000fca0000004100 */
[----:B------:R-:W-:-:S04]  /*f3d0*/  F2FP.PACK_AB R0, RZ, R0 ;  /* 0x00000000ff00723e */ /* 0x000fc800000000ff */
[----:B------:R-:W-:-:S05]  /*f3e0*/  PRMT R0, R0, 0x5410, RZ ;  /* 0x0000541000007816 */ /* 0x000fca00000000ff */
[----:B------:R-:W-:Y:S01]  /*f3f0*/  STG.E [R16.64], R0 ;  /* 0x0000000010007986 */ /* 0x000fe2000c101924 */
[----:B------:R-:W-:Y:S05]  /*f400*/  EXIT ;  /* 0x000000000000794d */ /* 0x000fea0003800000 */
.L_x_3731:
[----:B------:R-:W-:-:S05]  /*f410*/  HADD2.F32 R2, -RZ, R0.H0_H0 ;  /* 0x20000000ff027230 */ /* 0x000fca0000004100 */
[----:B------:R-:W-:-:S06]  /*f420*/  FMUL.FTZ R2, R2, 1 ;  /* 0x3f80000002027820 */ /* 0x000fcc0000410000 */
[----:B------:R-:W0:Y:S02]  /*f430*/  F2F.F64.F32 R2, R2 ;  /* 0x0000000200027310 */ /* 0x000e240000201800 */
[----:B0-----:R-:W-:Y:S01]  /*f440*/  STG.E.64 [R16.64], R2 ;  /* 0x0000000210007986 */ /* 0x001fe2000c101b24 */
[----:B------:R-:W-:Y:S05]  /*f450*/  EXIT ;  /* 0x000000000000794d */ /* 0x000fea0003800000 */
.L_x_3722:
        /* <DEDUP_REMOVED lines=13> */
.L_x_3735:
[----:B------:R-:W-:Y:S01]  /*f530*/  HADD2.F32 R0, -RZ, R0.H0_H0 ;  /* 0x20000000ff007230 */ /* 0x000fe20000004100 */
[----:B------:R-:W-:-:S04]  /*f540*/  CS2R R6, SRZ ;  /* 0x0000000000067805 */ /* 0x000fc8000001ff00 */
[----:B------:R-:W-:-:S04]  /*f550*/  FMUL.FTZ R0, R0, 1 ;  /* 0x3f80000000007820 */ /* 0x000fc80000410000 */
[----:B------:R-:W0:Y:S02]  /*f560*/  F2F.F64.F32 R4, R0 ;  /* 0x0000000000047310 */ /* 0x000e240000201800 */
[----:B0-----:R-:W-:Y:S01]  /*f570*/  STG.E.128 [R16.64], R4 ;  /* 0x0000000410007986 */ /* 0x001fe2000c101d24 */
[----:B------:R-:W-:Y:S05]  /*f580*/  EXIT ;  /* 0x000000000000794d */ /* 0x000fea0003800000 */
.L_x_3734:
        /* <DEDUP_REMOVED lines=21> */
.L_x_3739:
[----:B------:R-:W-:Y:S05]  /*f6e0*/  BSYNC B0 ;  /* 0x0000000000007941 */ /* 0x000fea0003800000 */
.L_x_3738:
[----:B------:R-:W-:-:S05]  /*f6f0*/  LOP3.LUT R3, R0, R3, RZ, 0xfc, !PT ;  /* 0x0000000300037212 */ /* 0x000fca00078efcff */
[----:B------:R-:W-:Y:S01]  /*f700*/  STG.E.U8 [R16.64], R3 ;  /* 0x0000000310007986 */ /* 0x000fe2000c101124 */
[----:B------:R-:W-:Y:S05]  /*f710*/  EXIT ;  /* 0x000000000000794d */ /* 0x000fea0003800000 */
.L_x_3737:
        /* <DEDUP_REMOVED lines=13> */
.L_x_3741:
[----:B------:R-:W-:Y:S01]  /*f7f0*/  IMAD.MOV.U32 R0, RZ, RZ, 0x7f ;  /* 0x0000007fff007424 */ /* 0x000fe200078e00ff */
[----:B------:R-:W-:-:S04]  /*f800*/  ISETP.GT.U32.AND P0, PT, R2, 0x7f800000, PT ;  /* 0x7f8000000200780c */ /* 0x000fc80003f04070 */
[----:B------:R-:W-:-:S04]  /*f810*/  SEL R0, R0, 0x7c, P0 ;  /* 0x0000007c00007807 */ /* 0x000fc80000000000 */
.L_x_3742:
[----:B------:R-:W-:Y:S05]  /*f820*/  BSYNC B0 ;  /* 0x0000000000007941 */ /* 0x000fea0003800000 */
.L_x_3740:
[----:B------:R-:W-:-:S04]  /*f830*/  LOP3.LUT R2, R3, 0x80000000, RZ, 0xc0, !PT ;  /* 0x8000000003027812 */ /* 0x000fc800078ec0ff */
[----:B------:R-:W-:-:S04]  /*f840*/  SHF.R.U32.HI R3, RZ, 0x18, R2 ;  /* 0x00000018ff037819 */ /* 0x000fc80000011602 */
[----:B------:R-:W-:-:S05]  /*f850*/  LOP3.LUT R3, R0, R3, RZ, 0xfc, !PT ;  /* 0x0000000300037212 */ /* 0x000fca00078efcff */
[----:B------:R-:W-:Y:S01]  /*f860*/  STG.E.U8 [R16.64], R3 ;  /* 0x0000000310007986 */ /* 0x000fe2000c101124 */
[----:B------:R-:W-:Y:S05]  /*f870*/  EXIT ;  /* 0x000000000000794d */ /* 0x000fea0003800000 */
.L_x_3736:
[----:B------:R-:W-:-:S05]  /*f880*/  HADD2.F32 R0, -RZ, R0.H0_H0 ;  /* 0x20000000ff007230 */ /* 0x000fca0000004100 */
[----:B------:R-:W-:-:S05]  /*f890*/  F2FP.BF16.PACK_AB R0, RZ, R0 ;  /* 0x00000000ff00723e */ /* 0x000fca00000010ff */
[----:B------:R-:W-:Y:S01]  /*f8a0*/  STG.E.U16 [R16.64], R0 ;  /* 0x0000000010007986 */ /* 0x000fe2000c101524 */
[----:B------:R-:W-:Y:S05]  /*f8b0*/  EXIT ;  /* 0x000000000000794d */ /* 0x000fea0003800000 */
.L_x_3733:
        /* <DEDUP_REMOVED lines=12> */
.L_x_3745:
        /* <DEDUP_REMOVED lines=17> */
.L_x_3748:
[----:B------:R-:W-:-:S04]  /*fa90*/  LOP3.LUT R2, R3, 0x80000000, RZ, 0xc0, !PT ;  /* 0x8000000003027812 */ /* 0x000fc800078ec0ff */
[----:B------:R-:W-:-:S04]  /*faa0*/  SHF.R.U32.HI R3, RZ, 0x18, R2 ;  /* 0x00000018ff037819 */ /* 0x000fc80000011602 */
[----:B------:R-:W-:-:S04]  /*fab0*/  LOP3.LUT R0, R0, R3, RZ, 0xfc, !PT ;  /* 0x0000000300007212 */ /* 0x000fc800078efcff */
[----:B------:R-:W-:Y:S02]  /*fac0*/  PRMT R8, R0, 0x7610, R8 ;  /* 0x0000761000087816 */ /* 0x000fe40000000008 */
.L_x_3747:
[----:B------:R-:W-:Y:S05]  /*fad0*/  BSYNC B0 ;  /* 0x0000000000007941 */ /* 0x000fea0003800000 */
.L_x_3746:
[----:B------:R-:W-:Y:S01]  /*fae0*/  STG.E.U8 [R16.64], R8 ;  /* 0x0000000810007986 */ /* 0x000fe2000c101124 */
[----:B------:R-:W-:Y:S05]  /*faf0*/  EXIT ;  /* 0x000000000000794d */ /* 0x000fea0003800000 */
.L_x_3744:
        /* <DEDUP_REMOVED lines=17> */
.L_x_3751:
[----:B------:R-:W-:-:S04]  /*fc10*/  LOP3.LUT R2, R3, 0x80000000, RZ, 0xc0, !PT ;  /* 0x8000000003027812 */ /* 0x000fc800078ec0ff */
[----:B------:R-:W-:-:S04]  /*fc20*/  SHF.R.U32.HI R3, RZ, 0x18, R2 ;  /* 0x00000018ff037819 */ /* 0x000fc80000011602 */
[----:B------:R-:W-:-:S04]  /*fc30*/  LOP3.LUT R0, R0, R3, RZ, 0xfc, !PT ;  /* 0x0000000300007212 */ /* 0x000fc800078efcff */
[----:B------:R-:W-:Y:S02]  /*fc40*/  PRMT R8, R0, 0x7610, R8 ;  /* 0x0000761000087816 */ /* 0x000fe40000000008 */
.L_x_3750:
[----:B------:R-:W-:Y:S05]  /*fc50*/  BSYNC B0 ;  /* 0x0000000000007941 */ /* 0x000fea0003800000 */
.L_x_3749:
[----:B------:R-:W-:Y:S01]  /*fc60*/  STG.E.U8 [R16.64], R8 ;  /* 0x0000000810007986 */ /* 0x000fe2000c101124 */
[----:B------:R-:W-:Y:S05]  /*fc70*/  EXIT ;  /* 0x000000000000794d */ /* 0x000fea0003800000 */
.L_x_3743:
        /* <DEDUP_REMOVED lines=22> */
.L_x_3726:
        /* <DEDUP_REMOVED lines=20> */
.L_x_3753:
[----:B------:R-:W-:-:S06]  /*ff20*/  HADD2.F32 R2, -RZ, R0.H0_H0 ;  /* 0x20000000ff027230 */ /* 0x000fcc0000004100 */
[----:B------:R-:W0:Y:S02]  /*ff30*/  F2I.U64.TRUNC R2, R2 ;  /* 0x0000000200027311 */ /* 0x000e24000020d800 */
[----:B0-----:R-:W-:Y:S01]  /*ff40*/  STG.E.64 [R16.64], R2 ;  /* 0x0000000210007986 */ /* 0x001fe2000c101b24 */
[----:B------:R-:W-:Y:S05]  /*ff50*/  EXIT ;  /* 0x000000000000794d */ /* 0x000fea0003800000 */
.L_x_3752:
[----:B------:R-:W-:-:S04]  /*ff60*/  HADD2.F32 R0, -RZ, R0.H0_H0 ;  /* 0x20000000ff007230 */ /* 0x000fc80000004100 */
[----:B------:R-:W0:Y:S02]  /*ff70*/  F2I.FTZ.U32.TRUNC.NTZ R3, R0 ;  /* 0x0000000000037305 */ /* 0x000e24000021f000 */
[----:B0-----:R-:W-:Y:S01]  /*ff80*/  STG.E [R16.64], R3 ;  /* 0x0000000310007986 */ /* 0x001fe2000c101924 */
[----:B------:R-:W-:Y:S05]  /*ff90*/  EXIT ;  /* 0x000000000000794d */ /* 0x000fea0003800000 */
.L_x_3754:
        /* <DEDUP_REMOVED lines=14> */
.L_x_16521:


//--------------------- .text._ZN2at6native27unrolled_elementwise_kernelINS0_13BinaryFunctorIN3c104HalfES4_S4_NS0_15binary_internal10MulFunctorIfEEEESt5arrayIPcLm3EELi4E23TrivialOffsetCalculatorILi2EjESC_ILi1EjENS0_6memory12LoadWithCastILi2EEENSF_13StoreWithCastILi1EEEEEviT_T0_T2_T3_T4_T5_ --------------------------
	.section	.text._ZN2at6native27unrolled_elementwise_kernelINS0_13BinaryFunctorIN3c104HalfES4_S4_NS0_15binary_internal10MulFunctorIfEEEESt5arrayIPcLm3EELi4E23TrivialOffsetCalculatorILi2EjESC_ILi1EjENS0_6memory12LoadWithCastILi2EEENSF_13StoreWithCastILi1EEEEEviT_T0_T2_T3_T4_T5_,"ax",@progbits
	.sectioninfo	@"SHI_REGISTERS=31"
	.align	128
        .global         _ZN2at6native27unrolled_elementwise_kernelINS0_13BinaryFunctorIN3c104HalfES4_S4_NS0_15binary_internal10MulFunctorIfEEEESt5arrayIPcLm3EELi4E23TrivialOffsetCalculatorILi2EjESC_ILi1EjENS0_6memory12LoadWithCastILi2EEENSF_13StoreWithCastILi1EEEEEviT_T0_T2_T3_T4_T5_
        .type           _ZN2at6native27unrolled_elementwise_kernelINS0_13BinaryFunctorIN3c104HalfES4_S4_NS0_15binary_internal10MulFunctorIfEEEESt5arrayIPcLm3EELi4E23TrivialOffsetCalculatorILi2EjESC_ILi1EjENS0_6memory12LoadWithCastILi2EEENSF_13StoreWithCastILi1EEEEEviT_T0_T2_T3_T4_T5_,@function
        .size           _ZN2at6native27unrolled_elementwise_kernelINS0_13BinaryFunctorIN3c104HalfES4_S4_NS0_15binary_internal10MulFunctorIfEEEESt5arrayIPcLm3EELi4E23TrivialOffsetCalculatorILi2EjESC_ILi1EjENS0_6memory12LoadWithCastILi2EEENSF_13StoreWithCastILi1EEEEEviT_T0_T2_T3_T4_T5_,(.L_x_16522 - _ZN2at6native27unrolled_elementwise_kernelINS0_13BinaryFunctorIN3c104HalfES4_S4_NS0_15binary_internal10MulFunctorIfEEEESt5arrayIPcLm3EELi4E23TrivialOffsetCalculatorILi2EjESC_ILi1EjENS0_6memory12LoadWithCastILi2EEENSF_13StoreWithCastILi1EEEEEviT_T0_T2_T3_T4_T5_)
        .other          _ZN2at6native27unrolled_elementwise_kernelINS0_13BinaryFunctorIN3c104HalfES4_S4_NS0_15binary_internal10MulFunctorIfEEEESt5arrayIPcLm3EELi4E23TrivialOffsetCalculatorILi2EjESC_ILi1EjENS0_6memory12LoadWithCastILi2EEENSF_13StoreWithCastILi1EEEEEviT_T0_T2_T3_T4_T5_,@"STO_CUDA_ENTRY STV_DEFAULT"
_ZN2at6native27unrolled_elementwise_kernelINS0_13BinaryFunctorIN3c104HalfES4_S4_NS0_15binary_internal10MulFunctorIfEEEESt5arrayIPcLm3EELi4E23TrivialOffsetCalculatorILi2EjESC_ILi1EjENS0_6memory12LoadWithCastILi2EEENSF_13StoreWithCastILi1EEEEEviT_T0_T2_T3_T4_T5_:
.text._ZN2at6native27unrolled_elementwise_kernelINS0_13BinaryFunctorIN3c104HalfES4_S4_NS0_15binary_internal10MulFunctorIfEEEESt5arrayIPcLm3EELi4E23TrivialOffsetCalculatorILi2EjESC_ILi1EjENS0_6memory12LoadWithCastILi2EEENSF_13StoreWithCastILi1EEEEEviT_T0_T2_T3_T4_T5_:
        /* <DEDUP_REMOVED lines=34> */
.L_x_3760:
[----:B------:R-:W2:Y:S02]  /*0220*/  LDG.E.U8 R2, [R2.64] ;  /* 0x0000002402027981 */ /* 0x000ea4000c1e1100 */
[----:B--2---:R-:W0:Y:S02]  /*0230*/  I2F.U16 R0, R2 ;  /* 0x0000000200007306 */ /* 0x004e240000101000 */
[----:B0-----:R-:W-:-:S04]  /*0240*/  F2FP.PACK_AB R0, RZ, R0 ;  /* 0x00000000ff00723e */ /* 0x001fc800000000ff */
[----:B------:R-:W-:Y:S01]  /*0250*/  PRMT R24, R0, 0x7610, R24 ;  /* 0x0000761000187816 */ /* 0x000fe20000000018 */
[----:B------:R-:W-:Y:S05]  /*0260*/  BRA `(.L_x_3762) ;  /* 0x00000ed000007947 */ /* 0x000fea0003800000 */
.L_x_3759:
        /* <DEDUP_REMOVED lines=11> */
.L_x_3764:
[----:B------:R-:W2:Y:S02]  /*0320*/  LDG.E R2, [R2.64] ;  /* 0x0000002402027981 */ /* 0x000ea4000c1e1900 */
[----:B--2---:R-:W0:Y:S02]  /*0330*/  I2F R0, R2 ;  /* 0x0000000200007306 */ /* 0x004e240000201400 */
[----:B0-----:R-:W-:-:S04]  /*0340*/  F2FP.PACK_AB R0, RZ, R0 ;  /* 0x00000000ff00723e */ /* 0x001fc800000000ff */
[----:B------:R-:W-:Y:S01]  /*0350*/  PRMT R24, R0, 0x7610, R24 ;  /* 0x0000761000187816 */ /* 0x000fe20000000018 */
[----:B------:R-:W-:Y:S05]  /*0360*/  BRA `(.L_x_3762) ;  /* 0x00000dd000007947 */ /* 0x000fea0003800000 */
.L_x_3763:
[----:B------:R-:W2:Y:S02]  /*0370*/  LDG.E.U16 R2, [R2.64] ;  /* 0x0000002402027981 */ /* 0x000ea4000c1e1500 */
[----:B--2---:R-:W0:Y:S02]  /*0380*/  I2F.S16 R0, R2 ;  /* 0x0000000200007306 */ /* 0x004e240000101400 */
[----:B0-----:R-:W-:-:S04]  /*0390*/  F2FP.PACK_AB R0, RZ, R0 ;  /* 0x00000000ff00723e */ /* 0x001fc800000000ff */
[----:B------:R-:W-:Y:S01]  /*03a0*/  PRMT R24, R0, 0x7610, R24 ;  /* 0x0000761000187816 */ /* 0x000fe20000000018 */
[----:B------:R-:W-:Y:S05]  /*03b0*/  BRA `(.L_x_3762) ;  /* 0x00000d8000007947 */ /* 0x000fea0003800000 */
.L_x_3758:
        /* <DEDUP_REMOVED lines=9> */
.L_x_3766:
[----:B------:R0:W5:Y:S01]  /*0450*/  LDG.E.U16 R24, [R2.64] ;  /* 0x0000002402187981 */ /* 0x000162000c1e1500 */
[----:B------:R-:W-:Y:S05]  /*0460*/  BRA `(.L_x_3762) ;  /* 0x00000cd000007947 */ /* 0x000fea0003800000 */
.L_x_3765:
        /* <DEDUP_REMOVED lines=9> */
.L_x_3768:
[----:B------:R0:W5:Y:S01]  /*0500*/  LDG.E.U16 R24, [R2.64] ;  /* 0x0000002402187981 */ /* 0x000162000c1e1500 */
[----:B------:R-:W-:Y:S05]  /*0510*/  BRA `(.L_x_3762) ;  /* 0x00000c2000007947 */ /* 0x000fea0003800000 */
.L_x_3767:
[----:B------:R-:W2:Y:S02]  /*0520*/  LDG.E.64 R2, [R2.64] ;  /* 0x0000002402027981 */ /* 0x000ea4000c1e1b00 */
[----:B--2---:R-:W0:Y:S01]  /*0530*/  F2F.F32.F64 R0, R2 ;  /* 0x0000000200007310 */ /* 0x004e220000301000 */
[----:B------:R-:W0:-:S14]  /*0540*/  DSETP.GEU.AND P0, PT, |R2|, c[0x2][0x0], PT ;  /* 0x008000000200762a */ /* 0x000e1c0003f0e200 */
[----:B0-----:R-:W-:-:S05]  /*0550*/  @!P0 FMUL R0, R0, 1.175494350822287508e-38 ;  /* 0x0080000000008820 */ /* 0x001fca0000400000 */
[----:B------:R-:W-:-:S04]  /*0560*/  F2FP.PACK_AB R0, RZ, R0 ;  /* 0x00000000ff00723e */ /* 0x000fc800000000ff */
[----:B------:R-:W-:Y:S01]  /*0570*/  PRMT R24, R0, 0x7610, R24 ;  /* 0x0000761000187816 */ /* 0x000fe20000000018 */
[----:B------:R-:W-:Y:S05]  /*0580*/  BRA `(.L_x_3762) ;  /* 0x00000bb000007947 */ /* 0x000fea0003800000 */
.L_x_3757:
        /* <DEDUP_REMOVED lines=14> */
.L_x_3771:
[----:B------:R-:W2:Y:S02]  /*0670*/  LDG.E.64 R2, [R2.64] ;  /* 0x0000002402027981 */ /* 0x000ea4000c1e1b00 */
[----:B--2---:R-:W0:Y:S01]  /*0680*/  F2F.F32.F64 R0, R2 ;  /* 0x0000000200007310 */ /* 0x004e220000301000 */
[----:B------:R-:W0:-:S14]  /*0690*/  DSETP.GEU.AND P0, PT, |R2|, c[0x2][0x0], PT ;  /* 0x008000000200762a */ /* 0x000e1c0003f0e200 */
[----:B0-----:R-:W-:-:S05]  /*06a0*/  @!P0 FMUL R0, R0, 1.175494350822287508e-38 ;  /* 0x0080000000008820 */ /* 0x001fca0000400000 */
[----:B------:R-:W-:-:S04]  /*06b0*/  F2FP.PACK_AB R0, RZ, R0 ;  /* 0x00000000ff00723e */ /* 0x000fc800000000ff */
[----:B------:R-:W-:Y:S01]  /*06c0*/  PRMT R24, R0, 0x7610, R24 ;  /* 0x0000761000187816 */ /* 0x000fe20000000018 */
[----:B------:R-:W-:Y:S05]  /*06d0*/  BRA `(.L_x_3762) ;  /* 0x00000a6000007947 */ /* 0x000fea0003800000 */
.L_x_3770:
        /* <DEDUP_REMOVED lines=28> */
.L_x_3773:
        /* <DEDUP_REMOVED lines=15> */
.L_x_3772:
[----:B------:R-:W2:Y:S02]  /*0990*/  LDG.E.U16 R0, [R2.64] ;  /* 0x0000002402007981 */ /* 0x000ea4000c1e1500 */
[----:B--2---:R-:W-:-:S04]  /*09a0*/  PRMT R0, RZ, 0x5410, R0 ;  /* 0x00005410ff007816 */ /* 0x004fc80000000000 */
[----:B------:R-:W-:-:S04]  /*09b0*/  F2FP.PACK_AB R0, RZ, R0 ;  /* 0x00000000ff00723e */ /* 0x000fc800000000ff */
[----:B------:R-:W-:Y:S01]  /*09c0*/  PRMT R24, R0, 0x7610, R24 ;  /* 0x0000761000187816 */ /* 0x000fe20000000018 */
[----:B------:R-:W-:Y:S05]  /*09d0*/  BRA `(.L_x_3762) ;  /* 0x0000076000007947 */ /* 0x000fea0003800000 */
.L_x_3769:
        /* <DEDUP_REMOVED lines=12> */
.L_x_3776:
        /* <DEDUP_REMOVED lines=21> */
.L_x_3780:
[----:B------:R-:W-:Y:S05]  /*0bf0*/  BSYNC B1 ;  /* 0x0000000000017941 */ /* 0x000fea0003800000 */
.L_x_3779:
[----:B------:R-:W-:Y:S01]  /*0c00*/  LEA R3, R0, 0x3b800000, 0x17 ;  /* 0x3b80000000037811 */ /* 0x000fe200078eb8ff */
[----:B------:R-:W-:-:S05]  /*0c10*/  IMAD.SHL.U32 R0, R2, 0x100000, RZ ;  /* 0x0010000002007824 */ /* 0x000fca00078e00ff */
[----:B------:R-:W-:Y:S02]  /*0c20*/  LOP3.LUT R0, R3, R0, R4, 0xfe, !PT ;  /* 0x0000000003007212 */ /* 0x000fe400078efe04 */
.L_x_3778:
[----:B------:R-:W-:Y:S05]  /*0c30*/  BSYNC B0 ;  /* 0x0000000000007941 */ /* 0x000fea0003800000 */
.L_x_3777:
[----:B------:R-:W-:-:S04]  /*0c40*/  F2FP.PACK_AB R0, RZ, R0 ;  /* 0x00000000ff00723e */ /* 0x000fc800000000ff */
[----:B------:R-:W-:Y:S01]  /*0c50*/  PRMT R24, R0, 0x7610, R24 ;  /* 0x0000761000187816 */ /* 0x000fe20000000018 */
[----:B------:R-:W-:Y:S05]  /*0c60*/  BRA `(.L_x_3762) ;  /* 0x000004d000007947 */ /* 0x000fea0003800000 */
.L_x_3775:
        /* <DEDUP_REMOVED lines=21> */
.L_x_3784:
[----:B------:R-:W-:Y:S05]  /*0dc0*/  BSYNC B1 ;  /* 0x0000000000017941 */ /* 0x000fea0003800000 */
.L_x_3783:
[----:B------:R-:W-:Y:S01]  /*0dd0*/  LEA R3, R0, 0x37800000, 0x17 ;  /* 0x3780000000037811 */ /* 0x000fe200078eb8ff */
[----:B------:R-:W-:-:S05]  /*0de0*/  IMAD.SHL.U32 R0, R2, 0x200000, RZ ;  /* 0x0020000002007824 */ /* 0x000fca00078e00ff */
[----:B------:R-:W-:Y:S02]  /*0df0*/  LOP3.LUT R0, R3, R0, R4, 0xfe, !PT ;  /* 0x0000000003007212 */ /* 0x000fe400078efe04 */
.L_x_3782:
[----:B------:R-:W-:Y:S05]  /*0e00*/  BSYNC B0 ;  /* 0x0000000000007941 */ /* 0x000fea0003800000 */
.L_x_3781:
[----:B------:R-:W-:-:S04]  /*0e10*/  F2FP.PACK_AB R0, RZ, R0 ;  /* 0x00000000ff00723e */ /* 0x000fc800000000ff */
[----:B------:R-:W-:Y:S01]  /*0e20*/  PRMT R24, R0, 0x7610, R24 ;  /* 0x0000761000187816 */ /* 0x000fe20000000018 */
[----:B------:R-:W-:Y:S05]  /*0e30*/  BRA `(.L_x_3762) ;  /* 0x0000030000007947 */ /* 0x000fea0003800000 */
.L_x_3774:
        /* <DEDUP_REMOVED lines=14> */
.L_x_3788:
[----:B------:R-:W-:Y:S05]  /*0f20*/  BSYNC B0 ;  /* 0x0000000000007941 */ /* 0x000fea0003800000 */
.L_x_3787:
[----:B------:R-:W-:-:S04]  /*0f30*/  F2FP.PACK_AB R0, RZ, R0 ;  /* 0x00000000ff00723e */ /* 0x000fc800000000ff */
[----:B------:R-:W-:Y:S01]  /*0f40*/  PRMT R24, R0, 0x7610, R24 ;  /* 0x0000761000187816 */ /* 0x000fe20000000018 */
[----:B------:R-:W-:Y:S05]  /*0f50*/  BRA `(.L_x_3762) ;  /* 0x000001e000007947 */ /* 0x000fea0003800000 */
.L_x_3761:
        /* <DEDUP_REMOVED lines=21> */
.L_x_3786:
[----:B------:R-:W2:Y:S02]  /*10b0*/  LDG.E.64 R2, [R2.64] ;  /* 0x0000002402027981 */ /* 0x000ea4000c1e1b00 */
[----:B--2---:R-:W0:Y:S02]  /*10c0*/  I2F.U64 R0, R2 ;  /* 0x0000000200007312 */ /* 0x004e240000301000 */
[----:B0-----:R-:W-:-:S04]  /*10d0*/  F2FP.PACK_AB R0, RZ, R0 ;  /* 0x00000000ff00723e */ /* 0x001fc800000000ff */
[----:B------:R-:W-:Y:S01]  /*10e0*/  PRMT R24, R0, 0x7610, R24 ;  /* 0x0000761000187816 */ /* 0x000fe20000000018 */
[----:B------:R-:W-:Y:S05]  /*10f0*/  BRA `(.L_x_3762) ;  /* 0x0000004000007947 */ /* 0x000fea0003800000 */
.L_x_3785:
[----:B------:R-:W2:Y:S02]  /*1100*/  LDG.E R2, [R2.64] ;  /* 0x0000002402027981 */ /* 0x000ea4000c1e1900 */
[----:B--2---:R-:W0:Y:S02]  /*1110*/  I2F.U32 R0, R2 ;  /* 0x0000000200007306 */ /* 0x004e240000201000 */
[----:B0-----:R-:W-:-:S04]  /*1120*/  F2FP.PACK_AB R0, RZ, R0 ;  /* 0x00000000ff00723e */ /* 0x001fc800000000ff */
[----:B------:R-:W-:Y:S02]  /*1130*/  PRMT R24, R0, 0x7610, R24 ;  /* 0x0000761000187816 */ /* 0x000fe40000000018 */
.L_x_3762:
        /* <DEDUP_REMOVED lines=19> */
.L_x_3792:
[----:B------:R-:W2:Y:S02]  /*1270*/  LDG.E.U8 R2, [R2.64] ;  /* 0x0000002402027981 */ /* 0x000ea4000c1e1100 */
[----:B--2---:R-:W0:Y:S02]  /*1280*/  I2F.U16 R0, R2 ;  /* 0x0000000200007306 */ /* 0x004e240000101000 */
[----:B0-----:R-:W-:-:S04]  /*1290*/  F2FP.PACK_AB R0, RZ, R0 ;  /* 0x00000000ff00723e */ /* 0x001fc800000000ff */
[----:B------:R-:W-:Y:S01]  /*12a0*/  PRMT R25, R0, 0x7610, R25 ;  /* 0x0000761000197816 */ /* 0x000fe20000000019 */
[----:B------:R-:W-:Y:S05]  /*12b0*/  BRA `(.L_x_3794) ;  /* 0x00000ed000007947 */ /* 0x000fea0003800000 */
.L_x_3791:
        /* <DEDUP_REMOVED lines=11> */
.L_x_3796:
[----:B------:R-:W2:Y:S02]  /*1370*/  LDG.E R2, [R2.64] ;  /* 0x0000002402027981 */ /* 0x000ea4000c1e1900 */
[----:B--2---:R-:W0:Y:S02]  /*1380*/  I2F R0, R2 ;  /* 0x0000000200007306 */ /* 0x004e240000201400 */
[----:B0-----:R-:W-:-:S04]  /*1390*/  F2FP.PACK_AB R0, RZ, R0 ;  /* 0x00000000ff00723e */ /* 0x001fc800000000ff */
[----:B------:R-:W-:Y:S01]  /*13a0*/  PRMT R25, R0, 0x7610, R25 ;  /* 0x0000761000197816 */ /* 0x000fe20000000019 */
[----:B------:R-:W-:Y:S05]  /*13b0*/  BRA `(.L_x_3794) ;  /* 0x00000dd000007947 */ /* 0x000fea0003800000 */
.L_x_3795:
[----:B------:R-:W2:Y:S02]  /*13c0*/  LDG.E.U16 R2, [R2.64] ;  /* 0x0000002402027981 */ /* 0x000ea4000c1e1500 */
[----:B--2---:R-:W0:Y:S02]  /*13d0*/  I2F.S16 R0, R2 ;  /* 0x0000000200007306 */ /* 0x004e240000101400 */
[----:B0-----:R-:W-:-:S04]  /*13e0*/  F2FP.PACK_AB R0, RZ, R0 ;  /* 0x00000000ff00723e */ /* 0x001fc800000000ff */
[----:B------:R-:W-:Y:S01]  /*13f0*/  PRMT R25, R0, 0x7610, R25 ;  /* 0x0000761000197816 */ /* 0x000fe20000000019 */
[----:B------:R-:W-:Y:S05]  /*1400*/  BRA `(.L_x_3794) ;  /* 0x00000d8000007947 */ /* 0x000fea0003800000 */
.L_x_3790:
        /* <DEDUP_REMOVED lines=9> */
.L_x_3798:
[----:B------:R0:W5:Y:S01]  /*14a0*/  LDG.E.U16 R25, [R2.64] ;  /* 0x0000002402197981 */ /* 0x000162000c1e1500 */
[----:B------:R-:W-:Y:S05]  /*14b0*/  BRA `(.L_x_3794) ;  /* 0x00000cd000007947 */ /* 0x000fea0003800000 */
.L_x_3797:
        /* <DEDUP_REMOVED lines=9> */
.L_x_3800:
[----:B------:R0:W5:Y:S01]  /*1550*/  LDG.E.U16 R25, [R2.64] ;  /* 0x0000002402197981 */ /* 0x000162000c1e1500 */
[----:B------:R-:W-:Y:S05]  /*1560*/  BRA `(.L_x_3794) ;  /* 0x00000c2000007947 */ /* 0x000fea0003800000 */
.L_x_3799:
[----:B------:R-:W2:Y:S02]  /*1570*/  LDG.E.64 R2, [R2.64] ;  /* 0x0000002402027981 */ /* 0x000ea4000c1e1b00 */
[----:B--2---:R-:W0:Y:S01]  /*1580*/  F2F.F32.F64 R0, R2 ;  /* 0x0000000200007310 */ /* 0x004e220000301000 */
[----:B------:R-:W0:-:S14]  /*1590*/  DSETP.GEU.AND P0, PT, |R2|, c[0x2][0x0], PT ;  /* 0x008000000200762a */ /* 0x000e1c0003f0e200 */
[----:B0-----:R-:W-:-:S05]  /*15a0*/  @!P0 FMUL R0, R0, 1.175494350822287508e-38 ;  /* 0x0080000000008820 */ /* 0x001fca0000400000 */
[----:B------:R-:W-:-:S04]  /*15b0*/  F2FP.PACK_AB R0, RZ, R0 ;  /* 0x00000000ff00723e */ /* 0x000fc800000000ff */
[----:B------:R-:W-:Y:S01]  /*15c0*/  PRMT R25, R0, 0x7610, R25 ;  /* 0x0000761000197816 */ /* 0x000fe20000000019 */
[----:B------:R-:W-:Y:S05]  /*15d0*/  BRA `(.L_x_3794) ;  /* 0x00000bb000007947 */ /* 0x000fea0003800000 */
.L_x_3789:
        /* <DEDUP_REMOVED lines=14> */
.L_x_3803:
[----:B------:R-:W2:Y:S02]  /*16c0*/  LDG.E.64 R2, [R2.64] ;  /* 0x0000002402027981 */ /* 0x000ea4000c1e1b00 */
[----:B--2---:R-:W0:Y:S01]  /*16d0*/  F2F.F32.F64 R0, R2 ;  /* 0x0000000200007310 */ /* 0x004e220000301000 */
[----:B------:R-:W0:-:S14]  /*16e0*/  DSETP.GEU.AND P0, PT, |R2|, c[0x2][0x0], PT ;  /* 0x008000000200762a */ /* 0x000e1c0003f0e200 */
[----:B0-----:R-:W-:-:S05]  /*16f0*/  @!P0 FMUL R0, R0, 1.175494350822287508e-38 ;  /* 0x0080000000008820 */ /* 0x001fca0000400000 */
[----:B------:R-:W-:-:S04]  /*1700*/  F2FP.PACK_AB R0, RZ, R0 ;  /* 0x00000000ff00723e */ /* 0x000fc800000000ff */
[----:B------:R-:W-:Y:S01]  /*1710*/  PRMT R25, R0, 0x7610, R25 ;  /* 0x0000761000197816 */ /* 0x000fe20000000019 */
[----:B------:R-:W-:Y:S05]  /*1720*/  BRA `(.L_x_3794) ;  /* 0x00000a6000007947 */ /* 0x000fea0003800000 */
.L_x_3802:
        /* <DEDUP_REMOVED lines=28> */
.L_x_3805:
        /* <DEDUP_REMOVED lines=15> */
.L_x_3804:
[----:B------:R-:W2:Y:S02]  /*19e0*/  LDG.E.U16 R0, [R2.64] ;  /* 0x0000002402007981 */ /* 0x000ea4000c1e1500 */
[----:B--2---:R-:W-:-:S04]  /*19f0*/  PRMT R0, RZ, 0x5410, R0 ;  /* 0x00005410ff007816 */ /* 0x004fc80000000000 */
[----:B------:R-:W-:-:S04]  /*1a00*/  F2FP.PACK_AB R0, RZ, R0 ;  /* 0x00000000ff00723e */ /* 0x000fc800000000ff */
[----:B------:R-:W-:Y:S01]  /*1a10*/  PRMT R25, R0, 0x7610, R25 ;  /* 0x0000761000197816 */ /* 0x000fe20000000019 */
[----:B------:R-:W-:Y:S05]  /*1a20*/  BRA `(.L_x_3794) ;  /* 0x0000076000007947 */ /* 0x000fea0003800000 */
.L_x_3801:
        /* <DEDUP_REMOVED lines=12> */
.L_x_3808:
        /* <DEDUP_REMOVED lines=21> */
.L_x_3812:
[----:B------:R-:W-:Y:S05]  /*1c40*/  BSYNC B1 ;  /* 0x0000000000017941 */ /* 0x000fea0003800000 */
.L_x_3811:
[----:B------:R-:W-:Y:S01]  /*1c50*/  LEA R3, R0, 0x3b800000, 0x17 ;  /* 0x3b80000000037811 */ /* 0x000fe200078eb8ff */
[----:B------:R-:W-:-:S05]  /*1c60*/  IMAD.SHL.U32 R0, R2, 0x100000, RZ ;  /* 0x0010000002007824 */ /* 0x000fca00078e00ff */
[----:B------:R-:W-:Y:S02]  /*1c70*/  LOP3.LUT R0, R3, R0, R4, 0xfe, !PT ;  /* 0x0000000003007212 */ /* 0x000fe400078efe04 */
.L_x_3810:
[----:B------:R-:W-:Y:S05]  /*1c80*/  BSYNC B0 ;  /* 0x0000000000007941 */ /* 0x000fea0003800000 */
.L_x_3809:
[----:B------:R-:W-:-:S04]  /*1c90*/  F2FP.PACK_AB R0, RZ, R0 ;  /* 0x00000000ff00723e */ /* 0x000fc800000000ff */
[----:B------:R-:W-:Y:S01]  /*1ca0*/  PRMT R25, R0, 0x7610, R25 ;  /* 0x0000761000197816 */ /* 0x000fe20000000019 */
[----:B------:R-:W-:Y:S05]  /*1cb0*/  BRA `(.L_x_3794) ;  /* 0x000004d000007947 */ /* 0x000fea0003800000 */
.L_x_3807:
        /* <DEDUP_REMOVED lines=21> */
.L_x_3816:
[----:B------:R-:W-:Y:S05]  /*1e10*/  BSYNC B1 ;  /* 0x0000000000017941 */ /* 0x000fea0003800000 */
.L_x_3815:
[----:B------:R-:W-:Y:S01]  /*1e20*/  LEA R3, R0, 0x37800000, 0x17 ;  /* 0x3780000000037811 */ /* 0x000fe200078eb8ff */
[----:B------:R-:W-:-:S05]  /*1e30*/  IMAD.SHL.U32 R0, R2, 0x200000, RZ ;  /* 0x0020000002007824 */ /* 0x000fca00078e00ff */
[----:B------:R-:W-:Y:S02]  /*1e40*/  LOP3.LUT R0, R3, R0, R4, 0xfe, !PT ;  /* 0x0000000003007212 */ /* 0x000fe400078efe04 */
.L_x_3814:
[----:B------:R-:W-:Y:S05]  /*1e50*/  BSYNC B0 ;  /* 0x0000000000007941 */ /* 0x000fea0003800000 */
.L_x_3813:
[----:B------:R-:W-:-:S04]  /*1e60*/  F2FP.PACK_AB R0, RZ, R0 ;  /* 0x00000000ff00723e */ /* 0x000fc800000000ff */
[----:B------:R-:W-:Y:S01]  /*1e70*/  PRMT R25, R0, 0x7610, R25 ;  /* 0x0000761000197816 */ /* 0x000fe20000000019 */
[----:B------:R-:W-:Y:S05]  /*1e80*/  BRA `(.L_x_3794) ;  /* 0x0000030000007947 */ /* 0x000fea0003800000 */
.L_x_3806:
        /* <DEDUP_REMOVED lines=14> */
.L_x_3820:
[----:B------:R-:W-:Y:S05]  /*1f70*/  BSYNC B0 ;  /* 0x0000000000007941 */ /* 0x000fea0003800000 */
.L_x_3819:
[----:B------:R-:W-:-:S04]  /*1f80*/  F2FP.PACK_AB R0, RZ, R0 ;  /* 0x00000000ff00723e */ /* 0x000fc800000000ff */
[----:B------:R-:W-:Y:S01]  /*1f90*/  PRMT R25, R0, 0x7610, R25 ;  /* 0x0000761000197816 */ /* 0x000fe20000000019 */
[----:B------:R-:W-:Y:S05]  /*1fa0*/  BRA `(.L_x_3794) ;  /* 0x000001e000007947 */ /* 0x000fea0003800000 */
.L_x_3793:
        /* <DEDUP_REMOVED lines=21> */
.L_x_3818:
[----:B------:R-:W2:Y:S02]  /*2100*/  LDG.E.64 R2, [R2.64] ;  /* 0x0000002402027981 */ /* 0x000ea4000c1e1b00 */
[----:B--2---:R-:W0:Y:S02]  /*2110*/  I2F.U64 R0, R2 ;  /* 0x0000000200007312 */ /* 0x004e240000301000 */
[----:B0-----:R-:W-:-:S04]  /*2120*/  F2FP.PACK_AB R0, RZ, R0 ;  /* 0x00000000ff00723e */ /* 0x001fc800000000ff */
[----:B------:R-:W-:Y:S01]  /*2130*/  PRMT R25, R0, 0x7610, R25 ;  /* 0x0000761000197816 */ /* 0x000fe20000000019 */
[----:B------:R-:W-:Y:S05]  /*2140*/  BRA `(.L_x_3794) ;  /* 0x0000004000007947 */ /* 0x000fea0003800000 */
.L_x_3817:
[----:B------:R-:W2:Y:S02]  /*2150*/  LDG.E R2, [R2.64] ;  /* 0x0000002402027981 */ /* 0x000ea4000c1e1900 */
[----:B--2---:R-:W0:Y:S02]  /*2160*/  I2F.U32 R0, R2 ;  /* 0x0000000200007306 */ /* 0x004e240000201000 */
[----:B0-----:R-:W-:-:S04]  /*2170*/  F2FP.PACK_AB R0, RZ, R0 ;  /* 0x00000000ff00723e */ /* 0x001fc800000000ff */
[----:B------:R-:W-:Y:S02]  /*2180*/  PRMT R25, R0, 0x7610, R25 ;  /* 0x0000761000197816 */ /* 0x000fe40000000019 */
.L_x_3794:
[----:B------:R-:W-:-:S05]  /*2190*/  IADD3 R17, R17, 0x80, RZ ;  /* 0x0000008011117810 */ /* 0x000fca0007ffe0ff */
.L_x_3756:
[----:B-1-3--:R-:W-:Y:S05]  /*21a0*/  BSYNC B6 ;  /* 0x0000000000067941 */ /* 0x00afea0003800000 */
.L_x_3755:
        /* <DEDUP_REMOVED lines=24> */
.L_x_3826:
[----:B------:R-:W2:Y:S02]  /*2330*/  LDG.E.U8 R2, [R2.64] ;  /* 0x0000002402027981 */ /* 0x000ea4000c1e1100 */
[----:B--2---:R-:W0:Y:S02]  /*2340*/  I2F.U16 R0, R2 ;  /* 0x0000000200007306 */ /* 0x004e240000101000 */
[----:B0-----:R-:W-:-:S04]  /*2350*/  F2FP.PACK_AB R0, RZ, R0 ;  /* 0x00000000ff00723e */ /* 0x001fc800000000ff */
[----:B------:R-:W-:Y:S01]  /*2360*/  PRMT R23, R0, 0x7610, R23 ;  /* 0x0000761000177816 */ /* 0x000fe20000000017 */
[----:B------:R-:W-:Y:S05]  /*2370*/  BRA `(.L_x_3828) ;  /* 0x00000ee000007947 */ /* 0x000fea0003800000 */
.L_x_3825:
        /* <DEDUP_REMOVED lines=11> */
.L_x_3830:
[----:B------:R-:W2:Y:S02]  /*2430*/  LDG.E R2, [R2.64] ;  /* 0x0000002402027981 */ /* 0x000ea4000c1e1900 */
[----:B--2---:R-:W0:Y:S02]  /*2440*/  I2F R0, R2 ;  /* 0x0000000200007306 */ /* 0x004e240000201400 */
[----:B0-----:R-:W-:-:S04]  /*2450*/  F2FP.PACK_AB R0, RZ, R0 ;  /* 0x00000000ff00723e */ /* 0x001fc800000000ff */
[----:B------:R-:W-:Y:S01]  /*2460*/  PRMT R23, R0, 0x7610, R23 ;  /* 0x0000761000177816 */ /* 0x000fe20000000017 */
[----:B------:R-:W-:Y:S05]  /*2470*/  BRA `(.L_x_3828) ;  /* 0x00000de000007947 */ /* 0x000fea0003800000 */
.L_x_3829:
[----:B------:R-:W2:Y:S02]  /*2480*/  LDG.E.U16 R2, [R2.64] ;  /* 0x0000002402027981 */ /* 0x000ea4000c1e1500 */
[----:B--2---:R-:W0:Y:S02]  /*2490*/  I2F.S16 R0, R2 ;  /* 0x0000000200007306 */ /* 0x004e240000101400 */
[----:B0-----:R-:W-:-:S04]  /*24a0*/  F2FP.PACK_AB R0, RZ, R0 ;  /* 0x00000000ff00723e */ /* 0x001fc800000000ff */
[----:B------:R-:W-:Y:S01]  /*24b0*/  PRMT R23, R0, 0x7610, R23 ;  /* 0x0000761000177816 */ /* 0x000fe20000000017 */
[----:B------:R-:W-:Y:S05]  /*24c0*/  BRA `(.L_x_3828) ;  /* 0x00000d9000007947 */ /* 0x000fea0003800000 */
.L_x_3824:
        /* <DEDUP_REMOVED lines=9> */
.L_x_3832:
[----:B------:R0:W5:Y:S01]  /*2560*/  LDG.E.U16 R23, [R2.64] ;  /* 0x0000002402177981 */ /* 0x000162000c1e1500 */
[----:B------:R-:W-:Y:S05]  /*2570*/  BRA `(.L_x_3828) ;  /* 0x00000ce000007947 */ /* 0x000fea0003800000 */
.L_x_3831:
        /* <DEDUP_REMOVED lines=9> */
.L_x_3834:
[----:B------:R0:W5:Y:S01]  /*2610*/  LDG.E.U16 R23, [R2.64] ;  /* 0x0000002402177981 */ /* 0x000162000c1e1500 */
[----:B------:R-:W-:Y:S05]  /*2620*/  BRA `(.L_x_3828) ;  /* 0x00000c3000007947 */ /* 0x000fea0003800000 */
.L_x_3833:
[----:B------:R-:W2:Y:S02]  /*2630*/  LDG.E.64 R2, [R2.64] ;  /* 0x0000002402027981 */ /* 0x000ea4000c1e1b00 */
[----:B--2---:R-:W0:Y:S01]  /*2640*/  F2F.F32.F64 R0, R2 ;  /* 0x0000000200007310 */ /* 0x004e220000301000 */
[----:B------:R-:W0:-:S14]  /*2650*/  DSETP.GEU.AND P0, PT, |R2|, c[0x2][0x0], PT ;  /* 0x008000000200762a */ /* 0x000e1c0003f0e200 */
[----:B0-----:R-:W-:-:S05]  /*2660*/  @!P0 FMUL R0, R0, 1.175494350822287508e-38 ;  /* 0x0080000000008820 */ /* 0x001fca0000400000 */
[----:B------:R-:W-:-:S04]  /*2670*/  F2FP.PACK_AB R0, RZ, R0 ;  /* 0x00000000ff00723e */ /* 0x000fc800000000ff */
[----:B------:R-:W-:Y:S01]  /*2680*/  PRMT R23, R0, 0x7610, R23 ;  /* 0x0000761000177816 */ /* 0x000fe20000000017 */
[----:B------:R-:W-:Y:S05]  /*2690*/  BRA `(.L_x_3828) ;  /* 0x00000bc000007947 */ /* 0x000fea0003800000 */
.L_x_3823:
        /* <DEDUP_REMOVED lines=14> */
.L_x_3837:
[----:B------:R-:W2:Y:S02]  /*2780*/  LDG.E.64 R2, [R2.64] ;  /* 0x0000002402027981 */ /* 0x000ea4000c1e1b00 */
[----:B--2---:R-:W0:Y:S01]  /*2790*/  F2F.F32.F64 R0, R2 ;  /* 0x0000000200007310 */ /* 0x004e220000301000 */
[----:B------:R-:W0:-:S14]  /*27a0*/  DSETP.GEU.AND P0, PT, |R2|, c[0x2][0x0], PT ;  /* 0x008000000200762a */ /* 0x000e1c0003f0e200 */
[----:B0-----:R-:W-:-:S05]  /*27b0*/  @!P0 FMUL R0, R0, 1.175494350822287508e-38 ;  /* 0x0080000000008820 */ /* 0x001fca0000400000 */
[----:B------:R-:W-:-:S04]  /*27c0*/  F2FP.PACK_AB R0, RZ, R0 ;  /* 0x00000000ff00723e */ /* 0x000fc800000000ff */
[----:B------:R-:W-:Y:S01]  /*27d0*/  PRMT R23, R0, 0x7610, R23 ;  /* 0x0000761000177816 */ /* 0x000fe20000000017 */
[----:B------:R-:W-:Y:S05]  /*27e0*/  BRA `(.L_x_3828) ;  /* 0x00000a7000007947 */ /* 0x000fea0003800000 */
.L_x_3836:
        /* <DEDUP_REMOVED lines=28> */
.L_x_3839:
        /* <DEDUP_REMOVED lines=16> */
.L_x_3838:
[----:B------:R-:W2:Y:S02]  /*2ab0*/  LDG.E.U16 R0, [R2.64] ;  /* 0x0000002402007981 */ /* 0x000ea4000c1e1500 */
[----:B--2---:R-:W-:-:S04]  /*2ac0*/  PRMT R0, RZ, 0x5410, R0 ;  /* 0x00005410ff007816 */ /* 0x004fc80000000000 */
[----:B------:R-:W-:-:S04]  /*2ad0*/  F2FP.PACK_AB R0, RZ, R0 ;  /* 0x00000000ff00723e */ /* 0x000fc800000000ff */
[----:B------:R-:W-:Y:S01]  /*2ae0*/  PRMT R23, R0, 0x7610, R23 ;  /* 0x0000761000177816 */ /* 0x000fe20000000017 */
[----:B------:R-:W-:Y:S05]  /*2af0*/  BRA `(.L_x_3828) ;  /* 0x0000076000007947 */ /* 0x000fea0003800000 */
.L_x_3835:
        /* <DEDUP_REMOVED lines=12> */
.L_x_3842:
        /* <DEDUP_REMOVED lines=21> */
.L_x_3846:
[----:B------:R-:W-:Y:S05]  /*2d10*/  BSYNC B1 ;  /* 0x0000000000017941 */ /* 0x000fea0003800000 */
.L_x_3845:
[----:B------:R-:W-:Y:S01]  /*2d20*/  LEA R3, R0, 0x3b800000, 0x17 ;  /* 0x3b80000000037811 */ /* 0x000fe200078eb8ff */
[----:B------:R-:W-:-:S05]  /*2d30*/  IMAD.SHL.U32 R0, R2, 0x100000, RZ ;  /* 0x0010000002007824 */ /* 0x000fca00078e00ff */
[----:B------:R-:W-:Y:S02]  /*2d40*/  LOP3.LUT R0, R3, R0, R4, 0xfe, !PT ;  /* 0x0000000003007212 */ /* 0x000fe400078efe04 */
.L_x_3844:
[----:B------:R-:W-:Y:S05]  /*2d50*/  BSYNC B0 ;  /* 0x0000000000007941 */ /* 0x000fea0003800000 */
.L_x_3843:
[----:B------:R-:W-:-:S04]  /*2d60*/  F2FP.PACK_AB R0, RZ, R0 ;  /* 0x00000000ff00723e */ /* 0x000fc800000000ff */
[----:B------:R-:W-:Y:S01]  /*2d70*/  PRMT R23, R0, 0x7610, R23 ;  /* 0x0000761000177816 */ /* 0x000fe20000000017 */
[----:B------:R-:W-:Y:S05]  /*2d80*/  BRA `(.L_x_3828) ;  /* 0x000004d000007947 */ /* 0x000fea0003800000 */
.L_x_3841:
        /* <DEDUP_REMOVED lines=21> */
.L_x_3850:
[----:B------:R-:W-:Y:S05]  /*2ee0*/  BSYNC B1 ;  /* 0x0000000000017941 */ /* 0x000fea0003800000 */
.L_x_3849:
[----:B------:R-:W-:Y:S01]  /*2ef0*/  LEA R3, R0, 0x37800000, 0x17 ;  /* 0x3780000000037811 */ /* 0x000fe200078eb8ff */
[----:B------:R-:W-:-:S05]  /*2f00*/  IMAD.SHL.U32 R0, R2, 0x200000, RZ ;  /* 0x0020000002007824 */ /* 0x000fca00078e00ff */
[----:B------:R-:W-:Y:S02]  /*2f10*/  LOP3.LUT R0, R3, R0, R4, 0xfe, !PT ;  /* 0x0000000003007212 */ /* 0x000fe400078efe04 */
.L_x_3848:
[----:B------:R-:W-:Y:S05]  /*2f20*/  BSYNC B0 ;  /* 0x0000000000007941 */ /* 0x000fea0003800000 */
.L_x_3847:
[----:B------:R-:W-:-:S04]  /*2f30*/  F2FP.PACK_AB R0, RZ, R0 ;  /* 0x00000000ff00723e */ /* 0x000fc800000000ff */
[----:B------:R-:W-:Y:S01]  /*2f40*/  PRMT R23, R0, 0x7610, R23 ;  /* 0x0000761000177816 */ /* 0x000fe20000000017 */
[----:B------:R-:W-:Y:S05]  /*2f50*/  BRA `(.L_x_3828) ;  /* 0x0000030000007947 */ /* 0x000fea0003800000 */
.L_x_3840:
        /* <DEDUP_REMOVED lines=14> */
.L_x_3854:
[----:B------:R-:W-:Y:S05]  /*3040*/  BSYNC B0 ;  /* 0x0000000000007941 */ /* 0x000fea0003800000 */
.L_x_3853:
[----:B------:R-:W-:-:S04]  /*3050*/  F2FP.PACK_AB R0, RZ, R0 ;  /* 0x00000000ff00723e */ /* 0x000fc800000000ff */
[----:B------:R-:W-:Y:S01]  /*3060*/  PRMT R23, R0, 0x7610, R23 ;  /* 0x0000761000177816 */ /* 0x000fe20000000017 */
[----:B------:R-:W-:Y:S05]  /*3070*/  BRA `(.L_x_3828) ;  /* 0x000001e000007947 */ /* 0x000fea0003800000 */
.L_x_3827:
        /* <DEDUP_REMOVED lines=21> */
.L_x_3852:
[----:B------:R-:W2:Y:S02]  /*31d0*/  LDG.E.64 R2, [R2.64] ;  /* 0x0000002402027981 */ /* 0x000ea4000c1e1b00 */
[----:B--2---:R-:W0:Y:S02]  /*31e0*/  I2F.U64 R0, R2 ;  /* 0x0000000200007312 */ /* 0x004e240000301000 */
[----:B0-----:R-:W-:-:S04]  /*31f0*/  F2FP.PACK_AB R0, RZ, R0 ;  /* 0x00000000ff00723e */ /* 0x001fc800000000ff */
[----:B------:R-:W-:Y:S01]  /*3200*/  PRMT R23, R0, 0x7610, R23 ;  /* 0x0000761000177816 */ /* 0x000fe20000000017 */
[----:B------:R-:W-:Y:S05]  /*3210*/  BRA `(.L_x_3828) ;  /* 0x0000004000007947 */ /* 0x000fea0003800000 */
.L_x_3851:
[----:B------:R-:W2:Y:S02]  /*3220*/  LDG.E R2, [R2.64] ;  /* 0x0000002402027981 */ /* 0x000ea4000c1e1900 */
[----:B--2---:R-:W0:Y:S02]  /*3230*/  I2F.U32 R0, R2 ;  /* 0x0000000200007306 */ /* 0x004e240000201000 */
[----:B0-----:R-:W-:-:S04]  /*3240*/  F2FP.PACK_AB R0, RZ, R0 ;  /* 0x00000000ff00723e */ /* 0x001fc800000000ff */
[----:B------:R-:W-:Y:S02]  /*3250*/  PRMT R23, R0, 0x7610, R23 ;  /* 0x0000761000177816 */ /* 0x000fe40000000017 */
.L_x_3828:
        /* <DEDUP_REMOVED lines=19> */
.L_x_3858:
[----:B------:R-:W2:Y:S02]  /*3390*/  LDG.E.U8 R2, [R2.64] ;  /* 0x0000002402027981 */ /* 0x000ea4000c1e1100 */
[----:B--2---:R-:W0:Y:S02]  /*33a0*/  I2F.U16 R0, R2 ;  /* 0x0000000200007306 */ /* 0x004e240000101000 */
[----:B0-----:R-:W-:-:S04]  /*33b0*/  F2FP.PACK_AB R0, RZ, R0 ;  /* 0x00000000ff00723e */ /* 0x001fc800000000ff */
[----:B------:R-:W-:Y:S01]  /*33c0*/  PRMT R26, R0, 0x7610, R26 ;  /* 0x00007610001a7816 */ /* 0x000fe2000000001a */
[----:B------:R-:W-:Y:S05]  /*33d0*/  BRA `(.L_x_3860) ;  /* 0x00000ed000007947 */ /* 0x000fea0003800000 */
.L_x_3857:
        /* <DEDUP_REMOVED lines=11> */
.L_x_3862:
[----:B------:R-:W2:Y:S02]  /*3490*/  LDG.E R2, [R2.64] ;  /* 0x0000002402027981 */ /* 0x000ea4000c1e1900 */
[----:B--2---:R-:W0:Y:S02]  /*34a0*/  I2F R0, R2 ;  /* 0x0000000200007306 */ /* 0x004e240000201400 */
[----:B0-----:R-:W-:-:S04]  /*34b0*/  F2FP.PACK_AB R0, RZ, R0 ;  /* 0x00000000ff00723e */ /* 0x001fc800000000ff */
[----:B------:R-:W-:Y:S01]  /*34c0*/  PRMT R26, R0, 0x7610, R26 ;  /* 0x00007610001a7816 */ /* 0x000fe2000000001a */
[----:B------:R-:W-:Y:S05]  /*34d0*/  BRA `(.L_x_3860) ;  /* 0x00000dd000007947 */ /* 0x000fea0003800000 */
.L_x_3861:
[----:B------:R-:W2:Y:S02]  /*34e0*/  LDG.E.U16 R2, [R2.64] ;  /* 0x0000002402027981 */ /* 0x000ea4000c1e1500 */
[----:B--2---:R-:W0:Y:S02]  /*34f0*/  I2F.S16 R0, R2 ;  /* 0x0000000200007306 */ /* 0x004e240000101400 */
[----:B0-----:R-:W-:-:S04]  /*3500*/  F2FP.PACK_AB R0, RZ, R0 ;  /* 0x00000000ff00723e */ /* 0x001fc800000000ff */
[----:B------:R-:W-:Y:S01]  /*3510*/  PRMT R26, R0, 0x7610, R26 ;  /* 0x00007610001a7816 */ /* 0x000fe2000000001a */
[----:B------:R-:W-:Y:S05]  /*3520*/  BRA `(.L_x_3860) ;  /* 0x00000d8000007947 */ /* 0x000fea0003800000 */
.L_x_3856:
        /* <DEDUP_REMOVED lines=9> */
.L_x_3864:
[----:B------:R0:W5:Y:S01]  /*35c0*/  LDG.E.U16 R26, [R2.64] ;  /* 0x00000024021a7981 */ /* 0x000162000c1e1500 */
[----:B------:R-:W-:Y:S05]  /*35d0*/  BRA `(.L_x_3860) ;  /* 0x00000cd000007947 */ /* 0x000fea0003800000 */
.L_x_3863:
        /* <DEDUP_REMOVED lines=9> */
.L_x_3866:
[----:B------:R0:W5:Y:S01]  /*3670*/  LDG.E.U16 R26, [R2.64] ;  /* 0x00000024021a7981 */ /* 0x000162000c1e1500 */
[----:B------:R-:W-:Y:S05]  /*3680*/  BRA `(.L_x_3860) ;  /* 0x00000c2000007947 */ /* 0x000fea0003800000 */
.L_x_3865:
[----:B------:R-:W2:Y:S02]  /*3690*/  LDG.E.64 R2, [R2.64] ;  /* 0x0000002402027981 */ /* 0x000ea4000c1e1b00 */
[----:B--2---:R-:W0:Y:S01]  /*36a0*/  F2F.F32.F64 R0, R2 ;  /* 0x0000000200007310 */ /* 0x004e220000301000 */
[----:B------:R-:W0:-:S14]  /*36b0*/  DSETP.GEU.AND P0, PT, |R2|, c[0x2][0x0], PT ;  /* 0x008000000200762a */ /* 0x000e1c0003f0e200 */
[----:B0-----:R-:W-:-:S05]  /*36c0*/  @!P0 FMUL R0, R0, 1.175494350822287508e-38 ;  /* 0x0080000000008820 */ /* 0x001fca0000400000 */
[----:B------:R-:W-:-:S04]  /*36d0*/  F2FP.PACK_AB R0, RZ, R0 ;  /* 0x00000000ff00723e */ /* 0x000fc800000000ff */
[----:B------:R-:W-:Y:S01]  /*36e0*/  PRMT R26, R0, 0x7610, R26 ;  /* 0x00007610001a7816 */ /* 0x000fe2000000001a */
[----:B------:R-:W-:Y:S05]  /*36f0*/  BRA `(.L_x_3860) ;  /* 0x00000bb000007947 */ /* 0x000fea0003800000 */
.L_x_3855:
        /* <DEDUP_REMOVED lines=14> */
.L_x_3869:
[----:B------:R-:W2:Y:S02]  /*37e0*/  LDG.E.64 R2, [R2.64] ;  /* 0x0000002402027981 */ /* 0x000ea4000c1e1b00 */
[----:B--2---:R-:W0:Y:S01]  /*37f0*/  F2F.F32.F64 R0, R2 ;  /* 0x0000000200007310 */ /* 0x004e220000301000 */
[----:B------:R-:W0:-:S14]  /*3800*/  DSETP.GEU.AND P0, PT, |R2|, c[0x2][0x0], PT ;  /* 0x008000000200762a */ /* 0x000e1c0003f0e200 */
[----:B0-----:R-:W-:-:S05]  /*3810*/  @!P0 FMUL R0, R0, 1.175494350822287508e-38 ;  /* 0x0080000000008820 */ /* 0x001fca0000400000 */
[----:B------:R-:W-:-:S04]  /*3820*/  F2FP.PACK_AB R0, RZ, R0 ;  /* 0x00000000ff00723e */ /* 0x000fc800000000ff */
[----:B------:R-:W-:Y:S01]  /*3830*/  PRMT R26, R0, 0x7610, R26 ;  /* 0x00007610001a7816 */ /* 0x000fe2000000001a */
[----:B------:R-:W-:Y:S05]  /*3840*/  BRA `(.L_x_3860) ;  /* 0x00000a6000007947 */ /* 0x000fea0003800000 */
.L_x_3868:
        /* <DEDUP_REMOVED lines=28> */
.L_x_3871:
        /* <DEDUP_REMOVED lines=15> */
.L_x_3870:
[----:B------:R-:W2:Y:S02]  /*3b00*/  LDG.E.U16 R0, [R2.64] ;  /* 0x0000002402007981 */ /* 0x000ea4000c1e1500 */
[----:B--2---:R-:W-:-:S04]  /*3b10*/  PRMT R0, RZ, 0x5410, R0 ;  /* 0x00005410ff007816 */ /* 0x004fc80000000000 */
[----:B------:R-:W-:-:S04]  /*3b20*/  F2FP.PACK_AB R0, RZ, R0 ;  /* 0x00000000ff00723e */ /* 0x000fc800000000ff */
[----:B------:R-:W-:Y:S01]  /*3b30*/  PRMT R26, R0, 0x7610, R26 ;  /* 0x00007610001a7816 */ /* 0x000fe2000000001a */
[----:B------:R-:W-:Y:S05]  /*3b40*/  BRA `(.L_x_3860) ;  /* 0x0000076000007947 */ /* 0x000fea0003800000 */
.L_x_3867:
        /* <DEDUP_REMOVED lines=12> */
.L_x_3874:
        /* <DEDUP_REMOVED lines=21> */
.L_x_3878:
[----:B------:R-:W-:Y:S05]  /*3d60*/  BSYNC B1 ;  /* 0x0000000000017941 */ /* 0x000fea0003800000 */
.L_x_3877:
[----:B------:R-:W-:Y:S01]  /*3d70*/  LEA R3, R0, 0x3b800000, 0x17 ;  /* 0x3b80000000037811 */ /* 0x000fe200078eb8ff */
[----:B------:R-:W-:-:S05]  /*3d80*/  IMAD.SHL.U32 R0, R2, 0x100000, RZ ;  /* 0x0010000002007824 */ /* 0x000fca00078e00ff */
[----:B------:R-:W-:Y:S02]  /*3d90*/  LOP3.LUT R0, R3, R0, R4, 0xfe, !PT ;  /* 0x0000000003007212 */ /* 0x000fe400078efe04 */
.L_x_3876:
[----:B------:R-:W-:Y:S05]  /*3da0*/  BSYNC B0 ;  /* 0x0000000000007941 */ /* 0x000fea0003800000 */
.L_x_3875:
[----:B------:R-:W-:-:S04]  /*3db0*/  F2FP.PACK_AB R0, RZ, R0 ;  /* 0x00000000ff00723e */ /* 0x000fc800000000ff */
[----:B------:R-:W-:Y:S01]  /*3dc0*/  PRMT R26, R0, 0x7610, R26 ;  /* 0x00007610001a7816 */ /* 0x000fe2000000001a */
[----:B------:R-:W-:Y:S05]  /*3dd0*/  BRA `(.L_x_3860) ;  /* 0x000004d000007947 */ /* 0x000fea0003800000 */
.L_x_3873:
        /* <DEDUP_REMOVED lines=21> */
.L_x_3882:
[----:B------:R-:W-:Y:S05]  /*3f30*/  BSYNC B1 ;  /* 0x0000000000017941 */ /* 0x000fea0003800000 */
.L_x_3881:
[----:B------:R-:W-:Y:S01]  /*3f40*/  LEA R3, R0, 0x37800000, 0x17 ;  /* 0x3780000000037811 */ /* 0x000fe200078eb8ff */
[----:B------:R-:W-:-:S05]  /*3f50*/  IMAD.SHL.U32 R0, R2, 0x200000, RZ ;  /* 0x0020000002007824 */ /* 0x000fca00078e00ff */
[----:B------:R-:W-:Y:S02]  /*3f60*/  LOP3.LUT R0, R3, R0, R4, 0xfe, !PT ;  /* 0x0000000003007212 */ /* 0x000fe400078efe04 */
.L_x_3880:
[----:B------:R-:W-:Y:S05]  /*3f70*/  BSYNC B0 ;  /* 0x0000000000007941 */ /* 0x000fea0003800000 */
.L_x_3879:
[----:B------:R-:W-:-:S04]  /*3f80*/  F2FP.PACK_AB R0, RZ, R0 ;  /* 0x00000000ff00723e */ /* 0x000fc800000000ff */
[----:B------:R-:W-:Y:S01]  /*3f90*/  PRMT R26, R0, 0x7610, R26 ;  /* 0x00007610001a7816 */ /* 0x000fe2000000001a */
[----:B------:R-:W-:Y:S05]  /*3fa0*/  BRA `(.L_x_3860) ;  /* 0x0000030000007947 */ /* 0x000fea0003800000 */
.L_x_3872:
        /* <DEDUP_REMOVED lines=14> */
.L_x_3886:
[----:B------:R-:W-:Y:S05]  /*4090*/  BSYNC B0 ;  /* 0x0000000000007941 */ /* 0x000fea0003800000 */
.L_x_3885:
[----:B------:R-:W-:-:S04]  /*40a0*/  F2FP.PACK_AB R0, RZ, R0 ;  /* 0x00000000ff00723e */ /* 0x000fc800000000ff */
[----:B------:R-:W-:Y:S01]  /*40b0*/  PRMT R26, R0, 0x7610, R26 ;  /* 0x00007610001a7816 */ /* 0x000fe2000000001a */
[----:B------:R-:W-:Y:S05]  /*40c0*/  BRA `(.L_x_3860) ;  /* 0x000001e000007947 */ /* 0x000fea0003800000 */
.L_x_3859:
        /* <DEDUP_REMOVED lines=21> */
.L_x_3884:
[----:B------:R-:W2:Y:S02]  /*4220*/  LDG.E.64 R2, [R2.64] ;  /* 0x0000002402027981 */ /* 0x000ea4000c1e1b00 */
[----:B--2---:R-:W0:Y:S02]  /*4230*/  I2F.U64 R0, R2 ;  /* 0x0000000200007312 */ /* 0x004e240000301000 */
[----:B0-----:R-:W-:-:S04]  /*4240*/  F2FP.PACK_AB R0, RZ, R0 ;  /* 0x00000000ff00723e */ /* 0x001fc800000000ff */
[----:B------:R-:W-:Y:S01]  /*4250*/  PRMT R26, R0, 0x7610, R26 ;  /* 0x00007610001a7816 */ /* 0x000fe2000000001a */
[----:B------:R-:W-:Y:S05]  /*4260*/  BRA `(.L_x_3860) ;  /* 0x0000004000007947 */ /* 0x000fea0003800000 */
.L_x_3883:
[----:B------:R-:W2:Y:S02]  /*4270*/  LDG.E R2, [R2.64] ;  /* 0x0000002402027981 */ /* 0x000ea4000c1e1900 */
[----:B--2---:R-:W0:Y:S02]  /*4280*/  I2F.U32 R0, R2 ;  /* 0x0000000200007306 */ /* 0x004e240000201000 */
[----:B0-----:R-:W-:-:S04]  /*4290*/  F2FP.PACK_AB R0, RZ, R0 ;  /* 0x00000000ff00723e */ /* 0x001fc800000000ff */
[----:B------:R-:W-:Y:S02]  /*42a0*/  PRMT R26, R0, 0x7610, R26 ;  /* 0x00007610001a7816 */ /* 0x000fe4000000001a */
.L_x_3860:
[----:B------:R-:W-:-:S05]  /*42b0*/  IADD3 R17, R17, 0x80, RZ ;  /* 0x0000008011117810 */ /* 0x000fca0007ffe0ff */
.L_x_3822:
[----:B------:R-:W-:Y:S05]  /*42c0*/  BSYNC B6 ;  /* 0x0000000000067941 */ /* 0x000fea0003800000 */
.L_x_3821:
        /* <DEDUP_REMOVED lines=26> */
.L_x_3892:
[----:B------:R-:W2:Y:S02]  /*4470*/  LDG.E.U8 R4, [R4.64] ;  /* 0x0000002404047981 */ /* 0x000ea4000c1e1100 */
[----:B--2---:R-:W0:Y:S02]  /*4480*/  I2F.U16 R0, R4 ;  /* 0x0000000400007306 */ /* 0x004e240000101000 */
[----:B0-----:R-:W-:-:S04]  /*4490*/  F2FP.PACK_AB R0, RZ, R0 ;  /* 0x00000000ff00723e */ /* 0x001fc800000000ff */
[----:B------:R-:W-:Y:S01]  /*44a0*/  PRMT R28, R0, 0x7610, R28 ;  /* 0x00007610001c7816 */ /* 0x000fe2000000001c */
[----:B------:R-:W-:Y:S05]  /*44b0*/  BRA `(.L_x_3894) ;  /* 0x00000ed000007947 */ /* 0x000fea0003800000 */
.L_x_3891:
        /* <DEDUP_REMOVED lines=11> */
.L_x_3896:
[----:B------:R-:W2:Y:S02]  /*4570*/  LDG.E R4, [R4.64] ;  /* 0x0000002404047981 */ /* 0x000ea4000c1e1900 */
[----:B--2---:R-:W0:Y:S02]  /*4580*/  I2F R0, R4 ;  /* 0x0000000400007306 */ /* 0x004e240000201400 */
[----:B0-----:R-:W-:-:S04]  /*4590*/  F2FP.PACK_AB R0, RZ, R0 ;  /* 0x00000000ff00723e */ /* 0x001fc800000000ff */
[----:B------:R-:W-:Y:S01]  /*45a0*/  PRMT R28, R0, 0x7610, R28 ;  /* 0x00007610001c7816 */ /* 0x000fe2000000001c */
[----:B------:R-:W-:Y:S05]  /*45b0*/  BRA `(.L_x_3894) ;  /* 0x00000dd000007947 */ /* 0x000fea0003800000 */
.L_x_3895:
[----:B------:R-:W2:Y:S02]  /*45c0*/  LDG.E.U16 R4, [R4.64] ;  /* 0x0000002404047981 */ /* 0x000ea4000c1e1500 */
[----:B--2---:R-:W0:Y:S02]  /*45d0*/  I2F.S16 R0, R4 ;  /* 0x0000000400007306 */ /* 0x004e240000101400 */
[----:B0-----:R-:W-:-:S04]  /*45e0*/  F2FP.PACK_AB R0, RZ, R0 ;  /* 0x00000000ff00723e */ /* 0x001fc800000000ff */
[----:B------:R-:W-:Y:S01]  /*45f0*/  PRMT R28, R0, 0x7610, R28 ;  /* 0x00007610001c7816 */ /* 0x000fe2000000001c */
[----:B------:R-:W-:Y:S05]  /*4600*/  BRA `(.L_x_3894) ;  /* 0x00000d8000007947 */ /* 0x000fea0003800000 */
.L_x_3890:
        /* <DEDUP_REMOVED lines=9> */
.L_x_3898:
[----:B------:R0:W5:Y:S01]  /*46a0*/  LDG.E.U16 R28, [R4.64] ;  /* 0x00000024041c7981 */ /* 0x000162000c1e1500 */
[----:B------:R-:W-:Y:S05]  /*46b0*/  BRA `(.L_x_3894) ;  /* 0x00000cd000007947 */ /* 0x000fea0003800000 */
.L_x_3897:
        /* <DEDUP_REMOVED lines=9> */
.L_x_3900:
[----:B------:R0:W5:Y:S01]  /*4750*/  LDG.E.U16 R28, [R4.64] ;  /* 0x00000024041c7981 */ /* 0x000162000c1e1500 */
[----:B------:R-:W-:Y:S05]  /*4760*/  BRA `(.L_x_3894) ;  /* 0x00000c2000007947 */ /* 0x000fea0003800000 */
.L_x_3899:
[----:B------:R-:W2:Y:S02]  /*4770*/  LDG.E.64 R4, [R4.64] ;  /* 0x0000002404047981 */ /* 0x000ea4000c1e1b00 */
[----:B--2---:R-:W0:Y:S01]  /*4780*/  F2F.F32.F64 R0, R4 ;  /* 0x0000000400007310 */ /* 0x004e220000301000 */
[----:B------:R-:W0:-:S14]  /*4790*/  DSETP.GEU.AND P0, PT, |R4|, c[0x2][0x0], PT ;  /* 0x008000000400762a */ /* 0x000e1c0003f0e200 */
[----:B0-----:R-:W-:-:S05]  /*47a0*/  @!P0 FMUL R0, R0, 1.175494350822287508e-38 ;  /* 0x0080000000008820 */ /* 0x001fca0000400000 */
[----:B------:R-:W-:-:S04]  /*47b0*/  F2FP.PACK_AB R0, RZ, R0 ;  /* 0x00000000ff00723e */ /* 0x000fc800000000ff */
[----:B------:R-:W-:Y:S01]  /*47c0*/  PRMT R28, R0, 0x7610, R28 ;  /* 0x00007610001c7816 */ /* 0x000fe2000000001c */
[----:B------:R-:W-:Y:S05]  /*47d0*/  BRA `(.L_x_3894) ;  /* 0x00000bb000007947 */ /* 0x000fea0003800000 */
.L_x_3889:
        /* <DEDUP_REMOVED lines=14> */
.L_x_3903:
[----:B------:R-:W2:Y:S02]  /*48c0*/  LDG.E.64 R4, [R4.64] ;  /* 0x0000002404047981 */ /* 0x000ea4000c1e1b00 */
[----:B--2---:R-:W0:Y:S01]  /*48d0*/  F2F.F32.F64 R0, R4 ;  /* 0x0000000400007310 */ /* 0x004e220000301000 */
[----:B------:R-:W0:-:S14]  /*48e0*/  DSETP.GEU.AND P0, PT, |R4|, c[0x2][0x0], PT ;  /* 0x008000000400762a */ /* 0x000e1c0003f0e200 */
[----:B0-----:R-:W-:-:S05]  /*48f0*/  @!P0 FMUL R0, R0, 1.175494350822287508e-38 ;  /* 0x0080000000008820 */ /* 0x001fca0000400000 */
[----:B------:R-:W-:-:S04]  /*4900*/  F2FP.PACK_AB R0, RZ, R0 ;  /* 0x00000000ff00723e */ /* 0x000fc800000000ff */
[----:B------:R-:W-:Y:S01]  /*4910*/  PRMT R28, R0, 0x7610, R28 ;  /* 0x00007610001c7816 */ /* 0x000fe2000000001c */
[----:B------:R-:W-:Y:S05]  /*4920*/  BRA `(.L_x_3894) ;  /* 0x00000a6000007947 */ /* 0x000fea0003800000 */
.L_x_3902:
        /* <DEDUP_REMOVED lines=28> */
.L_x_3905:
        /* <DEDUP_REMOVED lines=12> */
[----:B------:R-:W-:-:S04]  /*4bb0*/  F2FP.PACK_AB R0, RZ, R0 ;  /* 0x00000000ff00723e */ /* 0x000fc800000000ff */
[----:B------:R-:W-:Y:S01]  /*4bc0*/  PRMT R28, R0, 0x7610, R28 ;  /* 0x00007610001c7816 */ /* 0x000fe2000000001c */
[----:B------:R-:W-:Y:S05]  /*4bd0*/  BRA `(.L_x_3894) ;  /* 0x000007b000007947 */ /* 0x000fea0003800000 */
.L_x_3904:
[----:B------:R-:W2:Y:S02]  /*4be0*/  LDG.E.U16 R0, [R4.64] ;  /* 0x0000002404007981 */ /* 0x000ea4000c1e1500 */
[----:B--2---:R-:W-:-:S04]  /*4bf0*/  PRMT R0, RZ, 0x5410, R0 ;  /* 0x00005410ff007816 */ /* 0x004fc80000000000 */
[----:B------:R-:W-:-:S04]  /*4c00*/  F2FP.PACK_AB R0, RZ, R0 ;  /* 0x00000000ff00723e */ /* 0x000fc800000000ff */
[----:B------:R-:W-:Y:S01]  /*4c10*/  PRMT R28, R0, 0x7610, R28 ;  /* 0x00007610001c7816 */ /* 0x000fe2000000001c */
[----:B------:R-:W-:Y:S05]  /*4c20*/  BRA `(.L_x_3894) ;  /* 0x0000076000007947 */ /* 0x000fea0003800000 */
.L_x_3901:
        /* <DEDUP_REMOVED lines=12> */
.L_x_3908:
        /* <DEDUP_REMOVED lines=21> */
.L_x_3912:
[----:B------:R-:W-:Y:S05]  /*4e40*/  BSYNC B1 ;  /* 0x0000000000017941 */ /* 0x000fea0003800000 */
.L_x_3911:
[----:B------:R-:W-:Y:S01]  /*4e50*/  LEA R5, R0, 0x3b800000, 0x17 ;  /* 0x3b80000000057811 */ /* 0x000fe200078eb8ff */
[----:B------:R-:W-:-:S05]  /*4e60*/  IMAD.SHL.U32 R0, R3, 0x100000, RZ ;  /* 0x0010000003007824 */ /* 0x000fca00078e00ff */
[----:B------:R-:W-:Y:S02]  /*4e70*/  LOP3.LUT R0, R5, R0, R6, 0xfe, !PT ;  /* 0x0000000005007212 */ /* 0x000fe400078efe06 */
.L_x_3910:
[----:B------:R-:W-:Y:S05]  /*4e80*/  BSYNC B0 ;  /* 0x0000000000007941 */ /* 0x000fea0003800000 */
.L_x_3909:
[----:B------:R-:W-:-:S04]  /*4e90*/  F2FP.PACK_AB R0, RZ, R0 ;  /* 0x00000000ff00723e */ /* 0x000fc800000000ff */
[----:B------:R-:W-:Y:S01]  /*4ea0*/  PRMT R28, R0, 0x7610, R28 ;  /* 0x00007610001c7816 */ /* 0x000fe2000000001c */
[----:B------:R-:W-:Y:S05]  /*4eb0*/  BRA `(.L_x_3894) ;  /* 0x000004d000007947 */ /* 0x000fea0003800000 */
.L_x_3907:
        /* <DEDUP_REMOVED lines=21> */
.L_x_3916:
[----:B------:R-:W-:Y:S05]  /*5010*/  BSYNC B1 ;  /* 0x0000000000017941 */ /* 0x000fea0003800000 */
.L_x_3915:
[----:B------:R-:W-:Y:S01]  /*5020*/  LEA R5, R0, 0x37800000, 0x17 ;  /* 0x3780000000057811 */ /* 0x000fe200078eb8ff */
[----:B------:R-:W-:-:S05]  /*5030*/  IMAD.SHL.U32 R0, R3, 0x200000, RZ ;  /* 0x0020000003007824 */ /* 0x000fca00078e00ff */
[----:B------:R-:W-:Y:S02]  /*5040*/  LOP3.LUT R0, R5, R0, R6, 0xfe, !PT ;  /* 0x0000000005007212 */ /* 0x000fe400078efe06 */
.L_x_3914:
[----:B------:R-:W-:Y:S05]  /*5050*/  BSYNC B0 ;  /* 0x0000000000007941 */ /* 0x000fea0003800000 */
.L_x_3913:
[----:B------:R-:W-:-:S04]  /*5060*/  F2FP.PACK_AB R0, RZ, R0 ;  /* 0x00000000ff00723e */ /* 0x000fc800000000ff */
[----:B------:R-:W-:Y:S01]  /*5070*/  PRMT R28, R0, 0x7610, R28 ;  /* 0x00007610001c7816 */ /* 0x000fe2000000001c */
[----:B------:R-:W-:Y:S05]  /*5080*/  BRA `(.L_x_3894) ;  /* 0x0000030000007947 */ /* 0x000fea0003800000 */
.L_x_3906:
        /* <DEDUP_REMOVED lines=14> */
.L_x_3920:
[----:B------:R-:W-:Y:S05]  /*5170*/  BSYNC B0 ;  /* 0x0000000000007941 */ /* 0x000fea0003800000 */
.L_x_3919:
[----:B------:R-:W-:-:S04]  /*5180*/  F2FP.PACK_AB R0, RZ, R0 ;  /* 0x00000000ff00723e */ /* 0x000fc800000000ff */
[----:B------:R-:W-:Y:S01]  /*5190*/  PRMT R28, R0, 0x7610, R28 ;  /* 0x00007610001c7816 */ /* 0x000fe2000000001c */
[----:B------:R-:W-:Y:S05]  /*51a0*/  BRA `(.L_x_3894) ;  /* 0x000001e000007947 */ /* 0x000fea0003800000 */
.L_x_3893:
        /* <DEDUP_REMOVED lines=21> */
.L_x_3918:
[----:B------:R-:W2:Y:S02]  /*5300*/  LDG.E.64 R4, [R4.64] ;  /* 0x0000002404047981 */ /* 0x000ea4000c1e1b00 */
[----:B--2---:R-:W0:Y:S02]  /*5310*/  I2F.U64 R0, R4 ;  /* 0x0000000400007312 */ /* 0x004e240000301000 */
[----:B0-----:R-:W-:-:S04]  /*5320*/  F2FP.PACK_AB R0, RZ, R0 ;  /* 0x00000000ff00723e */ /* 0x001fc800000000ff */
[----:B------:R-:W-:Y:S01]  /*5330*/  PRMT R28, R0, 0x7610, R28 ;  /* 0x00007610001c7816 */ /* 0x000fe2000000001c */
[----:B------:R-:W-:Y:S05]  /*5340*/  BRA `(.L_x_3894) ;  /* 0x0000004000007947 */ /* 0x000fea0003800000 */
.L_x_3917:
[----:B------:R-:W2:Y:S02]  /*5350*/  LDG.E R4, [R4.64] ;  /* 0x0000002404047981 */ /* 0x000ea4000c1e1900 */
[----:B--2---:R-:W0:Y:S02]  /*5360*/  I2F.U32 R0, R4 ;  /* 0x0000000400007306 */ /* 0x004e240000201000 */
[----:B0-----:R-:W-:-:S04]  /*5370*/  F2FP.PACK_AB R0, RZ, R0 ;  /* 0x00000000ff00723e */ /* 0x001fc800000000ff */
[----:B------:R-:W-:Y:S02]  /*5380*/  PRMT R28, R0, 0x7610, R28 ;  /* 0x00007610001c7816 */ /* 0x000fe4000000001c */
.L_x_3894:
        /* <DEDUP_REMOVED lines=19> */
.L_x_3924:
[----:B------:R-:W2:Y:S02]  /*54c0*/  LDG.E.U8 R4, [R4.64] ;  /* 0x0000002404047981 */ /* 0x000ea4000c1e1100 */
[----:B--2---:R-:W0:Y:S02]  /*54d0*/  I2F.U16 R0, R4 ;  /* 0x0000000400007306 */ /* 0x004e240000101000 */
[----:B0-----:R-:W-:-:S04]  /*54e0*/  F2FP.PACK_AB R0, RZ, R0 ;  /* 0x00000000ff00723e */ /* 0x001fc800000000ff */
[----:B------:R-:W-:Y:S01]  /*54f0*/  PRMT R2, R0, 0x7610, R2 ;  /* 0x0000761000027816 */ /* 0x000fe20000000002 */
[----:B------:R-:W-:Y:S05]  /*5500*/  BRA `(.L_x_3926) ;  /* 0x00000ec000007947 */ /* 0x000fea0003800000 */
.L_x_3923:
        /* <DEDUP_REMOVED lines=11> */
.L_x_3928:
[----:B------:R-:W2:Y:S02]  /*55c0*/  LDG.E R4, [R4.64] ;  /* 0x0000002404047981 */ /* 0x000ea4000c1e1900 */
[----:B--2---:R-:W0:Y:S02]  /*55d0*/  I2F R0, R4 ;  /* 0x0000000400007306 */ /* 0x004e240000201400 */
[----:B0-----:R-:W-:-:S04]  /*55e0*/  F2FP.PACK_AB R0, RZ, R0 ;  /* 0x00000000ff00723e */ /* 0x001fc800000000ff */
[----:B------:R-:W-:Y:S01]  /*55f0*/  PRMT R2, R0, 0x7610, R2 ;  /* 0x0000761000027816 */ /* 0x000fe20000000002 */
[----:B------:R-:W-:Y:S05]  /*5600*/  BRA `(.L_x_3926) ;  /* 0x00000dc000007947 */ /* 0x000fea0003800000 */
.L_x_3927:
[----:B------:R-:W2:Y:S02]  /*5610*/  LDG.E.U16 R4, [R4.64] ;  /* 0x0000002404047981 */ /* 0x000ea4000c1e1500 */
[----:B--2---:R-:W0:Y:S02]  /*5620*/  I2F.S16 R0, R4 ;  /* 0x0000000400007306 */ /* 0x004e240000101400 */
[----:B0-----:R-:W-:-:S04]  /*5630*/  F2FP.PACK_AB R0, RZ, R0 ;  /* 0x00000000ff00723e */ /* 0x001fc800000000ff */
[----:B------:R-:W-:Y:S01]  /*5640*/  PRMT R2, R0, 0x7610, R2 ;  /* 0x0000761000027816 */ /* 0x000fe20000000002 */
[----:B------:R-:W-:Y:S05]  /*5650*/  BRA `(.L_x_3926) ;  /* 0x00000d7000007947 */ /* 0x000fea0003800000 */
.L_x_3922:
        /* <DEDUP_REMOVED lines=9> */
.L_x_3930:
[----:B------:R0:W5:Y:S01]  /*56f0*/  LDG.E.U16 R2, [R4.64] ;  /* 0x0000002404027981 */ /* 0x000162000c1e1500 */
[----:B------:R-:W-:Y:S05]  /*5700*/  BRA `(.L_x_3926) ;  /* 0x00000cc000007947 */ /* 0x000fea0003800000 */
.L_x_3929:
        /* <DEDUP_REMOVED lines=9> */
.L_x_3932:
[----:B------:R0:W5:Y:S01]  /*57a0*/  LDG.E.U16 R2, [R4.64] ;  /* 0x0000002404027981 */ /* 0x000162000c1e1500 */
[----:B------:R-:W-:Y:S05]  /*57b0*/  BRA `(.L_x_3926) ;  /* 0x00000c1000007947 */ /* 0x000fea0003800000 */
.L_x_3931:
[----:B------:R-:W2:Y:S02]  /*57c0*/  LDG.E.64 R4, [R4.64] ;  /* 0x0000002404047981 */ /* 0x000ea4000c1e1b00 */
[----:B--2---:R-:W0:Y:S01]  /*57d0*/  F2F.F32.F64 R0, R4 ;  /* 0x0000000400007310 */ /* 0x004e220000301000 */
[----:B------:R-:W0:-:S14]  /*57e0*/  DSETP.GEU.AND P0, PT, |R4|, c[0x2][0x0], PT ;  /* 0x008000000400762a */ /* 0x000e1c0003f0e200 */
[----:B0-----:R-:W-:-:S05]  /*57f0*/  @!P0 FMUL R0, R0, 1.175494350822287508e-38 ;  /* 0x0080000000008820 */ /* 0x001fca0000400000 */
[----:B------:R-:W-:-:S04]  /*5800*/  F2FP.PACK_AB R0, RZ, R0 ;  /* 0x00000000ff00723e */ /* 0x000fc800000000ff */
[----:B------:R-:W-:Y:S01]  /*5810*/  PRMT R2, R0, 0x7610, R2 ;  /* 0x0000761000027816 */ /* 0x000fe20000000002 */
[----:B------:R-:W-:Y:S05]  /*5820*/  BRA `(.L_x_3926) ;  /* 0x00000ba000007947 */ /* 0x000fea0003800000 */
.L_x_3921:
        /* <DEDUP_REMOVED lines=14> */
.L_x_3935:
[----:B------:R-:W2:Y:S02]  /*5910*/  LDG.E.64 R4, [R4.64] ;  /* 0x0000002404047981 */ /* 0x000ea4000c1e1b00 */
[----:B--2---:R-:W0:Y:S01]  /*5920*/  F2F.F32.F64 R0, R4 ;  /* 0x0000000400007310 */ /* 0x004e220000301000 */
[----:B------:R-:W0:-:S14]  /*5930*/  DSETP.GEU.AND P0, PT, |R4|, c[0x2][0x0], PT ;  /* 0x008000000400762a */ /* 0x000e1c0003f0e200 */
[----:B0-----:R-:W-:-:S05]  /*5940*/  @!P0 FMUL R0, R0, 1.175494350822287508e-38 ;  /* 0x0080000000008820 */ /* 0x001fca0000400000 */
[----:B------:R-:W-:-:S04]  /*5950*/  F2FP.PACK_AB R0, RZ, R0 ;  /* 0x00000000ff00723e */ /* 0x000fc800000000ff */
[----:B------:R-:W-:Y:S01]  /*5960*/  PRMT R2, R0, 0x7610, R2 ;  /* 0x0000761000027816 */ /* 0x000fe20000000002 */
[----:B------:R-:W-:Y:S05]  /*5970*/  BRA `(.L_x_3926) ;  /* 0x00000a5000007947 */ /* 0x000fea0003800000 */
.L_x_3934:
        /* <DEDUP_REMOVED lines=25> */
[----:B------:R-:W-:-:S04]  /*5b10*/  F2FP.PACK_AB R3, RZ, R3 ;  /* 0x00000003ff03723e */ /* 0x000fc800000000ff */
[----:B------:R-:W-:Y:S01]  /*5b20*/  PRMT R2, R3, 0x7610, R2 ;  /* 0x0000761003027816 */ /* 0x000fe20000000002 */
[----:B------:R-:W-:Y:S05]  /*5b30*/  BRA `(.L_x_3926) ;  /* 0x0000089000007947 */ /* 0x000fea0003800000 */
.L_x_3937:
        /* <DEDUP_REMOVED lines=12> */
[----:B------:R-:W-:Y:S01]  /*5c00*/  F2FP.PACK_AB R2, RZ, R2 ;  /* 0x00000002ff02723e */ /* 0x000fe200000000ff */
[----:B------:R-:W-:Y:S05]  /*5c10*/  BRA `(.L_x_3926) ;  /* 0x000007b000007947 */ /* 0x000fea0003800000 */
.L_x_3936:
[----:B------:R-:W2:Y:S02]  /*5c20*/  LDG.E.U16 R0, [R4.64] ;  /* 0x0000002404007981 */ /* 0x000ea4000c1e1500 */
[----:B--2---:R-:W-:-:S04]  /*5c30*/  PRMT R0, RZ, 0x5410, R0 ;  /* 0x00005410ff007816 */ /* 0x004fc80000000000 */
[----:B------:R-:W-:-:S04]  /*5c40*/  F2FP.PACK_AB R0, RZ, R0 ;  /* 0x00000000ff00723e */ /* 0x000fc800000000ff */
[----:B------:R-:W-:Y:S01]  /*5c50*/  PRMT R2, R0, 0x7610, R2 ;  /* 0x0000761000027816 */ /* 0x000fe20000000002 */
[----:B------:R-:W-:Y:S05]  /*5c60*/  BRA `(.L_x_3926) ;  /* 0x0000076000007947 */ /* 0x000fea0003800000 */
.L_x_3933:
        /* <DEDUP_REMOVED lines=12> */
.L_x_3940:
        /* <DEDUP_REMOVED lines=21> */
.L_x_3944:
[----:B------:R-:W-:Y:S05]  /*5e80*/  BSYNC B1 ;  /* 0x0000000000017941 */ /* 0x000fea0003800000 */
.L_x_3943:
[----:B------:R-:W-:Y:S01]  /*5e90*/  LEA R3, R0, 0x3b800000, 0x17 ;  /* 0x3b80000000037811 */ /* 0x000fe200078eb8ff */
[----:B------:R-:W-:-:S05]  /*5ea0*/  IMAD.SHL.U32 R0, R2, 0x100000, RZ ;  /* 0x0010000002007824 */ /* 0x000fca00078e00ff */
[----:B------:R-:W-:Y:S02]  /*5eb0*/  LOP3.LUT R0, R3, R0, R4, 0xfe, !PT ;  /* 0x0000000003007212 */ /* 0x000fe400078efe04 */
.L_x_3942:
[----:B------:R-:W-:Y:S05]  /*5ec0*/  BSYNC B0 ;  /* 0x0000000000007941 */ /* 0x000fea0003800000 */
.L_x_3941:
[----:B------:R-:W-:-:S04]  /*5ed0*/  F2FP.PACK_AB R0, RZ, R0 ;  /* 0x00000000ff00723e */ /* 0x000fc800000000ff */
[----:B------:R-:W-:Y:S01]  /*5ee0*/  PRMT R2, R0, 0x7610, R2 ;  /* 0x0000761000027816 */ /* 0x000fe20000000002 */
[----:B------:R-:W-:Y:S05]  /*5ef0*/  BRA `(.L_x_3926) ;  /* 0x000004d000007947 */ /* 0x000fea0003800000 */
.L_x_3939:
        /* <DEDUP_REMOVED lines=21> */
.L_x_3948:
[----:B------:R-:W-:Y:S05]  /*6050*/  BSYNC B1 ;  /* 0x0000000000017941 */ /* 0x000fea0003800000 */
.L_x_3947:
[----:B------:R-:W-:Y:S01]  /*6060*/  LEA R3, R0, 0x37800000, 0x17 ;  /* 0x3780000000037811 */ /* 0x000fe200078eb8ff */
[----:B------:R-:W-:-:S05]  /*6070*/  IMAD.SHL.U32 R0, R2, 0x200000, RZ ;  /* 0x0020000002007824 */ /* 0x000fca00078e00ff */
[----:B------:R-:W-:Y:S02]  /*6080*/  LOP3.LUT R0, R3, R0, R4, 0xfe, !PT ;  /* 0x0000000003007212 */ /* 0x000fe400078efe04 */
.L_x_3946:
[----:B------:R-:W-:Y:S05]  /*6090*/  BSYNC B0 ;  /* 0x0000000000007941 */ /* 0x000fea0003800000 */
.L_x_3945:
[----:B------:R-:W-:-:S04]  /*60a0*/  F2FP.PACK_AB R0, RZ, R0 ;  /* 0x00000000ff00723e */ /* 0x000fc800000000ff */
[----:B------:R-:W-:Y:S01]  /*60b0*/  PRMT R2, R0, 0x7610, R2 ;  /* 0x0000761000027816 */ /* 0x000fe20000000002 */
[----:B------:R-:W-:Y:S05]  /*60c0*/  BRA `(.L_x_3926) ;  /* 0x0000030000007947 */ /* 0x000fea0003800000 */
.L_x_3938:
        /* <DEDUP_REMOVED lines=14> */
.L_x_3952:
[----:B------:R-:W-:Y:S05]  /*61b0*/  BSYNC B0 ;  /* 0x0000000000007941 */ /* 0x000fea0003800000 */
.L_x_3951:
[----:B------:R-:W-:-:S04]  /*61c0*/  F2FP.PACK_AB R0, RZ, R0 ;  /* 0x00000000ff00723e */ /* 0x000fc800000000ff */
[----:B------:R-:W-:Y:S01]  /*61d0*/  PRMT R2, R0, 0x7610, R2 ;  /* 0x0000761000027816 */ /* 0x000fe20000000002 */
[----:B------:R-:W-:Y:S05]  /*61e0*/  BRA `(.L_x_3926) ;  /* 0x000001e000007947 */ /* 0x000fea0003800000 */
.L_x_3925:
        /* <DEDUP_REMOVED lines=21> */
.L_x_3950:
[----:B------:R-:W2:Y:S02]  /*6340*/  LDG.E.64 R4, [R4.64] ;  /* 0x0000002404047981 */ /* 0x000ea4000c1e1b00 */
[----:B--2---:R-:W0:Y:S02]  /*6350*/  I2F.U64 R0, R4 ;  /* 0x0000000400007312 */ /* 0x004e240000301000 */
[----:B0-----:R-:W-:-:S04]  /*6360*/  F2FP.PACK_AB R0, RZ, R0 ;  /* 0x00000000ff00723e */ /* 0x001fc800000000ff */
[----:B------:R-:W-:Y:S01]  /*6370*/  PRMT R2, R0, 0x7610, R2 ;  /* 0x0000761000027816 */ /* 0x000fe20000000002 */
[----:B------:R-:W-:Y:S05]  /*6380*/  BRA `(.L_x_3926) ;  /* 0x0000004000007947 */ /* 0x000fea0003800000 */
.L_x_3949:
[----:B------:R-:W2:Y:S02]  /*6390*/  LDG.E R4, [R4.64] ;  /* 0x0000002404047981 */ /* 0x000ea4000c1e1900 */
[----:B--2---:R-:W0:Y:S02]  /*63a0*/  I2F.U32 R0, R4 ;  /* 0x0000000400007306 */ /* 0x004e240000201000 */
[----:B0-----:R-:W-:-:S04]  /*63b0*/  F2FP.PACK_AB R0, RZ, R0 ;  /* 0x00000000ff00723e */ /* 0x001fc800000000ff */
[----:B------:R-:W-:Y:S02]  /*63c0*/  PRMT R2, R0, 0x7610, R2 ;  /* 0x0000761000027816 */ /* 0x000fe40000000002 */
.L_x_3926:
[----:B------:R-:W-:-:S05]  /*63d0*/  IADD3 R17, R17, 0x80, RZ ;  /* 0x0000008011117810 */ /* 0x000fca0007ffe0ff */
.L_x_3888:
[----:B------:R-:W-:Y:S05]  /*63e0*/  BSYNC B6 ;  /* 0x0000000000067941 */ /* 0x000fea0003800000 */
.L_x_3887:
        /* <DEDUP_REMOVED lines=24> */
.L_x_3958:
[----:B------:R-:W2:Y:S02]  /*6570*/  LDG.E.U8 R4, [R4.64] ;  /* 0x0000002404047981 */ /* 0x000ea4000c1e1100 */
[----:B--2---:R-:W0:Y:S02]  /*6580*/  I2F.U16 R0, R4 ;  /* 0x0000000400007306 */ /* 0x004e240000101000 */
[----:B0-----:R-:W-:-:S04]  /*6590*/  F2FP.PACK_AB R0, RZ, R0 ;  /* 0x00000000ff00723e */ /* 0x001fc800000000ff */
[----:B------:R-:W-:Y:S01]  /*65a0*/  PRMT R27, R0, 0x7610, R27 ;  /* 0x00007610001b7816 */ /* 0x000fe2000000001b */
[----:B------:R-:W-:Y:S05]  /*65b0*/  BRA `(.L_x_3960) ;  /* 0x00000ed000007947 */ /* 0x000fea0003800000 */
.L_x_3957:
        /* <DEDUP_REMOVED lines=11> */
.L_x_3962:
[----:B------:R-:W2:Y:S02]  /*6670*/  LDG.E R4, [R4.64] ;  /* 0x0000002404047981 */ /* 0x000ea4000c1e1900 */
[----:B--2---:R-:W0:Y:S02]  /*6680*/  I2F R0, R4 ;  /* 0x0000000400007306 */ /* 0x004e240000201400 */
[----:B0-----:R-:W-:-:S04]  /*6690*/  F2FP.PACK_AB R0, RZ, R0 ;  /* 0x00000000ff00723e */ /* 0x001fc800000000ff */
[----:B------:R-:W-:Y:S01]  /*66a0*/  PRMT R27, R0, 0x7610, R27 ;  /* 0x00007610001b7816 */ /* 0x000fe2000000001b */
[----:B------:R-:W-:Y:S05]  /*66b0*/  BRA `(.L_x_3960) ;  /* 0x00000dd000007947 */ /* 0x000fea0003800000 */
.L_x_3961:
[----:B------:R-:W2:Y:S02]  /*66c0*/  LDG.E.U16 R4, [R4.64] ;  /* 0x0000002404047981 */ /* 0x000ea4000c1e1500 */
[----:B--2---:R-:W0:Y:S02]  /*66d0*/  I2F.S16 R0, R4 ;  /* 0x0000000400007306 */ /* 0x004e240000101400 */
[----:B0-----:R-:W-:-:S04]  /*66e0*/  F2FP.PACK_AB R0, RZ, R0 ;  /* 0x00000000ff00723e */ /* 0x001fc800000000ff */
[----:B------:R-:W-:Y:S01]  /*66f0*/  PRMT R27, R0, 0x7610, R27 ;  /* 0x00007610001b7816 */ /* 0x000fe2000000001b */
[----:B------:R-:W-:Y:S05]  /*6700*/  BRA `(.L_x_3960) ;  /* 0x00000d8000007947 */ /* 0x000fea0003800000 */
.L_x_3956:
        /* <DEDUP_REMOVED lines=9> */
.L_x_3964:
[----:B------:R0:W5:Y:S01]  /*67a0*/  LDG.E.U16 R27, [R4.64] ;  /* 0x00000024041b7981 */ /* 0x000162000c1e1500 */
[----:B------:R-:W-:Y:S05]  /*67b0*/  BRA `(.L_x_3960) ;  /* 0x00000cd000007947 */ /* 0x000fea0003800000 */
.L_x_3963:
        /* <DEDUP_REMOVED lines=9> */
.L_x_3966:
[----:B------:R0:W5:Y:S01]  /*6850*/  LDG.E.U16 R27, [R4.64] ;  /* 0x00000024041b7981 */ /* 0x000162000c1e1500 */
[----:B------:R-:W-:Y:S05]  /*6860*/  BRA `(.L_x_3960) ;  /* 0x00000c2000007947 */ /* 0x000fea0003800000 */
.L_x_3965:
[----:B------:R-:W2:Y:S02]  /*6870*/  LDG.E.64 R4, [R4.64] ;  /* 0x0000002404047981 */ /* 0x000ea4000c1e1b00 */
[----:B--2---:R-:W0:Y:S01]  /*6880*/  F2F.F32.F64 R0, R4 ;  /* 0x0000000400007310 */ /* 0x004e220000301000 */
[----:B------:R-:W0:-:S14]  /*6890*/  DSETP.GEU.AND P0, PT, |R4|, c[0x2][0x0], PT ;  /* 0x008000000400762a */ /* 0x000e1c0003f0e200 */
[----:B0-----:R-:W-:-:S05]  /*68a0*/  @!P0 FMUL R0, R0, 1.175494350822287508e-38 ;  /* 0x0080000000008820 */ /* 0x001fca0000400000 */
[----:B------:R-:W-:-:S04]  /*68b0*/  F2FP.PACK_AB R0, RZ, R0 ;  /* 0x00000000ff00723e */ /* 0x000fc800000000ff */
[----:B------:R-:W-:Y:S01]  /*68c0*/  PRMT R27, R0, 0x7610, R27 ;  /* 0x00007610001b7816 */ /* 0x000fe2000000001b */
[----:B------:R-:W-:Y:S05]  /*68d0*/  BRA `(.L_x_3960) ;  /* 0x00000bb000007947 */ /* 0x000fea0003800000 */
.L_x_3955:
        /* <DEDUP_REMOVED lines=14> */
.L_x_3969:
[----:B------:R-:W2:Y:S02]  /*69c0*/  LDG.E.64 R4, [R4.64] ;  /* 0x0000002404047981 */ /* 0x000ea4000c1e1b00 */
[----:B--2---:R-:W0:Y:S01]  /*69d0*/  F2F.F32.F64 R0, R4 ;  /* 0x0000000400007310 */ /* 0x004e220000301000 */
[----:B------:R-:W0:-:S14]  /*69e0*/  DSETP.GEU.AND P0, PT, |R4|, c[0x2][0x0], PT ;  /* 0x008000000400762a */ /* 0x000e1c0003f0e200 */
[----:B0-----:R-:W-:-:S05]  /*69f0*/  @!P0 FMUL R0, R0, 1.175494350822287508e-38 ;  /* 0x0080000000008820 */ /* 0x001fca0000400000 */
[----:B------:R-:W-:-:S04]  /*6a00*/  F2FP.PACK_AB R0, RZ, R0 ;  /* 0x00000000ff00723e */ /* 0x000fc800000000ff */
[----:B------:R-:W-:Y:S01]  /*6a10*/  PRMT R27, R0, 0x7610, R27 ;  /* 0x00007610001b7816 */ /* 0x000fe2000000001b */
[----:B------:R-:W-:Y:S05]  /*6a20*/  BRA `(.L_x_3960) ;  /* 0x00000a6000007947 */ /* 0x000fea0003800000 */
.L_x_3968:
        /* <DEDUP_REMOVED lines=28> */
.L_x_3971:
        /* <DEDUP_REMOVED lines=15> */
.L_x_3970:
[----:B------:R-:W2:Y:S02]  /*6ce0*/  LDG.E.U16 R0, [R4.64] ;  /* 0x0000002404007981 */ /* 0x000ea4000c1e1500 */
[----:B--2---:R-:W-:-:S04]  /*6cf0*/  PRMT R0, RZ, 0x5410, R0 ;  /* 0x00005410ff007816 */ /* 0x004fc80000000000 */
[----:B------:R-:W-:-:S04]  /*6d00*/  F2FP.PACK_AB R0, RZ, R0 ;  /* 0x00000000ff00723e */ /* 0x000fc800000000ff */
[----:B------:R-:W-:Y:S01]  /*6d10*/  PRMT R27, R0, 0x7610, R27 ;  /* 0x00007610001b7816 */ /* 0x000fe2000000001b */
[----:B------:R-:W-:Y:S05]  /*6d20*/  BRA `(.L_x_3960) ;  /* 0x0000076000007947 */ /* 0x000fea0003800000 */
.L_x_3967:
        /* <DEDUP_REMOVED lines=12> */
.L_x_3974:
        /* <DEDUP_REMOVED lines=21> */
.L_x_3978:
[----:B------:R-:W-:Y:S05]  /*6f40*/  BSYNC B1 ;  /* 0x0000000000017941 */ /* 0x000fea0003800000 */
.L_x_3977:
[----:B------:R-:W-:Y:S01]  /*6f50*/  LEA R5, R0, 0x3b800000, 0x17 ;  /* 0x3b80000000057811 */ /* 0x000fe200078eb8ff */
[----:B------:R-:W-:-:S05]  /*6f60*/  IMAD.SHL.U32 R0, R3, 0x100000, RZ ;  /* 0x0010000003007824 */ /* 0x000fca00078e00ff */
[----:B------:R-:W-:Y:S02]  /*6f70*/  LOP3.LUT R0, R5, R0, R6, 0xfe, !PT ;  /* 0x0000000005007212 */ /* 0x000fe400078efe06 */
.L_x_3976:
[----:B------:R-:W-:Y:S05]  /*6f80*/  BSYNC B0 ;  /* 0x0000000000007941 */ /* 0x000fea0003800000 */
.L_x_3975:
[----:B------:R-:W-:-:S04]  /*6f90*/  F2FP.PACK_AB R0, RZ, R0 ;  /* 0x00000000ff00723e */ /* 0x000fc800000000ff */
[----:B------:R-:W-:Y:S01]  /*6fa0*/  PRMT R27, R0, 0x7610, R27 ;  /* 0x00007610001b7816 */ /* 0x000fe2000000001b */
[----:B------:R-:W-:Y:S05]  /*6fb0*/  BRA `(.L_x_3960) ;  /* 0x000004d000007947 */ /* 0x000fea0003800000 */
.L_x_3973:
        /* <DEDUP_REMOVED lines=21> */
.L_x_3982:
[----:B------:R-:W-:Y:S05]  /*7110*/  BSYNC B1 ;  /* 0x0000000000017941 */ /* 0x000fea0003800000 */
.L_x_3981:
[----:B------:R-:W-:Y:S01]  /*7120*/  LEA R5, R0, 0x37800000, 0x17 ;  /* 0x3780000000057811 */ /* 0x000fe200078eb8ff */
[----:B------:R-:W-:-:S05]  /*7130*/  IMAD.SHL.U32 R0, R3, 0x200000, RZ ;  /* 0x0020000003007824 */ /* 0x000fca00078e00ff */
[----:B------:R-:W-:Y:S02]  /*7140*/  LOP3.LUT R0, R5, R0, R6, 0xfe, !PT ;  /* 0x0000000005007212 */ /* 0x000fe400078efe06 */
.L_x_3980:
[----:B------:R-:W-:Y:S05]  /*7150*/  BSYNC B0 ;  /* 0x0000000000007941 */ /* 0x000fea0003800000 */
.L_x_3979:
[----:B------:R-:W-:-:S04]  /*7160*/  F2FP.PACK_AB R0, RZ, R0 ;  /* 0x00000000ff00723e */ /* 0x000fc800000000ff */
[----:B------:R-:W-:Y:S01]  /*7170*/  PRMT R27, R0, 0x7610, R27 ;  /* 0x00007610001b7816 */ /* 0x000fe2000000001b */
[----:B------:R-:W-:Y:S05]  /*7180*/  BRA `(.L_x_3960) ;  /* 0x0000030000007947 */ /* 0x000fea0003800000 */
.L_x_3972:
        /* <DEDUP_REMOVED lines=14> */
.L_x_3986:
[----:B------:R-:W-:Y:S05]  /*7270*/  BSYNC B0 ;  /* 0x0000000000007941 */ /* 0x000fea0003800000 */
.L_x_3985:
[----:B------:R-:W-:-:S04]  /*7280*/  F2FP.PACK_AB R0, RZ, R0 ;  /* 0x00000000ff00723e */ /* 0x000fc800000000ff */
[----:B------:R-:W-:Y:S01]  /*7290*/  PRMT R27, R0, 0x7610, R27 ;  /* 0x00007610001b7816 */ /* 0x000fe2000000001b */
[----:B------:R-:W-:Y:S05]  /*72a0*/  BRA `(.L_x_3960) ;  /* 0x000001e000007947 */ /* 0x000fea0003800000 */
.L_x_3959:
        /* <DEDUP_REMOVED lines=21> */
.L_x_3984:
[----:B------:R-:W2:Y:S02]  /*7400*/  LDG.E.64 R4, [R4.64] ;  /* 0x0000002404047981 */ /* 0x000ea4000c1e1b00 */
[----:B--2---:R-:W0:Y:S02]  /*7410*/  I2F.U64 R0, R4 ;  /* 0x0000000400007312 */ /* 0x004e240000301000 */
[----:B0-----:R-:W-:-:S04]  /*7420*/  F2FP.PACK_AB R0, RZ, R0 ;  /* 0x00000000ff00723e */ /* 0x001fc800000000ff */
[----:B------:R-:W-:Y:S01]  /*7430*/  PRMT R27, R0, 0x7610, R27 ;  /* 0x00007610001b7816 */ /* 0x000fe2000000001b */
[----:B------:R-:W-:Y:S05]  /*7440*/  BRA `(.L_x_3960) ;  /* 0x0000004000007947 */ /* 0x000fea0003800000 */
.L_x_3983:
[----:B------:R-:W2:Y:S02]  /*7450*/  LDG.E R4, [R4.64] ;  /* 0x0000002404047981 */ /* 0x000ea4000c1e1900 */
[----:B--2---:R-:W0:Y:S02]  /*7460*/  I2F.U32 R0, R4 ;  /* 0x0000000400007306 */ /* 0x004e240000201000 */
[----:B0-----:R-:W-:-:S04]  /*7470*/  F2FP.PACK_AB R0, RZ, R0 ;  /* 0x00000000ff00723e */ /* 0x001fc800000000ff */
[----:B------:R-:W-:Y:S02]  /*7480*/  PRMT R27, R0, 0x7610, R27 ;  /* 0x00007610001b7816 */ /* 0x000fe4000000001b */
.L_x_3960:
        /* <DEDUP_REMOVED lines=18> */
.L_x_3990:
[----:B------:R-:W2:Y:S02]  /*75b0*/  LDG.E.U8 R4, [R4.64] ;  /* 0x0000002404047981 */ /* 0x000ea4000c1e1100 */
[----:B--2---:R-:W0:Y:S02]  /*75c0*/  I2F.U16 R0, R4 ;  /* 0x0000000400007306 */ /* 0x004e240000101000 */
[----:B0-----:R-:W-:Y:S01]  /*75d0*/  F2FP.PACK_AB R0, RZ, R0 ;  /* 0x00000000ff00723e */ /* 0x001fe200000000ff */
[----:B------:R-:W-:Y:S05]  /*75e0*/  BRA `(.L_x_3954) ;  /* 0x00000e0000007947 */ /* 0x000fea0003800000 */
.L_x_3989:
        /* <DEDUP_REMOVED lines=10> */
.L_x_3993:
[----:B------:R-:W2:Y:S02]  /*7690*/  LDG.E R4, [R4.64] ;  /* 0x0000002404047981 */ /* 0x000ea4000c1e1900 */
[----:B--2---:R-:W0:Y:S02]  /*76a0*/  I2F R0, R4 ;  /* 0x0000000400007306 */ /* 0x004e240000201400 */
[----:B0-----:R-:W-:Y:S01]  /*76b0*/  F2FP.PACK_AB R0, RZ, R0 ;  /* 0x00000000ff00723e */ /* 0x001fe200000000ff */
[----:B------:R-:W-:Y:S05]  /*76c0*/  BRA `(.L_x_3954) ;  /* 0x00000d2000007947 */ /* 0x000fea0003800000 */
.L_x_3992:
[----:B------:R-:W2:Y:S02]  /*76d0*/  LDG.E.U16 R4, [R4.64] ;  /* 0x0000002404047981 */ /* 0x000ea4000c1e1500 */
[----:B--2---:R-:W0:Y:S02]  /*76e0*/  I2F.S16 R0, R4 ;  /* 0x0000000400007306 */ /* 0x004e240000101400 */
[----:B0-----:R-:W-:Y:S01]  /*76f0*/  F2FP.PACK_AB R0, RZ, R0 ;  /* 0x00000000ff00723e */ /* 0x001fe200000000ff */
[----:B------:R-:W-:Y:S05]  /*7700*/  BRA `(.L_x_3954) ;  /* 0x00000ce000007947 */ /* 0x000fea0003800000 */
.L_x_3988:
        /* <DEDUP_REMOVED lines=9> */
.L_x_3995:
[----:B------:R0:W5:Y:S01]  /*77a0*/  LDG.E.U16 R0, [R4.64] ;  /* 0x0000002404007981 */ /* 0x000162000c1e1500 */
[----:B------:R-:W-:Y:S05]  /*77b0*/  BRA `(.L_x_3954) ;  /* 0x00000c3000007947 */ /* 0x000fea0003800000 */
.L_x_3994:
        /* <DEDUP_REMOVED lines=9> */
.L_x_3997:
[----:B------:R0:W5:Y:S01]  /*7850*/  LDG.E.U16 R0, [R4.64] ;  /* 0x0000002404007981 */ /* 0x000162000c1e1500 */
[----:B------:R-:W-:Y:S05]  /*7860*/  BRA `(.L_x_3954) ;  /* 0x00000b8000007947 */ /* 0x000fea0003800000 */
.L_x_3996:
[----:B------:R-:W2:Y:S02]  /*7870*/  LDG.E.64 R4, [R4.64] ;  /* 0x0000002404047981 */ /* 0x000ea4000c1e1b00 */
[----:B--2---:R-:W0:Y:S01]  /*7880*/  F2F.F32.F64 R0, R4 ;  /* 0x0000000400007310 */ /* 0x004e220000301000 */
[----:B------:R-:W0:-:S14]  /*7890*/  DSETP.GEU.AND P0, PT, |R4|, c[0x2][0x0], PT ;  /* 0x008000000400762a */ /* 0x000e1c0003f0e200 */
[----:B0-----:R-:W-:-:S05]  /*78a0*/  @!P0 FMUL R0, R0, 1.175494350822287508e-38 ;  /* 0x0080000000008820 */ /* 0x001fca0000400000 */
[----:B------:R-:W-:Y:S01]  /*78b0*/  F2FP.PACK_AB R0, RZ, R0 ;  /* 0x00000000ff00723e */ /* 0x000fe200000000ff */
[----:B------:R-:W-:Y:S05]  /*78c0*/  BRA `(.L_x_3954) ;  /* 0x00000b2000007947 */ /* 0x000fea0003800000 */
.L_x_3987:
        /* <DEDUP_REMOVED lines=13> */
.L_x_4000:
[----:B------:R-:W2:Y:S02]  /*79a0*/  LDG.E.64 R4, [R4.64] ;  /* 0x0000002404047981 */ /* 0x000ea4000c1e1b00 */
[----:B--2---:R-:W0:Y:S01]  /*79b0*/  F2F.F32.F64 R0, R4 ;  /* 0x0000000400007310 */ /* 0x004e220000301000 */
[----:B------:R-:W0:-:S14]  /*79c0*/  DSETP.GEU.AND P0, PT, |R4|, c[0x2][0x0], PT ;  /* 0x008000000400762a */ /* 0x000e1c0003f0e200 */
[----:B0-----:R-:W-:-:S05]  /*79d0*/  @!P0 FMUL R0, R0, 1.175494350822287508e-38 ;  /* 0x0080000000008820 */ /* 0x001fca0000400000 */
[----:B------:R-:W-:Y:S01]  /*79e0*/  F2FP.PACK_AB R0, RZ, R0 ;  /* 0x00000000ff00723e */ /* 0x000fe200000000ff */
[----:B------:R-:W-:Y:S05]  /*79f0*/  BRA `(.L_x_3954) ;  /* 0x000009f000007947 */ /* 0x000fea0003800000 */
.L_x_3999:
        /* <DEDUP_REMOVED lines=28> */
.L_x_4002:
        /* <DEDUP_REMOVED lines=12> */
[----:B------:R-:W-:Y:S01]  /*7c80*/  F2FP.PACK_AB R0, RZ, R0 ;  /* 0x00000000ff00723e */ /* 0x000fe200000000ff */
[----:B------:R-:W-:Y:S05]  /*7c90*/  BRA `(.L_x_3954) ;  /* 0x0000075000007947 */ /* 0x000fea0003800000 */
.L_x_4001:
[----:B------:R-:W2:Y:S02]  /*7ca0*/  LDG.E.U16 R0, [R4.64] ;  /* 0x0000002404007981 */ /* 0x000ea4000c1e1500 */
[----:B--2---:R-:W-:-:S04]  /*7cb0*/  PRMT R0, RZ, 0x5410, R0 ;  /* 0x00005410ff007816 */ /* 0x004fc80000000000 */
[----:B------:R-:W-:Y:S01]  /*7cc0*/  F2FP.PACK_AB R0, RZ, R0 ;  /* 0x00000000ff00723e */ /* 0x000fe200000000ff */
[----:B------:R-:W-:Y:S05]  /*7cd0*/  BRA `(.L_x_3954) ;  /* 0x0000071000007947 */ /* 0x000fea0003800000 */
.L_x_3998:
        /* <DEDUP_REMOVED lines=12> */
.L_x_4005:
        /* <DEDUP_REMOVED lines=21> */
.L_x_4009:
[----:B------:R-:W-:Y:S05]  /*7ef0*/  BSYNC B1 ;  /* 0x0000000000017941 */ /* 0x000fea0003800000 */
.L_x_4008:
[----:B------:R-:W-:Y:S01]  /*7f00*/  LEA R5, R0, 0x3b800000, 0x17 ;  /* 0x3b80000000057811 */ /* 0x000fe200078eb8ff */
[----:B------:R-:W-:-:S05]  /*7f10*/  IMAD.SHL.U32 R0, R3, 0x100000, RZ ;  /* 0x0010000003007824 */ /* 0x000fca00078e00ff */
[----:B------:R-:W-:Y:S02]  /*7f20*/  LOP3.LUT R0, R5, R0, R6, 0xfe, !PT ;  /* 0x0000000005007212 */ /* 0x000fe400078efe06 */
.L_x_4007:
[----:B------:R-:W-:Y:S05]  /*7f30*/  BSYNC B0 ;  /* 0x0000000000007941 */ /* 0x000fea0003800000 */
.L_x_4006:
[----:B------:R-:W-:Y:S01]  /*7f40*/  F2FP.PACK_AB R0, RZ, R0 ;  /* 0x00000000ff00723e */ /* 0x000fe200000000ff */
[----:B------:R-:W-:Y:S05]  /*7f50*/  BRA `(.L_x_3954) ;  /* 0x0000049000007947 */ /* 0x000fea0003800000 */
.L_x_4004:
        /* <DEDUP_REMOVED lines=21> */
.L_x_4013:
[----:B------:R-:W-:Y:S05]  /*80b0*/  BSYNC B1 ;  /* 0x0000000000017941 */ /* 0x000fea0003800000 */
.L_x_4012:
[----:B------:R-:W-:Y:S01]  /*80c0*/  LEA R5, R0, 0x37800000, 0x17 ;  /* 0x3780000000057811 */ /* 0x000fe200078eb8ff */
[----:B------:R-:W-:-:S05]  /*80d0*/  IMAD.SHL.U32 R0, R3, 0x200000, RZ ;  /* 0x0020000003007824 */ /* 0x000fca00078e00ff */
[----:B------:R-:W-:Y:S02]  /*80e0*/  LOP3.LUT R0, R5, R0, R6, 0xfe, !PT ;  /* 0x0000000005007212 */ /* 0x000fe400078efe06 */
.L_x_4011:
[----:B------:R-:W-:Y:S05]  /*80f0*/  BSYNC B0 ;  /* 0x0000000000007941 */ /* 0x000fea0003800000 */
.L_x_4010:
[----:B------:R-:W-:Y:S01]  /*8100*/  F2FP.PACK_AB R0, RZ, R0 ;  /* 0x00000000ff00723e */ /* 0x000fe200000000ff */
[----:B------:R-:W-:Y:S05]  /*8110*/  BRA `(.L_x_3954) ;  /* 0x000002d000007947 */ /* 0x000fea0003800000 */
.L_x_4003:
        /* <DEDUP_REMOVED lines=14> */
.L_x_4017:
[----:B------:R-:W-:Y:S05]  /*8200*/  BSYNC B0 ;  /* 0x0000000000007941 */ /* 0x000fea0003800000 */
.L_x_4016:
[----:B------:R-:W-:Y:S01]  /*8210*/  F2FP.PACK_AB R0, RZ, R0 ;  /* 0x00000000ff00723e */ /* 0x000fe200000000ff */
[----:B------:R-:W-:Y:S05]  /*8220*/  BRA `(.L_x_3954) ;  /* 0x000001c000007947 */ /* 0x000fea0003800000 */
.L_x_3991:
        /* <DEDUP_REMOVED lines=21> */
.L_x_4015:
[----:B------:R-:W2:Y:S02]  /*8380*/  LDG.E.64 R4, [R4.64] ;  /* 0x0000002404047981 */ /* 0x000ea4000c1e1b00 */
[----:B--2---:R-:W0:Y:S02]  /*8390*/  I2F.U64 R0, R4 ;  /* 0x0000000400007312 */ /* 0x004e240000301000 */
[----:B0-----:R-:W-:Y:S01]  /*83a0*/  F2FP.PACK_AB R0, RZ, R0 ;  /* 0x00000000ff00723e */ /* 0x001fe200000000ff */
[----:B------:R-:W-:Y:S05]  /*83b0*/  BRA `(.L_x_3954) ;  /* 0x0000003000007947 */ /* 0x000fea0003800000 */
.L_x_4014:
[----:B------:R-:W2:Y:S02]  /*83c0*/  LDG.E R4, [R4.64] ;  /* 0x0000002404047981 */ /* 0x000ea4000c1e1900 */
[----:B--2---:R-:W0:Y:S02]  /*83d0*/  I2F.U32 R0, R4 ;  /* 0x0000000400007306 */ /* 0x004e240000201000 */
[----:B0-----:R-:W-:-:S06]  /*83e0*/  F2FP.PACK_AB R0, RZ, R0 ;  /* 0x00000000ff00723e */ /* 0x001fcc00000000ff */
.L_x_3954:
[----:B------:R-:W-:Y:S05]  /*83f0*/  BSYNC B6 ;  /* 0x0000000000067941 */ /* 0x000fea0003800000 */
.L_x_3953:
        /* <DEDUP_REMOVED lines=10> */
[----:B-----5:R-:W-:Y:S02]  /*84a0*/  @!P3 HADD2.F32 R24, -RZ, R24.H0_H0 ;  /* 0x20000018ff18b230 */ /* 0x020fe40000004100 */
[----:B------:R-:W-:Y:S02]  /*84b0*/  @!P3 HADD2.F32 R25, -RZ, R25.H0_H0 ;  /* 0x20000019ff19b230 */ /* 0x000fe40000004100 */
[----:B------:R-:W-:Y:S02]  /*84c0*/  @!P1 HADD2.F32 R28, -RZ, R28.H0_H0 ;  /* 0x2000001cff1c9230 */ /* 0x000fe40000004100 */
[----:B------:R-:W-:Y:S01]  /*84d0*/  @!P1 HADD2.F32 R3, -RZ, R2.H0_H0 ;  /* 0x20000002ff039230 */ /* 0x000fe20000004100 */
[----:B------:R-:W-:Y:S01]  /*84e0*/  @!P3 FMUL.FTZ R24, R24, R25 ;  /* 0x000000191818b220 */ /* 0x000fe20000410000 */
[----:B------:R-:W-:Y:S02]  /*84f0*/  @!P2 HADD2.F32 R27, -RZ, R27.H0_H0 ;  /* 0x2000001bff1ba230 */ /* 0x000fe40000004100 */
[----:B------:R-:W-:Y:S01]  /*8500*/  @!P2 HADD2.F32 R0, -RZ, R0.H0_H0 ;  /* 0x20000000ff00a230 */ /* 0x000fe20000004100 */
[----:B------:R-:W-:Y:S01]  /*8510*/  @!P1 FMUL.FTZ R3, R28, R3 ;  /* 0x000000031c039220 */ /* 0x000fe20000410000 */
[----:B------:R-:W-:Y:S01]  /*8520*/  @!P0 HADD2.F32 R23, -RZ, R23.H0_H0 ;  /* 0x20000017ff178230 */ /* 0x000fe20000004100 */
[----:B------:R-:W-:Y:S01]  /*8530*/  @!P3 F2FP.PACK_AB R4, RZ, R24 ;  /* 0x00000018ff04b23e */ /* 0x000fe200000000ff */
[----:B------:R-:W-:Y:S01]  /*8540*/  @!P0 HADD2.F32 R26, -RZ, R26.H0_H0 ;  /* 0x2000001aff1a8230 */ /* 0x000fe20000004100 */
[----:B------:R-:W-:Y:S01]  /*8550*/  @!P2 FMUL.FTZ R0, R27, R0 ;  /* 0x000000001b00a220 */ /* 0x000fe20000410000 */
[----:B------:R-:W-:-:S03]  /*8560*/  @!P1 F2FP.PACK_AB R24, RZ, R3 ;  /* 0x00000003ff18923e */ /* 0x000fc600000000ff */
[----:B------:R-:W-:Y:S01]  /*8570*/  @!P0 FMUL.FTZ R25, R23, R26 ;  /* 0x0000001a17198220 */ /* 0x000fe20000410000 */
[----:B------:R-:W-:-:S04]  /*8580*/  @!P2 F2FP.PACK_AB R23, RZ, R0 ;  /* 0x00000000ff17a23e */ /* 0x000fc800000000ff */
[----:B------:R-:W-:Y:S01]  /*8590*/  @!P0 F2FP.PACK_AB R25, RZ, R25 ;  /* 0x00000019ff19823e */ /* 0x000fe200000000ff */
        /* <DEDUP_REMOVED lines=21> */
.L_x_4023:
[----:B------:R-:W-:Y:S01]  /*86f0*/  HADD2.F32 R5, -RZ, R4.H0_H0 ;  /* 0x20000004ff057230 */ /* 0x000fe20000004100 */
[----:B------:R-:W-:-:S05]  /*8700*/  IMAD.MOV.U32 R17, RZ, RZ, R19 ;  /* 0x000000ffff117224 */ /* 0x000fca00078e0013 */
[----:B------:R-:W0:Y:S02]  /*8710*/  F2I.S64.TRUNC R4, R5 ;  /* 0x0000000500047311 */ /* 0x000e24000020d900 */
[----:B0-----:R0:W-:Y:S01]  /*8720*/  STG.E.U8 [R2.64], R4 ;  /* 0x0000000402007986 */ /* 0x0011e2000c101124 */
[----:B------:R-:W-:Y:S05]  /*8730*/  BRA `(.L_x_4019) ;  /* 0x00000f8000007947 */ /* 0x000fea0003800000 */
.L_x_4022:
        /* <DEDUP_REMOVED lines=11> */
.L_x_4026:
[----:B------:R-:W-:Y:S01]  /*87f0*/  HADD2.F32 R4, -RZ, R4.H0_H0 ;  /* 0x20000004ff047230 */ /* 0x000fe20000004100 */
[----:B------:R-:W-:-:S03]  /*8800*/  IMAD.MOV.U32 R17, RZ, RZ, R19 ;  /* 0x000000ffff117224 */ /* 0x000fc600078e0013 */
[----:B------:R-:W0:Y:S02]  /*8810*/  F2I.FTZ.TRUNC.NTZ R5, R4 ;  /* 0x0000000400057305 */ /* 0x000e24000021f100 */
[----:B0-----:R0:W-:Y:S01]  /*8820*/  STG.E [R2.64], R5 ;  /* 0x0000000502007986 */ /* 0x0011e2000c101924 */
[----:B------:R-:W-:Y:S05]  /*8830*/  BRA `(.L_x_4019) ;  /* 0x00000e8000007947 */ /* 0x000fea0003800000 */
.L_x_4025:
[----:B------:R-:W-:Y:S01]  /*8840*/  HADD2.F32 R4, -RZ, R4.H0_H0 ;  /* 0x20000004ff047230 */ /* 0x000fe20000004100 */
[----:B------:R-:W-:-:S03]  /*8850*/  IMAD.MOV.U32 R17, RZ, RZ, R19 ;  /* 0x000000ffff117224 */ /* 0x000fc600078e0013 */
[----:B------:R-:W0:Y:S02]  /*8860*/  F2I.FTZ.TRUNC.NTZ R5, R4 ;  /* 0x0000000400057305 */ /* 0x000e24000021f100 */
[----:B0-----:R0:W-:Y:S01]  /*8870*/  STG.E.U16 [R2.64], R5 ;  /* 0x0000000502007986 */ /* 0x0011e2000c101524 */
[----:B------:R-:W-:Y:S05]  /*8880*/  BRA `(.L_x_4019) ;  /* 0x00000e3000007947 */ /* 0x000fea0003800000 */
.L_x_4021:
        /* <DEDUP_REMOVED lines=10> */
.L_x_4028:
[----:B------:R0:W-:Y:S01]  /*8930*/  STG.E.U16 [R2.64], R4 ;  /* 0x0000000402007986 */ /* 0x0001e2000c101524 */
[----:B------:R-:W-:Y:S01]  /*8940*/  IMAD.MOV.U32 R17, RZ, RZ, R19 ;  /* 0x000000ffff117224 */ /* 0x000fe200078e0013 */
[----:B------:R-:W-:Y:S05]  /*8950*/  BRA `(.L_x_4019) ;  /* 0x00000d6000007947 */ /* 0x000fea0003800000 */
.L_x_4027:
        /* <DEDUP_REMOVED lines=11> */
.L_x_4030:
[----:B------:R-:W-:Y:S01]  /*8a10*/  HADD2.F32 R0, -RZ, R4.H0_H0 ;  /* 0x20000004ff007230 */ /* 0x000fe20000004100 */
[----:B------:R-:W-:-:S04]  /*8a20*/  IMAD.MOV.U32 R17, RZ, RZ, R19 ;  /* 0x000000ffff117224 */ /* 0x000fc800078e0013 */
[----:B------:R-:W-:-:S04]  /*8a30*/  F2FP.PACK_AB R0, RZ, R0 ;  /* 0x00000000ff00723e */ /* 0x000fc800000000ff */
[----:B------:R-:W-:-:S05]  /*8a40*/  PRMT R0, R0, 0x5410, RZ ;  /* 0x0000541000007816 */ /* 0x000fca00000000ff */
[----:B------:R0:W-:Y:S01]  /*8a50*/  STG.E [R2.64], R0 ;  /* 0x0000000002007986 */ /* 0x0001e2000c101924 */
[----:B------:R-:W-:Y:S05]  /*8a60*/  BRA `(.L_x_4019) ;  /* 0x00000c5000007947 */ /* 0x000fea0003800000 */
.L_x_4029:
[----:B------:R-:W-:Y:S01]  /*8a70*/  HADD2.F32 R4, -RZ, R4.H0_H0 ;  /* 0x20000004ff047230 */ /* 0x000fe20000004100 */
[----:B------:R-:W-:-:S04]  /*8a80*/  IMAD.MOV.U32 R17, RZ, RZ, R19 ;  /* 0x000000ffff117224 */ /* 0x000fc800078e0013 */
[----:B------:R-:W-:-:S06]  /*8a90*/  FMUL.FTZ R4, R4, 1 ;  /* 0x3f80000004047820 */ /* 0x000fcc0000410000 */
[----:B------:R-:W0:Y:S02]  /*8aa0*/  F2F.F64.F32 R4, R4 ;  /* 0x0000000400047310 */ /* 0x000e240000201800 */
[----:B0-----:R0:W-:Y:S01]  /*8ab0*/  STG.E.64 [R2.64], R4 ;  /* 0x0000000402007986 */ /* 0x0011e2000c101b24 */
[----:B------:R-:W-:Y:S05]  /*8ac0*/  BRA `(.L_x_4019) ;  /* 0x00000bf000007947 */ /* 0x000fea0003800000 */
.L_x_4020:
        /* <DEDUP_REMOVED lines=14> */
.L_x_4033:
[----:B------:R-:W-:Y:S01]  /*8bb0*/  HADD2.F32 R4, -RZ, R4.H0_H0 ;  /* 0x20000004ff047230 */ /* 0x000fe20000004100 */
[----:B------:R-:W-:Y:S01]  /*8bc0*/  CS2R R6, SRZ ;  /* 0x0000000000067805 */ /* 0x000fe2000001ff00 */
[----:B------:R-:W-:-:S03]  /*8bd0*/  IMAD.MOV.U32 R17, RZ, RZ, R19 ;  /* 0x000000ffff117224 */ /* 0x000fc600078e0013 */
[----:B------:R-:W-:-:S06]  /*8be0*/  FMUL.FTZ R4, R4, 1 ;  /* 0x3f80000004047820 */ /* 0x000fcc0000410000 */
[----:B------:R-:W0:Y:S02]  /*8bf0*/  F2F.F64.F32 R4, R4 ;  /* 0x0000000400047310 */ /* 0x000e240000201800 */
[----:B0-----:R0:W-:Y:S01]  /*8c00*/  STG.E.128 [R2.64], R4 ;  /* 0x0000000402007986 */ /* 0x0011e2000c101d24 */
[----:B------:R-:W-:Y:S05]  /*8c10*/  BRA `(.L_x_4019) ;  /* 0x00000aa000007947 */ /* 0x000fea0003800000 */
.L_x_4032:
        /* <DEDUP_REMOVED lines=21> */
.L_x_4037:
[----:B------:R-:W-:Y:S05]  /*8d70*/  BSYNC B0 ;  /* 0x0000000000007941 */ /* 0x000fea0003800000 */
.L_x_4036:
[----:B------:R-:W-:Y:S01]  /*8d80*/  LOP3.LUT R5, R0, R5, RZ, 0xfc, !PT ;  /* 0x0000000500057212 */ /* 0x000fe200078efcff */
[----:B------:R-:W-:-:S04]  /*8d90*/  IMAD.MOV.U32 R17, RZ, RZ, R19 ;  /* 0x000000ffff117224 */ /* 0x000fc800078e0013 */
[----:B------:R0:W-:Y:S01]  /*8da0*/  STG.E.U8 [R2.64], R5 ;  /* 0x0000000502007986 */ /* 0x0001e2000c101124 */
[----:B------:R-:W-:Y:S05]  /*8db0*/  BRA `(.L_x_4019) ;  /* 0x0000090000007947 */ /* 0x000fea0003800000 */
.L_x_4035:
        /* <DEDUP_REMOVED lines=13> */
.L_x_4039:
[----:B------:R-:W-:Y:S01]  /*8e90*/  IMAD.MOV.U32 R0, RZ, RZ, 0x7f ;  /* 0x0000007fff007424 */ /* 0x000fe200078e00ff */
[----:B------:R-:W-:-:S04]  /*8ea0*/  ISETP.GT.U32.AND P0, PT, R4, 0x7f800000, PT ;  /* 0x7f8000000400780c */ /* 0x000fc80003f04070 */
[----:B------:R-:W-:-:S04]  /*8eb0*/  SEL R0, R0, 0x7c, P0 ;  /* 0x0000007c00007807 */ /* 0x000fc80000000000 */
.L_x_4040:
[----:B------:R-:W-:Y:S05]  /*8ec0*/  BSYNC B0 ;  /* 0x0000000000007941 */ /* 0x000fea0003800000 */
.L_x_4038:
[----:B------:R-:W-:Y:S01]  /*8ed0*/  LOP3.LUT R4, R5, 0x80000000, RZ, 0xc0, !PT ;  /* 0x8000000005047812 */ /* 0x000fe200078ec0ff */
[----:B------:R-:W-:-:S03]  /*8ee0*/  IMAD.MOV.U32 R17, RZ, RZ, R19 ;  /* 0x000000ffff117224 */ /* 0x000fc600078e0013 */
[----:B------:R-:W-:-:S04]  /*8ef0*/  SHF.R.U32.HI R5, RZ, 0x18, R4 ;  /* 0x00000018ff057819 */ /* 0x000fc80000011604 */
[----:B------:R-:W-:-:S05]  /*8f00*/  LOP3.LUT R5, R0, R5, RZ, 0xfc, !PT ;  /* 0x0000000500057212 */ /* 0x000fca00078efcff */
[----:B------:R0:W-:Y:S01]  /*8f10*/  STG.E.U8 [R2.64], R5 ;  /* 0x0000000502007986 */ /* 0x0001e2000c101124 */
[----:B------:R-:W-:Y:S05]  /*8f20*/  BRA `(.L_x_4019) ;  /* 0x0000079000007947 */ /* 0x000fea0003800000 */
.L_x_4034:
[----:B------:R-:W-:Y:S01]  /*8f30*/  HADD2.F32 R0, -RZ, R4.H0_H0 ;  /* 0x20000004ff007230 */ /* 0x000fe20000004100 */
[----:B------:R-:W-:-:S04]  /*8f40*/  IMAD.MOV.U32 R17, RZ, RZ, R19 ;  /* 0x000000ffff117224 */ /* 0x000fc800078e0013 */
[----:B------:R-:W-:-:S05]  /*8f50*/  F2FP.BF16.PACK_AB R0, RZ, R0 ;  /* 0x00000000ff00723e */ /* 0x000fca00000010ff */
[----:B------:R0:W-:Y:S01]  /*8f60*/  STG.E.U16 [R2.64], R0 ;  /* 0x0000000002007986 */ /* 0x0001e2000c101524 */
[----:B------:R-:W-:Y:S05]  /*8f70*/  BRA `(.L_x_4019) ;  /* 0x0000074000007947 */ /* 0x000fea0003800000 */
.L_x_4031:
        /* <DEDUP_REMOVED lines=13> */
.L_x_4043:
        /* <DEDUP_REMOVED lines=17> */
.L_x_4046:
[----:B------:R-:W-:-:S04]  /*9160*/  LOP3.LUT R0, R7, 0x80000000, RZ, 0xc0, !PT ;  /* 0x8000000007007812 */ /* 0x000fc800078ec0ff */
[----:B------:R-:W-:-:S04]  /*9170*/  SHF.R.U32.HI R5, RZ, 0x18, R0 ;  /* 0x00000018ff057819 */ /* 0x000fc80000011600 */
[----:B------:R-:W-:-:S04]  /*9180*/  LOP3.LUT R4, R4, R5, RZ, 0xfc, !PT ;  /* 0x0000000504047212 */ /* 0x000fc800078efcff */
[----:B------:R-:W-:Y:S02]  /*9190*/  PRMT R0, R4, 0x7610, R0 ;  /* 0x0000761004007816 */ /* 0x000fe40000000000 */
.L_x_4045:
[----:B------:R-:W-:Y:S05]  /*91a0*/  BSYNC B0 ;  /* 0x0000000000007941 */ /* 0x000fea0003800000 */
.L_x_4044:
[----:B------:R0:W-:Y:S01]  /*91b0*/  STG.E.U8 [R2.64], R0 ;  /* 0x0000000002007986 */ /* 0x0001e2000c101124 */
[----:B------:R-:W-:Y:S01]  /*91c0*/  IMAD.MOV.U32 R17, RZ, RZ, R19 ;  /* 0x000000ffff117224 */ /* 0x000fe200078e0013 */
[----:B------:R-:W-:Y:S05]  /*91d0*/  BRA `(.L_x_4019) ;  /* 0x000004e000007947 */ /* 0x000fea0003800000 */
.L_x_4042:
        /* <DEDUP_REMOVED lines=17> */
.L_x_4049:
[----:B------:R-:W-:-:S04]  /*92f0*/  LOP3.LUT R0, R7, 0x80000000, RZ, 0xc0, !PT ;  /* 0x8000000007007812 */ /* 0x000fc800078ec0ff */
[----:B------:R-:W-:-:S04]  /*9300*/  SHF.R.U32.HI R5, RZ, 0x18, R0 ;  /* 0x00000018ff057819 */ /* 0x000fc80000011600 */
[----:B------:R-:W-:-:S04]  /*9310*/  LOP3.LUT R4, R4, R5, RZ, 0xfc, !PT ;  /* 0x0000000504047212 */ /* 0x000fc800078efcff */
[----:B------:R-:W-:Y:S02]  /*9320*/  PRMT R0, R4, 0x7610, R0 ;  /* 0x0000761004007816 */ /* 0x000fe40000000000 */
.L_x_4048:
[----:B------:R-:W-:Y:S05]  /*9330*/  BSYNC B0 ;  /* 0x0000000000007941 */ /* 0x000fea0003800000 */
.L_x_4047:
[----:B------:R0:W-:Y:S01]  /*9340*/  STG.E.U8 [R2.64], R0 ;  /* 0x0000000002007986 */ /* 0x0001e2000c101124 */
[----:B------:R-:W-:Y:S01]  /*9350*/  IMAD.MOV.U32 R17, RZ, RZ, R19 ;  /* 0x000000ffff117224 */ /* 0x000fe200078e0013 */
[----:B------:R-:W-:Y:S05]  /*9360*/  BRA `(.L_x_4019) ;  /* 0x0000035000007947 */ /* 0x000fea0003800000 */
.L_x_4041:
        /* <DEDUP_REMOVED lines=23> */
.L_x_4024:
        /* <DEDUP_REMOVED lines=21> */
.L_x_4051:
[----:B------:R-:W-:Y:S01]  /*9630*/  HADD2.F32 R4, -RZ, R4.H0_H0 ;  /* 0x20000004ff047230 */ /* 0x000fe20000004100 */
[----:B------:R-:W-:-:S05]  /*9640*/  IMAD.MOV.U32 R17, RZ, RZ, R19 ;  /* 0x000000ffff117224 */ /* 0x000fca00078e0013 */
[----:B------:R-:W0:Y:S02]  /*9650*/  F2I.U64.TRUNC R4, R4 ;  /* 0x0000000400047311 */ /* 0x000e24000020d800 */
[----:B0-----:R0:W-:Y:S01]  /*9660*/  STG.E.64 [R2.64], R4 ;  /* 0x0000000402007986 */ /* 0x0011e2000c101b24 */
[----:B------:R-:W-:Y:S05]  /*9670*/  BRA `(.L_x_4019) ;  /* 0x0000004000007947 */ /* 0x000fea0003800000 */
.L_x_4050:
[----:B------:R-:W-:Y:S01]  /*9680*/  HADD2.F32 R4, -RZ, R4.H0_H0 ;  /* 0x20000004ff047230 */ /* 0x000fe20000004100 */
[----:B------:R-:W-:-:S03]  /*9690*/  IMAD.MOV.U32 R17, RZ, RZ, R19 ;  /* 0x000000ffff117224 */ /* 0x000fc600078e0013 */
[----:B------:R-:W0:Y:S02]  /*96a0*/  F2I.FTZ.U32.TRUNC.NTZ R5, R4 ;  /* 0x0000000400057305 */ /* 0x000e24000021f000 */
[----:B0-----:R0:W-:Y:S02]  /*96b0*/  STG.E [R2.64], R5 ;  /* 0x0000000502007986 */ /* 0x0011e4000c101924 */
.L_x_4019:
[----:B--2---:R-:W-:Y:S05]  /*96c0*/  BSYNC B6 ;  /* 0x0000000000067941 */ /* 0x004fea0003800000 */
.L_x_4018:
        /* <DEDUP_REMOVED lines=23> */
.L_x_4057:
[----:B------:R-:W-:-:S06]  /*9840*/  HADD2.F32 R5, -RZ, R25.H0_H0 ;  /* 0x20000019ff057230 */ /* 0x000fcc0000004100 */
[----:B------:R-:W0:Y:S02]  /*9850*/  F2I.S64.TRUNC R4, R5 ;  /* 0x0000000500047311 */ /* 0x000e24000020d900 */
[----:B0-----:R0:W-:Y:S01]  /*9860*/  STG.E.U8 [R2.64], R4 ;  /* 0x0000000402007986 */ /* 0x0011e2000c101124 */
[----:B------:R-:W-:Y:S05]  /*9870*/  BRA `(.L_x_4059) ;  /* 0x00000e4000007947 */ /* 0x000fea0003800000 */
.L_x_4056:
        /* <DEDUP_REMOVED lines=10> */
.L_x_4061:
[----:B------:R-:W-:-:S06]  /*9920*/  HADD2.F32 R25, -RZ, R25.H0_H0 ;  /* 0x20000019ff197230 */ /* 0x000fcc0000004100 */
[----:B------:R-:W0:Y:S02]  /*9930*/  F2I.FTZ.TRUNC.NTZ R25, R25 ;  /* 0x0000001900197305 */ /* 0x000e24000021f100 */
[----:B0-----:R0:W-:Y:S01]  /*9940*/  STG.E [R2.64], R25 ;  /* 0x0000001902007986 */ /* 0x0011e2000c101924 */
[----:B------:R-:W-:Y:S05]  /*9950*/  BRA `(.L_x_4059) ;  /* 0x00000d6000007947 */ /* 0x000fea0003800000 */
.L_x_4060:
[----:B------:R-:W-:-:S06]  /*9960*/  HADD2.F32 R25, -RZ, R25.H0_H0 ;  /* 0x20000019ff197230 */ /* 0x000fcc0000004100 */
[----:B------:R-:W0:Y:S02]  /*9970*/  F2I.FTZ.TRUNC.NTZ R25, R25 ;  /* 0x0000001900197305 */ /* 0x000e24000021f100 */
[----:B0-----:R0:W-:Y:S01]  /*9980*/  STG.E.U16 [R2.64], R25 ;  /* 0x0000001902007986 */ /* 0x0011e2000c101524 */
[----:B------:R-:W-:Y:S05]  /*9990*/  BRA `(.L_x_4059) ;  /* 0x00000d2000007947 */ /* 0x000fea0003800000 */
.L_x_4055:
        /* <DEDUP_REMOVED lines=9> */
.L_x_4063:
[----:B------:R0:W-:Y:S01]  /*9a30*/  STG.E.U16 [R2.64], R25 ;  /* 0x0000001902007986 */ /* 0x0001e2000c101524 */
[----:B------:R-:W-:Y:S05]  /*9a40*/  BRA `(.L_x_4059) ;  /* 0x00000c7000007947 */ /* 0x000fea0003800000 */
.L_x_4062:
        /* <DEDUP_REMOVED lines=10> */
.L_x_4065:
[----:B------:R-:W-:-:S05]  /*9af0*/  HADD2.F32 R0, -RZ, R25.H0_H0 ;  /* 0x20000019ff007230 */ /* 0x000fca0000004100 */
[----:B------:R-:W-:-:S04]  /*9b00*/  F2FP.PACK_AB R0, RZ, R0 ;  /* 0x00000000ff00723e */ /* 0x000fc800000000ff */
[----:B------:R-:W-:-:S05]  /*9b10*/  PRMT R0, R0, 0x5410, RZ ;  /* 0x0000541000007816 */ /* 0x000fca00000000ff */
[----:B------:R0:W-:Y:S01]  /*9b20*/  STG.E [R2.64], R0 ;  /* 0x0000000002007986 */ /* 0x0001e2000c101924 */
[----:B------:R-:W-:Y:S05]  /*9b30*/  BRA `(.L_x_4059) ;  /* 0x00000b8000007947 */ /* 0x000fea0003800000 */
.L_x_4064:
[----:B------:R-:W-:-:S05]  /*9b40*/  HADD2.F32 R4, -RZ, R25.H0_H0 ;  /* 0x20000019ff047230 */ /* 0x000fca0000004100 */
[----:B------:R-:W-:-:S06]  /*9b50*/  FMUL.FTZ R4, R4, 1 ;  /* 0x3f80000004047820 */ /* 0x000fcc0000410000 */
[----:B------:R-:W0:Y:S02]  /*9b60*/  F2F.F64.F32 R4, R4 ;  /* 0x0000000400047310 */ /* 0x000e240000201800 */
[----:B0-----:R0:W-:Y:S01]  /*9b70*/  STG.E.64 [R2.64], R4 ;  /* 0x0000000402007986 */ /* 0x0011e2000c101b24 */
[----:B------:R-:W-:Y:S05]  /*9b80*/  BRA `(.L_x_4059) ;  /* 0x00000b3000007947 */ /* 0x000fea0003800000 */
.L_x_4054:
        /* <DEDUP_REMOVED lines=13> */
.L_x_4068:
[----:B------:R-:W-:Y:S01]  /*9c60*/  HADD2.F32 R25, -RZ, R25.H0_H0 ;  /* 0x20000019ff197230 */ /* 0x000fe20000004100 */
[----:B------:R-:W-:-:S04]  /*9c70*/  CS2R R6, SRZ ;  /* 0x0000000000067805 */ /* 0x000fc8000001ff00 */
[----:B------:R-:W-:-:S06]  /*9c80*/  FMUL.FTZ R4, R25, 1 ;  /* 0x3f80000019047820 */ /* 0x000fcc0000410000 */
[----:B------:R-:W0:Y:S02]  /*9c90*/  F2F.F64.F32 R4, R4 ;  /* 0x0000000400047310 */ /* 0x000e240000201800 */
[----:B0-----:R0:W-:Y:S01]  /*9ca0*/  STG.E.128 [R2.64], R4 ;  /* 0x0000000402007986 */ /* 0x0011e2000c101d24 */
[----:B------:R-:W-:Y:S05]  /*9cb0*/  BRA `(.L_x_4059) ;  /* 0x00000a0000007947 */ /* 0x000fea0003800000 */
.L_x_4067:
        /* <DEDUP_REMOVED lines=21> */
.L_x_4072:
[----:B------:R-:W-:Y:S05]  /*9e10*/  BSYNC B0 ;  /* 0x0000000000007941 */ /* 0x000fea0003800000 */
.L_x_4071:
[----:B------:R-:W-:-:S05]  /*9e20*/  LOP3.LUT R5, R0, R5, RZ, 0xfc, !PT ;  /* 0x0000000500057212 */ /* 0x000fca00078efcff */
[----:B------:R0:W-:Y:S01]  /*9e30*/  STG.E.U8 [R2.64], R5 ;  /* 0x0000000502007986 */ /* 0x0001e2000c101124 */
[----:B------:R-:W-:Y:S05]  /*9e40*/  BRA `(.L_x_4059) ;  /* 0x0000087000007947 */ /* 0x000fea0003800000 */
.L_x_4070:
        /* <DEDUP_REMOVED lines=13> */
.L_x_4074:
[----:B------:R-:W-:Y:S01]  /*9f20*/  IMAD.MOV.U32 R0, RZ, RZ, 0x7f ;  /* 0x0000007fff007424 */ /* 0x000fe200078e00ff */
[----:B------:R-:W-:-:S04]  /*9f30*/  ISETP.GT.U32.AND P0, PT, R4, 0x7f800000, PT ;  /* 0x7f8000000400780c */ /* 0x000fc80003f04070 */
[----:B------:R-:W-:-:S04]  /*9f40*/  SEL R0, R0, 0x7c, P0 ;  /* 0x0000007c00007807 */ /* 0x000fc80000000000 */
.L_x_4075:
[----:B------:R-:W-:Y:S05]  /*9f50*/  BSYNC B0 ;  /* 0x0000000000007941 */ /* 0x000fea0003800000 */
.L_x_4073:
[----:B------:R-:W-:-:S04]  /*9f60*/  LOP3.LUT R4, R25, 0x80000000, RZ, 0xc0, !PT ;  /* 0x8000000019047812 */ /* 0x000fc800078ec0ff */
[----:B------:R-:W-:-:S04]  /*9f70*/  SHF.R.U32.HI R5, RZ, 0x18, R4 ;  /* 0x00000018ff057819 */ /* 0x000fc80000011604 */
[----:B------:R-:W-:-:S05]  /*9f80*/  LOP3.LUT R5, R0, R5, RZ, 0xfc, !PT ;  /* 0x0000000500057212 */ /* 0x000fca00078efcff */
[----:B------:R0:W-:Y:S01]  /*9f90*/  STG.E.U8 [R2.64], R5 ;  /* 0x0000000502007986 */ /* 0x0001e2000c101124 */
[----:B------:R-:W-:Y:S05]  /*9fa0*/  BRA `(.L_x_4059) ;  /* 0x0000071000007947 */ /* 0x000fea0003800000 */
.L_x_4069:
[----:B------:R-:W-:-:S05]  /*9fb0*/  HADD2.F32 R0, -RZ, R25.H0_H0 ;  /* 0x20000019ff007230 */ /* 0x000fca0000004100 */
[----:B------:R-:W-:-:S05]  /*9fc0*/  F2FP.BF16.PACK_AB R0, RZ, R0 ;  /* 0x00000000ff00723e */ /* 0x000fca00000010ff */
[----:B------:R0:W-:Y:S01]  /*9fd0*/  STG.E.U16 [R2.64], R0 ;  /* 0x0000000002007986 */ /* 0x0001e2000c101524 */
[----:B------:R-:W-:Y:S05]  /*9fe0*/  BRA `(.L_x_4059) ;  /* 0x000006d000007947 */ /* 0x000fea0003800000 */
.L_x_4066:
        /* <DEDUP_REMOVED lines=12> */
.L_x_4078:
        /* <DEDUP_REMOVED lines=17> */
.L_x_4081:
[----:B------:R-:W-:-:S04]  /*a1c0*/  LOP3.LUT R0, R25, 0x80000000, RZ, 0xc0, !PT ;  /* 0x8000000019007812 */ /* 0x000fc800078ec0ff */
[----:B------:R-:W-:-:S04]  /*a1d0*/  SHF.R.U32.HI R5, RZ, 0x18, R0 ;  /* 0x00000018ff057819 */ /* 0x000fc80000011600 */
[----:B------:R-:W-:-:S04]  /*a1e0*/  LOP3.LUT R4, R4, R5, RZ, 0xfc, !PT ;  /* 0x0000000504047212 */ /* 0x000fc800078efcff */
[----:B------:R-:W-:Y:S02]  /*a1f0*/  PRMT R0, R4, 0x7610, R0 ;  /* 0x0000761004007816 */ /* 0x000fe40000000000 */
.L_x_4080:
[----:B------:R-:W-:Y:S05]  /*a200*/  BSYNC B0 ;  /* 0x0000000000007941 */ /* 0x000fea0003800000 */
.L_x_4079:
[----:B------:R0:W-:Y:S01]  /*a210*/  STG.E.U8 [R2.64], R0 ;  /* 0x0000000002007986 */ /* 0x0001e2000c101124 */
[----:B------:R-:W-:Y:S05]  /*a220*/  BRA `(.L_x_4059) ;  /* 0x0000049000007947 */ /* 0x000fea0003800000 */
.L_x_4077:
        /* <DEDUP_REMOVED lines=17> */
.L_x_4084:
[----:B------:R-:W-:-:S04]  /*a340*/  LOP3.LUT R0, R25, 0x80000000, RZ, 0xc0, !PT ;  /* 0x8000000019007812 */ /* 0x000fc800078ec0ff */
[----:B------:R-:W-:-:S04]  /*a350*/  SHF.R.U32.HI R5, RZ, 0x18, R0 ;  /* 0x00000018ff057819 */ /* 0x000fc80000011600 */
[----:B------:R-:W-:-:S04]  /*a360*/  LOP3.LUT R4, R4, R5, RZ, 0xfc, !PT ;  /* 0x0000000504047212 */ /* 0x000fc800078efcff */
[----:B------:R-:W-:Y:S02]  /*a370*/  PRMT R0, R4, 0x7610, R0 ;  /* 0x0000761004007816 */ /* 0x000fe40000000000 */
.L_x_4083:
[----:B------:R-:W-:Y:S05]  /*a380*/  BSYNC B0 ;  /* 0x0000000000007941 */ /* 0x000fea0003800000 */
.L_x_4082:
[----:B------:R0:W-:Y:S01]  /*a390*/  STG.E.U8 [R2.64], R0 ;  /* 0x0000000002007986 */ /* 0x0001e2000c101124 */
[----:B------:R-:W-:Y:S05]  /*a3a0*/  BRA `(.L_x_4059) ;  /* 0x0000031000007947 */ /* 0x000fea0003800000 */
.L_x_4076:
        /* <DEDUP_REMOVED lines=22> */
.L_x_4058:
        /* <DEDUP_REMOVED lines=20> */
.L_x_4086:
[----:B------:R-:W-:-:S06]  /*a650*/  HADD2.F32 R4, -RZ, R25.H0_H0 ;  /* 0x20000019ff047230 */ /* 0x000fcc0000004100 */
[----:B------:R-:W0:Y:S02]  /*a660*/  F2I.U64.TRUNC R4, R4 ;  /* 0x0000000400047311 */ /* 0x000e24000020d800 */
[----:B0-----:R0:W-:Y:S01]  /*a670*/  STG.E.64 [R2.64], R4 ;  /* 0x0000000402007986 */ /* 0x0011e2000c101b24 */
[----:B------:R-:W-:Y:S05]  /*a680*/  BRA `(.L_x_4059) ;  /* 0x0000003000007947 */ /* 0x000fea0003800000 */
.L_x_4085:
[----:B------:R-:W-:-:S06]  /*a690*/  HADD2.F32 R25, -RZ, R25.H0_H0 ;  /* 0x20000019ff197230 */ /* 0x000fcc0000004100 */
[----:B------:R-:W0:Y:S02]  /*a6a0*/  F2I.FTZ.U32.TRUNC.NTZ R25, R25 ;  /* 0x0000001900197305 */ /* 0x000e24000021f000 */
[----:B0-----:R0:W-:Y:S02]  /*a6b0*/  STG.E [R2.64], R25 ;  /* 0x0000001902007986 */ /* 0x0011e4000c101924 */
.L_x_4059:
        /* <DEDUP_REMOVED lines=23> */
.L_x_4090:
[----:B------:R-:W-:-:S06]  /*a830*/  HADD2.F32 R5, -RZ, R24.H0_H0 ;  /* 0x20000018ff057230 */ /* 0x000fcc0000004100 */
[----:B------:R-:W0:Y:S02]  /*a840*/  F2I.S64.TRUNC R4, R5 ;  /* 0x0000000500047311 */ /* 0x000e24000020d900 */
[----:B0-----:R0:W-:Y:S01]  /*a850*/  STG.E.U8 [R2.64], R4 ;  /* 0x0000000402007986 */ /* 0x0011e2000c101124 */
[----:B------:R-:W-:Y:S05]  /*a860*/  BRA `(.L_x_4092) ;  /* 0x00000e4000007947 */ /* 0x000fea0003800000 */
.L_x_4089:
        /* <DEDUP_REMOVED lines=10> */
.L_x_4094:
[----:B------:R-:W-:-:S04]  /*a910*/  HADD2.F32 R24, -RZ, R24.H0_H0 ;  /* 0x20000018ff187230 */ /* 0x000fc80000004100 */
[----:B------:R-:W0:Y:S02]  /*a920*/  F2I.FTZ.TRUNC.NTZ R5, R24 ;  /* 0x0000001800057305 */ /* 0x000e24000021f100 */
[----:B0-----:R0:W-:Y:S01]  /*a930*/  STG.E [R2.64], R5 ;  /* 0x0000000502007986 */ /* 0x0011e2000c101924 */
[----:B------:R-:W-:Y:S05]  /*a940*/  BRA `(.L_x_4092) ;  /* 0x00000d6000007947 */ /* 0x000fea0003800000 */
.L_x_4093:
[----:B------:R-:W-:-:S04]  /*a950*/  HADD2.F32 R24, -RZ, R24.H0_H0 ;  /* 0x20000018ff187230 */ /* 0x000fc80000004100 */
[----:B------:R-:W0:Y:S02]  /*a960*/  F2I.FTZ.TRUNC.NTZ R5, R24 ;  /* 0x0000001800057305 */ /* 0x000e24000021f100 */
[----:B0-----:R0:W-:Y:S01]  /*a970*/  STG.E.U16 [R2.64], R5 ;  /* 0x0000000502007986 */ /* 0x0011e2000c101524 */
[----:B------:R-:W-:Y:S05]  /*a980*/  BRA `(.L_x_4092) ;  /* 0x00000d2000007947 */ /* 0x000fea0003800000 */
.L_x_4088:
        /* <DEDUP_REMOVED lines=9> */
.L_x_4096:
[----:B------:R0:W-:Y:S01]  /*aa20*/  STG.E.U16 [R2.64], R24 ;  /* 0x0000001802007986 */ /* 0x0001e2000c101524 */
[----:B------:R-:W-:Y:S05]  /*aa30*/  BRA `(.L_x_4092) ;  /* 0x00000c7000007947 */ /* 0x000fea0003800000 */
.L_x_4095:
        /* <DEDUP_REMOVED lines=10> */
.L_x_4098:
[----:B------:R-:W-:-:S05]  /*aae0*/  HADD2.F32 R0, -RZ, R24.H0_H0 ;  /* 0x20000018ff007230 */ /* 0x000fca0000004100 */
[----:B------:R-:W-:-:S04]  /*aaf0*/  F2FP.PACK_AB R0, RZ, R0 ;  /* 0x00000000ff00723e */ /* 0x000fc800000000ff */
[----:B------:R-:W-:-:S05]  /*ab00*/  PRMT R0, R0, 0x5410, RZ ;  /* 0x0000541000007816 */ /* 0x000fca00000000ff */
[----:B------:R0:W-:Y:S01]  /*ab10*/  STG.E [R2.64], R0 ;  /* 0x0000000002007986 */ /* 0x0001e2000c101924 */
[----:B------:R-:W-:Y:S05]  /*ab20*/  BRA `(.L_x_4092) ;  /* 0x00000b8000007947 */ /* 0x000fea0003800000 */
.L_x_4097:
[----:B------:R-:W-:-:S05]  /*ab30*/  HADD2.F32 R4, -RZ, R24.H0_H0 ;  /* 0x20000018ff047230 */ /* 0x000fca0000004100 */
[----:B------:R-:W-:-:S06]  /*ab40*/  FMUL.FTZ R4, R4, 1 ;  /* 0x3f80000004047820 */ /* 0x000fcc0000410000 */
[----:B------:R-:W0:Y:S02]  /*ab50*/  F2F.F64.F32 R4, R4 ;  /* 0x0000000400047310 */ /* 0x000e240000201800 */
[----:B0-----:R0:W-:Y:S01]  /*ab60*/  STG.E.64 [R2.64], R4 ;  /* 0x0000000402007986 */ /* 0x0011e2000c101b24 */
[----:B------:R-:W-:Y:S05]  /*ab70*/  BRA `(.L_x_4092) ;  /* 0x00000b3000007947 */ /* 0x000fea0003800000 */
.L_x_4087:
        /* <DEDUP_REMOVED lines=13> */
.L_x_4101:
[----:B------:R-:W-:Y:S01]  /*ac50*/  HADD2.F32 R24, -RZ, R24.H0_H0 ;  /* 0x20000018ff187230 */ /* 0x000fe20000004100 */
[----:B------:R-:W-:-:S04]  /*ac60*/  CS2R R6, SRZ ;  /* 0x0000000000067805 */ /* 0x000fc8000001ff00 */
[----:B------:R-:W-:-:S06]  /*ac70*/  FMUL.FTZ R4, R24, 1 ;  /* 0x3f80000018047820 */ /* 0x000fcc0000410000 */
[----:B------:R-:W0:Y:S02]  /*ac80*/  F2F.F64.F32 R4, R4 ;  /* 0x0000000400047310 */ /* 0x000e240000201800 */
[----:B0-----:R0:W-:Y:S01]  /*ac90*/  STG.E.128 [R2.64], R4 ;  /* 0x0000000402007986 */ /* 0x0011e2000c101d24 */
[----:B------:R-:W-:Y:S05]  /*aca0*/  BRA `(.L_x_4092) ;  /* 0x00000a0000007947 */ /* 0x000fea0003800000 */
.L_x_4100:
        /* <DEDUP_REMOVED lines=21> */
.L_x_4105:
[----:B------:R-:W-:Y:S05]  /*ae00*/  BSYNC B0 ;  /* 0x0000000000007941 */ /* 0x000fea0003800000 */
.L_x_4104:
[----:B------:R-:W-:-:S05]  /*ae10*/  LOP3.LUT R5, R0, R5, RZ, 0xfc, !PT ;  /* 0x0000000500057212 */ /* 0x000fca00078efcff */
[----:B------:R0:W-:Y:S01]  /*ae20*/  STG.E.U8 [R2.64], R5 ;  /* 0x0000000502007986 */ /* 0x0001e2000c101124 */
[----:B------:R-:W-:Y:S05]  /*ae30*/  BRA `(.L_x_4092) ;  /* 0x0000087000007947 */ /* 0x000fea0003800000 */
.L_x_4103:
        /* <DEDUP_REMOVED lines=13> */
.L_x_4107:
[----:B------:R-:W-:Y:S01]  /*af10*/  IMAD.MOV.U32 R0, RZ, RZ, 0x7f ;  /* 0x0000007fff007424 */ /* 0x000fe200078e00ff */
[----:B------:R-:W-:-:S04]  /*af20*/  ISETP.GT.U32.AND P0, PT, R4, 0x7f800000, PT ;  /* 0x7f8000000400780c */ /* 0x000fc80003f04070 */
[----:B------:R-:W-:-:S04]  /*af30*/  SEL R0, R0, 0x7c, P0 ;  /* 0x0000007c00007807 */ /* 0x000fc80000000000 */
.L_x_4108:
[----:B------:R-:W-:Y:S05]  /*af40*/  BSYNC B0 ;  /* 0x0000000000007941 */ /* 0x000fea0003800000 */
.L_x_4106:
[----:B------:R-:W-:-:S04]  /*af50*/  LOP3.LUT R4, R5, 0x80000000, RZ, 0xc0, !PT ;  /* 0x8000000005047812 */ /* 0x000fc800078ec0ff */
[----:B------:R-:W-:-:S04]  /*af60*/  SHF.R.U32.HI R5, RZ, 0x18, R4 ;  /* 0x00000018ff057819 */ /* 0x000fc80000011604 */
[----:B------:R-:W-:-:S05]  /*af70*/  LOP3.LUT R5, R0, R5, RZ, 0xfc, !PT ;  /* 0x0000000500057212 */ /* 0x000fca00078efcff */
[----:B------:R0:W-:Y:S01]  /*af80*/  STG.E.U8 [R2.64], R5 ;  /* 0x0000000502007986 */ /* 0x0001e2000c101124 */
[----:B------:R-:W-:Y:S05]  /*af90*/  BRA `(.L_x_4092) ;  /* 0x0000071000007947 */ /* 0x000fea0003800000 */
.L_x_4102:
[----:B------:R-:W-:-:S05]  /*afa0*/  HADD2.F32 R0, -RZ, R24.H0_H0 ;  /* 0x20000018ff007230 */ /* 0x000fca0000004100 */
[----:B------:R-:W-:-:S05]  /*afb0*/  F2FP.BF16.PACK_AB R0, RZ, R0 ;  /* 0x00000000ff00723e */ /* 0x000fca00000010ff */
[----:B------:R0:W-:Y:S01]  /*afc0*/  STG.E.U16 [R2.64], R0 ;  /* 0x0000000002007986 */ /* 0x0001e2000c101524 */
[----:B------:R-:W-:Y:S05]  /*afd0*/  BRA `(.L_x_4092) ;  /* 0x000006d000007947 */ /* 0x000fea0003800000 */
.L_x_4099:
        /* <DEDUP_REMOVED lines=12> */
.L_x_4111:
        /* <DEDUP_REMOVED lines=17> */
.L_x_4114:
[----:B------:R-:W-:-:S04]  /*b1b0*/  LOP3.LUT R0, R7, 0x80000000, RZ, 0xc0, !PT ;  /* 0x8000000007007812 */ /* 0x000fc800078ec0ff */
[----:B------:R-:W-:-:S04]  /*b1c0*/  SHF.R.U32.HI R5, RZ, 0x18, R0 ;  /* 0x00000018ff057819 */ /* 0x000fc80000011600 */
[----:B------:R-:W-:-:S04]  /*b1d0*/  LOP3.LUT R4, R4, R5, RZ, 0xfc, !PT ;  /* 0x0000000504047212 */ /* 0x000fc800078efcff */
[----:B------:R-:W-:Y:S02]  /*b1e0*/  PRMT R0, R4, 0x7610, R0 ;  /* 0x0000761004007816 */ /* 0x000fe40000000000 */
.L_x_4113:
[----:B------:R-:W-:Y:S05]  /*b1f0*/  BSYNC B0 ;  /* 0x0000000000007941 */ /* 0x000fea0003800000 */
.L_x_4112:
[----:B------:R0:W-:Y:S01]  /*b200*/  STG.E.U8 [R2.64], R0 ;  /* 0x0000000002007986 */ /* 0x0001e2000c101124 */
[----:B------:R-:W-:Y:S05]  /*b210*/  BRA `(.L_x_4092) ;  /* 0x0000049000007947 */ /* 0x000fea0003800000 */
.L_x_4110:
        /* <DEDUP_REMOVED lines=17> */
.L_x_4117:
[----:B------:R-:W-:-:S04]  /*b330*/  LOP3.LUT R0, R7, 0x80000000, RZ, 0xc0, !PT ;  /* 0x8000000007007812 */ /* 0x000fc800078ec0ff */
[----:B------:R-:W-:-:S04]  /*b340*/  SHF.R.U32.HI R5, RZ, 0x18, R0 ;  /* 0x00000018ff057819 */ /* 0x000fc80000011600 */
[----:B------:R-:W-:-:S04]  /*b350*/  LOP3.LUT R4, R4, R5, RZ, 0xfc, !PT ;  /* 0x0000000504047212 */ /* 0x000fc800078efcff */
[----:B------:R-:W-:Y:S02]  /*b360*/  PRMT R0, R4, 0x7610, R0 ;  /* 0x0000761004007816 */ /* 0x000fe40000000000 */
.L_x_4116:
[----:B------:R-:W-:Y:S05]  /*b370*/  BSYNC B0 ;  /* 0x0000000000007941 */ /* 0x000fea0003800000 */
.L_x_4115:
[----:B------:R0:W-:Y:S01]  /*b380*/  STG.E.U8 [R2.64], R0 ;  /* 0x0000000002007986 */ /* 0x0001e2000c101124 */
[----:B------:R-:W-:Y:S05]  /*b390*/  BRA `(.L_x_4092) ;  /* 0x0000031000007947 */ /* 0x000fea0003800000 */
.L_x_4109:
        /* <DEDUP_REMOVED lines=22> */
.L_x_4091:
        /* <DEDUP_REMOVED lines=20> */
.L_x_4119:
[----:B------:R-:W-:-:S06]  /*b640*/  HADD2.F32 R4, -RZ, R24.H0_H0 ;  /* 0x20000018ff047230 */ /* 0x000fcc0000004100 */
[----:B------:R-:W0:Y:S02]  /*b650*/  F2I.U64.TRUNC R4, R4 ;  /* 0x0000000400047311 */ /* 0x000e24000020d800 */
[----:B0-----:R0:W-:Y:S01]  /*b660*/  STG.E.64 [R2.64], R4 ;  /* 0x0000000402007986 */ /* 0x0011e2000c101b24 */
[----:B------:R-:W-:Y:S05]  /*b670*/  BRA `(.L_x_4092) ;  /* 0x0000003000007947 */ /* 0x000fea0003800000 */
.L_x_4118:
[----:B------:R-:W-:-:S04]  /*b680*/  HADD2.F32 R24, -RZ, R24.H0_H0 ;  /* 0x20000018ff187230 */ /* 0x000fc80000004100 */
[----:B------:R-:W0:Y:S02]  /*b690*/  F2I.FTZ.U32.TRUNC.NTZ R5, R24 ;  /* 0x0000001800057305 */ /* 0x000e24000021f000 */
[----:B0-----:R0:W-:Y:S02]  /*b6a0*/  STG.E [R2.64], R5 ;  /* 0x0000000502007986 */ /* 0x0011e4000c101924 */
.L_x_4092:
[----:B------:R-:W-:Y:S02]  /*b6b0*/  IADD3 R17, R17, 0x80, RZ ;  /* 0x0000008011117810 */ /* 0x000fe40007ffe0ff */
.L_x_4053:
[----:B------:R-:W-:Y:S05]  /*b6c0*/  BSYNC B6 ;  /* 0x0000000000067941 */ /* 0x000fea0003800000 */
.L_x_4052:
        /* <DEDUP_REMOVED lines=21> */
.L_x_4123:
[----:B------:R-:W-:-:S06]  /*b820*/  HADD2.F32 R5, -RZ, R23.H0_H0 ;  /* 0x20000017ff057230 */ /* 0x000fcc0000004100 */
[----:B------:R-:W0:Y:S02]  /*b830*/  F2I.S64.TRUNC R4, R5 ;  /* 0x0000000500047311 */ /* 0x000e24000020d900 */
[----:B0-----:R-:W-:Y:S01]  /*b840*/  STG.E.U8 [R2.64], R4 ;  /* 0x0000000402007986 */ /* 0x001fe2000c101124 */
[----:B------:R-:W-:Y:S05]  /*b850*/  EXIT ;  /* 0x000000000000794d */ /* 0x000fea0003800000 */
.L_x_4122:
        /* <DEDUP_REMOVED lines=10> */
.L_x_4126:
[----:B------:R-:W-:-:S06]  /*b900*/  HADD2.F32 R23, -RZ, R23.H0_H0 ;  /* 0x20000017ff177230 */ /* 0x000fcc0000004100 */
[----:B------:R-:W0:Y:S02]  /*b910*/  F2I.FTZ.TRUNC.NTZ R23, R23 ;  /* 0x0000001700177305 */ /* 0x000e24000021f100 */
[----:B0-----:R-:W-:Y:S01]  /*b920*/  STG.E [R2.64], R23 ;  /* 0x0000001702007986 */ /* 0x001fe2000c101924 */
[----:B------:R-:W-:Y:S05]  /*b930*/  EXIT ;  /* 0x000000000000794d */ /* 0x000fea0003800000 */
.L_x_4125:
[----:B------:R-:W-:-:S06]  /*b940*/  HADD2.F32 R23, -RZ, R23.H0_H0 ;  /* 0x20000017ff177230 */ /* 0x000fcc0000004100 */
[----:B------:R-:W0:Y:S02]  /*b950*/  F2I.FTZ.TRUNC.NTZ R23, R23 ;  /* 0x0000001700177305 */ /* 0x000e24000021f100 */
[----:B0-----:R-:W-:Y:S01]  /*b960*/  STG.E.U16 [R2.64], R23 ;  /* 0x0000001702007986 */ /* 0x001fe2000c101524 */
[----:B------:R-:W-:Y:S05]  /*b970*/  EXIT ;  /* 0x000000000000794d */ /* 0x000fea0003800000 */
.L_x_4121:
        /* <DEDUP_REMOVED lines=9> */
.L_x_4128:
[----:B------:R-:W-:Y:S01]  /*ba10*/  STG.E.U16 [R2.64], R23 ;  /* 0x0000001702007986 */ /* 0x000fe2000c101524 */
[----:B------:R-:W-:Y:S05]  /*ba20*/  EXIT ;  /* 0x000000000000794d */ /* 0x000fea0003800000 */
.L_x_4127:
        /* <DEDUP_REMOVED lines=10> */
.L_x_4130:
[----:B------:R-:W-:-:S05]  /*bad0*/  HADD2.F32 R0, -RZ, R23.H0_H0 ;  /* 0x20000017ff007230 */ /* 0x000fca0000004100 */
[----:B------:R-:W-:-:S04]  /*bae0*/  F2FP.PACK_AB R0, RZ, R0 ;  /* 0x00000000ff00723e */ /* 0x000fc800000000ff */
[----:B------:R-:W-:-:S05]  /*baf0*/  PRMT R0, R0, 0x5410, RZ ;  /* 0x0000541000007816 */ /* 0x000fca00000000ff */
[----:B------:R-:W-:Y:S01]  /*bb00*/  STG.E [R2.64], R0 ;  /* 0x0000000002007986 */ /* 0x000fe2000c101924 */
[----:B------:R-:W-:Y:S05]  /*bb10*/  EXIT ;  /* 0x000000000000794d */ /* 0x000fea0003800000 */
.L_x_4129:
[----:B------:R-:W-:-:S05]  /*bb20*/  HADD2.F32 R4, -RZ, R23.H0_H0 ;  /* 0x20000017ff047230 */ /* 0x000fca0000004100 */
[----:B------:R-:W-:-:S06]  /*bb30*/  FMUL.FTZ R4, R4, 1 ;  /* 0x3f80000004047820 */ /* 0x000fcc0000410000 */
[----:B------:R-:W0:Y:S02]  /*bb40*/  F2F.F64.F32 R4, R4 ;  /* 0x0000000400047310 */ /* 0x000e240000201800 */
[----:B0-----:R-:W-:Y:S01]  /*bb50*/  STG.E.64 [R2.64], R4 ;  /* 0x0000000402007986 */ /* 0x001fe2000c101b24 */
[----:B------:R-:W-:Y:S05]  /*bb60*/  EXIT ;  /* 0x000000000000794d */ /* 0x000fea0003800000 */
.L_x_4120:
        /* <DEDUP_REMOVED lines=13> */
.L_x_4133:
[----:B------:R-:W-:Y:S01]  /*bc40*/  HADD2.F32 R23, -RZ, R23.H0_H0 ;  /* 0x20000017ff177230 */ /* 0x000fe20000004100 */
[----:B------:R-:W-:-:S04]  /*bc50*/  CS2R R6, SRZ ;  /* 0x0000000000067805 */ /* 0x000fc8000001ff00 */
[----:B------:R-:W-:-:S06]  /*bc60*/  FMUL.FTZ R4, R23, 1 ;  /* 0x3f80000017047820 */ /* 0x000fcc0000410000 */
[----:B------:R-:W0:Y:S02]  /*bc70*/  F2F.F64.F32 R4, R4 ;  /* 0x0000000400047310 */ /* 0x000e240000201800 */
[----:B0-----:R-:W-:Y:S01]  /*bc80*/  STG.E.128 [R2.64], R4 ;  /* 0x0000000402007986 */ /* 0x001fe2000c101d24 */
[----:B------:R-:W-:Y:S05]  /*bc90*/  EXIT ;  /* 0x000000000000794d */ /* 0x000fea0003800000 */
.L_x_4132:
        /* <DEDUP_REMOVED lines=21> */
.L_x_4137:
[----:B------:R-:W-:Y:S05]  /*bdf0*/  BSYNC B0 ;  /* 0x0000000000007941 */ /* 0x000fea0003800000 */
.L_x_4136:
[----:B------:R-:W-:-:S05]  /*be00*/  LOP3.LUT R5, R0, R5, RZ, 0xfc, !PT ;  /* 0x0000000500057212 */ /* 0x000fca00078efcff */
[----:B------:R-:W-:Y:S01]  /*be10*/  STG.E.U8 [R2.64], R5 ;  /* 0x0000000502007986 */ /* 0x000fe2000c101124 */
[----:B------:R-:W-:Y:S05]  /*be20*/  EXIT ;  /* 0x000000000000794d */ /* 0x000fea0003800000 */
.L_x_4135:
        /* <DEDUP_REMOVED lines=13> */
.L_x_4139:
[----:B------:R-:W-:Y:S01]  /*bf00*/  IMAD.MOV.U32 R0, RZ, RZ, 0x7f ;  /* 0x0000007fff007424 */ /* 0x000fe200078e00ff */
[----:B------:R-:W-:-:S04]  /*bf10*/  ISETP.GT.U32.AND P0, PT, R4, 0x7f800000, PT ;  /* 0x7f8000000400780c */ /* 0x000fc80003f04070 */
[----:B------:R-:W-:-:S04]  /*bf20*/  SEL R0, R0, 0x7c, P0 ;  /* 0x0000007c00007807 */ /* 0x000fc80000000000 */
.L_x_4140:
[----:B------:R-:W-:Y:S05]  /*bf30*/  BSYNC B0 ;  /* 0x0000000000007941 */ /* 0x000fea0003800000 */
.L_x_4138:
[----:B------:R-:W-:-:S04]  /*bf40*/  LOP3.LUT R4, R23, 0x80000000, RZ, 0xc0, !PT ;  /* 0x8000000017047812 */ /* 0x000fc800078ec0ff */
[----:B------:R-:W-:-:S04]  /*bf50*/  SHF.R.U32.HI R5, RZ, 0x18, R4 ;  /* 0x00000018ff057819 */ /* 0x000fc80000011604 */
[----:B------:R-:W-:-:S05]  /*bf60*/  LOP3.LUT R5, R0, R5, RZ, 0xfc, !PT ;  /* 0x0000000500057212 */ /* 0x000fca00078efcff */
[----:B------:R-:W-:Y:S01]  /*bf70*/  STG.E.U8 [R2.64], R5 ;  /* 0x0000000502007986 */ /* 0x000fe2000c101124 */
[----:B------:R-:W-:Y:S05]  /*bf80*/  EXIT ;  /* 0x000000000000794d */ /* 0x000fea0003800000 */
.L_x_4134:
[----:B------:R-:W-:-:S05]  /*bf90*/  HADD2.F32 R0, -RZ, R23.H0_H0 ;  /* 0x20000017ff007230 */ /* 0x000fca0000004100 */
[----:B------:R-:W-:-:S05]  /*bfa0*/  F2FP.BF16.PACK_AB R0, RZ, R0 ;  /* 0x00000000ff00723e */ /* 0x000fca00000010ff */
[----:B------:R-:W-:Y:S01]  /*bfb0*/  STG.E.U16 [R2.64], R0 ;  /* 0x0000000002007986 */ /* 0x000fe2000c101524 */
[----:B------:R-:W-:Y:S05]  /*bfc0*/  EXIT ;  /* 0x000000000000794d */ /* 0x000fea0003800000 */
.L_x_4131:
        /* <DEDUP_REMOVED lines=12> */
.L_x_4143:
        /* <DEDUP_REMOVED lines=17> */
.L_x_4146:
[----:B------:R-:W-:-:S04]  /*c1a0*/  LOP3.LUT R0, R23, 0x80000000, RZ, 0xc0, !PT ;  /* 0x8000000017007812 */ /* 0x000fc800078ec0ff */
[----:B------:R-:W-:-:S04]  /*c1b0*/  SHF.R.U32.HI R5, RZ, 0x18, R0 ;  /* 0x00000018ff057819 */ /* 0x000fc80000011600 */
[----:B------:R-:W-:-:S04]  /*c1c0*/  LOP3.LUT R4, R4, R5, RZ, 0xfc, !PT ;  /* 0x0000000504047212 */ /* 0x000fc800078efcff */
[----:B------:R-:W-:Y:S02]  /*c1d0*/  PRMT R0, R4, 0x7610, R0 ;  /* 0x0000761004007816 */ /* 0x000fe40000000000 */
.L_x_4145:
[----:B------:R-:W-:Y:S05]  /*c1e0*/  BSYNC B0 ;  /* 0x0000000000007941 */ /* 0x000fea0003800000 */
.L_x_4144:
[----:B------:R-:W-:Y:S01]  /*c1f0*/  STG.E.U8 [R2.64], R0 ;  /* 0x0000000002007986 */ /* 0x000fe2000c101124 */
[----:B------:R-:W-:Y:S05]  /*c200*/  EXIT ;  /* 0x000000000000794d */ /* 0x000fea0003800000 */
.L_x_4142:
        /* <DEDUP_REMOVED lines=17> */
.L_x_4149:
[----:B------:R-:W-:-:S04]  /*c320*/  LOP3.LUT R0, R23, 0x80000000, RZ, 0xc0, !PT ;  /* 0x8000000017007812 */ /* 0x000fc800078ec0ff */
[----:B------:R-:W-:-:S04]  /*c330*/  SHF.R.U32.HI R5, RZ, 0x18, R0 ;  /* 0x00000018ff057819 */ /* 0x000fc80000011600 */
[----:B------:R-:W-:-:S04]  /*c340*/  LOP3.LUT R4, R4, R5, RZ, 0xfc, !PT ;  /* 0x0000000504047212 */ /* 0x000fc800078efcff */
[----:B------:R-:W-:Y:S02]  /*c350*/  PRMT R0, R4, 0x7610, R0 ;  /* 0x0000761004007816 */ /* 0x000fe40000000000 */
.L_x_4148:
[----:B------:R-:W-:Y:S05]  /*c360*/  BSYNC B0 ;  /* 0x0000000000007941 */ /* 0x000fea0003800000 */
.L_x_4147:
[----:B------:R-:W-:Y:S01]  /*c370*/  STG.E.U8 [R2.64], R0 ;  /* 0x0000000002007986 */ /* 0x000fe2000c101124 */
[----:B------:R-:W-:Y:S05]  /*c380*/  EXIT ;  /* 0x000000000000794d */ /* 0x000fea0003800000 */
.L_x_4141:
        /* <DEDUP_REMOVED lines=22> */
.L_x_4124:
        /* <DEDUP_REMOVED lines=20> */
.L_x_4151:
[----:B------:R-:W-:-:S06]  /*c630*/  HADD2.F32 R4, -RZ, R23.H0_H0 ;  /* 0x20000017ff047230 */ /* 0x000fcc0000004100 */
[----:B------:R-:W0:Y:S02]  /*c640*/  F2I.U64.TRUNC R4, R4 ;  /* 0x0000000400047311 */ /* 0x000e24000020d800 */
[----:B0-----:R-:W-:Y:S01]  /*c650*/  STG.E.64 [R2.64], R4 ;  /* 0x0000000402007986 */ /* 0x001fe2000c101b24 */
[----:B------:R-:W-:Y:S05]  /*c660*/  EXIT ;  /* 0x000000000000794d */ /* 0x000fea0003800000 */
.L_x_4150:
[----:B------:R-:W-:-:S06]  /*c670*/  HADD2.F32 R23, -RZ, R23.H0_H0 ;  /* 0x20000017ff177230 */ /* 0x000fcc0000004100 */
[----:B------:R-:W0:Y:S02]  /*c680*/  F2I.FTZ.U32.TRUNC.NTZ R23, R23 ;  /* 0x0000001700177305 */ /* 0x000e24000021f000 */
[----:B0-----:R-:W-:Y:S01]  /*c690*/  STG.E [R2.64], R23 ;  /* 0x0000001702007986 */ /* 0x001fe2000c101924 */
[----:B------:R-:W-:Y:S05]  /*c6a0*/  EXIT ;  /* 0x000000000000794d */ /* 0x000fea0003800000 */
.L_x_4152:
        /* <DEDUP_REMOVED lines=13> */
.L_x_16522:


//--------------------- .text._ZN2at6native18elementwise_kernelILi128ELi4EZNS0_22gpu_kernel_impl_nocastINS0_13BinaryFunctorIN3c104HalfES5_S5_NS0_15binary_internal10MulFunctorIfEEEEEEvRNS_18TensorIteratorBaseERKT_EUliE_EEviT1_ --------------------------
	.section	.text._ZN2at6native18elementwise_kernelILi128ELi4EZNS0_22gpu_kernel_impl_nocastINS0_13BinaryFunctorIN3c104HalfES5_S5_NS0_15binary_internal10MulFunctorIfEEEEEEvRNS_18TensorIteratorBaseERKT_EUliE_EEviT1_,"ax",@progbits
	.sectioninfo	@"SHI_REGISTERS=12"
	.align	128
        .global         _ZN2at6native18elementwise_kernelILi128ELi4EZNS0_22gpu_kernel_impl_nocastINS0_13BinaryFunctorIN3c104HalfES5_S5_NS0_15binary_internal10MulFunctorIfEEEEEEvRNS_18TensorIteratorBaseERKT_EUliE_EEviT1_
        .type           _ZN2at6native18elementwise_kernelILi128ELi4EZNS0_22gpu_kernel_impl_nocastINS0_13BinaryFunctorIN3c104HalfES5_S5_NS0_15binary_internal10MulFunctorIfEEEEEEvRNS_18TensorIteratorBaseERKT_EUliE_EEviT1_,@function
        .size           _ZN2at6native18elementwise_kernelILi128ELi4EZNS0_22gpu_kernel_impl_nocastINS0_13BinaryFunctorIN3c104HalfES5_S5_NS0_15binary_internal10MulFunctorIfEEEEEEvRNS_18TensorIteratorBaseERKT_EUliE_EEviT1_,(.L_x_16523 - _ZN2at6native18elementwise_kernelILi128ELi4EZNS0_22gpu_kernel_impl_nocastINS0_13BinaryFunctorIN3c104HalfES5_S5_NS0_15binary_internal10MulFunctorIfEEEEEEvRNS_18TensorIteratorBaseERKT_EUliE_EEviT1_)
        .other          _ZN2at6native18elementwise_kernelILi128ELi4EZNS0_22gpu_kernel_impl_nocastINS0_13BinaryFunctorIN3c104HalfES5_S5_NS0_15binary_internal10MulFunctorIfEEEEEEvRNS_18TensorIteratorBaseERKT_EUliE_EEviT1_,@"STO_CUDA_ENTRY STV_DEFAULT"
_ZN2at6native18elementwise_kernelILi128ELi4EZNS0_22gpu_kernel_impl_nocastINS0_13BinaryFunctorIN3c104HalfES5_S5_NS0_15binary_internal10MulFunctorIfEEEEEEvRNS_18TensorIteratorBaseERKT_EUliE_EEviT1_:
.text._ZN2at6native18elementwise_kernelILi128ELi4EZNS0_22gpu_kernel_impl_nocastINS0_13BinaryFunctorIN3c104HalfES5_S5_NS0_15binary_internal10MulFunctorIfEEEEEEvRNS_18TensorIteratorBaseERKT_EUliE_EEviT1_:
        /* <DEDUP_REMOVED lines=261> */
.L_x_4155:
[----:B------:R-:W-:Y:S02]  /*1050*/  IADD3 R4, P0, R4, c[0x0][0x3d0], RZ ;  /* 0x0000f40004047a10 */ /* 0x000fe40007f1e0ff */
[----:B------:R-:W-:Y:S02]  /*1060*/  IADD3 R6, P1, R3, c[0x0][0x3d8], RZ ;  /* 0x0000f60003067a10 */ /* 0x000fe40007f3e0ff */
[----:B------:R-:W-:Y:S02]  /*1070*/  IADD3.X R5, RZ, c[0x0][0x3d4], RZ, P0, !PT ;  /* 0x0000f500ff057a10 */ /* 0x000fe400007fe4ff */
[----:B------:R-:W-:-:S03]  /*1080*/  IADD3.X R7, RZ, c[0x0][0x3dc], RZ, P1, !PT ;  /* 0x0000f700ff077a10 */ /* 0x000fc60000ffe4ff */
[----:B------:R-:W2:Y:S04]  /*1090*/  LDG.E.U16 R4, [R4.64] ;  /* 0x0000000404047981 */ /* 0x000ea8000c1e1500 */
[----:B------:R-:W3:Y:S01]  /*10a0*/  LDG.E.U16 R6, [R6.64] ;  /* 0x0000000406067981 */ /* 0x000ee2000c1e1500 */
[----:B------:R-:W-:Y:S02]  /*10b0*/  IADD3 R2, P0, R2, c[0x0][0x3c8], RZ ;  /* 0x0000f20002027a10 */ /* 0x000fe40007f1e0ff */
[----:B------:R-:W-:Y:S01]  /*10c0*/  IADD3 R0, R0, 0x80, RZ ;  /* 0x0000008000007810 */ /* 0x000fe20007ffe0ff */
[----:B--2---:R-:W-:Y:S02]  /*10d0*/  HADD2.F32 R3, -RZ, R4.H0_H0 ;  /* 0x20000004ff037230 */ /* 0x004fe40000004100 */
[----:B---3--:R-:W-:-:S05]  /*10e0*/  HADD2.F32 R8, -RZ, R6.H0_H0 ;  /* 0x20000006ff087230 */ /* 0x008fca0000004100 */
[----:B------:R-:W-:-:S05]  /*10f0*/  FMUL.FTZ R3, R3, R8 ;  /* 0x0000000803037220 */ /* 0x000fca0000410000 */
[----:B------:R-:W-:Y:S02]  /*1100*/  F2FP.PACK_AB R5, RZ, R3 ;  /* 0x00000003ff05723e */ /* 0x000fe400000000ff */
[----:B------:R-:W-:-:S05]  /*1110*/  IADD3.X R3, RZ, c[0x0][0x3cc], RZ, P0, !PT ;  /* 0x0000f300ff037a10 */ /* 0x000fca00007fe4ff */
[----:B------:R0:W-:Y:S02]  /*1120*/  STG.E.U16 [R2.64], R5 ;  /* 0x0000000502007986 */ /* 0x0001e4000c101504 */
.L_x_4154:
[----:B------:R-:W-:Y:S05]  /*1130*/  BSYNC B0 ;  /* 0x0000000000007941 */ /* 0x000fea0003800000 */
.L_x_4153:
        /* <DEDUP_REMOVED lines=256> */
.L_x_4158:
        /* <DEDUP_REMOVED lines=269> */
.L_x_4159:
        /* <DEDUP_REMOVED lines=14> */
.L_x_4157:
[----:B------:R-:W-:Y:S05]  /*32f0*/  BSYNC B0 ;  /* 0x0000000000007941 */ /* 0x000fea0003800000 */
.L_x_4156:
        /* <DEDUP_REMOVED lines=255> */
.L_x_4160:
[----:B------:R-:W-:Y:S02]  /*42f0*/  IADD3 R4, P0, R4, c[0x0][0x3d0], RZ ;  /* 0x0000f40004047a10 */ /* 0x000fe40007f1e0ff */
[----:B------:R-:W-:Y:S02]  /*4300*/  IADD3 R6, P1, R3, c[0x0][0x3d8], RZ ;  /* 0x0000f60003067a10 */ /* 0x000fe40007f3e0ff */
[----:B------:R-:W-:Y:S02]  /*4310*/  IADD3.X R5, RZ, c[0x0][0x3d4], RZ, P0, !PT ;  /* 0x0000f500ff057a10 */ /* 0x000fe400007fe4ff */
[----:B------:R-:W-:-:S03]  /*4320*/  IADD3.X R7, RZ, c[0x0][0x3dc], RZ, P1, !PT ;  /* 0x0000f700ff077a10 */ /* 0x000fc60000ffe4ff */
[----:B------:R-:W2:Y:S04]  /*4330*/  LDG.E.U16 R4, [R4.64] ;  /* 0x0000000404047981 */ /* 0x000ea8000c1e1500 */
[----:B------:R-:W3:Y:S01]  /*4340*/  LDG.E.U16 R6, [R6.64] ;  /* 0x0000000406067981 */ /* 0x000ee2000c1e1500 */
[----:B------:R-:W-:Y:S01]  /*4350*/  IADD3 R2, P0, R2, c[0x0][0x3c8], RZ ;  /* 0x0000f20002027a10 */ /* 0x000fe20007f1e0ff */
[----:B--2---:R-:W-:Y:S02]  /*4360*/  HADD2.F32 R0, -RZ, R4.H0_H0 ;  /* 0x20000004ff007230 */ /* 0x004fe40000004100 */
[----:B---3--:R-:W-:-:S05]  /*4370*/  HADD2.F32 R3, -RZ, R6.H0_H0 ;  /* 0x20000006ff037230 */ /* 0x008fca0000004100 */
[----:B------:R-:W-:Y:S01]  /*4380*/  FMUL.FTZ R0, R0, R3 ;  /* 0x0000000300007220 */ /* 0x000fe20000410000 */
[----:B------:R-:W-:-:S04]  /*4390*/  IADD3.X R3, RZ, c[0x0][0x3cc], RZ, P0, !PT ;  /* 0x0000f300ff037a10 */ /* 0x000fc800007fe4ff */
[----:B------:R-:W-:-:S05]  /*43a0*/  F2FP.PACK_AB R0, RZ, R0 ;  /* 0x00000000ff00723e */ /* 0x000fca00000000ff */
[----:B------:R-:W-:Y:S01]  /*43b0*/  STG.E.U16 [R2.64], R0 ;  /* 0x0000000002007986 */ /* 0x000fe2000c101504 */
[----:B------:R-:W-:Y:S05]  /*43c0*/  EXIT ;  /* 0x000000000000794d */ /* 0x000fea0003800000 */
.L_x_4161:
        /* <DEDUP_REMOVED lines=11> */
.L_x_16523:


//--------------------- .text._ZN2at6native27unrolled_elementwise_kernelINS0_13BinaryFunctorIN3c104HalfES4_S4_NS0_15binary_internal10MulFunctorIfEEEESt5arrayIPcLm3EELi4E23TrivialOffsetCalculatorILi2EjESC_ILi1EjENS0_6memory15LoadWithoutCastENSF_16StoreWithoutCastEEEviT_T0_T2_T3_T4_T5_ --------------------------
	.section	.text._ZN2at6native27unrolled_elementwise_kernelINS0_13BinaryFunctorIN3c104HalfES4_S4_NS0_15binary_internal10MulFunctorIfEEEESt5arrayIPcLm3EELi4E23TrivialOffsetCalculatorILi2EjESC_ILi1EjENS0_6memory15LoadWithoutCastENSF_16StoreWithoutCastEEEviT_T0_T2_T3_T4_T5_,"ax",@progbits
	.sectioninfo	@"SHI_REGISTERS=24"
	.align	128
        .global         _ZN2at6native27unrolled_elementwise_kernelINS0_13BinaryFunctorIN3c104HalfES4_S4_NS0_15binary_internal10MulFunctorIfEEEESt5arrayIPcLm3EELi4E23TrivialOffsetCalculatorILi2EjESC_ILi1EjENS0_6memory15LoadWithoutCastENSF_16StoreWithoutCastEEEviT_T0_T2_T3_T4_T5_
        .type           _ZN2at6native27unrolled_elementwise_kernelINS0_13BinaryFunctorIN3c104HalfES4_S4_NS0_15binary_internal10MulFunctorIfEEEESt5arrayIPcLm3EELi4E23TrivialOffsetCalculatorILi2EjESC_ILi1EjENS0_6memory15LoadWithoutCastENSF_16StoreWithoutCastEEEviT_T0_T2_T3_T4_T5_,@function
        .size           _ZN2at6native27unrolled_elementwise_kernelINS0_13BinaryFunctorIN3c104HalfES4_S4_NS0_15binary_internal10MulFunctorIfEEEESt5arrayIPcLm3EELi4E23TrivialOffsetCalculatorILi2EjESC_ILi1EjENS0_6memory15LoadWithoutCastENSF_16StoreWithoutCastEEEviT_T0_T2_T3_T4_T5_,(.L_x_16524 - _ZN2at6native27unrolled_elementwise_kernelINS0_13BinaryFunctorIN3c104HalfES4_S4_NS0_15binary_internal10MulFunctorIfEEEESt5arrayIPcLm3EELi4E23TrivialOffsetCalculatorILi2EjESC_ILi1EjENS0_6memory15LoadWithoutCastENSF_16StoreWithoutCastEEEviT_T0_T2_T3_T4_T5_)
        .other          _ZN2at6native27unrolled_elementwise_kernelINS0_13BinaryFunctorIN3c104HalfES4_S4_NS0_15binary_internal10MulFunctorIfEEEESt5arrayIPcLm3EELi4E23TrivialOffsetCalculatorILi2EjESC_ILi1EjENS0_6memory15LoadWithoutCastENSF_16StoreWithoutCastEEEviT_T0_T2_T3_T4_T5_,@"STO_CUDA_ENTRY STV_DEFAULT"
_ZN2at6native27unrolled_elementwise_kernelINS0_13BinaryFunctorIN3c104HalfES4_S4_NS0_15binary_internal10MulFunctorIfEEEESt5arrayIPcLm3EELi4E23TrivialOffsetCalculatorILi2EjESC_ILi1EjENS0_6memory15LoadWithoutCastENSF_16StoreWithoutCastEEEviT_T0_T2_T3_T4_T5_:
.text._ZN2at6native27unrolled_elementwise_kernelINS0_13BinaryFunctorIN3c104HalfES4_S4_NS0_15binary_internal10MulFunctorIfEEEESt5arrayIPcLm3EELi4E23TrivialOffsetCalculatorILi2EjESC_ILi1EjENS0_6memory15LoadWithoutCastENSF_16StoreWithoutCastEEEviT_T0_T2_T3_T4_T5_:
        /* <DEDUP_REMOVED lines=20> */
[----:B------:R-:W-:Y:S02]  /*0140*/  ISETP.GE.AND P3, PT, R21, R2, PT ;  /* 0x000000021500720c */ /* 0x000fe40003f66270 */
[----:B------:R-:W-:-:S11]  /*0150*/  @!P1 MOV R17, 0x2 ;  /* 0x0000000200119802 */ /* 0x000fd60000000f00 */
[----:B------:R-:W-:Y:S01]  /*0160*/  @!P3 IMAD R18, R0, 0x200, R21 ;  /* 0x000002000012b824 */ /* 0x000fe200078e0215 */
[----:B------:R-:W-:Y:S01]  /*0170*/  @!P3 IADD3 R21, R21, 0x80, RZ ;  /* 0x000000801515b810 */ /* 0x000fe20007ffe0ff */
[----:B------:R-:W-:-:S03]  /*0180*/  @!P3 IMAD.MOV.U32 R19, RZ, RZ, 0x2 ;  /* 0x00000002ff13b424 */ /* 0x000fc600078e00ff */
[----:B------:R-:W-:Y:S01]  /*0190*/  ISETP.GE.AND P2, PT, R21, R2, PT ;  /* 0x000000021500720c */ /* 0x000fe20003f46270 */
[----:B------:R-:W-:Y:S01]  /*01a0*/  @!P1 IMAD.WIDE.U32 R14, R16, R17, c[0x0][0x170] ;  /* 0x00005c00100e9625 */ /* 0x000fe200078e0011 */
[----:B------:R-:W-:Y:S02]  /*01b0*/  PRMT R9, RZ, 0x7610, R9 ;  /* 0x00007610ff097816 */ /* 0x000fe40000000009 */
[----:B------:R-:W-:Y:S01]  /*01c0*/  PRMT R6, RZ, 0x7610, R6 ;  /* 0x00007610ff067816 */ /* 0x000fe20000000006 */
[----:B-1----:R-:W-:Y:S01]  /*01d0*/  @!P3 IMAD.WIDE.U32 R12, R18, R19, c[0x0][0x170] ;  /* 0x00005c00120cb625 */ /* 0x002fe200078e0013 */
[----:B------:R-:W-:Y:S02]  /*01e0*/  PRMT R7, RZ, 0x7610, R7 ;  /* 0x00007610ff077816 */ /* 0x000fe40000000007 */
[----:B------:R-:W-:Y:S01]  /*01f0*/  PRMT R8, RZ, 0x7610, R8 ;  /* 0x00007610ff087816 */ /* 0x000fe20000000008 */
[----:B------:R-:W-:Y:S01]  /*0200*/  @!P1 IMAD.WIDE.U32 R16, R16, R17, c[0x0][0x178] ;  /* 0x00005e0010109625 */ /* 0x000fe200078e0011 */
[----:B------:R1:W4:Y:S03]  /*0210*/  @!P1 LDG.E.U16 R9, [R14.64] ;  /* 0x000000040e099981 */ /* 0x000326000c1e1500 */
[----:B------:R-:W-:Y:S01]  /*0220*/  @!P3 IMAD.WIDE.U32 R18, R18, R19, c[0x0][0x178] ;  /* 0x00005e001212b625 */ /* 0x000fe200078e0013 */
[----:B------:R5:W4:Y:S03]  /*0230*/  @!P1 LDG.E.U16 R6, [R16.64] ;  /* 0x0000000410069981 */ /* 0x000b26000c1e1500 */
[----:B------:R-:W-:Y:S01]  /*0240*/  @!P2 IMAD R20, R0, 0x200, R21 ;  /* 0x000002000014a824 */ /* 0x000fe200078e0215 */
[----:B------:R5:W4:Y:S01]  /*0250*/  @!P3 LDG.E.U16 R7, [R12.64] ;  /* 0x000000040c07b981 */ /* 0x000b22000c1e1500 */
[----:B------:R-:W-:-:S03]  /*0260*/  @!P2 IMAD.MOV.U32 R21, RZ, RZ, 0x2 ;  /* 0x00000002ff15a424 */ /* 0x000fc600078e00ff */
[----:B------:R-:W4:Y:S01]  /*0270*/  @!P3 LDG.E.U16 R8, [R18.64] ;  /* 0x000000041208b981 */ /* 0x000f22000c1e1500 */
[----:B0-----:R-:W-:Y:S01]  /*0280*/  PRMT R10, RZ, 0x7610, R10 ;  /* 0x00007610ff0a7816 */ /* 0x001fe2000000000a */
[----:B-1----:R-:W-:Y:S01]  /*0290*/  @!P2 IMAD.WIDE.U32 R14, R20, R21, c[0x0][0x170] ;  /* 0x00005c00140ea625 */ /* 0x002fe200078e0015 */
[----:B------:R-:W-:-:S03]  /*02a0*/  PRMT R11, RZ, 0x7610, R11 ;  /* 0x00007610ff0b7816 */ /* 0x000fc6000000000b */
[----:B-----5:R-:W-:Y:S01]  /*02b0*/  @!P2 IMAD.WIDE.U32 R16, R20, R21, c[0x0][0x178] ;  /* 0x00005e001410a625 */ /* 0x020fe200078e0015 */
[----:B------:R0:W5:Y:S04]  /*02c0*/  @!P2 LDG.E.U16 R10, [R14.64] ;  /* 0x000000040e0aa981 */ /* 0x000168000c1e1500 */
[----:B------:R-:W5:Y:S01]  /*02d0*/  @!P2 LDG.E.U16 R11, [R16.64] ;  /* 0x00000004100ba981 */ /* 0x000f62000c1e1500 */
[----:B------:R-:W-:Y:S02]  /*02e0*/  IADD3 R13, R5, 0x100, RZ ;  /* 0x00000100050d7810 */ /* 0x000fe40007ffe0ff */
[----:B------:R-:W-:Y:S02]  /*02f0*/  @!P0 LEA R12, R0, R5, 0x9 ;  /* 0x00000005000c8211 */ /* 0x000fe400078e48ff */
[----:B------:R-:W-:Y:S01]  /*0300*/  ISETP.GE.AND P3, PT, R13, R2, PT ;  /* 0x000000020d00720c */ /* 0x000fe20003f66270 */
[----:B0-----:R-:W-:Y:S01]  /*0310*/  @!P0 IMAD.MOV.U32 R15, RZ, RZ, 0x2 ;  /* 0x00000002ff0f8424 */ /* 0x001fe200078e00ff */
[----:B------:R-:W-:-:S02]  /*0320*/  IADD3 R13, R5, 0x180, RZ ;  /* 0x00000180050d7810 */ /* 0x000fc40007ffe0ff */
[----:B------:R-:W-:Y:S02]  /*0330*/  IADD3 R21, R5, 0x80, RZ ;  /* 0x0000008005157810 */ /* 0x000fe40007ffe0ff */
[-C--:B------:R-:W-:Y:S01]  /*0340*/  ISETP.GE.AND P1, PT, R13, R2.reuse, PT ;  /* 0x000000020d00720c */ /* 0x080fe20003f26270 */
[----:B------:R-:W-:Y:S01]  /*0350*/  @!P0 IMAD.WIDE.U32 R12, R12, R15, c[0x0][0x168] ;  /* 0x00005a000c0c8625 */ /* 0x000fe200078e000f */
[----:B------:R-:W-:-:S03]  /*0360*/  ISETP.GE.AND P2, PT, R21, R2, PT ;  /* 0x000000021500720c */ /* 0x000fc60003f46270 */
[----:B------:R-:W-:-:S05]  /*0370*/  @!P0 IMAD.MOV.U32 R5, RZ, RZ, R21 ;  /* 0x000000ffff058224 */ /* 0x000fca00078e0015 */
[----:B------:R-:W-:Y:S01]  /*0380*/  ISETP.GE.AND P4, PT, R5, R2, PT ;  /* 0x000000020500720c */ /* 0x000fe20003f86270 */
[----:B------:R-:W-:Y:S01]  /*0390*/  BSSY B0, `(.L_x_4162) ;  /* 0x000001d000007945 */ /* 0x000fe20003800000 */
[----:B--2---:R-:W-:Y:S02]  /*03a0*/  @!P0 HADD2.F32 R3, -RZ, R3.H0_H0 ;  /* 0x20000003ff038230 */ /* 0x004fe40000004100 */
[----:B---3--:R-:W-:-:S05]  /*03b0*/  @!P0 HADD2.F32 R4, -RZ, R4.H0_H0 ;  /* 0x20000004ff048230 */ /* 0x008fca0000004100 */
[----:B------:R-:W-:-:S05]  /*03c0*/  @!P0 FMUL.FTZ R3, R3, R4 ;  /* 0x0000000403038220 */ /* 0x000fca0000410000 */
[----:B------:R-:W-:-:S04]  /*03d0*/  @!P0 F2FP.PACK_AB R3, RZ, R3 ;  /* 0x00000003ff03823e */ /* 0x000fc800000000ff */
[----:B------:R-:W-:-:S05]  /*03e0*/  PRMT R4, R3, 0x7610, R4 ;  /* 0x0000761003047816 */ /* 0x000fca0000000004 */
[----:B------:R0:W-:Y:S01]  /*03f0*/  @!P0 STG.E.U16 [R12.64], R4 ;  /* 0x000000040c008986 */ /* 0x0001e2000c101504 */
[----:B----4-:R-:W-:Y:S02]  /*0400*/  @!P2 HADD2.F32 R9, -RZ, R9.H0_H0 ;  /* 0x20000009ff09a230 */ /* 0x010fe40000004100 */
[----:B------:R-:W-:Y:S02]  /*0410*/  @!P2 HADD2.F32 R6, -RZ, R6.H0_H0 ;  /* 0x20000006ff06a230 */ /* 0x000fe40000004100 */
[----:B------:R-:W-:Y:S02]  /*0420*/  @!P3 HADD2.F32 R7, -RZ, R7.H0_H0 ;  /* 0x20000007ff07b230 */ /* 0x000fe40000004100 */
[----:B------:R-:W-:Y:S01]  /*0430*/  @!P3 HADD2.F32 R8, -RZ, R8.H0_H0 ;  /* 0x20000008ff08b230 */ /* 0x000fe20000004100 */
[----:B------:R-:W-:-:S04]  /*0440*/  @!P2 FMUL.FTZ R6, R9, R6 ;  /* 0x000000060906a220 */ /* 0x000fc80000410000 */
[----:B------:R-:W-:Y:S01]  /*0450*/  @!P3 FMUL.FTZ R7, R7, R8 ;  /* 0x000000080707b220 */ /* 0x000fe20000410000 */
[----:B------:R-:W-:Y:S01]  /*0460*/  @!P2 F2FP.PACK_AB R3, RZ, R6 ;  /* 0x00000006ff03a23e */ /* 0x000fe200000000ff */
[----:B-----5:R-:W-:-:S03]  /*0470*/  @!P1 HADD2.F32 R10, -RZ, R10.H0_H0 ;  /* 0x2000000aff0a9230 */ /* 0x020fc60000004100 */
[----:B------:R-:W-:Y:S01]  /*0480*/  @!P3 F2FP.PACK_AB R7, RZ, R7 ;  /* 0x00000007ff07b23e */ /* 0x000fe200000000ff */
[----:B------:R-:W-:Y:S01]  /*0490*/  @!P1 HADD2.F32 R11, -RZ, R11.H0_H0 ;  /* 0x2000000bff0b9230 */ /* 0x000fe20000004100 */
        /* <DEDUP_REMOVED lines=12> */
.L_x_4163:
[----:B0-----:R-:W-:Y:S05]  /*0560*/  BSYNC B0 ;  /* 0x0000000000007941 */ /* 0x001fea0003800000 */
.L_x_4162:
[----:B------:R-:W-:Y:S01]  /*0570*/  ISETP.GE.AND P0, PT, R5, R2, PT ;  /* 0x000000020500720c */ /* 0x000fe20003f06270 */
[----:B------:R-:W-:-:S05]  /*0580*/  @!P1 FMUL.FTZ R10, R10, R11 ;  /* 0x0000000b0a0a9220 */ /* 0x000fca0000410000 */
[----:B------:R-:W-:-:S07]  /*0590*/  @!P1 F2FP.PACK_AB R10, RZ, R10 ;  /* 0x0000000aff0a923e */ /* 0x000fce00000000ff */
[----:B------:R-:W-:Y:S05]  /*05a0*/  @P0 EXIT ;  /* 0x000000000000094d */ /* 0x000fea0003800000 */
[----:B------:R-:W-:Y:S02]  /*05b0*/  IMAD R2, R0, 0x200, R5 ;  /* 0x0000020000027824 */ /* 0x000fe400078e0205 */
[----:B------:R-:W-:-:S04]  /*05c0*/  IMAD.MOV.U32 R3, RZ, RZ, 0x2 ;  /* 0x00000002ff037424 */ /* 0x000fc800078e00ff */
[----:B------:R-:W-:-:S05]  /*05d0*/  IMAD.WIDE.U32 R2, R2, R3, c[0x0][0x168] ;  /* 0x00005a0002027625 */ /* 0x000fca00078e0003 */
[----:B------:R-:W-:Y:S01]  /*05e0*/  STG.E.U16 [R2.64], R10 ;  /* 0x0000000a02007986 */ /* 0x000fe2000c101504 */
[----:B------:R-:W-:Y:S05]  /*05f0*/  EXIT ;  /* 0x000000000000794d */ /* 0x000fea0003800000 */
.L_x_4164:
        /* <DEDUP_REMOVED lines=16> */
.L_x_16524:


//--------------------- .text._ZN2at6native29vectorized_elementwise_kernelILi2ENS0_13BinaryFunctorIN3c104HalfES4_S4_NS0_15binary_internal10MulFunctorIfEEEESt5arrayIPcLm3EEEEviT0_T1_ --------------------------
	.section	.text._ZN2at6native29vectorized_elementwise_kernelILi2ENS0_13BinaryFunctorIN3c104HalfES4_S4_NS0_15binary_internal10MulFunctorIfEEEESt5arrayIPcLm3EEEEviT0_T1_,"ax",@progbits
	.sectioninfo	@"SHI_REGISTERS=32"
	.align	128
        .global         _ZN2at6native29vectorized_elementwise_kernelILi2ENS0_13BinaryFunctorIN3c104HalfES4_S4_NS0_15binary_internal10MulFunctorIfEEEESt5arrayIPcLm3EEEEviT0_T1_
        .type           _ZN2at6native29vectorized_elementwise_kernelILi2ENS0_13BinaryFunctorIN3c104HalfES4_S4_NS0_15binary_internal10MulFunctorIfEEEESt5arrayIPcLm3EEEEviT0_T1_,@function
        .size           _ZN2at6native29vectorized_elementwise_kernelILi2ENS0_13BinaryFunctorIN3c104HalfES4_S4_NS0_15binary_internal10MulFunctorIfEEEESt5arrayIPcLm3EEEEviT0_T1_,(.L_x_16525 - _ZN2at6native29vectorized_elementwise_kernelILi2ENS0_13BinaryFunctorIN3c104HalfES4_S4_NS0_15binary_internal10MulFunctorIfEEEESt5arrayIPcLm3EEEEviT0_T1_)
        .other          _ZN2at6native29vectorized_elementwise_kernelILi2ENS0_13BinaryFunctorIN3c104HalfES4_S4_NS0_15binary_internal10MulFunctorIfEEEESt5arrayIPcLm3EEEEviT0_T1_,@"STO_CUDA_ENTRY STV_DEFAULT"
_ZN2at6native29vectorized_elementwise_kernelILi2ENS0_13BinaryFunctorIN3c104HalfES4_S4_NS0_15binary_internal10MulFunctorIfEEEESt5arrayIPcLm3EEEEviT0_T1_:
.text._ZN2at6native29vectorized_elementwise_kernelILi2ENS0_13BinaryFunctorIN3c104HalfES4_S4_NS0_15binary_internal10MulFunctorIfEEEESt5arrayIPcLm3EEEEviT0_T1_:
        /* <DEDUP_REMOVED lines=13> */
[----:B------:R0:W2:Y:S04]  /*00d0*/  LDG.E R9, [R4.64] ;  /* 0x0000000404097981 */ /* 0x0000a8000c1e1900 */
[----:B------:R-:W3:Y:S04]  /*00e0*/  LDG.E R12, [R10.64] ;  /* 0x000000040a0c7981 */ /* 0x000ee8000c1e1900 */
[----:B------:R0:W4:Y:S04]  /*00f0*/  LDG.E R15, [R4.64+0x200] ;  /* 0x00020004040f7981 */ /* 0x000128000c1e1900 */
[----:B------:R-:W5:Y:S04]  /*0100*/  LDG.E R18, [R10.64+0x200] ;  /* 0x000200040a127981 */ /* 0x000f68000c1e1900 */
[----:B------:R0:W5:Y:S04]  /*0110*/  LDG.E R16, [R4.64+0x400] ;  /* 0x0004000404107981 */ /* 0x000168000c1e1900 */
[----:B------:R0:W5:Y:S04]  /*0120*/  LDG.E R17, [R4.64+0x600] ;  /* 0x0006000404117981 */ /* 0x000168000c1e1900 */
[----:B------:R1:W5:Y:S04]  /*0130*/  LDG.E R7, [R10.64+0x400] ;  /* 0x000400040a077981 */ /* 0x000368000c1e1900 */
[----:B------:R1:W5:Y:S01]  /*0140*/  LDG.E R8, [R10.64+0x600] ;  /* 0x000600040a087981 */ /* 0x000362000c1e1900 */
[----:B0-----:R-:W-:-:S06]  /*0150*/  IMAD.WIDE.U32 R4, R0, R19, c[0x0][0x168] ;  /* 0x00005a0000047625 */ /* 0x001fcc00078e0013 */
[----:B------:R-:W-:Y:S01]  /*0160*/  IMAD.WIDE R4, R2, 0x4, R4 ;  /* 0x0000000402047825 */ /* 0x000fe200078e0204 */
[--C-:B--2---:R-:W-:Y:S02]  /*0170*/  HADD2.F32 R3, -RZ, R9.reuse.H0_H0 ;  /* 0x20000009ff037230 */ /* 0x104fe40000004100 */
[----:B------:R-:W-:Y:S02]  /*0180*/  HADD2.F32 R9, -RZ, R9.H1_H1 ;  /* 0x30000009ff097230 */ /* 0x000fe40000004100 */
[--C-:B---3--:R-:W-:Y:S02]  /*0190*/  HADD2.F32 R6, -RZ, R12.reuse.H0_H0 ;  /* 0x2000000cff067230 */ /* 0x108fe40000004100 */
[----:B------:R-:W-:Y:S02]  /*01a0*/  HADD2.F32 R12, -RZ, R12.H1_H1 ;  /* 0x3000000cff0c7230 */ /* 0x000fe40000004100 */
[--C-:B----4-:R-:W-:Y:S01]  /*01b0*/  HADD2.F32 R13, -RZ, R15.reuse.H0_H0 ;  /* 0x2000000fff0d7230 */ /* 0x110fe20000004100 */
[----:B------:R-:W-:Y:S01]  /*01c0*/  FMUL.FTZ R3, R3, R6 ;  /* 0x0000000603037220 */ /* 0x000fe20000410000 */
[----:B------:R-:W-:Y:S01]  /*01d0*/  HADD2.F32 R0, -RZ, R15.H1_H1 ;  /* 0x3000000fff007230 */ /* 0x000fe20000004100 */
[----:B------:R-:W-:Y:S01]  /*01e0*/  FMUL.FTZ R6, R9, R12 ;  /* 0x0000000c09067220 */ /* 0x000fe20000410000 */
[----:B-----5:R-:W-:-:S02]  /*01f0*/  HADD2.F32 R14, -RZ, R18.H0_H0 ;  /* 0x20000012ff0e7230 */ /* 0x020fc40000004100 */
[----:B-1----:R-:W-:Y:S02]  /*0200*/  HADD2.F32 R11, -RZ, R18.H1_H1 ;  /* 0x30000012ff0b7230 */ /* 0x002fe40000004100 */
[--C-:B------:R-:W-:Y:S01]  /*0210*/  HADD2.F32 R10, -RZ, R16.reuse.H0_H0 ;  /* 0x20000010ff0a7230 */ /* 0x100fe20000004100 */
[----:B------:R-:W-:Y:S01]  /*0220*/  FMUL.FTZ R9, R13, R14 ;  /* 0x0000000e0d097220 */ /* 0x000fe20000410000 */
[----:B------:R-:W-:Y:S01]  /*0230*/  HADD2.F32 R12, -RZ, R16.H1_H1 ;  /* 0x30000010ff0c7230 */ /* 0x000fe20000004100 */
[----:B------:R-:W-:Y:S01]  /*0240*/  FMUL.FTZ R0, R0, R11 ;  /* 0x0000000b00007220 */ /* 0x000fe20000410000 */
[--C-:B------:R-:W-:Y:S01]  /*0250*/  HADD2.F32 R14, -RZ, R17.reuse.H0_H0 ;  /* 0x20000011ff0e7230 */ /* 0x100fe20000004100 */
[----:B------:R-:W-:Y:S01]  /*0260*/  F2FP.PACK_AB R3, R6, R3 ;  /* 0x000000030603723e */ /* 0x000fe200000000ff */
[----:B------:R-:W-:Y:S02]  /*0270*/  HADD2.F32 R16, -RZ, R17.H1_H1 ;  /* 0x30000011ff107230 */ /* 0x000fe40000004100 */
[--C-:B------:R-:W-:Y:S01]  /*0280*/  HADD2.F32 R13, -RZ, R7.reuse.H0_H0 ;  /* 0x20000007ff0d7230 */ /* 0x100fe20000004100 */
[----:B------:R-:W-:Y:S01]  /*0290*/  F2FP.PACK_AB R9, R0, R9 ;  /* 0x000000090009723e */ /* 0x000fe200000000ff */
[----:B------:R-:W-:Y:S01]  /*02a0*/  HADD2.F32 R7, -RZ, R7.H1_H1 ;  /* 0x30000007ff077230 */ /* 0x000fe20000004100 */
[----:B------:R-:W-:Y:S01]  /*02b0*/  STG.E [R4.64], R3 ;  /* 0x0000000304007986 */ /* 0x000fe2000c101904 */
[--C-:B------:R-:W-:Y:S01]  /*02c0*/  HADD2.F32 R15, -RZ, R8.reuse.H0_H0 ;  /* 0x20000008ff0f7230 */ /* 0x100fe20000004100 */
[----:B------:R-:W-:Y:S01]  /*02d0*/  FMUL.FTZ R10, R10, R13 ;  /* 0x0000000d0a0a7220 */ /* 0x000fe20000410000 */
[----:B------:R-:W-:Y:S01]  /*02e0*/  HADD2.F32 R17, -RZ, R8.H1_H1 ;  /* 0x30000008ff117230 */ /* 0x000fe20000004100 */
[----:B------:R-:W-:Y:S01]  /*02f0*/  FMUL.FTZ R7, R12, R7 ;  /* 0x000000070c077220 */ /* 0x000fe20000410000 */
[----:B------:R-:W-:Y:S01]  /*0300*/  STG.E [R4.64+0x200], R9 ;  /* 0x0002000904007986 */ /* 0x000fe2000c101904 */
[----:B------:R-:W-:-:S02]  /*0310*/  FMUL.FTZ R14, R14, R15 ;  /* 0x0000000f0e0e7220 */ /* 0x000fc40000410000 */
[----:B------:R-:W-:Y:S01]  /*0320*/  FMUL.FTZ R17, R16, R17 ;  /* 0x0000001110117220 */ /* 0x000fe20000410000 */
[----:B------:R-:W-:-:S04]  /*0330*/  F2FP.PACK_AB R7, R7, R10 ;  /* 0x0000000a0707723e */ /* 0x000fc800000000ff */
[----:B------:R-:W-:Y:S01]  /*0340*/  F2FP.PACK_AB R17, R17, R14 ;  /* 0x0000000e1111723e */ /* 0x000fe200000000ff */
[----:B------:R-:W-:Y:S04]  /*0350*/  STG.E [R4.64+0x400], R7 ;  /* 0x0004000704007986 */ /* 0x000fe8000c101904 */
[----:B------:R-:W-:Y:S01]  /*0360*/  STG.E [R4.64+0x600], R17 ;  /* 0x0006001104007986 */ /* 0x000fe2000c101904 */
[----:B------:R-:W-:Y:S05]  /*0370*/  EXIT ;  /* 0x000000000000794d */ /* 0x000fea0003800000 */
.L_x_4165:
[----:B------:R-:W0:Y:S01]  /*0380*/  S2R R15, SR_TID.X ;  /* 0x00000000000f7919 */ /* 0x000e220000002100 */
[----:B------:R-:W-:Y:S02]  /*0390*/  PRMT R14, RZ, 0x7610, R14 ;  /* 0x00007610ff0e7816 */ /* 0x000fe4000000000e */
[----:B------:R-:W-:Y:S02]  /*03a0*/  PRMT R13, RZ, 0x7610, R13 ;  /* 0x00007610ff0d7816 */ /* 0x000fe4000000000d */
        /* <DEDUP_REMOVED lines=17> */
[----:B------:R-:W-:Y:S01]  /*04c0*/  @!P3 IMAD.WIDE.U32 R6, R24, R25, c[0x0][0x170] ;  /* 0x00005c001806b625 */ /* 0x000fe200078e0019 */
[----:B------:R-:W-:-:S03]  /*04d0*/  PRMT R17, RZ, 0x7610, R17 ;  /* 0x00007610ff117816 */ /* 0x000fc60000000011 */
[----:B------:R-:W-:Y:S01]  /*04e0*/  @!P3 IMAD.WIDE.U32 R24, R24, R25, c[0x0][0x178] ;  /* 0x00005e001818b625 */ /* 0x000fe200078e0019 */
[----:B------:R4:W5:Y:S01]  /*04f0*/  @!P3 LDG.E.U16 R19, [R6.64] ;  /* 0x000000040613b981 */ /* 0x000962000c1e1500 */
[----:B------:R-:W-:-:S03]  /*0500*/  PRMT R20, RZ, 0x7610, R20 ;  /* 0x00007610ff147816 */ /* 0x000fc60000000014 */
[----:B------:R0:W5:Y:S03]  /*0510*/  @!P3 LDG.E.U16 R21, [R24.64] ;  /* 0x000000041815b981 */ /* 0x000166000c1e1500 */
[----:B------:R-:W-:Y:S01]  /*0520*/  @!P4 IMAD.IADD R9, R0, 0x1, R23 ;  /* 0x000000010009c824 */ /* 0x000fe200078e0217 */
[----:B------:R-:W-:-:S04]  /*0530*/  @!P4 IADD3 R23, R23, 0x80, RZ ;  /* 0x000000801717c810 */ /* 0x000fc80007ffe0ff */
[----:B------:R-:W-:-:S13]  /*0540*/  ISETP.GE.AND P5, PT, R23, R12, PT ;  /* 0x0000000c1700720c */ /* 0x000fda0003fa6270 */
[----:B------:R-:W-:Y:S02]  /*0550*/  @!P5 IADD3 R8, R0, R23, RZ ;  /* 0x000000170008d210 */ /* 0x000fe40007ffe0ff */
[----:B------:R-:W-:-:S04]  /*0560*/  @!P5 IADD3 R23, R23, 0x80, RZ ;  /* 0x000000801717d810 */ /* 0x000fc80007ffe0ff */
[----:B------:R-:W-:-:S13]  /*0570*/  ISETP.GE.AND P1, PT, R23, R12, PT ;  /* 0x0000000c1700720c */ /* 0x000fda0003f26270 */
[----:B------:R-:W-:Y:S01]  /*0580*/  @!P1 IMAD.IADD R10, R0, 0x1, R23 ;  /* 0x00000001000a9824 */ /* 0x000fe200078e0217 */
[----:B------:R-:W-:-:S04]  /*0590*/  @!P1 IADD3 R23, R23, 0x80, RZ ;  /* 0x0000008017179810 */ /* 0x000fc80007ffe0ff */
[----:B------:R-:W-:Y:S01]  /*05a0*/  ISETP.GE.AND P2, PT, R23, R12, PT ;  /* 0x0000000c1700720c */ /* 0x000fe20003f46270 */
[----:B------:R-:W-:Y:S02]  /*05b0*/  @!P4 IMAD.MOV.U32 R22, RZ, RZ, 0x2 ;  /* 0x00000002ff16c424 */ /* 0x000fe400078e00ff */
[----:B------:R-:W-:-:S10]  /*05c0*/  @!P5 IMAD.MOV.U32 R11, RZ, RZ, 0x2 ;  /* 0x00000002ff0bd424 */ /* 0x000fd400078e00ff */
[----:B------:R-:W-:Y:S01]  /*05d0*/  @!P2 IMAD.IADD R27, R0, 0x1, R23 ;  /* 0x00000001001ba824 */ /* 0x000fe200078e0217 */
[----:B------:R-:W-:-:S04]  /*05e0*/  @!P2 IADD3 R23, R23, 0x80, RZ ;  /* 0x000000801717a810 */ /* 0x000fc80007ffe0ff */
[----:B------:R-:W-:Y:S01]  /*05f0*/  ISETP.GE.AND P6, PT, R23, R12, PT ;  /* 0x0000000c1700720c */ /* 0x000fe20003fc6270 */
[----:B0-----:R-:W-:-:S04]  /*0600*/  @!P4 IMAD.WIDE.U32 R2, R9, R22, c[0x0][0x170] ;  /* 0x00005c000902c625 */ /* 0x001fc800078e0016 */
[----:B-1----:R-:W-:Y:S01]  /*0610*/  @!P4 IMAD.WIDE.U32 R4, R9, R22, c[0x0][0x178] ;  /* 0x00005e000904c625 */ /* 0x002fe200078e0016 */
[----:B------:R0:W5:Y:S03]  /*0620*/  @!P4 LDG.E.U16 R20, [R2.64] ;  /* 0x000000040214c981 */ /* 0x000166000c1e1500 */
[CC--:B----4-:R-:W-:Y:S01]  /*0630*/  @!P5 IMAD.WIDE.U32 R6, R8.reuse, R11.reuse, c[0x0][0x170] ;  /* 0x00005c000806d625 */ /* 0x0d0fe200078e000b */
[----:B------:R1:W4:Y:S03]  /*0640*/  @!P4 LDG.E.U16 R17, [R4.64] ;  /* 0x000000040411c981 */ /* 0x000326000c1e1500 */
[----:B------:R-:W-:-:S05]  /*0650*/  @!P5 IMAD.WIDE.U32 R8, R8, R11, c[0x0][0x178] ;  /* 0x00005e000808d625 */ /* 0x000fca00078e000b */
[----:B------:R0:W4:Y:S01]  /*0660*/  @!P5 LDG.E.U16 R16, [R8.64] ;  /* 0x000000040810d981 */ /* 0x000122000c1e1500 */
[----:B------:R-:W-:Y:S01]  /*0670*/  @!P1 MOV R11, 0x2 ;  /* 0x00000002000b9802 */ /* 0x000fe20000000f00 */
[----:B-1----:R-:W-:Y:S02]  /*0680*/  @!P2 IMAD.MOV.U32 R4, RZ, RZ, 0x2 ;  /* 0x00000002ff04a424 */ /* 0x002fe400078e00ff */
[----:B0-----:R-:W-:Y:S01]  /*0690*/  @!P6 IMAD.IADD R8, R0, 0x1, R23 ;  /* 0x000000010008e824 */ /* 0x001fe200078e0217 */
[----:B------:R-:W-:-:S04]  /*06a0*/  @!P6 IADD3 R23, R23, 0x80, RZ ;  /* 0x000000801717e810 */ /* 0x000fc80007ffe0ff */
[----:B------:R-:W-:Y:S01]  /*06b0*/  ISETP.GE.AND P3, PT, R23, R12, PT ;  /* 0x0000000c1700720c */ /* 0x000fe20003f66270 */
[CC--:B------:R-:W-:Y:S01]  /*06c0*/  @!P1 IMAD.WIDE.U32 R24, R10.reuse, R11.reuse, c[0x0][0x170] ;  /* 0x00005c000a189625 */ /* 0x0c0fe200078e000b */
[----:B------:R-:W-:Y:S02]  /*06d0*/  PRMT R22, RZ, 0x7610, R22 ;  /* 0x00007610ff167816 */ /* 0x000fe40000000016 */
[----:B------:R-:W-:Y:S01]  /*06e0*/  PRMT R28, RZ, 0x7610, R28 ;  /* 0x00007610ff1c7816 */ /* 0x000fe2000000001c */
[----:B------:R-:W-:Y:S01]  /*06f0*/  @!P2 IMAD.WIDE.U32 R2, R27, R4, c[0x0][0x170] ;  /* 0x00005c001b02a625 */ /* 0x000fe200078e0004 */
[----:B------:R-:W-:Y:S02]  /*0700*/  PRMT R26, RZ, 0x7610, R26 ;  /* 0x00007610ff1a7816 */ /* 0x000fe4000000001a */
[----:B------:R-:W-:Y:S01]  /*0710*/  PRMT R18, RZ, 0x7610, R18 ;  /* 0x00007610ff127816 */ /* 0x000fe20000000012 */
[----:B------:R-:W-:Y:S01]  /*0720*/  @!P1 IMAD.WIDE.U32 R10, R10, R11, c[0x0][0x178] ;  /* 0x00005e000a0a9625 */ /* 0x000fe200078e000b */
[----:B------:R0:W4:Y:S04]  /*0730*/  @!P1 LDG.E.U16 R22, [R24.64] ;  /* 0x0000000418169981 */ /* 0x000128000c1e1500 */
[----:B------:R1:W4:Y:S01]  /*0740*/  @!P2 LDG.E.U16 R28, [R2.64] ;  /* 0x00000004021ca981 */ /* 0x000322000c1e1500 */
[----:B------:R-:W-:-:S03]  /*0750*/  @!P6 IMAD.MOV.U32 R9, RZ, RZ, 0x2 ;  /* 0x00000002ff09e424 */ /* 0x000fc600078e00ff */
[----:B------:R1:W4:Y:S01]  /*0760*/  @!P1 LDG.E.U16 R26, [R10.64] ;  /* 0x000000040a1a9981 */ /* 0x000322000c1e1500 */
[----:B0-----:R-:W-:Y:S01]  /*0770*/  @!P3 IMAD.IADD R25, R0, 0x1, R23 ;  /* 0x000000010019b824 */ /* 0x001fe200078e0217 */
[----:B------:R-:W-:Y:S02]  /*0780*/  PRMT R29, RZ, 0x7610, R29 ;  /* 0x00007610ff1d7816 */ /* 0x000fe4000000001d */
[----:B------:R0:W4:Y:S01]  /*0790*/  @!P5 LDG.E.U16 R18, [R6.64] ;  /* 0x000000040612d981 */ /* 0x000122000c1e1500 */
[----:B-1----:R-:W-:Y:S01]  /*07a0*/  @!P3 IMAD.MOV.U32 R2, RZ, RZ, 0x2 ;  /* 0x00000002ff02b424 */ /* 0x002fe200078e00ff */
[----:B------:R-:W-:Y:S01]  /*07b0*/  PRMT R24, RZ, 0x7610, R24 ;  /* 0x00007610ff187816 */ /* 0x000fe20000000018 */
[----:B------:R-:W-:Y:S01]  /*07c0*/  @!P2 IMAD.WIDE.U32 R4, R27, R4, c[0x0][0x178] ;  /* 0x00005e001b04a625 */ /* 0x000fe200078e0004 */
[----:B------:R-:W-:-:S03]  /*07d0*/  PRMT R27, RZ, 0x7610, R27 ;  /* 0x00007610ff1b7816 */ /* 0x000fc6000000001b */
[CC--:B------:R-:W-:Y:S01]  /*07e0*/  @!P3 IMAD.WIDE.U32 R10, R25.reuse, R2.reuse, c[0x0][0x170] ;  /* 0x00005c00190ab625 */ /* 0x0c0fe200078e0002 */
[----:B------:R-:W-:Y:S01]  /*07f0*/  PRMT R23, RZ, 0x7610, R23 ;  /* 0x00007610ff177816 */ /* 0x000fe20000000017 */
[----:B------:R1:W4:Y:S02]  /*0800*/  @!P2 LDG.E.U16 R29, [R4.64] ;  /* 0x00000004041da981 */ /* 0x000324000c1e1500 */
[----:B------:R-:W-:Y:S01]  /*0810*/  @!P3 IMAD.WIDE.U32 R2, R25, R2, c[0x0][0x178] ;  /* 0x00005e001902b625 */ /* 0x000fe200078e0002 */
[----:B------:R-:W-:Y:S02]  /*0820*/  PRMT R25, RZ, 0x7610, R25 ;  /* 0x00007610ff197816 */ /* 0x000fe40000000019 */
[----:B------:R-:W4:Y:S01]  /*0830*/  @!P3 LDG.E.U16 R23, [R10.64] ;  /* 0x000000040a17b981 */ /* 0x000f22000c1e1500 */
[----:B0-----:R-:W-:-:S03]  /*0840*/  @!P6 IMAD.WIDE.U32 R6, R8, R9, c[0x0][0x170] ;  /* 0x00005c000806e625 */ /* 0x001fc600078e0009 */
[----:B------:R0:W4:Y:S01]  /*0850*/  @!P3 LDG.E.U16 R25, [R2.64] ;  /* 0x000000040219b981 */ /* 0x000122000c1e1500 */
[----:B------:R-:W-:-:S03]  /*0860*/  @!P6 IMAD.WIDE.U32 R8, R8, R9, c[0x0][0x178] ;  /* 0x00005e000808e625 */ /* 0x000fc600078e0009 */
[----:B------:R0:W4:Y:S04]  /*0870*/  @!P6 LDG.E.U16 R27, [R6.64] ;  /* 0x00000004061be981 */ /* 0x000128000c1e1500 */
[----:B------:R0:W4:Y:S01]  /*0880*/  @!P6 LDG.E.U16 R24, [R8.64] ;  /* 0x000000040818e981 */ /* 0x000122000c1e1500 */
[----:B-1----:R-:W-:-:S04]  /*0890*/  IADD3 R5, R15, 0x80, RZ ;  /* 0x000000800f057810 */ /* 0x002fc80007ffe0ff */
[-C--:B------:R-:W-:Y:S02]  /*08a0*/  ISETP.GE.AND P5, PT, R5, R12.reuse, PT ;  /* 0x0000000c0500720c */ /* 0x080fe40003fa6270 */
[C---:B0-----:R-:W-:Y:S02]  /*08b0*/  IADD3 R7, R15.reuse, 0x100, RZ ;  /* 0x000001000f077810 */ /* 0x041fe40007ffe0ff */
[----:B------:R-:W-:Y:S02]  /*08c0*/  IADD3 R4, R15, 0x180, RZ ;  /* 0x000001800f047810 */ /* 0x000fe40007ffe0ff */
[-C--:B------:R-:W-:Y:S02]  /*08d0*/  ISETP.GE.AND P1, PT, R7, R12.reuse, PT ;  /* 0x0000000c0700720c */ /* 0x080fe40003f26270 */
[----:B------:R-:W-:Y:S02]  /*08e0*/  IADD3 R7, R15, 0x200, RZ ;  /* 0x000002000f077810 */ /* 0x000fe40007ffe0ff */
[----:B------:R-:W-:-:S02]  /*08f0*/  ISETP.GE.AND P2, PT, R4, R12, PT ;  /* 0x0000000c0400720c */ /* 0x000fc40003f46270 */
[----:B------:R-:W-:Y:S02]  /*0900*/  IADD3 R9, R15, 0x280, RZ ;  /* 0x000002800f097810 */ /* 0x000fe40007ffe0ff */
[-C--:B------:R-:W-:Y:S02]  /*0910*/  ISETP.GE.AND P3, PT, R7, R12.reuse, PT ;  /* 0x0000000c0700720c */ /* 0x080fe40003f66270 */
[C---:B------:R-:W-:Y:S02]  /*0920*/  IADD3 R3, R15.reuse, 0x300, RZ ;  /* 0x000003000f037810 */ /* 0x040fe40007ffe0ff */
[----:B------:R-:W-:Y:S02]  /*0930*/  IADD3 R7, R15, 0x380, RZ ;  /* 0x000003800f077810 */ /* 0x000fe40007ffe0ff */
[-C--:B------:R-:W-:Y:S01]  /*0940*/  ISETP.GE.AND P4, PT, R9, R12.reuse, PT ;  /* 0x0000000c0900720c */ /* 0x080fe20003f86270 */
[----:B------:R-:W-:Y:S01]  /*0950*/  @!P0 IMAD.MOV.U32 R9, RZ, RZ, 0x2 ;  /* 0x00000002ff098424 */ /* 0x000fe200078e00ff */
[----:B------:R-:W-:Y:S01]  /*0960*/  ISETP.GE.AND P6, PT, R3, R12, PT ;  /* 0x0000000c0300720c */ /* 0x000fe20003fc6270 */
[----:B------:R-:W-:Y:S01]  /*0970*/  BSSY B0, `(.L_x_4166) ;  /* 0x0000054000007945 */ /* 0x000fe20003800000 */
[----:B------:R-:W-:Y:S01]  /*0980*/  BSSY B1, `(.L_x_4167) ;  /* 0x000004c000017945 */ /* 0x000fe20003800000 */
[----:B--2---:R-:W-:-:S02]  /*0990*/  @!P0 HADD2.F32 R14, -RZ, R14.H0_H0 ;  /* 0x2000000eff0e8230 */ /* 0x004fc40000004100 */
[----:B---3--:R-:W-:-:S05]  /*09a0*/  @!P0 HADD2.F32 R13, -RZ, R13.H0_H0 ;  /* 0x2000000dff0d8230 */ /* 0x008fca0000004100 */
[----:B------:R-:W-:Y:S01]  /*09b0*/  @!P0 FMUL.FTZ R13, R14, R13 ;  /* 0x0000000d0e0d8220 */ /* 0x000fe20000410000 */
[----:B-----5:R-:W-:Y:S02]  /*09c0*/  @!P5 HADD2.F32 R19, -RZ, R19.H0_H0 ;  /* 0x20000013ff13d230 */ /* 0x020fe40000004100 */
[----:B------:R-:W-:-:S05]  /*09d0*/  @!P5 HADD2.F32 R2, -RZ, R21.H0_H0 ;  /* 0x20000015ff02d230 */ /* 0x000fca0000004100 */
[----:B------:R-:W-:Y:S01]  /*09e0*/  @!P5 FMUL.FTZ R4, R19, R2 ;  /* 0x000000021304d220 */ /* 0x000fe20000410000 */
[----:B------:R-:W-:-:S04]  /*09f0*/  @!P0 IADD3 R2, R0, R15, RZ ;  /* 0x0000000f00028210 */ /* 0x000fc80007ffe0ff */
[----:B------:R-:W-:Y:S02]  /*0a00*/  @!P5 F2FP.PACK_AB R4, RZ, R4 ;  /* 0x00000004ff04d23e */ /* 0x000fe400000000ff */
[----:B------:R-:W-:Y:S01]  /*0a10*/  ISETP.GE.AND P5, PT, R7, R12, PT ;  /* 0x0000000c0700720c */ /* 0x000fe20003fa6270 */
[----:B------:R-:W-:Y:S01]  /*0a20*/  @!P0 IMAD.WIDE.U32 R2, R2, R9, c[0x0][0x168] ;  /* 0x00005a0002028625 */ /* 0x000fe200078e0009 */
[----:B------:R-:W-:-:S03]  /*0a30*/  @!P0 F2FP.PACK_AB R13, RZ, R13 ;  /* 0x0000000dff0d823e */ /* 0x000fc600000000ff */
[----:B------:R-:W-:Y:S02]  /*0a40*/  @!P0 IMAD.MOV.U32 R15, RZ, RZ, R5 ;  /* 0x000000ffff0f8224 */ /* 0x000fe400078e0005 */
[----:B------:R0:W-:Y:S03]  /*0a50*/  @!P0 STG.E.U16 [R2.64], R13 ;  /* 0x0000000d02008986 */ /* 0x0001e6000c101504 */
[----:B------:R-:W-:Y:S01]  /*0a60*/  ISETP.GE.AND P0, PT, R15, R12, PT ;  /* 0x0000000c0f00720c */ /* 0x000fe20003f06270 */
[----:B------:R-:W-:Y:S02]  /*0a70*/  @!P1 HADD2.F32 R20, -RZ, R20.H0_H0 ;  /* 0x20000014ff149230 */ /* 0x000fe40000004100 */
[----:B----4-:R-:W-:Y:S02]  /*0a80*/  @!P1 HADD2.F32 R17, -RZ, R17.H0_H0 ;  /* 0x20000011ff119230 */ /* 0x010fe40000004100 */
[----:B------:R-:W-:-:S03]  /*0a90*/  @!P2 HADD2.F32 R7, -RZ, R16.H0_H0 ;  /* 0x20000010ff07a230 */ /* 0x000fc60000004100 */
[----:B------:R-:W-:-:S05]  /*0aa0*/  @!P1 FMUL.FTZ R17, R20, R17 ;  /* 0x0000001114119220 */ /* 0x000fca0000410000 */
[----:B------:R-:W-:Y:S01]  /*0ab0*/  @!P1 F2FP.PACK_AB R17, RZ, R17 ;  /* 0x00000011ff11923e */ /* 0x000fe200000000ff */
[----:B------:R-:W-:Y:S02]  /*0ac0*/  @!P3 HADD2.F32 R22, -RZ, R22.H0_H0 ;  /* 0x20000016ff16b230 */ /* 0x000fe40000004100 */
[----:B------:R-:W-:Y:S02]  /*0ad0*/  @!P4 HADD2.F32 R28, -RZ, R28.H0_H0 ;  /* 0x2000001cff1cc230 */ /* 0x000fe40000004100 */
[----:B------:R-:W-:Y:S02]  /*0ae0*/  @!P3 HADD2.F32 R5, -RZ, R26.H0_H0 ;  /* 0x2000001aff05b230 */ /* 0x000fe40000004100 */
[----:B------:R-:W-:-:S03]  /*0af0*/  @!P2 HADD2.F32 R18, -RZ, R18.H0_H0 ;  /* 0x20000012ff12a230 */ /* 0x000fc60000004100 */
[----:B------:R-:W-:Y:S02]  /*0b00*/  @!P3 FMUL.FTZ R6, R22, R5 ;  /* 0x000000051606b220 */ /* 0x000fe40000410000 */
[----:B------:R-:W-:Y:S01]  /*0b10*/  @!P2 FMUL.FTZ R7, R18, R7 ;  /* 0x000000071207a220 */ /* 0x000fe20000410000 */
[----:B------:R-:W-:Y:S02]  /*0b20*/  @!P4 HADD2.F32 R29, -RZ, R29.H0_H0 ;  /* 0x2000001dff1dc230 */ /* 0x000fe40000004100 */
[----:B------:R-:W-:Y:S02]  /*0b30*/  @!P5 HADD2.F32 R23, -RZ, R23.H0_H0 ;  /* 0x20000017ff17d230 */ /* 0x000fe40000004100 */
[----:B0-----:R-:W-:Y:S02]  /*0b40*/  @!P5 HADD2.F32 R2, -RZ, R25.H0_H0 ;  /* 0x20000019ff02d230 */ /* 0x001fe40000004100 */
[----:B------:R-:W-:Y:S02]  /*0b50*/  @!P6 HADD2.F32 R27, -RZ, R27.H0_H0 ;  /* 0x2000001bff1be230 */ /* 0x000fe40000004100 */
[----:B------:R-:W-:Y:S01]  /*0b60*/  @!P6 HADD2.F32 R24, -RZ, R24.H0_H0 ;  /* 0x20000018ff18e230 */ /* 0x000fe20000004100 */
[----:B------:R-:W-:-:S02]  /*0b70*/  @!P4 FMUL.FTZ R5, R28, R29 ;  /* 0x0000001d1c05c220 */ /* 0x000fc40000410000 */
[----:B------:R-:W-:Y:S02]  /*0b80*/  @!P5 FMUL.FTZ R2, R23, R2 ;  /* 0x000000021702d220 */ /* 0x000fe40000410000 */
[----:B------:R-:W-:Y:S01]  /*0b90*/  @!P6 FMUL.FTZ R3, R27, R24 ;  /* 0x000000181b03e220 */ /* 0x000fe20000410000 */
[----:B------:R-:W-:Y:S02]  /*0ba0*/  @!P2 F2FP.PACK_AB R7, RZ, R7 ;  /* 0x00000007ff07a23e */ /* 0x000fe400000000ff */
[----:B------:R-:W-:Y:S02]  /*0bb0*/  @!P3 F2FP.PACK_AB R6, RZ, R6 ;  /* 0x00000006ff06b23e */ /* 0x000fe400000000ff */
        /* <DEDUP_REMOVED lines=11> */
[----:B0-----:R-:W-:Y:S01]  /*0c70*/  HFMA2.MMA R9, -RZ, RZ, 0, 1.1920928955078125e-07 ;  /* 0x00000002ff097435 */ /* 0x001fe200000001ff */
[----:B------:R-:W-:Y:S01]  /*0c80*/  IMAD.IADD R8, R0, 0x1, R15 ;  /* 0x0000000100087824 */ /* 0x000fe200078e020f */
[----:B------:R-:W-:-:S08]  /*0c90*/  IADD3 R15, R15, 0x80, RZ ;  /* 0x000000800f0f7810 */ /* 0x000fd00007ffe0ff */
[----:B------:R-:W-:-:S05]  /*0ca0*/  IMAD.WIDE.U32 R8, R8, R9, c[0x0][0x168] ;  /* 0x00005a0008087625 */ /* 0x000fca00078e0009 */
[----:B------:R0:W-:Y:S02]  /*0cb0*/  STG.E.U16 [R8.64], R17 ;  /* 0x0000001108007986 */ /* 0x0001e4000c101504 */
.L_x_4168:
[----:B------:R-:W-:-:S13]  /*0cc0*/  ISETP.GE.AND P0, PT, R15, R12, PT ;  /* 0x0000000c0f00720c */ /* 0x000fda0003f06270 */
[----:B------:R-:W-:Y:S05]  /*0cd0*/  @P0 BRA `(.L_x_4170) ;  /* 0x000000d000000947 */ /* 0x000fea0003800000 */
[----:B0-----:R-:W-:Y:S01]  /*0ce0*/  IMAD.IADD R8, R0, 0x1, R15 ;  /* 0x0000000100087824 */ /* 0x001fe200078e020f */
[----:B------:R-:W-:Y:S01]  /*0cf0*/  IADD3 R15, R15, 0x80, RZ ;  /* 0x000000800f0f7810 */ /* 0x000fe20007ffe0ff */
[----:B------:R-:W-:-:S04]  /*0d00*/  IMAD.MOV.U32 R9, RZ, RZ, 0x2 ;  /* 0x00000002ff097424 */ /* 0x000fc800078e00ff */
[----:B------:R-:W-:-:S05]  /*0d10*/  IMAD.WIDE.U32 R8, R8, R9, c[0x0][0x168] ;  /* 0x00005a0008087625 */ /* 0x000fca00078e0009 */
[----:B------:R0:W-:Y:S02]  /*0d20*/  STG.E.U16 [R8.64], R7 ;  /* 0x0000000708007986 */ /* 0x0001e4000c101504 */
.L_x_4169:
        /* <DEDUP_REMOVED lines=8> */
.L_x_4170:
[----:B------:R-:W-:-:S13]  /*0db0*/  ISETP.GE.AND P0, PT, R15, R12, PT ;  /* 0x0000000c0f00720c */ /* 0x000fda0003f06270 */
[----:B------:R-:W-:Y:S01]  /*0dc0*/  @P0 BREAK B1 ;  /* 0x0000000000010942 */ /* 0x000fe20003800000 */
[----:B------:R-:W-:Y:S05]  /*0dd0*/  @P0 BRA `(.L_x_4172) ;  /* 0x000000d000000947 */ /* 0x000fea0003800000 */
[----:B0-----:R-:W-:Y:S01]  /*0de0*/  MOV R7, 0x2 ;  /* 0x0000000200077802 */ /* 0x001fe20000000f00 */
[----:B------:R-:W-:Y:S01]  /*0df0*/  IMAD.IADD R4, R0, 0x1, R15 ;  /* 0x0000000100047824 */ /* 0x000fe200078e020f */
[----:B------:R-:W-:Y:S02]  /*0e00*/  PRMT R6, R5, 0x7610, R6 ;  /* 0x0000761005067816 */ /* 0x000fe40000000006 */
[----:B------:R-:W-:Y:S01]  /*0e10*/  IADD3 R15, R15, 0x80, RZ ;  /* 0x000000800f0f7810 */ /* 0x000fe20007ffe0ff */
[----:B------:R-:W-:-:S05]  /*0e20*/  IMAD.WIDE.U32 R4, R4, R7, c[0x0][0x168] ;  /* 0x00005a0004047625 */ /* 0x000fca00078e0007 */
[----:B------:R0:W-:Y:S02]  /*0e30*/  STG.E.U16 [R4.64], R6 ;  /* 0x0000000604007986 */ /* 0x0001e4000c101504 */
.L_x_4171:
[----:B------:R-:W-:Y:S05]  /*0e40*/  BSYNC B1 ;  /* 0x0000000000017941 */ /* 0x000fea0003800000 */
.L_x_4167:
[----:B------:R-:W-:-:S13]  /*0e50*/  ISETP.GE.AND P0, PT, R15, R12, PT ;  /* 0x0000000c0f00720c */ /* 0x000fda0003f06270 */
[----:B0-----:R-:W-:Y:S01]  /*0e60*/  @!P0 IMAD.IADD R4, R0, 0x1, R15 ;  /* 0x0000000100048824 */ /* 0x001fe200078e020f */
[----:B------:R-:W-:Y:S01]  /*0e70*/  @!P0 IADD3 R15, R15, 0x80, RZ ;  /* 0x000000800f0f8810 */ /* 0x000fe20007ffe0ff */
[----:B------:R-:W-:-:S04]  /*0e80*/  @!P0 IMAD.MOV.U32 R5, RZ, RZ, 0x2 ;  /* 0x00000002ff058424 */ /* 0x000fc800078e00ff */
[----:B------:R-:W-:-:S05]  /*0e90*/  @!P0 IMAD.WIDE.U32 R4, R4, R5, c[0x0][0x168] ;  /* 0x00005a0004048625 */ /* 0x000fca00078e0005 */
[----:B------:R0:W-:Y:S02]  /*0ea0*/  @!P0 STG.E.U16 [R4.64], R3 ;  /* 0x0000000304008986 */ /* 0x0001e4000c101504 */
.L_x_4172:
[----:B------:R-:W-:Y:S05]  /*0eb0*/  BSYNC B0 ;  /* 0x0000000000007941 */ /* 0x000fea0003800000 */
.L_x_4166:
        /* <DEDUP_REMOVED lines=9> */
.L_x_4173:
        /* <DEDUP_REMOVED lines=11> */
.L_x_16525:


//--------------------- .text._ZN2at6native29vectorized_elementwise_kernelILi4ENS0_13BinaryFunctorIN3c104HalfES4_S4_NS0_15binary_internal10MulFunctorIfEEEESt5arrayIPcLm3EEEEviT0_T1_ --------------------------
	.section	.text._ZN2at6native29vectorized_elementwise_kernelILi4ENS0_13BinaryFunctorIN3c104HalfES4_S4_NS0_15binary_internal10MulFunctorIfEEEESt5arrayIPcLm3EEEEviT0_T1_,"ax",@progbits
	.sectioninfo	@"SHI_REGISTERS=32"
	.align	128
        .global         _ZN2at6native29vectorized_elementwise_kernelILi4ENS0_13BinaryFunctorIN3c104HalfES4_S4_NS0_15binary_internal10MulFunctorIfEEEESt5arrayIPcLm3EEEEviT0_T1_
        .type           _ZN2at6native29vectorized_elementwise_kernelILi4ENS0_13BinaryFunctorIN3c104HalfES4_S4_NS0_15binary_internal10MulFunctorIfEEEESt5arrayIPcLm3EEEEviT0_T1_,@function
        .size           _ZN2at6native29vectorized_elementwise_kernelILi4ENS0_13BinaryFunctorIN3c104HalfES4_S4_NS0_15binary_internal10MulFunctorIfEEEESt5arrayIPcLm3EEEEviT0_T1_,(.L_x_16526 - _ZN2at6native29vectorized_elementwise_kernelILi4ENS0_13BinaryFunctorIN3c104HalfES4_S4_NS0_15binary_internal10MulFunctorIfEEEESt5arrayIPcLm3EEEEviT0_T1_)
        .other          _ZN2at6native29vectorized_elementwise_kernelILi4ENS0_13BinaryFunctorIN3c104HalfES4_S4_NS0_15binary_internal10MulFunctorIfEEEESt5arrayIPcLm3EEEEviT0_T1_,@"STO_CUDA_ENTRY STV_DEFAULT"
_ZN2at6native29vectorized_elementwise_kernelILi4ENS0_13BinaryFunctorIN3c104HalfES4_S4_NS0_15binary_internal10MulFunctorIfEEEESt5arrayIPcLm3EEEEviT0_T1_:
.text._ZN2at6native29vectorized_elementwise_kernelILi4ENS0_13BinaryFunctorIN3c104HalfES4_S4_NS0_15binary_internal10MulFunctorIfEEEESt5arrayIPcLm3EEEEviT0_T1_:
        /* <DEDUP_REMOVED lines=13> */
[----:B------:R-:W2:Y:S04]  /*00d0*/  LDG.E.64 R2, [R14.64] ;  /* 0x000000040e027981 */ /* 0x000ea8000c1e1b00 */
[----:B------:R-:W3:Y:S04]  /*00e0*/  LDG.E.64 R4, [R16.64] ;  /* 0x0000000410047981 */ /* 0x000ee8000c1e1b00 */
[----:B------:R-:W4:Y:S04]  /*00f0*/  LDG.E.64 R6, [R14.64+0x400] ;  /* 0x000400040e067981 */ /* 0x000f28000c1e1b00 */
[----:B------:R4:W5:Y:S01]  /*0100*/  LDG.E.64 R8, [R16.64+0x400] ;  /* 0x0004000410087981 */ /* 0x000962000c1e1b00 */
[----:B--2---:R-:W-:-:S02]  /*0110*/  HADD2.F32 R12, -RZ, R2.H0_H0 ;  /* 0x20000002ff0c7230 */ /* 0x004fc40000004100 */
[----:B------:R-:W-:Y:S02]  /*0120*/  HADD2.F32 R18, -RZ, R2.H1_H1 ;  /* 0x30000002ff127230 */ /* 0x000fe40000004100 */
[--C-:B---3--:R-:W-:Y:S02]  /*0130*/  HADD2.F32 R13, -RZ, R4.reuse.H0_H0 ;  /* 0x20000004ff0d7230 */ /* 0x108fe40000004100 */
[----:B------:R-:W-:Y:S02]  /*0140*/  HADD2.F32 R19, -RZ, R4.H1_H1 ;  /* 0x30000004ff137230 */ /* 0x000fe40000004100 */
[----:B----4-:R-:W-:Y:S01]  /*0150*/  HADD2.F32 R16, -RZ, R7.H0_H0 ;  /* 0x20000007ff107230 */ /* 0x010fe20000004100 */
[----:B------:R-:W-:Y:S01]  /*0160*/  FMUL.FTZ R2, R12, R13 ;  /* 0x0000000d0c027220 */ /* 0x000fe20000410000 */
[----:B------:R-:W-:Y:S01]  /*0170*/  HADD2.F32 R20, -RZ, R3.H0_H0 ;  /* 0x20000003ff147230 */ /* 0x000fe20000004100 */
[----:B------:R-:W-:Y:S01]  /*0180*/  FMUL.FTZ R13, R18, R19 ;  /* 0x00000013120d7220 */ /* 0x000fe20000410000 */
[----:B------:R-:W-:-:S02]  /*0190*/  HADD2.F32 R18, -RZ, R7.H1_H1 ;  /* 0x30000007ff127230 */ /* 0x000fc40000004100 */
[--C-:B------:R-:W-:Y:S02]  /*01a0*/  HADD2.F32 R14, -RZ, R6.reuse.H0_H0 ;  /* 0x20000006ff0e7230 */ /* 0x100fe40000004100 */
[----:B------:R-:W-:Y:S01]  /*01b0*/  HADD2.F32 R15, -RZ, R6.H1_H1 ;  /* 0x30000006ff0f7230 */ /* 0x000fe20000004100 */
[----:B------:R-:W-:Y:S01]  /*01c0*/  F2FP.PACK_AB R2, R13, R2 ;  /* 0x000000020d02723e */ /* 0x000fe200000000ff */
[--C-:B-----5:R-:W-:Y:S02]  /*01d0*/  HADD2.F32 R7, -RZ, R8.reuse.H0_H0 ;  /* 0x20000008ff077230 */ /* 0x120fe40000004100 */
[----:B------:R-:W-:Y:S02]  /*01e0*/  HADD2.F32 R17, -RZ, R9.H0_H0 ;  /* 0x20000009ff117230 */ /* 0x000fe40000004100 */
[----:B------:R-:W-:Y:S01]  /*01f0*/  HADD2.F32 R21, -RZ, R5.H0_H0 ;  /* 0x20000005ff157230 */ /* 0x000fe20000004100 */
[----:B------:R-:W-:Y:S01]  /*0200*/  FMUL.FTZ R7, R14, R7 ;  /* 0x000000070e077220 */ /* 0x000fe20000410000 */
[----:B------:R-:W-:Y:S01]  /*0210*/  HADD2.F32 R3, -RZ, R3.H1_H1 ;  /* 0x30000003ff037230 */ /* 0x000fe20000004100 */
[----:B------:R-:W-:Y:S01]  /*0220*/  FMUL.FTZ R16, R16, R17 ;  /* 0x0000001110107220 */ /* 0x000fe20000410000 */
[----:B------:R-:W-:Y:S01]  /*0230*/  HADD2.F32 R6, -RZ, R5.H1_H1 ;  /* 0x30000005ff067230 */ /* 0x000fe20000004100 */
[----:B------:R-:W-:Y:S01]  /*0240*/  IMAD.WIDE.U32 R4, R0, R11, c[0x0][0x168] ;  /* 0x00005a0000047625 */ /* 0x000fe200078e000b */
[----:B------:R-:W-:-:S02]  /*0250*/  HADD2.F32 R8, -RZ, R8.H1_H1 ;  /* 0x30000008ff087230 */ /* 0x000fc40000004100 */
[----:B------:R-:W-:Y:S01]  /*0260*/  HADD2.F32 R9, -RZ, R9.H1_H1 ;  /* 0x30000009ff097230 */ /* 0x000fe20000004100 */
[----:B------:R-:W-:Y:S02]  /*0270*/  FMUL.FTZ R12, R20, R21 ;  /* 0x00000015140c7220 */ /* 0x000fe40000410000 */
[----:B------:R-:W-:Y:S02]  /*0280*/  FMUL.FTZ R3, R3, R6 ;  /* 0x0000000603037220 */ /* 0x000fe40000410000 */
[----:B------:R-:W-:Y:S02]  /*0290*/  FMUL.FTZ R8, R15, R8 ;  /* 0x000000080f087220 */ /* 0x000fe40000410000 */
[----:B------:R-:W-:Y:S01]  /*02a0*/  FMUL.FTZ R9, R18, R9 ;  /* 0x0000000912097220 */ /* 0x000fe20000410000 */
[----:B------:R-:W-:Y:S01]  /*02b0*/  F2FP.PACK_AB R3, R3, R12 ;  /* 0x0000000c0303723e */ /* 0x000fe200000000ff */
[----:B------:R-:W-:Y:S01]  /*02c0*/  IMAD.WIDE R4, R10, 0x8, R4 ;  /* 0x000000080a047825 */ /* 0x000fe200078e0204 */
[----:B------:R-:W-:-:S02]  /*02d0*/  F2FP.PACK_AB R8, R8, R7 ;  /* 0x000000070808723e */ /* 0x000fc400000000ff */
[----:B------:R-:W-:Y:S02]  /*02e0*/  F2FP.PACK_AB R9, R9, R16 ;  /* 0x000000100909723e */ /* 0x000fe400000000ff */
[----:B------:R-:W-:Y:S04]  /*02f0*/  STG.E.64 [R4.64], R2 ;  /* 0x0000000204007986 */ /* 0x000fe8000c101b04 */
[----:B------:R-:W-:Y:S01]  /*0300*/  STG.E.64 [R4.64+0x400], R8 ;  /* 0x0004000804007986 */ /* 0x000fe2000c101b04 */
[----:B------:R-:W-:Y:S05]  /*0310*/  EXIT ;  /* 0x000000000000794d */ /* 0x000fea0003800000 */
.L_x_4174:
[----:B------:R-:W0:Y:S01]  /*0320*/  S2R R15, SR_TID.X ;  /* 0x00000000000f7919 */ /* 0x000e220000002100 */
[----:B------:R-:W-:Y:S02]  /*0330*/  PRMT R14, RZ, 0x7610, R14 ;  /* 0x00007610ff0e7816 */ /* 0x000fe4000000000e */
        /* <DEDUP_REMOVED lines=146> */
.L_x_4177:
[----:B------:R-:W-:-:S13]  /*0c60*/  ISETP.GE.AND P0, PT, R15, R12, PT ;  /* 0x0000000c0f00720c */ /* 0x000fda0003f06270 */
[----:B------:R-:W-:Y:S05]  /*0c70*/  @P0 BRA `(.L_x_4179) ;  /* 0x000000d000000947 */ /* 0x000fea0003800000 */
[----:B0-----:R-:W-:Y:S01]  /*0c80*/  IMAD.IADD R8, R0, 0x1, R15 ;  /* 0x0000000100087824 */ /* 0x001fe200078e020f */
[----:B------:R-:W-:Y:S01]  /*0c90*/  IADD3 R15, R15, 0x80, RZ ;  /* 0x000000800f0f7810 */ /* 0x000fe20007ffe0ff */
[----:B------:R-:W-:-:S04]  /*0ca0*/  IMAD.MOV.U32 R9, RZ, RZ, 0x2 ;  /* 0x00000002ff097424 */ /* 0x000fc800078e00ff */
[----:B------:R-:W-:-:S05]  /*0cb0*/  IMAD.WIDE.U32 R8, R8, R9, c[0x0][0x168] ;  /* 0x00005a0008087625 */ /* 0x000fca00078e0009 */
[----:B------:R0:W-:Y:S02]  /*0cc0*/  STG.E.U16 [R8.64], R7 ;  /* 0x0000000708007986 */ /* 0x0001e4000c101504 */
.L_x_4178:
        /* <DEDUP_REMOVED lines=8> */
.L_x_4179:
        /* <DEDUP_REMOVED lines=9> */
.L_x_4180:
[----:B------:R-:W-:Y:S05]  /*0de0*/  BSYNC B1 ;  /* 0x0000000000017941 */ /* 0x000fea0003800000 */
.L_x_4176:
[----:B------:R-:W-:-:S13]  /*0df0*/  ISETP.GE.AND P0, PT, R15, R12, PT ;  /* 0x0000000c0f00720c */ /* 0x000fda0003f06270 */
[----:B0-----:R-:W-:Y:S01]  /*0e00*/  @!P0 IMAD.IADD R4, R0, 0x1, R15 ;  /* 0x0000000100048824 */ /* 0x001fe200078e020f */
[----:B------:R-:W-:Y:S01]  /*0e10*/  @!P0 IADD3 R15, R15, 0x80, RZ ;  /* 0x000000800f0f8810 */ /* 0x000fe20007ffe0ff */
[----:B------:R-:W-:-:S04]  /*0e20*/  @!P0 IMAD.MOV.U32 R5, RZ, RZ, 0x2 ;  /* 0x00000002ff058424 */ /* 0x000fc800078e00ff */
[----:B------:R-:W-:-:S05]  /*0e30*/  @!P0 IMAD.WIDE.U32 R4, R4, R5, c[0x0][0x168] ;  /* 0x00005a0004048625 */ /* 0x000fca00078e0005 */
[----:B------:R0:W-:Y:S02]  /*0e40*/  @!P0 STG.E.U16 [R4.64], R3 ;  /* 0x0000000304008986 */ /* 0x0001e4000c101504 */
.L_x_4181:
[----:B------:R-:W-:Y:S05]  /*0e50*/  BSYNC B0 ;  /* 0x0000000000007941 */ /* 0x000fea0003800000 */
.L_x_4175:
        /* <DEDUP_REMOVED lines=9> */
.L_x_4182:
        /* <DEDUP_REMOVED lines=9> */
.L_x_16526:


//--------------------- .text._ZN2at6native29vectorized_elementwise_kernelILi8ENS0_13BinaryFunctorIN3c104HalfES4_S4_NS0_15binary_internal10MulFunctorIfEEEESt5arrayIPcLm3EEEEviT0_T1_ --------------------------
	.section	.text._ZN2at6native29vectorized_elementwise_kernelILi8ENS0_13BinaryFunctorIN3c104HalfES4_S4_NS0_15binary_internal10MulFunctorIfEEEESt5arrayIPcLm3EEEEviT0_T1_,"ax",@progbits
	.sectioninfo	@"SHI_REGISTERS=4"
	.align	128
        .global         _ZN2at6native29vectorized_elementwise_kernelILi8ENS0_13BinaryFunctorIN3c104HalfES4_S4_NS0_15binary_internal10MulFunctorIfEEEESt5arrayIPcLm3EEEEviT0_T1_
        .type           _ZN2at6native29vectorized_elementwise_kernelILi8ENS0_13BinaryFunctorIN3c104HalfES4_S4_NS0_15binary_internal10MulFunctorIfEEEESt5arrayIPcLm3EEEEviT0_T1_,@function
        .size           _ZN2at6native29vectorized_elementwise_kernelILi8ENS0_13BinaryFunctorIN3c104HalfES4_S4_NS0_15binary_internal10MulFunctorIfEEEESt5arrayIPcLm3EEEEviT0_T1_,(.L_x_16527 - _ZN2at6native29vectorized_elementwise_kernelILi8ENS0_13BinaryFunctorIN3c104HalfES4_S4_NS0_15binary_internal10MulFunctorIfEEEESt5arrayIPcLm3EEEEviT0_T1_)
        .other          _ZN2at6native29vectorized_elementwise_kernelILi8ENS0_13BinaryFunctorIN3c104HalfES4_S4_NS0_15binary_internal10MulFunctorIfEEEESt5arrayIPcLm3EEEEviT0_T1_,@"STO_CUDA_ENTRY STV_DEFAULT"
_ZN2at6native29vectorized_elementwise_kernelILi8ENS0_13BinaryFunctorIN3c104HalfES4_S4_NS0_15binary_internal10MulFunctorIfEEEESt5arrayIPcLm3EEEEviT0_T1_:
.text._ZN2at6native29vectorized_elementwise_kernelILi8ENS0_13BinaryFunctorIN3c104HalfES4_S4_NS0_15binary_internal10MulFunctorIfEEEESt5arrayIPcLm3EEEEviT0_T1_:
[----:B------:R-:W-:Y:S02]  /*0000*/  MOV R1, c[0x0][0x28] ;  /* 0x00000a0000017a02 */ /* 0x000fe40000000f00 */
[----:B------:R-:W-:Y:S05]  /*0010*/  EXIT ;  /* 0x000000000000794d */ /* 0x000fea0003800000 */
.L_x_4183:
        /* <DEDUP_REMOVED lines=14> */
.L_x_16527:


//--------------------- .text._ZN2at6native18elementwise_kernelILi128ELi4EZNS0_15gpu_kernel_implINS0_13AUnaryFunctorIN3c107complexIfEES6_S6_NS0_15binary_internal10MulFunctorIS6_EEEEEEvRNS_18TensorIteratorBaseERKT_EUliE_EEviT1_ --------------------------
	.section	.text._ZN2at6native18elementwise_kernelILi128ELi4EZNS0_15gpu_kernel_implINS0_13AUnaryFunctorIN3c107complexIfEES6_S6_NS0_15binary_internal10MulFunctorIS6_EEEEEEvRNS_18TensorIteratorBaseERKT_EUliE_EEviT1_,"ax",@progbits
	.sectioninfo	@"SHI_REGISTERS=26"
	.align	128
        .global         _ZN2at6native18elementwise_kernelILi128ELi4EZNS0_15gpu_kernel_implINS0_13AUnaryFunctorIN3c107complexIfEES6_S6_NS0_15binary_internal10MulFunctorIS6_EEEEEEvRNS_18TensorIteratorBaseERKT_EUliE_EEviT1_
        .type           _ZN2at6native18elementwise_kernelILi128ELi4EZNS0_15gpu_kernel_implINS0_13AUnaryFunctorIN3c107complexIfEES6_S6_NS0_15binary_internal10MulFunctorIS6_EEEEEEvRNS_18TensorIteratorBaseERKT_EUliE_EEviT1_,@function
        .size           _ZN2at6native18elementwise_kernelILi128ELi4EZNS0_15gpu_kernel_implINS0_13AUnaryFunctorIN3c107complexIfEES6_S6_NS0_15binary_internal10MulFunctorIS6_EEEEEEvRNS_18TensorIteratorBaseERKT_EUliE_EEviT1_,(.L_x_16528 - _ZN2at6native18elementwise_kernelILi128ELi4EZNS0_15gpu_kernel_implINS0_13AUnaryFunctorIN3c107complexIfEES6_S6_NS0_15binary_internal10MulFunctorIS6_EEEEEEvRNS_18TensorIteratorBaseERKT_EUliE_EEviT1_)
        .other          _ZN2at6native18elementwise_kernelILi128ELi4EZNS0_15gpu_kernel_implINS0_13AUnaryFunctorIN3c107complexIfEES6_S6_NS0_15binary_internal10MulFunctorIS6_EEEEEEvRNS_18TensorIteratorBaseERKT_EUliE_EEviT1_,@"STO_CUDA_ENTRY STV_DEFAULT"
_ZN2at6native18elementwise_kernelILi128ELi4EZNS0_15gpu_kernel_implINS0_13AUnaryFunctorIN3c107complexIfEES6_S6_NS0_15binary_internal10MulFunctorIS6_EEEEEEvRNS_18TensorIteratorBaseERKT_EUliE_EEviT1_:
.text._ZN2at6native18elementwise_kernelILi128ELi4EZNS0_15gpu_kernel_implINS0_13AUnaryFunctorIN3c107complexIfEES6_S6_NS0_15binary_internal10MulFunctorIS6_EEEEEEvRNS_18TensorIteratorBaseERKT_EUliE_EEviT1_:
        /* <DEDUP_REMOVED lines=237> */
.L_x_4186:
[----:B------:R-:W0:Y:S01]  /*0ed0*/  LDC.U8 R3, c[0x0][0x381] ;  /* 0x0000e040ff037b82 */ /* 0x000e220000000000 */
[----:B------:R-:W-:Y:S01]  /*0ee0*/  IADD3 R16, P1, R16, c[0x0][0x360], RZ ;  /* 0x0000d80010107a10 */ /* 0x000fe20007f3e0ff */
[----:B------:R-:W-:Y:S01]  /*0ef0*/  BSSY B6, `(.L_x_4187) ;  /* 0x00000f5000067945 */ /* 0x000fe20003800000 */
        /* <DEDUP_REMOVED lines=14> */
[----:B------:R-:W2:Y:S01]  /*0fe0*/  LDG.E.S8 R2, [R4.64] ;  /* 0x0000002404027981 */ /* 0x000ea2000c1e1300 */
[----:B------:R-:W-:Y:S01]  /*0ff0*/  IMAD.MOV.U32 R3, RZ, RZ, RZ ;  /* 0x000000ffff037224 */ /* 0x000fe200078e00ff */
[----:B--2---:R-:W0:Y:S01]  /*1000*/  I2F.S16 R2, R2 ;  /* 0x0000000200027306 */ /* 0x004e220000101400 */
[----:B------:R-:W-:Y:S05]  /*1010*/  BRA `(.L_x_4193) ;  /* 0x00000e2000007947 */ /* 0x000fea0003800000 */
.L_x_4191:
[----:B------:R-:W2:Y:S01]  /*1020*/  LDG.E.U8 R2, [R4.64] ;  /* 0x0000002404027981 */ /* 0x000ea2000c1e1100 */
[----:B------:R-:W-:Y:S01]  /*1030*/  IMAD.MOV.U32 R3, RZ, RZ, RZ ;  /* 0x000000ffff037224 */ /* 0x000fe200078e00ff */
[----:B--2---:R-:W0:Y:S01]  /*1040*/  I2F.U16 R2, R2 ;  /* 0x0000000200027306 */ /* 0x004e220000101000 */
[----:B------:R-:W-:Y:S05]  /*1050*/  BRA `(.L_x_4193) ;  /* 0x00000de000007947 */ /* 0x000fea0003800000 */
.L_x_4190:
[----:B------:R-:W-:-:S13]  /*1060*/  ISETP.NE.AND P0, PT, R2, 0x2, PT ;  /* 0x000000020200780c */ /* 0x000fda0003f05270 */
[----:B------:R-:W-:Y:S05]  /*1070*/  @!P0 BRA `(.L_x_4194) ;  /* 0x000000c000008947 */ /* 0x000fea0003800000 */
[----:B------:R-:W-:-:S13]  /*1080*/  ISETP.NE.AND P0, PT, R2, 0x3, PT ;  /* 0x000000030200780c */ /* 0x000fda0003f05270 */
[----:B------:R-:W-:Y:S05]  /*1090*/  @!P0 BRA `(.L_x_4195) ;  /* 0x0000006000008947 */ /* 0x000fea0003800000 */
[----:B------:R-:W-:-:S13]  /*10a0*/  ISETP.NE.AND P0, PT, R2, 0x4, PT ;  /* 0x000000040200780c */ /* 0x000fda0003f05270 */
[----:B------:R-:W-:Y:S05]  /*10b0*/  @P0 BRA `(.L_x_4192) ;  /* 0x00000bc000000947 */ /* 0x000fea0003800000 */
[----:B------:R-:W2:Y:S01]  /*10c0*/  LDG.E.64 R4, [R4.64] ;  /* 0x0000002404047981 */ /* 0x000ea2000c1e1b00 */
[----:B------:R-:W-:Y:S01]  /*10d0*/  IMAD.MOV.U32 R3, RZ, RZ, RZ ;  /* 0x000000ffff037224 */ /* 0x000fe200078e00ff */
[----:B--2---:R0:W1:Y:S01]  /*10e0*/  I2F.S64 R2, R4 ;  /* 0x0000000400027312 */ /* 0x0040620000301400 */
[----:B------:R-:W-:Y:S05]  /*10f0*/  BRA `(.L_x_4193) ;  /* 0x00000d4000007947 */ /* 0x000fea0003800000 */
.L_x_4195:
[----:B------:R-:W2:Y:S01]  /*1100*/  LDG.E R2, [R4.64] ;  /* 0x0000002404027981 */ /* 0x000ea2000c1e1900 */
[----:B------:R-:W-:Y:S01]  /*1110*/  IMAD.MOV.U32 R3, RZ, RZ, RZ ;  /* 0x000000ffff037224 */ /* 0x000fe200078e00ff */
[----:B--2---:R-:W0:Y:S01]  /*1120*/  I2F R2, R2 ;  /* 0x0000000200027306 */ /* 0x004e220000201400 */
[----:B------:R-:W-:Y:S05]  /*1130*/  BRA `(.L_x_4193) ;  /* 0x00000d0000007947 */ /* 0x000fea0003800000 */
.L_x_4194:
[----:B------:R-:W2:Y:S01]  /*1140*/  LDG.E.U16 R2, [R4.64] ;  /* 0x0000002404027981 */ /* 0x000ea2000c1e1500 */
[----:B------:R-:W-:Y:S01]  /*1150*/  IMAD.MOV.U32 R3, RZ, RZ, RZ ;  /* 0x000000ffff037224 */ /* 0x000fe200078e00ff */
[----:B--2---:R-:W0:Y:S01]  /*1160*/  I2F.S16 R2, R2 ;  /* 0x0000000200027306 */ /* 0x004e220000101400 */
[----:B------:R-:W-:Y:S05]  /*1170*/  BRA `(.L_x_4193) ;  /* 0x00000cc000007947 */ /* 0x000fea0003800000 */
.L_x_4189:
[----:B------:R-:W-:-:S13]  /*1180*/  ISETP.GT.AND P0, PT, R2, 0x6, PT ;  /* 0x000000060200780c */ /* 0x000fda0003f04270 */
[----:B------:R-:W-:Y:S05]  /*1190*/  @P0 BRA `(.L_x_4196) ;  /* 0x000000b000000947 */ /* 0x000fea0003800000 */
[----:B------:R-:W-:-:S13]  /*11a0*/  ISETP.NE.AND P0, PT, R2, 0x5, PT ;  /* 0x000000050200780c */ /* 0x000fda0003f05270 */
[----:B------:R-:W-:Y:S05]  /*11b0*/  @!P0 BRA `(.L_x_4197) ;  /* 0x0000005000008947 */ /* 0x000fea0003800000 */
[----:B------:R-:W-:-:S13]  /*11c0*/  ISETP.NE.AND P0, PT, R2, 0x6, PT ;  /* 0x000000060200780c */ /* 0x000fda0003f05270 */
[----:B------:R-:W-:Y:S05]  /*11d0*/  @P0 BRA `(.L_x_4192) ;  /* 0x00000aa000000947 */ /* 0x000fea0003800000 */
[----:B------:R0:W5:Y:S01]  /*11e0*/  LDG.E R2, [R4.64] ;  /* 0x0000002404027981 */ /* 0x000162000c1e1900 */
[----:B------:R-:W-:Y:S01]  /*11f0*/  IMAD.MOV.U32 R3, RZ, RZ, RZ ;  /* 0x000000ffff037224 */ /* 0x000fe200078e00ff */
[----:B------:R-:W-:Y:S05]  /*1200*/  BRA `(.L_x_4193) ;  /* 0x00000c3000007947 */ /* 0x000fea0003800000 */
.L_x_4197:
[----:B------:R-:W2:Y:S01]  /*1210*/  LDG.E.U16 R2, [R4.64] ;  /* 0x0000002404027981 */ /* 0x000ea2000c1e1500 */
[----:B------:R-:W-:Y:S01]  /*1220*/  IMAD.MOV.U32 R3, RZ, RZ, RZ ;  /* 0x000000ffff037224 */ /* 0x000fe200078e00ff */
[----:B--2---:R-:W-:Y:S01]  /*1230*/  HADD2.F32 R2, -RZ, R2.H0_H0 ;  /* 0x20000002ff027230 */ /* 0x004fe20000004100 */
[----:B------:R-:W-:Y:S05]  /*1240*/  BRA `(.L_x_4193) ;  /* 0x00000bf000007947 */ /* 0x000fea0003800000 */
.L_x_4196:
[----:B------:R-:W-:-:S13]  /*1250*/  ISETP.NE.AND P0, PT, R2, 0x7, PT ;  /* 0x000000070200780c */ /* 0x000fda0003f05270 */
[----:B------:R-:W-:Y:S05]  /*1260*/  @!P0 BRA `(.L_x_4198) ;  /* 0x000000a000008947 */ /* 0x000fea0003800000 */
[----:B------:R-:W-:-:S13]  /*1270*/  ISETP.NE.AND P0, PT, R2, 0x8, PT ;  /* 0x000000080200780c */ /* 0x000fda0003f05270 */
[----:B------:R-:W-:Y:S05]  /*1280*/  @!P0 BRA `(.L_x_4199) ;  /* 0x0000004000008947 */ /* 0x000fea0003800000 */
[----:B------:R-:W-:-:S13]  /*1290*/  ISETP.NE.AND P0, PT, R2, 0x9, PT ;  /* 0x000000090200780c */ /* 0x000fda0003f05270 */
[----:B------:R-:W-:Y:S05]  /*12a0*/  @P0 BRA `(.L_x_4192) ;  /* 0x000009d000000947 */ /* 0x000fea0003800000 */
[----:B------:R0:W5:Y:S01]  /*12b0*/  LDG.E.64 R2, [R4.64] ;  /* 0x0000002404027981 */ /* 0x000162000c1e1b00 */
[----:B------:R-:W-:Y:S05]  /*12c0*/  BRA `(.L_x_4193) ;  /* 0x00000b7000007947 */ /* 0x000fea0003800000 */
.L_x_4199:
[----:B------:R-:W2:Y:S02]  /*12d0*/  LDG.E R2, [R4.64] ;  /* 0x0000002404027981 */ /* 0x000ea4000c1e1900 */
[--C-:B--2---:R-:W-:Y:S02]  /*12e0*/  HADD2.F32 R3, -RZ, R2.reuse.H1_H1 ;  /* 0x30000002ff037230 */ /* 0x104fe40000004100 */
[----:B------:R-:W-:Y:S01]  /*12f0*/  HADD2.F32 R2, -RZ, R2.H0_H0 ;  /* 0x20000002ff027230 */ /* 0x000fe20000004100 */
[----:B------:R-:W-:Y:S05]  /*1300*/  BRA `(.L_x_4193) ;  /* 0x00000b3000007947 */ /* 0x000fea0003800000 */
.L_x_4198:
[----:B------:R-:W2:Y:S01]  /*1310*/  LDG.E.64 R4, [R4.64] ;  /* 0x0000002404047981 */ /* 0x000ea2000c1e1b00 */
[----:B------:R-:W-:Y:S01]  /*1320*/  IMAD.MOV.U32 R3, RZ, RZ, RZ ;  /* 0x000000ffff037224 */ /* 0x000fe200078e00ff */
[----:B--2---:R-:W0:Y:S01]  /*1330*/  F2F.F32.F64 R2, R4 ;  /* 0x0000000400027310 */ /* 0x004e220000301000 */
[----:B------:R-:W0:-:S14]  /*1340*/  DSETP.GEU.AND P0, PT, |R4|, c[0x2][0x0], PT ;  /* 0x008000000400762a */ /* 0x000e1c0003f0e200 */
[----:B0-----:R-:W-:Y:S01]  /*1350*/  @!P0 FMUL R2, R2, 1.175494350822287508e-38 ;  /* 0x0080000002028820 */ /* 0x001fe20000400000 */
[----:B------:R-:W-:Y:S05]  /*1360*/  BRA `(.L_x_4193) ;  /* 0x00000ad000007947 */ /* 0x000fea0003800000 */
.L_x_4188:
        /* <DEDUP_REMOVED lines=8> */
[----:B------:R-:W2:Y:S01]  /*13f0*/  LDG.E.U8 R4, [R4.64] ;  /* 0x0000002404047981 */ /* 0x000ea2000c1e1100 */
[----:B------:R-:W-:Y:S01]  /*1400*/  IMAD.MOV.U32 R3, RZ, RZ, RZ ;  /* 0x000000ffff037224 */ /* 0x000fe200078e00ff */
[----:B--2---:R-:W-:-:S04]  /*1410*/  ISETP.NE.AND P0, PT, R4, RZ, PT ;  /* 0x000000ff0400720c */ /* 0x004fc80003f05270 */
[----:B------:R-:W-:Y:S01]  /*1420*/  FSEL R2, RZ, 1, !P0 ;  /* 0x3f800000ff027808 */ /* 0x000fe20004000000 */
[----:B------:R-:W-:Y:S05]  /*1430*/  BRA `(.L_x_4193) ;  /* 0x00000a0000007947 */ /* 0x000fea0003800000 */
.L_x_4202:
[----:B------:R-:W2:Y:S02]  /*1440*/  LDG.E.128 R4, [R4.64] ;  /* 0x0000002404047981 */ /* 0x000ea4000c1e1d00 */
[----:B--2---:R-:W0:Y:S01]  /*1450*/  F2F.F32.F64 R3, R6 ;  /* 0x0000000600037310 */ /* 0x004e220000301000 */
[----:B------:R-:W0:-:S04]  /*1460*/  DSETP.GEU.AND P0, PT, |R6|, c[0x2][0x0], PT ;  /* 0x008000000600762a */ /* 0x000e080003f0e200 */
[----:B------:R-:W1:-:S03]  /*1470*/  DSETP.GEU.AND P1, PT, |R4|, c[0x2][0x0], PT ;  /* 0x008000000400762a */ /* 0x000e460003f2e200 */
[----:B------:R-:W1:Y:S07]  /*1480*/  F2F.F32.F64 R2, R4 ;  /* 0x0000000400027310 */ /* 0x000e6e0000301000 */
[----:B0-----:R-:W-:-:S04]  /*1490*/  @!P0 FMUL R3, R3, 1.175494350822287508e-38 ;  /* 0x0080000003038820 */ /* 0x001fc80000400000 */
[----:B-1----:R-:W-:Y:S01]  /*14a0*/  @!P1 FMUL R2, R2, 1.175494350822287508e-38 ;  /* 0x0080000002029820 */ /* 0x002fe20000400000 */
[----:B------:R-:W-:Y:S05]  /*14b0*/  BRA `(.L_x_4193) ;  /* 0x0000098000007947 */ /* 0x000fea0003800000 */
.L_x_4201:
        /* <DEDUP_REMOVED lines=23> */
[----:B------:R-:W-:Y:S01]  /*1630*/  LOP3.LUT R5, R6, R3, RZ, 0x30, !PT ;  /* 0x0000000306057212 */ /* 0x000fe200078e30ff */
[----:B------:R-:W-:-:S03]  /*1640*/  IMAD.MOV.U32 R3, RZ, RZ, RZ ;  /* 0x000000ffff037224 */ /* 0x000fc600078e00ff */
[----:B------:R-:W-:Y:S01]  /*1650*/  LOP3.LUT R2, R5, 0x80000000, R2, 0xf8, !PT ;  /* 0x8000000005027812 */ /* 0x000fe200078ef802 */
[----:B------:R-:W-:Y:S05]  /*1660*/  BRA `(.L_x_4193) ;  /* 0x000007d000007947 */ /* 0x000fea0003800000 */
.L_x_4204:
[----:B------:R-:W2:Y:S01]  /*1670*/  LDG.E.U8 R4, [R4.64] ;  /* 0x0000002404047981 */ /* 0x000ea2000c1e1100 */
[----:B------:R-:W-:Y:S02]  /*1680*/  IMAD.MOV.U32 R3, RZ, RZ, RZ ;  /* 0x000000ffff037224 */ /* 0x000fe400078e00ff */
        /* <DEDUP_REMOVED lines=10> */
[----:B------:R-:W-:Y:S01]  /*1730*/  LOP3.LUT R2, R2, 0x80000000, R7, 0xf8, !PT ;  /* 0x8000000002027812 */ /* 0x000fe200078ef807 */
[----:B------:R-:W-:Y:S05]  /*1740*/  BRA `(.L_x_4193) ;  /* 0x000006f000007947 */ /* 0x000fea0003800000 */
.L_x_4203:
[----:B------:R-:W2:Y:S01]  /*1750*/  LDG.E.U16 R2, [R4.64] ;  /* 0x0000002404027981 */ /* 0x000ea2000c1e1500 */
[----:B------:R-:W-:Y:S01]  /*1760*/  IMAD.MOV.U32 R3, RZ, RZ, RZ ;  /* 0x000000ffff037224 */ /* 0x000fe200078e00ff */
[----:B--2---:R-:W-:Y:S01]  /*1770*/  PRMT R2, RZ, 0x5410, R2 ;  /* 0x00005410ff027816 */ /* 0x004fe20000000002 */
[----:B------:R-:W-:Y:S05]  /*1780*/  BRA `(.L_x_4193) ;  /* 0x000006b000007947 */ /* 0x000fea0003800000 */
.L_x_4200:
        /* <DEDUP_REMOVED lines=8> */
[----:B------:R-:W2:Y:S01]  /*1810*/  LDG.E.U16 R2, [R4.64] ;  /* 0x0000002404027981 */ /* 0x000ea2000c1e1500 */
[----:B------:R-:W-:Y:S01]  /*1820*/  IMAD.MOV.U32 R3, RZ, RZ, RZ ;  /* 0x000000ffff037224 */ /* 0x000fe200078e00ff */
[----:B--2---:R-:W0:Y:S01]  /*1830*/  I2F.U16 R2, R2 ;  /* 0x0000000200027306 */ /* 0x004e220000101000 */
[----:B------:R-:W-:Y:S05]  /*1840*/  BRA `(.L_x_4193) ;  /* 0x000005f000007947 */ /* 0x000fea0003800000 */
.L_x_4207:
[----:B------:R-:W2:Y:S01]  /*1850*/  LDG.E.U8 R5, [R4.64] ;  /* 0x0000002404057981 */ /* 0x000ea2000c1e1100 */
[----:B------:R-:W-:Y:S01]  /*1860*/  CS2R R2, SRZ ;  /* 0x0000000000027805 */ /* 0x000fe2000001ff00 */
        /* <DEDUP_REMOVED lines=18> */
.L_x_4209:
[----:B------:R-:W-:Y:S05]  /*1990*/  BSYNC B0 ;  /* 0x0000000000007941 */ /* 0x000fea0003800000 */
.L_x_4208:
[----:B------:R-:W-:Y:S01]  /*19a0*/  IMAD.SHL.U32 R2, R2, 0x100000, RZ ;  /* 0x0010000002027824 */ /* 0x000fe200078e00ff */
[----:B------:R-:W-:-:S04]  /*19b0*/  LEA R5, R0, 0x3b800000, 0x17 ;  /* 0x3b80000000057811 */ /* 0x000fc800078eb8ff */
[----:B------:R-:W-:Y:S01]  /*19c0*/  LOP3.LUT R2, R5, R2, R6, 0xfe, !PT ;  /* 0x0000000205027212 */ /* 0x000fe200078efe06 */
[----:B------:R-:W-:Y:S05]  /*19d0*/  BRA `(.L_x_4193) ;  /* 0x0000046000007947 */ /* 0x000fea0003800000 */
.L_x_4206:
        /* <DEDUP_REMOVED lines=20> */
.L_x_4211:
[----:B------:R-:W-:Y:S05]  /*1b20*/  BSYNC B0 ;  /* 0x0000000000007941 */ /* 0x000fea0003800000 */
.L_x_4210:
[----:B------:R-:W-:Y:S01]  /*1b30*/  IMAD.SHL.U32 R2, R2, 0x200000, RZ ;  /* 0x0020000002027824 */ /* 0x000fe200078e00ff */
[----:B------:R-:W-:-:S04]  /*1b40*/  LEA R5, R0, 0x37800000, 0x17 ;  /* 0x3780000000057811 */ /* 0x000fc800078eb8ff */
[----:B------:R-:W-:Y:S01]  /*1b50*/  LOP3.LUT R2, R5, R2, R6, 0xfe, !PT ;  /* 0x0000000205027212 */ /* 0x000fe200078efe06 */
[----:B------:R-:W-:Y:S05]  /*1b60*/  BRA `(.L_x_4193) ;  /* 0x000002d000007947 */ /* 0x000fea0003800000 */
.L_x_4205:
        /* <DEDUP_REMOVED lines=14> */
.L_x_4215:
[----:B------:R-:W-:Y:S05]  /*1c50*/  BSYNC B0 ;  /* 0x0000000000007941 */ /* 0x000fea0003800000 */
.L_x_4214:
[----:B------:R-:W-:Y:S01]  /*1c60*/  IMAD.MOV.U32 R3, RZ, RZ, RZ ;  /* 0x000000ffff037224 */ /* 0x000fe200078e00ff */
[----:B------:R-:W-:Y:S05]  /*1c70*/  BRA `(.L_x_4193) ;  /* 0x000001c000007947 */ /* 0x000fea0003800000 */
.L_x_4192:
        /* <DEDUP_REMOVED lines=19> */
[----:B------:R-:W-:Y:S01]  /*1db0*/  CS2R R2, SRZ ;  /* 0x0000000000027805 */ /* 0x000fe2000001ff00 */
[----:B------:R-:W-:Y:S05]  /*1dc0*/  BRA `(.L_x_4193) ;  /* 0x0000007000007947 */ /* 0x000fea0003800000 */
.L_x_4213:
[----:B------:R-:W2:Y:S01]  /*1dd0*/  LDG.E.64 R4, [R4.64] ;  /* 0x0000002404047981 */ /* 0x000ea2000c1e1b00 */
[----:B------:R-:W-:Y:S01]  /*1de0*/  IMAD.MOV.U32 R3, RZ, RZ, RZ ;  /* 0x000000ffff037224 */ /* 0x000fe200078e00ff */
[----:B--2---:R0:W1:Y:S01]  /*1df0*/  I2F.U64 R2, R4 ;  /* 0x0000000400027312 */ /* 0x0040620000301000 */
[----:B------:R-:W-:Y:S05]  /*1e00*/  BRA `(.L_x_4193) ;  /* 0x0000003000007947 */ /* 0x000fea0003800000 */
.L_x_4212:
[----:B------:R-:W2:Y:S01]  /*1e10*/  LDG.E R2, [R4.64] ;  /* 0x0000002404027981 */ /* 0x000ea2000c1e1900 */
[----:B------:R-:W-:Y:S01]  /*1e20*/  IMAD.MOV.U32 R3, RZ, RZ, RZ ;  /* 0x000000ffff037224 */ /* 0x000fe200078e00ff */
[----:B--2---:R-:W0:Y:S06]  /*1e30*/  I2F.U32 R2, R2 ;  /* 0x0000000200027306 */ /* 0x004e2c0000201000 */
.L_x_4193:
[----:B------:R-:W-:Y:S05]  /*1e40*/  BSYNC B6 ;  /* 0x0000000000067941 */ /* 0x000fea0003800000 */
.L_x_4187:
[----:B------:R-:W2:Y:S01]  /*1e50*/  LDC.U8 R6, c[0x0][0x380] ;  /* 0x0000e000ff067b82 */ /* 0x000ea20000000000 */
[----:B0----5:R-:W-:Y:S02]  /*1e60*/  FMUL.FTZ R5, R3, c[0x0][0x37c] ;  /* 0x0000df0003057a20 */ /* 0x021fe40000410000 */
[C---:B-1----:R-:W-:Y:S02]  /*1e70*/  FMUL.FTZ R0, R2.reuse, c[0x0][0x37c] ;  /* 0x0000df0002007a20 */ /* 0x042fe40000410000 */
[----:B------:R-:W-:-:S02]  /*1e80*/  FFMA.FTZ R2, R2, c[0x0][0x378], -R5 ;  /* 0x0000de0002027a23 */ /* 0x000fc40000010805 */
[----:B------:R-:W-:Y:S01]  /*1e90*/  FFMA.FTZ R3, R3, c[0x0][0x378], R0 ;  /* 0x0000de0003037a23 */ /* 0x000fe20000010000 */
[----:B--2---:R-:W-:-:S04]  /*1ea0*/  PRMT R4, R6, 0x9910, RZ ;  /* 0x0000991006047816 */ /* 0x004fc800000000ff */
        /* <DEDUP_REMOVED lines=10> */
[----:B------:R-:W0:Y:S02]  /*1f50*/  F2I.FTZ.TRUNC.NTZ R3, R2 ;  /* 0x0000000200037305 */ /* 0x000e24000021f100 */
[----:B0-----:R0:W-:Y:S01]  /*1f60*/  STG.E.U8 [R16.64], R3 ;  /* 0x0000000310007986 */ /* 0x0011e2000c101124 */
[----:B------:R-:W-:Y:S05]  /*1f70*/  BRA `(.L_x_4221) ;  /* 0x00000d8000007947 */ /* 0x000fea0003800000 */
.L_x_4219:
[----:B------:R-:W0:Y:S02]  /*1f80*/  F2I.S64.TRUNC R2, R2 ;  /* 0x0000000200027311 */ /* 0x000e24000020d900 */
[----:B0-----:R-:W-:-:S05]  /*1f90*/  IMAD.MOV.U32 R5, RZ, RZ, R2 ;  /* 0x000000ffff057224 */ /* 0x001fca00078e0002 */
[----:B------:R0:W-:Y:S01]  /*1fa0*/  STG.E.U8 [R16.64], R5 ;  /* 0x0000000510007986 */ /* 0x0001e2000c101124 */
[----:B------:R-:W-:Y:S05]  /*1fb0*/  BRA `(.L_x_4221) ;  /* 0x00000d4000007947 */ /* 0x000fea0003800000 */
.L_x_4218:
[----:B------:R-:W-:-:S13]  /*1fc0*/  ISETP.NE.AND P0, PT, R4, 0x2, PT ;  /* 0x000000020400780c */ /* 0x000fda0003f05270 */
[----:B------:R-:W-:Y:S05]  /*1fd0*/  @!P0 BRA `(.L_x_4222) ;  /* 0x000000a000008947 */ /* 0x000fea0003800000 */
[----:B------:R-:W-:-:S13]  /*1fe0*/  ISETP.NE.AND P0, PT, R4, 0x3, PT ;  /* 0x000000030400780c */ /* 0x000fda0003f05270 */
[----:B------:R-:W-:Y:S05]  /*1ff0*/  @!P0 BRA `(.L_x_4223) ;  /* 0x0000005000008947 */ /* 0x000fea0003800000 */
[----:B------:R-:W-:-:S13]  /*2000*/  ISETP.NE.AND P0, PT, R4, 0x4, PT ;  /* 0x000000040400780c */ /* 0x000fda0003f05270 */
[----:B------:R-:W-:Y:S05]  /*2010*/  @P0 BRA `(.L_x_4220) ;  /* 0x00000b5000000947 */ /* 0x000fea0003800000 */
[----:B------:R-:W0:Y:S02]  /*2020*/  F2I.S64.TRUNC R2, R2 ;  /* 0x0000000200027311 */ /* 0x000e24000020d900 */
[----:B0-----:R0:W-:Y:S01]  /*2030*/  STG.E.64 [R16.64], R2 ;  /* 0x0000000210007986 */ /* 0x0011e2000c101b24 */
[----:B------:R-:W-:Y:S05]  /*2040*/  BRA `(.L_x_4221) ;  /* 0x00000cb000007947 */ /* 0x000fea0003800000 */
.L_x_4223:
[----:B------:R-:W0:Y:S02]  /*2050*/  F2I.FTZ.TRUNC.NTZ R3, R2 ;  /* 0x0000000200037305 */ /* 0x000e24000021f100 */
[----:B0-----:R0:W-:Y:S01]  /*2060*/  STG.E [R16.64], R3 ;  /* 0x0000000310007986 */ /* 0x0011e2000c101924 */
[----:B------:R-:W-:Y:S05]  /*2070*/  BRA `(.L_x_4221) ;  /* 0x00000c8000007947 */ /* 0x000fea0003800000 */
.L_x_4222:
[----:B------:R-:W0:Y:S02]  /*2080*/  F2I.FTZ.TRUNC.NTZ R3, R2 ;  /* 0x0000000200037305 */ /* 0x000e24000021f100 */
[----:B0-----:R0:W-:Y:S01]  /*2090*/  STG.E.U16 [R16.64], R3 ;  /* 0x0000000310007986 */ /* 0x0011e2000c101524 */
[----:B------:R-:W-:Y:S05]  /*20a0*/  BRA `(.L_x_4221) ;  /* 0x00000c5000007947 */ /* 0x000fea0003800000 */
.L_x_4217:
[----:B------:R-:W-:-:S13]  /*20b0*/  ISETP.GT.AND P0, PT, R4, 0x6, PT ;  /* 0x000000060400780c */ /* 0x000fda0003f04270 */
[----:B------:R-:W-:Y:S05]  /*20c0*/  @P0 BRA `(.L_x_4224) ;  /* 0x0000009000000947 */ /* 0x000fea0003800000 */
[----:B------:R-:W-:-:S13]  /*20d0*/  ISETP.NE.AND P0, PT, R4, 0x5, PT ;  /* 0x000000050400780c */ /* 0x000fda0003f05270 */
[----:B------:R-:W-:Y:S05]  /*20e0*/  @!P0 BRA `(.L_x_4225) ;  /* 0x0000004000008947 */ /* 0x000fea0003800000 */
[----:B------:R-:W-:-:S13]  /*20f0*/  ISETP.NE.AND P0, PT, R4, 0x6, PT ;  /* 0x000000060400780c */ /* 0x000fda0003f05270 */
[----:B------:R-:W-:Y:S05]  /*2100*/  @P0 BRA `(.L_x_4220) ;  /* 0x00000a6000000947 */ /* 0x000fea0003800000 */
[----:B------:R0:W-:Y:S01]  /*2110*/  STG.E [R16.64], R2 ;  /* 0x0000000210007986 */ /* 0x0001e2000c101924 */
[----:B------:R-:W-:Y:S05]  /*2120*/  BRA `(.L_x_4221) ;  /* 0x00000bd000007947 */ /* 0x000fea0003800000 */
.L_x_4225:
[----:B------:R-:W-:-:S05]  /*2130*/  F2FP.PACK_AB R2, RZ, R2 ;  /* 0x00000002ff02723e */ /* 0x000fca00000000ff */
[----:B------:R0:W-:Y:S01]  /*2140*/  STG.E.U16 [R16.64], R2 ;  /* 0x0000000210007986 */ /* 0x0001e2000c101524 */
[----:B------:R-:W-:Y:S05]  /*2150*/  BRA `(.L_x_4221) ;  /* 0x00000ba000007947 */ /* 0x000fea0003800000 */
.L_x_4224:
[----:B------:R-:W-:-:S13]  /*2160*/  ISETP.NE.AND P0, PT, R4, 0x7, PT ;  /* 0x000000070400780c */ /* 0x000fda0003f05270 */
[----:B------:R-:W-:Y:S05]  /*2170*/  @!P0 BRA `(.L_x_4226) ;  /* 0x0000009000008947 */ /* 0x000fea0003800000 */
[----:B------:R-:W-:-:S13]  /*2180*/  ISETP.NE.AND P0, PT, R4, 0x8, PT ;  /* 0x000000080400780c */ /* 0x000fda0003f05270 */
[----:B------:R-:W-:Y:S05]  /*2190*/  @!P0 BRA `(.L_x_4227) ;  /* 0x0000004000008947 */ /* 0x000fea0003800000 */
[----:B------:R-:W-:-:S13]  /*21a0*/  ISETP.NE.AND P0, PT, R4, 0x9, PT ;  /* 0x000000090400780c */ /* 0x000fda0003f05270 */
[----:B------:R-:W-:Y:S05]  /*21b0*/  @P0 BRA `(.L_x_4220) ;  /* 0x000009b000000947 */ /* 0x000fea0003800000 */
[----:B------:R0:W-:Y:S01]  /*21c0*/  STG.E.64 [R16.64], R2 ;  /* 0x0000000210007986 */ /* 0x0001e2000c101b24 */
[----:B------:R-:W-:Y:S05]  /*21d0*/  BRA `(.L_x_4221) ;  /* 0x00000b2000007947 */ /* 0x000fea0003800000 */
.L_x_4227:
[----:B------:R-:W-:-:S05]  /*21e0*/  F2FP.PACK_AB R3, R3, R2 ;  /* 0x000000020303723e */ /* 0x000fca00000000ff */
[----:B------:R0:W-:Y:S01]  /*21f0*/  STG.E [R16.64], R3 ;  /* 0x0000000310007986 */ /* 0x0001e2000c101924 */
[----:B------:R-:W-:Y:S05]  /*2200*/  BRA `(.L_x_4221) ;  /* 0x00000af000007947 */ /* 0x000fea0003800000 */
.L_x_4226:
[----:B------:R-:W-:-:S06]  /*2210*/  FMUL.FTZ R2, R2, 1 ;  /* 0x3f80000002027820 */ /* 0x000fcc0000410000 */
[----:B------:R-:W0:Y:S02]  /*2220*/  F2F.F64.F32 R2, R2 ;  /* 0x0000000200027310 */ /* 0x000e240000201800 */
[----:B0-----:R0:W-:Y:S01]  /*2230*/  STG.E.64 [R16.64], R2 ;  /* 0x0000000210007986 */ /* 0x0011e2000c101b24 */
[----:B------:R-:W-:Y:S05]  /*2240*/  BRA `(.L_x_4221) ;  /* 0x00000ab000007947 */ /* 0x000fea0003800000 */
.L_x_4216:
        /* <DEDUP_REMOVED lines=8> */
[----:B------:R-:W-:Y:S02]  /*22d0*/  FSETP.NEU.FTZ.AND P0, PT, R2, RZ, PT ;  /* 0x000000ff0200720b */ /* 0x000fe40003f1d000 */
[----:B------:R-:W-:-:S04]  /*22e0*/  FSETP.NEU.FTZ.AND P1, PT, R3, RZ, PT ;  /* 0x000000ff0300720b */ /* 0x000fc80003f3d000 */
[----:B------:R-:W-:-:S04]  /*22f0*/  PLOP3.LUT P0, PT, P0, P1, PT, 0xa8, 0x0 ;  /* 0x000000000000781c */ /* 0x000fc80000703570 */
[----:B------:R-:W-:-:S05]  /*2300*/  SEL R3, RZ, 0x1, !P0 ;  /* 0x00000001ff037807 */ /* 0x000fca0004000000 */
[----:B------:R0:W-:Y:S01]  /*2310*/  STG.E.U8 [R16.64], R3 ;  /* 0x0000000310007986 */ /* 0x0001e2000c101124 */
[----:B------:R-:W-:Y:S05]  /*2320*/  BRA `(.L_x_4221) ;  /* 0x000009d000007947 */ /* 0x000fea0003800000 */
.L_x_4230:
[----:B------:R-:W-:Y:S02]  /*2330*/  FMUL.FTZ R6, R3, 1 ;  /* 0x3f80000003067820 */ /* 0x000fe40000410000 */
[----:B------:R-:W-:-:S04]  /*2340*/  FMUL.FTZ R4, R2, 1 ;  /* 0x3f80000002047820 */ /* 0x000fc80000410000 */
[----:B------:R-:W-:Y:S08]  /*2350*/  F2F.F64.F32 R6, R6 ;  /* 0x0000000600067310 */ /* 0x000ff00000201800 */
[----:B------:R-:W0:Y:S02]  /*2360*/  F2F.F64.F32 R4, R4 ;  /* 0x0000000400047310 */ /* 0x000e240000201800 */
[----:B0-----:R0:W-:Y:S01]  /*2370*/  STG.E.128 [R16.64], R4 ;  /* 0x0000000410007986 */ /* 0x0011e2000c101d24 */
[----:B------:R-:W-:Y:S05]  /*2380*/  BRA `(.L_x_4221) ;  /* 0x0000097000007947 */ /* 0x000fea0003800000 */
.L_x_4229:
[----:B------:R-:W-:-:S13]  /*2390*/  ISETP.NE.AND P0, PT, R4, 0xf, PT ;  /* 0x0000000f0400780c */ /* 0x000fda0003f05270 */
[----:B------:R-:W-:Y:S05]  /*23a0*/  @!P0 BRA `(.L_x_4231) ;  /* 0x000002b000008947 */ /* 0x000fea0003800000 */
[----:B------:R-:W-:-:S13]  /*23b0*/  ISETP.NE.AND P0, PT, R4, 0x17, PT ;  /* 0x000000170400780c */ /* 0x000fda0003f05270 */
[----:B------:R-:W-:Y:S05]  /*23c0*/  @!P0 BRA `(.L_x_4232) ;  /* 0x0000014000008947 */ /* 0x000fea0003800000 */
[----:B------:R-:W-:-:S13]  /*23d0*/  ISETP.NE.AND P0, PT, R4, 0x18, PT ;  /* 0x000000180400780c */ /* 0x000fda0003f05270 */
[----:B------:R-:W-:Y:S05]  /*23e0*/  @P0 BRA `(.L_x_4220) ;  /* 0x0000078000000947 */ /* 0x000fea0003800000 */
[C---:B------:R-:W-:Y:S01]  /*23f0*/  LOP3.LUT R4, R2.reuse, 0x7fffffff, RZ, 0xc0, !PT ;  /* 0x7fffffff02047812 */ /* 0x040fe200078ec0ff */
[----:B------:R-:W-:Y:S01]  /*2400*/  BSSY B0, `(.L_x_4233) ;  /* 0x000000d000007945 */ /* 0x000fe20003800000 */
        /* <DEDUP_REMOVED lines=12> */
.L_x_4234:
[----:B------:R-:W-:Y:S05]  /*24d0*/  BSYNC B0 ;  /* 0x0000000000007941 */ /* 0x000fea0003800000 */
.L_x_4233:
[----:B------:R-:W-:-:S05]  /*24e0*/  LOP3.LUT R5, R0, R5, RZ, 0xfc, !PT ;  /* 0x0000000500057212 */ /* 0x000fca00078efcff */
[----:B------:R0:W-:Y:S01]  /*24f0*/  STG.E.U8 [R16.64], R5 ;  /* 0x0000000510007986 */ /* 0x0001e2000c101124 */
[----:B------:R-:W-:Y:S05]  /*2500*/  BRA `(.L_x_4221) ;  /* 0x000007f000007947 */ /* 0x000fea0003800000 */
.L_x_4232:
[----:B------:R-:W-:Y:S01]  /*2510*/  LOP3.LUT R4, R2, 0x7fffffff, RZ, 0xc0, !PT ;  /* 0x7fffffff02047812 */ /* 0x000fe200078ec0ff */
[----:B------:R-:W-:Y:S03]  /*2520*/  BSSY B0, `(.L_x_4235) ;  /* 0x000000e000007945 */ /* 0x000fe60003800000 */
[----:B------:R-:W-:-:S13]  /*2530*/  ISETP.GT.U32.AND P0, PT, R4, 0x477fffff, PT ;  /* 0x477fffff0400780c */ /* 0x000fda0003f04070 */
[----:B------:R-:W-:Y:S05]  /*2540*/  @P0 BRA `(.L_x_4236) ;  /* 0x0000008000000947 */ /* 0x000fea0003800000 */
[----:B------:R-:W-:-:S13]  /*2550*/  ISETP.GE.U32.AND P0, PT, R4, 0x38800000, PT ;  /* 0x388000000400780c */ /* 0x000fda0003f06070 */
[----:B------:R-:W-:-:S04]  /*2560*/  @P0 SHF.R.U32.HI R0, RZ, 0x15, R2 ;  /* 0x00000015ff000819 */ /* 0x000fc80000011602 */
[----:B------:R-:W-:-:S04]  /*2570*/  @P0 LOP3.LUT R3, R0, 0x1, RZ, 0xc0, !PT ;  /* 0x0000000100030812 */ /* 0x000fc800078ec0ff */
[----:B------:R-:W-:Y:S01]  /*2580*/  @P0 IADD3 R0, R2, 0x80fffff, R3 ;  /* 0x080fffff02000810 */ /* 0x000fe20007ffe003 */
[----:B------:R-:W-:-:S03]  /*2590*/  @!P0 FADD.FTZ R3, R4, 128 ;  /* 0x4300000004038421 */ /* 0x000fc60000010000 */
[----:B------:R-:W-:Y:S02]  /*25a0*/  @P0 SHF.R.U32.HI R0, RZ, 0x15, R0 ;  /* 0x00000015ff000819 */ /* 0x000fe40000011600 */
[----:B------:R-:W-:Y:S01]  /*25b0*/  @!P0 IADD3 R0, R3, -0x43000000, RZ ;  /* 0xbd00000003008810 */ /* 0x000fe20007ffe0ff */
[----:B------:R-:W-:Y:S05]  /*25c0*/  BRA `(.L_x_4237) ;  /* 0x0000003000007947 */ /* 0x000fea0003800000 */
.L_x_4236:
[----:B------:R-:W-:Y:S01]  /*25d0*/  IMAD.MOV.U32 R0, RZ, RZ, 0x7f ;  /* 0x0000007fff007424 */ /* 0x000fe200078e00ff */
[----:B------:R-:W-:-:S04]  /*25e0*/  ISETP.GT.U32.AND P0, PT, R4, 0x7f800000, PT ;  /* 0x7f8000000400780c */ /* 0x000fc80003f04070 */
[----:B------:R-:W-:-:S04]  /*25f0*/  SEL R0, R0, 0x7c, P0 ;  /* 0x0000007c00007807 */ /* 0x000fc80000000000 */
.L_x_4237:
[----:B------:R-:W-:Y:S05]  /*2600*/  BSYNC B0 ;  /* 0x0000000000007941 */ /* 0x000fea0003800000 */
.L_x_4235:
[----:B------:R-:W-:-:S04]  /*2610*/  LOP3.LUT R2, R2, 0x80000000, RZ, 0xc0, !PT ;  /* 0x8000000002027812 */ /* 0x000fc800078ec0ff */
[----:B------:R-:W-:-:S04]  /*2620*/  SHF.R.U32.HI R3, RZ, 0x18, R2 ;  /* 0x00000018ff037819 */ /* 0x000fc80000011602 */
[----:B------:R-:W-:-:S05]  /*2630*/  LOP3.LUT R3, R0, R3, RZ, 0xfc, !PT ;  /* 0x0000000300037212 */ /* 0x000fca00078efcff */
[----:B------:R0:W-:Y:S01]  /*2640*/  STG.E.U8 [R16.64], R3 ;  /* 0x0000000310007986 */ /* 0x0001e2000c101124 */
[----:B------:R-:W-:Y:S05]  /*2650*/  BRA `(.L_x_4221) ;  /* 0x000006a000007947 */ /* 0x000fea0003800000 */
.L_x_4231:
[----:B------:R-:W-:-:S05]  /*2660*/  F2FP.BF16.PACK_AB R2, RZ, R2 ;  /* 0x00000002ff02723e */ /* 0x000fca00000010ff */
[----:B------:R0:W-:Y:S01]  /*2670*/  STG.E.U16 [R16.64], R2 ;  /* 0x0000000210007986 */ /* 0x0001e2000c101524 */
[----:B------:R-:W-:Y:S05]  /*2680*/  BRA `(.L_x_4221) ;  /* 0x0000067000007947 */ /* 0x000fea0003800000 */
.L_x_4228:
        /* <DEDUP_REMOVED lines=8> */
[----:B------:R-:W0:Y:S02]  /*2710*/  F2I.FTZ.U32.TRUNC.NTZ R3, R2 ;  /* 0x0000000200037305 */ /* 0x000e24000021f000 */
[----:B0-----:R0:W-:Y:S01]  /*2720*/  STG.E.U16 [R16.64], R3 ;  /* 0x0000000310007986 */ /* 0x0011e2000c101524 */
[----:B------:R-:W-:Y:S05]  /*2730*/  BRA `(.L_x_4221) ;  /* 0x000005c000007947 */ /* 0x000fea0003800000 */
.L_x_4240:
[----:B------:R-:W-:Y:S01]  /*2740*/  LOP3.LUT R3, R2, 0x7fffffff, RZ, 0xc0, !PT ;  /* 0x7fffffff02037812 */ /* 0x000fe200078ec0ff */
[----:B------:R-:W-:Y:S01]  /*2750*/  BSSY B0, `(.L_x_4241) ;  /* 0x0000013000007945 */ /* 0x000fe20003800000 */
[----:B------:R-:W-:Y:S02]  /*2760*/  IMAD.MOV.U32 R8, RZ, RZ, 0x80 ;  /* 0x00000080ff087424 */ /* 0x000fe400078e00ff */
        /* <DEDUP_REMOVED lines=13> */
.L_x_4243:
[----:B------:R-:W-:-:S04]  /*2840*/  LOP3.LUT R2, R2, 0x80000000, RZ, 0xc0, !PT ;  /* 0x8000000002027812 */ /* 0x000fc800078ec0ff */
[----:B------:R-:W-:-:S04]  /*2850*/  SHF.R.U32.HI R3, RZ, 0x18, R2 ;  /* 0x00000018ff037819 */ /* 0x000fc80000011602 */
[----:B------:R-:W-:-:S04]  /*2860*/  LOP3.LUT R0, R0, R3, RZ, 0xfc, !PT ;  /* 0x0000000300007212 */ /* 0x000fc800078efcff */
[----:B------:R-:W-:Y:S02]  /*2870*/  PRMT R8, R0, 0x7610, R8 ;  /* 0x0000761000087816 */ /* 0x000fe40000000008 */
.L_x_4242:
[----:B------:R-:W-:Y:S05]  /*2880*/  BSYNC B0 ;  /* 0x0000000000007941 */ /* 0x000fea0003800000 */
.L_x_4241:
[----:B------:R0:W-:Y:S01]  /*2890*/  STG.E.U8 [R16.64], R8 ;  /* 0x0000000810007986 */ /* 0x0001e2000c101124 */
[----:B------:R-:W-:Y:S05]  /*28a0*/  BRA `(.L_x_4221) ;  /* 0x0000045000007947 */ /* 0x000fea0003800000 */
.L_x_4239:
        /* <DEDUP_REMOVED lines=16> */
.L_x_4246:
[----:B------:R-:W-:-:S04]  /*29b0*/  LOP3.LUT R2, R2, 0x80000000, RZ, 0xc0, !PT ;  /* 0x8000000002027812 */ /* 0x000fc800078ec0ff */
[----:B------:R-:W-:-:S04]  /*29c0*/  SHF.R.U32.HI R3, RZ, 0x18, R2 ;  /* 0x00000018ff037819 */ /* 0x000fc80000011602 */
[----:B------:R-:W-:-:S04]  /*29d0*/  LOP3.LUT R0, R0, R3, RZ, 0xfc, !PT ;  /* 0x0000000300007212 */ /* 0x000fc800078efcff */
[----:B------:R-:W-:Y:S02]  /*29e0*/  PRMT R8, R0, 0x7610, R8 ;  /* 0x0000761000087816 */ /* 0x000fe40000000008 */
.L_x_4245:
[----:B------:R-:W-:Y:S05]  /*29f0*/  BSYNC B0 ;  /* 0x0000000000007941 */ /* 0x000fea0003800000 */
.L_x_4244:
[----:B------:R0:W-:Y:S01]  /*2a00*/  STG.E.U8 [R16.64], R8 ;  /* 0x0000000810007986 */ /* 0x0001e2000c101124 */
[----:B------:R-:W-:Y:S05]  /*2a10*/  BRA `(.L_x_4221) ;  /* 0x000002e000007947 */ /* 0x000fea0003800000 */
.L_x_4238:
[----:B------:R-:W-:-:S13]  /*2a20*/  ISETP.NE.AND P0, PT, R4, 0x1c, PT ;  /* 0x0000001c0400780c */ /* 0x000fda0003f05270 */
[----:B------:R-:W-:Y:S05]  /*2a30*/  @!P0 BRA `(.L_x_4247) ;  /* 0x000002a000008947 */ /* 0x000fea0003800000 */
[----:B------:R-:W-:-:S13]  /*2a40*/  ISETP.NE.AND P0, PT, R4, 0x1d, PT ;  /* 0x0000001d0400780c */ /* 0x000fda0003f05270 */
[----:B------:R-:W-:Y:S05]  /*2a50*/  @!P0 BRA `(.L_x_4248) ;  /* 0x0000025000008947 */ /* 0x000fea0003800000 */
[----:B------:R-:W-:-:S13]  /*2a60*/  ISETP.NE.AND P0, PT, R4, 0x2c, PT ;  /* 0x0000002c0400780c */ /* 0x000fda0003f05270 */
[----:B------:R-:W-:Y:S05]  /*2a70*/  @P0 BRA `(.L_x_4220) ;  /* 0x000000f000000947 */ /* 0x000fea0003800000 */
[----:B------:R-:W-:Y:S02]  /*2a80*/  SHF.R.U32.HI R4, RZ, 0x17, R2 ;  /* 0x00000017ff047819 */ /* 0x000fe40000011602 */
[----:B------:R-:W-:Y:S02]  /*2a90*/  PLOP3.LUT P0, PT, PT, PT, PT, 0x80, 0x0 ;  /* 0x000000000000781c */ /* 0x000fe40003f0f070 */
        /* <DEDUP_REMOVED lines=13> */
.L_x_4220:
        /* <DEDUP_REMOVED lines=20> */
.L_x_4248:
[----:B------:R-:W0:Y:S02]  /*2cb0*/  F2I.U64.TRUNC R2, R2 ;  /* 0x0000000200027311 */ /* 0x000e24000020d800 */
[----:B0-----:R0:W-:Y:S01]  /*2cc0*/  STG.E.64 [R16.64], R2 ;  /* 0x0000000210007986 */ /* 0x0011e2000c101b24 */
[----:B------:R-:W-:Y:S05]  /*2cd0*/  BRA `(.L_x_4221) ;  /* 0x0000002000007947 */ /* 0x000fea0003800000 */
.L_x_4247:
[----:B------:R-:W0:Y:S02]  /*2ce0*/  F2I.FTZ.U32.TRUNC.NTZ R3, R2 ;  /* 0x0000000200037305 */ /* 0x000e24000021f000 */
[----:B0-----:R0:W-:Y:S02]  /*2cf0*/  STG.E [R16.64], R3 ;  /* 0x0000000310007986 */ /* 0x0011e4000c101924 */
.L_x_4221:
[----:B------:R-:W-:-:S05]  /*2d00*/  IMAD R18, R18, 0x200, R23 ;  /* 0x0000020012127824 */ /* 0x000fca00078e0217 */
[----:B------:R-:W-:Y:S02]  /*2d10*/  IADD3 R19, R18, 0x80, RZ ;  /* 0x0000008012137810 */ /* 0x000fe40007ffe0ff */
.L_x_4185:
[----:B------:R-:W-:Y:S05]  /*2d20*/  BSYNC B7 ;  /* 0x0000000000077941 */ /* 0x000fea0003800000 */
.L_x_4184:
[----:B------:R-:W-:Y:S01]  /*2d30*/  ISETP.GE.AND P0, PT, R19, c[0x0][0x160], PT ;  /* 0x0000580013007a0c */ /* 0x000fe20003f06270 */
[----:B------:R-:W-:-:S12]  /*2d40*/  BSSY B7, `(.L_x_4249) ;  /* 0x0000594000077945 */ /* 0x000fd80003800000 */
[----:B------:R-:W-:Y:S05]  /*2d50*/  @P0 BRA `(.L_x_4250) ;  /* 0x0000592000000947 */ /* 0x000fea0003800000 */
[----:B------:R-:W-:Y:S01]  /*2d60*/  ISETP.NE.AND P0, PT, RZ, c[0x0][0x168], PT ;  /* 0x00005a00ff007a0c */ /* 0x000fe20003f05270 */
[----:B------:R-:W-:Y:S02]  /*2d70*/  IMAD.MOV.U32 R0, RZ, RZ, RZ ;  /* 0x000000ffff007224 */ /* 0x000fe400078e00ff */
[----:B0-----:R-:W-:-:S10]  /*2d80*/  IMAD.MOV.U32 R16, RZ, RZ, RZ ;  /* 0x000000ffff107224 */ /* 0x001fd400078e00ff */
        /* <DEDUP_REMOVED lines=225> */
.L_x_4251:
        /* <DEDUP_REMOVED lines=21> */
.L_x_4256:
[----:B------:R-:W2:Y:S01]  /*3cf0*/  LDG.E.U8 R2, [R4.64] ;  /* 0x0000002404027981 */ /* 0x000ea2000c1e1100 */
[----:B------:R-:W-:Y:S01]  /*3d00*/  IMAD.MOV.U32 R3, RZ, RZ, RZ ;  /* 0x000000ffff037224 */ /* 0x000fe200078e00ff */
[----:B--2---:R-:W0:Y:S01]  /*3d10*/  I2F.U16 R2, R2 ;  /* 0x0000000200027306 */ /* 0x004e220000101000 */
[----:B------:R-:W-:Y:S05]  /*3d20*/  BRA `(.L_x_4258) ;  /* 0x00000de000007947 */ /* 0x000fea0003800000 */
.L_x_4255:
        /* <DEDUP_REMOVED lines=10> */
.L_x_4260:
[----:B------:R-:W2:Y:S01]  /*3dd0*/  LDG.E R2, [R4.64] ;  /* 0x0000002404027981 */ /* 0x000ea2000c1e1900 */
[----:B------:R-:W-:Y:S01]  /*3de0*/  IMAD.MOV.U32 R3, RZ, RZ, RZ ;  /* 0x000000ffff037224 */ /* 0x000fe200078e00ff */
[----:B--2---:R-:W0:Y:S01]  /*3df0*/  I2F R2, R2 ;  /* 0x0000000200027306 */ /* 0x004e220000201400 */
[----:B------:R-:W-:Y:S05]  /*3e00*/  BRA `(.L_x_4258) ;  /* 0x00000d0000007947 */ /* 0x000fea0003800000 */
.L_x_4259:
[----:B------:R-:W2:Y:S01]  /*3e10*/  LDG.E.U16 R2, [R4.64] ;  /* 0x0000002404027981 */ /* 0x000ea2000c1e1500 */
[----:B------:R-:W-:Y:S01]  /*3e20*/  IMAD.MOV.U32 R3, RZ, RZ, RZ ;  /* 0x000000ffff037224 */ /* 0x000fe200078e00ff */
[----:B--2---:R-:W0:Y:S01]  /*3e30*/  I2F.S16 R2, R2 ;  /* 0x0000000200027306 */ /* 0x004e220000101400 */
[----:B------:R-:W-:Y:S05]  /*3e40*/  BRA `(.L_x_4258) ;  /* 0x00000cc000007947 */ /* 0x000fea0003800000 */
.L_x_4254:
        /* <DEDUP_REMOVED lines=9> */
.L_x_4262:
[----:B------:R-:W2:Y:S01]  /*3ee0*/  LDG.E.U16 R2, [R4.64] ;  /* 0x0000002404027981 */ /* 0x000ea2000c1e1500 */
[----:B------:R-:W-:Y:S01]  /*3ef0*/  IMAD.MOV.U32 R3, RZ, RZ, RZ ;  /* 0x000000ffff037224 */ /* 0x000fe200078e00ff */
[----:B--2---:R-:W-:Y:S01]  /*3f00*/  HADD2.F32 R2, -RZ, R2.H0_H0 ;  /* 0x20000002ff027230 */ /* 0x004fe20000004100 */
[----:B------:R-:W-:Y:S05]  /*3f10*/  BRA `(.L_x_4258) ;  /* 0x00000bf000007947 */ /* 0x000fea0003800000 */
.L_x_4261:
        /* <DEDUP_REMOVED lines=8> */
.L_x_4264:
[----:B------:R-:W2:Y:S02]  /*3fa0*/  LDG.E R2, [R4.64] ;  /* 0x0000002404027981 */ /* 0x000ea4000c1e1900 */
[--C-:B--2---:R-:W-:Y:S02]  /*3fb0*/  HADD2.F32 R3, -RZ, R2.reuse.H1_H1 ;  /* 0x30000002ff037230 */ /* 0x104fe40000004100 */
[----:B------:R-:W-:Y:S01]  /*3fc0*/  HADD2.F32 R2, -RZ, R2.H0_H0 ;  /* 0x20000002ff027230 */ /* 0x000fe20000004100 */
[----:B------:R-:W-:Y:S05]  /*3fd0*/  BRA `(.L_x_4258) ;  /* 0x00000b3000007947 */ /* 0x000fea0003800000 */
.L_x_4263:
[----:B------:R-:W2:Y:S01]  /*3fe0*/  LDG.E.64 R4, [R4.64] ;  /* 0x0000002404047981 */ /* 0x000ea2000c1e1b00 */
[----:B------:R-:W-:Y:S01]  /*3ff0*/  IMAD.MOV.U32 R3, RZ, RZ, RZ ;  /* 0x000000ffff037224 */ /* 0x000fe200078e00ff */
[----:B--2---:R-:W0:Y:S01]  /*4000*/  F2F.F32.F64 R2, R4 ;  /* 0x0000000400027310 */ /* 0x004e220000301000 */
[----:B------:R-:W0:-:S14]  /*4010*/  DSETP.GEU.AND P0, PT, |R4|, c[0x2][0x0], PT ;  /* 0x008000000400762a */ /* 0x000e1c0003f0e200 */
[----:B0-----:R-:W-:Y:S01]  /*4020*/  @!P0 FMUL R2, R2, 1.175494350822287508e-38 ;  /* 0x0080000002028820 */ /* 0x001fe20000400000 */
[----:B------:R-:W-:Y:S05]  /*4030*/  BRA `(.L_x_4258) ;  /* 0x00000ad000007947 */ /* 0x000fea0003800000 */
.L_x_4253:
        /* <DEDUP_REMOVED lines=13> */
.L_x_4267:
        /* <DEDUP_REMOVED lines=8> */
.L_x_4266:
        /* <DEDUP_REMOVED lines=27> */
.L_x_4269:
        /* <DEDUP_REMOVED lines=14> */
.L_x_4268:
[----:B------:R-:W2:Y:S01]  /*4420*/  LDG.E.U16 R2, [R4.64] ;  /* 0x0000002404027981 */ /* 0x000ea2000c1e1500 */
[----:B------:R-:W-:Y:S01]  /*4430*/  IMAD.MOV.U32 R3, RZ, RZ, RZ ;  /* 0x000000ffff037224 */ /* 0x000fe200078e00ff */
[----:B--2---:R-:W-:Y:S01]  /*4440*/  PRMT R2, RZ, 0x5410, R2 ;  /* 0x00005410ff027816 */ /* 0x004fe20000000002 */
[----:B------:R-:W-:Y:S05]  /*4450*/  BRA `(.L_x_4258) ;  /* 0x000006b000007947 */ /* 0x000fea0003800000 */
.L_x_4265:
        /* <DEDUP_REMOVED lines=12> */
.L_x_4272:
        /* <DEDUP_REMOVED lines=20> */
.L_x_4274:
[----:B------:R-:W-:Y:S05]  /*4660*/  BSYNC B0 ;  /* 0x0000000000007941 */ /* 0x000fea0003800000 */
.L_x_4273:
[----:B------:R-:W-:Y:S01]  /*4670*/  IMAD.SHL.U32 R2, R2, 0x100000, RZ ;  /* 0x0010000002027824 */ /* 0x000fe200078e00ff */
[----:B------:R-:W-:-:S04]  /*4680*/  LEA R5, R0, 0x3b800000, 0x17 ;  /* 0x3b80000000057811 */ /* 0x000fc800078eb8ff */
[----:B------:R-:W-:Y:S01]  /*4690*/  LOP3.LUT R2, R5, R2, R6, 0xfe, !PT ;  /* 0x0000000205027212 */ /* 0x000fe200078efe06 */
[----:B------:R-:W-:Y:S05]  /*46a0*/  BRA `(.L_x_4258) ;  /* 0x0000046000007947 */ /* 0x000fea0003800000 */
.L_x_4271:
        /* <DEDUP_REMOVED lines=20> */
.L_x_4276:
[----:B------:R-:W-:Y:S05]  /*47f0*/  BSYNC B0 ;  /* 0x0000000000007941 */ /* 0x000fea0003800000 */
.L_x_4275:
[----:B------:R-:W-:Y:S01]  /*4800*/  IMAD.SHL.U32 R2, R2, 0x200000, RZ ;  /* 0x0020000002027824 */ /* 0x000fe200078e00ff */
[----:B------:R-:W-:-:S04]  /*4810*/  LEA R5, R0, 0x37800000, 0x17 ;  /* 0x3780000000057811 */ /* 0x000fc800078eb8ff */
[----:B------:R-:W-:Y:S01]  /*4820*/  LOP3.LUT R2, R5, R2, R6, 0xfe, !PT ;  /* 0x0000000205027212 */ /* 0x000fe200078efe06 */
[----:B------:R-:W-:Y:S05]  /*4830*/  BRA `(.L_x_4258) ;  /* 0x000002d000007947 */ /* 0x000fea0003800000 */
.L_x_4270:
        /* <DEDUP_REMOVED lines=14> */
.L_x_4280:
[----:B------:R-:W-:Y:S05]  /*4920*/  BSYNC B0 ;  /* 0x0000000000007941 */ /* 0x000fea0003800000 */
.L_x_4279:
[----:B------:R-:W-:Y:S01]  /*4930*/  IMAD.MOV.U32 R3, RZ, RZ, RZ ;  /* 0x000000ffff037224 */ /* 0x000fe200078e00ff */
[----:B------:R-:W-:Y:S05]  /*4940*/  BRA `(.L_x_4258) ;  /* 0x000001c000007947 */ /* 0x000fea0003800000 */
.L_x_4257:
        /* <DEDUP_REMOVED lines=21> */
.L_x_4278:
[----:B------:R-:W2:Y:S01]  /*4aa0*/  LDG.E.64 R4, [R4.64] ;  /* 0x0000002404047981 */ /* 0x000ea2000c1e1b00 */
[----:B------:R-:W-:Y:S01]  /*4ab0*/  IMAD.MOV.U32 R3, RZ, RZ, RZ ;  /* 0x000000ffff037224 */ /* 0x000fe200078e00ff */
[----:B--2---:R0:W1:Y:S01]  /*4ac0*/  I2F.U64 R2, R4 ;  /* 0x0000000400027312 */ /* 0x0040620000301000 */
[----:B------:R-:W-:Y:S05]  /*4ad0*/  BRA `(.L_x_4258) ;  /* 0x0000003000007947 */ /* 0x000fea0003800000 */
.L_x_4277:
[----:B------:R-:W2:Y:S01]  /*4ae0*/  LDG.E R2, [R4.64] ;  /* 0x0000002404027981 */ /* 0x000ea2000c1e1900 */
[----:B------:R-:W-:Y:S01]  /*4af0*/  IMAD.MOV.U32 R3, RZ, RZ, RZ ;  /* 0x000000ffff037224 */ /* 0x000fe200078e00ff */
[----:B--2---:R-:W0:Y:S06]  /*4b00*/  I2F.U32 R2, R2 ;  /* 0x0000000200027306 */ /* 0x004e2c0000201000 */
.L_x_4258:
[----:B------:R-:W-:Y:S05]  /*4b10*/  BSYNC B6 ;  /* 0x0000000000067941 */ /* 0x000fea0003800000 */
.L_x_4252:
        /* <DEDUP_REMOVED lines=19> */
.L_x_4284:
[----:B------:R-:W0:Y:S02]  /*4c50*/  F2I.S64.TRUNC R2, R2 ;  /* 0x0000000200027311 */ /* 0x000e24000020d900 */
[----:B0-----:R-:W-:-:S05]  /*4c60*/  IMAD.MOV.U32 R5, RZ, RZ, R2 ;  /* 0x000000ffff057224 */ /* 0x001fca00078e0002 */
[----:B------:R0:W-:Y:S01]  /*4c70*/  STG.E.U8 [R16.64], R5 ;  /* 0x0000000510007986 */ /* 0x0001e2000c101124 */
[----:B------:R-:W-:Y:S05]  /*4c80*/  BRA `(.L_x_4286) ;  /* 0x00000d4000007947 */ /* 0x000fea0003800000 */
.L_x_4283:
        /* <DEDUP_REMOVED lines=9> */
.L_x_4288:
[----:B------:R-:W0:Y:S02]  /*4d20*/  F2I.FTZ.TRUNC.NTZ R3, R2 ;  /* 0x0000000200037305 */ /* 0x000e24000021f100 */
[----:B0-----:R0:W-:Y:S01]  /*4d30*/  STG.E [R16.64], R3 ;  /* 0x0000000310007986 */ /* 0x0011e2000c101924 */
[----:B------:R-:W-:Y:S05]  /*4d40*/  BRA `(.L_x_4286) ;  /* 0x00000c8000007947 */ /* 0x000fea0003800000 */
.L_x_4287:
[----:B------:R-:W0:Y:S02]  /*4d50*/  F2I.FTZ.TRUNC.NTZ R3, R2 ;  /* 0x0000000200037305 */ /* 0x000e24000021f100 */
[----:B0-----:R0:W-:Y:S01]  /*4d60*/  STG.E.U16 [R16.64], R3 ;  /* 0x0000000310007986 */ /* 0x0011e2000c101524 */
[----:B------:R-:W-:Y:S05]  /*4d70*/  BRA `(.L_x_4286) ;  /* 0x00000c5000007947 */ /* 0x000fea0003800000 */
.L_x_4282:
        /* <DEDUP_REMOVED lines=8> */
.L_x_4290:
[----:B------:R-:W-:-:S05]  /*4e00*/  F2FP.PACK_AB R2, RZ, R2 ;  /* 0x00000002ff02723e */ /* 0x000fca00000000ff */
[----:B------:R0:W-:Y:S01]  /*4e10*/  STG.E.U16 [R16.64], R2 ;  /* 0x0000000210007986 */ /* 0x0001e2000c101524 */
[----:B------:R-:W-:Y:S05]  /*4e20*/  BRA `(.L_x_4286) ;  /* 0x00000ba000007947 */ /* 0x000fea0003800000 */
.L_x_4289:
        /* <DEDUP_REMOVED lines=8> */
.L_x_4292:
[----:B------:R-:W-:-:S05]  /*4eb0*/  F2FP.PACK_AB R3, R3, R2 ;  /* 0x000000020303723e */ /* 0x000fca00000000ff */
[----:B------:R0:W-:Y:S01]  /*4ec0*/  STG.E [R16.64], R3 ;  /* 0x0000000310007986 */ /* 0x0001e2000c101924 */
[----:B------:R-:W-:Y:S05]  /*4ed0*/  BRA `(.L_x_4286) ;  /* 0x00000af000007947 */ /* 0x000fea0003800000 */
.L_x_4291:
[----:B------:R-:W-:-:S06]  /*4ee0*/  FMUL.FTZ R2, R2, 1 ;  /* 0x3f80000002027820 */ /* 0x000fcc0000410000 */
[----:B------:R-:W0:Y:S02]  /*4ef0*/  F2F.F64.F32 R2, R2 ;  /* 0x0000000200027310 */ /* 0x000e240000201800 */
[----:B0-----:R0:W-:Y:S01]  /*4f00*/  STG.E.64 [R16.64], R2 ;  /* 0x0000000210007986 */ /* 0x0011e2000c101b24 */
[----:B------:R-:W-:Y:S05]  /*4f10*/  BRA `(.L_x_4286) ;  /* 0x00000ab000007947 */ /* 0x000fea0003800000 */
.L_x_4281:
        /* <DEDUP_REMOVED lines=14> */
.L_x_4295:
[----:B------:R-:W-:Y:S02]  /*5000*/  FMUL.FTZ R6, R3, 1 ;  /* 0x3f80000003067820 */ /* 0x000fe40000410000 */
[----:B------:R-:W-:-:S04]  /*5010*/  FMUL.FTZ R4, R2, 1 ;  /* 0x3f80000002047820 */ /* 0x000fc80000410000 */
[----:B------:R-:W-:Y:S08]  /*5020*/  F2F.F64.F32 R6, R6 ;  /* 0x0000000600067310 */ /* 0x000ff00000201800 */
[----:B------:R-:W0:Y:S02]  /*5030*/  F2F.F64.F32 R4, R4 ;  /* 0x0000000400047310 */ /* 0x000e240000201800 */
[----:B0-----:R0:W-:Y:S01]  /*5040*/  STG.E.128 [R16.64], R4 ;  /* 0x0000000410007986 */ /* 0x0011e2000c101d24 */
[----:B------:R-:W-:Y:S05]  /*5050*/  BRA `(.L_x_4286) ;  /* 0x0000097000007947 */ /* 0x000fea0003800000 */
.L_x_4294:
        /* <DEDUP_REMOVED lines=20> */
.L_x_4299:
[----:B------:R-:W-:Y:S05]  /*51a0*/  BSYNC B0 ;  /* 0x0000000000007941 */ /* 0x000fea0003800000 */
.L_x_4298:
[----:B------:R-:W-:-:S05]  /*51b0*/  LOP3.LUT R5, R0, R5, RZ, 0xfc, !PT ;  /* 0x0000000500057212 */ /* 0x000fca00078efcff */
[----:B------:R0:W-:Y:S01]  /*51c0*/  STG.E.U8 [R16.64], R5 ;  /* 0x0000000510007986 */ /* 0x0001e2000c101124 */
[----:B------:R-:W-:Y:S05]  /*51d0*/  BRA `(.L_x_4286) ;  /* 0x000007f000007947 */ /* 0x000fea0003800000 */
.L_x_4297:
        /* <DEDUP_REMOVED lines=12> */
.L_x_4301:
[----:B------:R-:W-:Y:S01]  /*52a0*/  IMAD.MOV.U32 R0, RZ, RZ, 0x7f ;  /* 0x0000007fff007424 */ /* 0x000fe200078e00ff */
[----:B------:R-:W-:-:S04]  /*52b0*/  ISETP.GT.U32.AND P0, PT, R4, 0x7f800000, PT ;  /* 0x7f8000000400780c */ /* 0x000fc80003f04070 */
[----:B------:R-:W-:-:S04]  /*52c0*/  SEL R0, R0, 0x7c, P0 ;  /* 0x0000007c00007807 */ /* 0x000fc80000000000 */
.L_x_4302:
[----:B------:R-:W-:Y:S05]  /*52d0*/  BSYNC B0 ;  /* 0x0000000000007941 */ /* 0x000fea0003800000 */
.L_x_4300:
[----:B------:R-:W-:-:S04]  /*52e0*/  LOP3.LUT R2, R2, 0x80000000, RZ, 0xc0, !PT ;  /* 0x8000000002027812 */ /* 0x000fc800078ec0ff */
[----:B------:R-:W-:-:S04]  /*52f0*/  SHF.R.U32.HI R3, RZ, 0x18, R2 ;  /* 0x00000018ff037819 */ /* 0x000fc80000011602 */
[----:B------:R-:W-:-:S05]  /*5300*/  LOP3.LUT R3, R0, R3, RZ, 0xfc, !PT ;  /* 0x0000000300037212 */ /* 0x000fca00078efcff */
[----:B------:R0:W-:Y:S01]  /*5310*/  STG.E.U8 [R16.64], R3 ;  /* 0x0000000310007986 */ /* 0x0001e2000c101124 */
[----:B------:R-:W-:Y:S05]  /*5320*/  BRA `(.L_x_4286) ;  /* 0x000006a000007947 */ /* 0x000fea0003800000 */
.L_x_4296:
[----:B------:R-:W-:-:S05]  /*5330*/  F2FP.BF16.PACK_AB R2, RZ, R2 ;  /* 0x00000002ff02723e */ /* 0x000fca00000010ff */
[----:B------:R0:W-:Y:S01]  /*5340*/  STG.E.U16 [R16.64], R2 ;  /* 0x0000000210007986 */ /* 0x0001e2000c101524 */
[----:B------:R-:W-:Y:S05]  /*5350*/  BRA `(.L_x_4286) ;  /* 0x0000067000007947 */ /* 0x000fea0003800000 */
.L_x_4293:
        /* <DEDUP_REMOVED lines=11> */
.L_x_4305:
        /* <DEDUP_REMOVED lines=16> */
.L_x_4308:
[----:B------:R-:W-:-:S04]  /*5510*/  LOP3.LUT R2, R2, 0x80000000, RZ, 0xc0, !PT ;  /* 0x8000000002027812 */ /* 0x000fc800078ec0ff */
[----:B------:R-:W-:-:S04]  /*5520*/  SHF.R.U32.HI R3, RZ, 0x18, R2 ;  /* 0x00000018ff037819 */ /* 0x000fc80000011602 */
[----:B------:R-:W-:-:S04]  /*5530*/  LOP3.LUT R0, R0, R3, RZ, 0xfc, !PT ;  /* 0x0000000300007212 */ /* 0x000fc800078efcff */
[----:B------:R-:W-:Y:S02]  /*5540*/  PRMT R8, R0, 0x7610, R8 ;  /* 0x0000761000087816 */ /* 0x000fe40000000008 */
.L_x_4307:
[----:B------:R-:W-:Y:S05]  /*5550*/  BSYNC B0 ;  /* 0x0000000000007941 */ /* 0x000fea0003800000 */
.L_x_4306:
[----:B------:R0:W-:Y:S01]  /*5560*/  STG.E.U8 [R16.64], R8 ;  /* 0x0000000810007986 */ /* 0x0001e2000c101124 */
[----:B------:R-:W-:Y:S05]  /*5570*/  BRA `(.L_x_4286) ;  /* 0x0000045000007947 */ /* 0x000fea0003800000 */
.L_x_4304:
        /* <DEDUP_REMOVED lines=16> */
.L_x_4311:
[----:B------:R-:W-:-:S04]  /*5680*/  LOP3.LUT R2, R2, 0x80000000, RZ, 0xc0, !PT ;  /* 0x8000000002027812 */ /* 0x000fc800078ec0ff */
[----:B------:R-:W-:-:S04]  /*5690*/  SHF.R.U32.HI R3, RZ, 0x18, R2 ;  /* 0x00000018ff037819 */ /* 0x000fc80000011602 */
[----:B------:R-:W-:-:S04]  /*56a0*/  LOP3.LUT R0, R0, R3, RZ, 0xfc, !PT ;  /* 0x0000000300007212 */ /* 0x000fc800078efcff */
[----:B------:R-:W-:Y:S02]  /*56b0*/  PRMT R8, R0, 0x7610, R8 ;  /* 0x0000761000087816 */ /* 0x000fe40000000008 */
.L_x_4310:
[----:B------:R-:W-:Y:S05]  /*56c0*/  BSYNC B0 ;  /* 0x0000000000007941 */ /* 0x000fea0003800000 */
.L_x_4309:
[----:B------:R0:W-:Y:S01]  /*56d0*/  STG.E.U8 [R16.64], R8 ;  /* 0x0000000810007986 */ /* 0x0001e2000c101124 */
[----:B------:R-:W-:Y:S05]  /*56e0*/  BRA `(.L_x_4286) ;  /* 0x000002e000007947 */ /* 0x000fea0003800000 */
.L_x_4303:
        /* <DEDUP_REMOVED lines=21> */
.L_x_4285:
        /* <DEDUP_REMOVED lines=20> */
.L_x_4313:
[----:B------:R-:W0:Y:S02]  /*5980*/  F2I.U64.TRUNC R2, R2 ;  /* 0x0000000200027311 */ /* 0x000e24000020d800 */
[----:B0-----:R0:W-:Y:S01]  /*5990*/  STG.E.64 [R16.64], R2 ;  /* 0x0000000210007986 */ /* 0x0011e2000c101b24 */
[----:B------:R-:W-:Y:S05]  /*59a0*/  BRA `(.L_x_4286) ;  /* 0x0000002000007947 */ /* 0x000fea0003800000 */
.L_x_4312:
[----:B------:R-:W0:Y:S02]  /*59b0*/  F2I.FTZ.U32.TRUNC.NTZ R3, R2 ;  /* 0x0000000200037305 */ /* 0x000e24000021f000 */
[----:B0-----:R0:W-:Y:S02]  /*59c0*/  STG.E [R16.64], R3 ;  /* 0x0000000310007986 */ /* 0x0011e4000c101924 */
.L_x_4286:
[----:B------:R-:W-:-:S04]  /*59d0*/  IADD3 R19, R19, 0x80, RZ ;  /* 0x0000008013137810 */ /* 0x000fc80007ffe0ff */
[----:B------:R-:W-:-:S13]  /*59e0*/  ISETP.GE.AND P0, PT, R19, c[0x0][0x160], PT ;  /* 0x0000580013007a0c */ /* 0x000fda0003f06270 */
        /* <DEDUP_REMOVED lines=229> */
.L_x_4314:
        /* <DEDUP_REMOVED lines=21> */
.L_x_4319:
[----:B------:R-:W2:Y:S01]  /*6990*/  LDG.E.U8 R2, [R4.64] ;  /* 0x0000002404027981 */ /* 0x000ea2000c1e1100 */
[----:B------:R-:W-:Y:S01]  /*69a0*/  IMAD.MOV.U32 R3, RZ, RZ, RZ ;  /* 0x000000ffff037224 */ /* 0x000fe200078e00ff */
[----:B--2---:R-:W0:Y:S01]  /*69b0*/  I2F.U16 R2, R2 ;  /* 0x0000000200027306 */ /* 0x004e220000101000 */
[----:B------:R-:W-:Y:S05]  /*69c0*/  BRA `(.L_x_4321) ;  /* 0x00000de000007947 */ /* 0x000fea0003800000 */
.L_x_4318:
        /* <DEDUP_REMOVED lines=10> */
.L_x_4323:
[----:B------:R-:W2:Y:S01]  /*6a70*/  LDG.E R2, [R4.64] ;  /* 0x0000002404027981 */ /* 0x000ea2000c1e1900 */
[----:B------:R-:W-:Y:S01]  /*6a80*/  IMAD.MOV.U32 R3, RZ, RZ, RZ ;  /* 0x000000ffff037224 */ /* 0x000fe200078e00ff */
[----:B--2---:R-:W0:Y:S01]  /*6a90*/  I2F R2, R2 ;  /* 0x0000000200027306 */ /* 0x004e220000201400 */
[----:B------:R-:W-:Y:S05]  /*6aa0*/  BRA `(.L_x_4321) ;  /* 0x00000d0000007947 */ /* 0x000fea0003800000 */
.L_x_4322:
[----:B------:R-:W2:Y:S01]  /*6ab0*/  LDG.E.U16 R2, [R4.64] ;  /* 0x0000002404027981 */ /* 0x000ea2000c1e1500 */
[----:B------:R-:W-:Y:S01]  /*6ac0*/  IMAD.MOV.U32 R3, RZ, RZ, RZ ;  /* 0x000000ffff037224 */ /* 0x000fe200078e00ff */
[----:B--2---:R-:W0:Y:S01]  /*6ad0*/  I2F.S16 R2, R2 ;  /* 0x0000000200027306 */ /* 0x004e220000101400 */
[----:B------:R-:W-:Y:S05]  /*6ae0*/  BRA `(.L_x_4321) ;  /* 0x00000cc000007947 */ /* 0x000fea0003800000 */
.L_x_4317:
        /* <DEDUP_REMOVED lines=9> */
.L_x_4325:
[----:B------:R-:W2:Y:S01]  /*6b80*/  LDG.E.U16 R2, [R4.64] ;  /* 0x0000002404027981 */ /* 0x000ea2000c1e1500 */
[----:B------:R-:W-:Y:S01]  /*6b90*/  IMAD.MOV.U32 R3, RZ, RZ, RZ ;  /* 0x000000ffff037224 */ /* 0x000fe200078e00ff */
[----:B--2---:R-:W-:Y:S01]  /*6ba0*/  HADD2.F32 R2, -RZ, R2.H0_H0 ;  /* 0x20000002ff027230 */ /* 0x004fe20000004100 */
[----:B------:R-:W-:Y:S05]  /*6bb0*/  BRA `(.L_x_4321) ;  /* 0x00000bf000007947 */ /* 0x000fea0003800000 */
.L_x_4324:
        /* <DEDUP_REMOVED lines=8> */
.L_x_4327:
[----:B------:R-:W2:Y:S02]  /*6c40*/  LDG.E R2, [R4.64] ;  /* 0x0000002404027981 */ /* 0x000ea4000c1e1900 */
[--C-:B--2---:R-:W-:Y:S02]  /*6c50*/  HADD2.F32 R3, -RZ, R2.reuse.H1_H1 ;  /* 0x30000002ff037230 */ /* 0x104fe40000004100 */
[----:B------:R-:W-:Y:S01]  /*6c60*/  HADD2.F32 R2, -RZ, R2.H0_H0 ;  /* 0x20000002ff027230 */ /* 0x000fe20000004100 */
[----:B------:R-:W-:Y:S05]  /*6c70*/  BRA `(.L_x_4321) ;  /* 0x00000b3000007947 */ /* 0x000fea0003800000 */
.L_x_4326:
[----:B------:R-:W2:Y:S01]  /*6c80*/  LDG.E.64 R4, [R4.64] ;  /* 0x0000002404047981 */ /* 0x000ea2000c1e1b00 */
[----:B------:R-:W-:Y:S01]  /*6c90*/  IMAD.MOV.U32 R3, RZ, RZ, RZ ;  /* 0x000000ffff037224 */ /* 0x000fe200078e00ff */
[----:B--2---:R-:W0:Y:S01]  /*6ca0*/  F2F.F32.F64 R2, R4 ;  /* 0x0000000400027310 */ /* 0x004e220000301000 */
[----:B------:R-:W0:-:S14]  /*6cb0*/  DSETP.GEU.AND P0, PT, |R4|, c[0x2][0x0], PT ;  /* 0x008000000400762a */ /* 0x000e1c0003f0e200 */
[----:B0-----:R-:W-:Y:S01]  /*6cc0*/  @!P0 FMUL R2, R2, 1.175494350822287508e-38 ;  /* 0x0080000002028820 */ /* 0x001fe20000400000 */
[----:B------:R-:W-:Y:S05]  /*6cd0*/  BRA `(.L_x_4321) ;  /* 0x00000ad000007947 */ /* 0x000fea0003800000 */
.L_x_4316:
        /* <DEDUP_REMOVED lines=13> */
.L_x_4330:
        /* <DEDUP_REMOVED lines=8> */
.L_x_4329:
        /* <DEDUP_REMOVED lines=27> */
.L_x_4332:
        /* <DEDUP_REMOVED lines=14> */
.L_x_4331:
[----:B------:R-:W2:Y:S01]  /*70c0*/  LDG.E.U16 R2, [R4.64] ;  /* 0x0000002404027981 */ /* 0x000ea2000c1e1500 */
[----:B------:R-:W-:Y:S01]  /*70d0*/  IMAD.MOV.U32 R3, RZ, RZ, RZ ;  /* 0x000000ffff037224 */ /* 0x000fe200078e00ff */
[----:B--2---:R-:W-:Y:S01]  /*70e0*/  PRMT R2, RZ, 0x5410, R2 ;  /* 0x00005410ff027816 */ /* 0x004fe20000000002 */
[----:B------:R-:W-:Y:S05]  /*70f0*/  BRA `(.L_x_4321) ;  /* 0x000006b000007947 */ /* 0x000fea0003800000 */
.L_x_4328:
        /* <DEDUP_REMOVED lines=12> */
.L_x_4335:
        /* <DEDUP_REMOVED lines=20> */
.L_x_4337:
[----:B------:R-:W-:Y:S05]  /*7300*/  BSYNC B0 ;  /* 0x0000000000007941 */ /* 0x000fea0003800000 */
.L_x_4336:
[----:B------:R-:W-:Y:S01]  /*7310*/  IMAD.SHL.U32 R2, R2, 0x100000, RZ ;  /* 0x0010000002027824 */ /* 0x000fe200078e00ff */
[----:B------:R-:W-:-:S04]  /*7320*/  LEA R5, R0, 0x3b800000, 0x17 ;  /* 0x3b80000000057811 */ /* 0x000fc800078eb8ff */
[----:B------:R-:W-:Y:S01]  /*7330*/  LOP3.LUT R2, R5, R2, R6, 0xfe, !PT ;  /* 0x0000000205027212 */ /* 0x000fe200078efe06 */
[----:B------:R-:W-:Y:S05]  /*7340*/  BRA `(.L_x_4321) ;  /* 0x0000046000007947 */ /* 0x000fea0003800000 */
.L_x_4334:
        /* <DEDUP_REMOVED lines=20> */
.L_x_4339:
[----:B------:R-:W-:Y:S05]  /*7490*/  BSYNC B0 ;  /* 0x0000000000007941 */ /* 0x000fea0003800000 */
.L_x_4338:
[----:B------:R-:W-:Y:S01]  /*74a0*/  IMAD.SHL.U32 R2, R2, 0x200000, RZ ;  /* 0x0020000002027824 */ /* 0x000fe200078e00ff */
[----:B------:R-:W-:-:S04]  /*74b0*/  LEA R5, R0, 0x37800000, 0x17 ;  /* 0x3780000000057811 */ /* 0x000fc800078eb8ff */
[----:B------:R-:W-:Y:S01]  /*74c0*/  LOP3.LUT R2, R5, R2, R6, 0xfe, !PT ;  /* 0x0000000205027212 */ /* 0x000fe200078efe06 */
[----:B------:R-:W-:Y:S05]  /*74d0*/  BRA `(.L_x_4321) ;  /* 0x000002d000007947 */ /* 0x000fea0003800000 */
.L_x_4333:
        /* <DEDUP_REMOVED lines=14> */
.L_x_4343:
[----:B------:R-:W-:Y:S05]  /*75c0*/  BSYNC B0 ;  /* 0x0000000000007941 */ /* 0x000fea0003800000 */
.L_x_4342:
[----:B------:R-:W-:Y:S01]  /*75d0*/  IMAD.MOV.U32 R3, RZ, RZ, RZ ;  /* 0x000000ffff037224 */ /* 0x000fe200078e00ff */
[----:B------:R-:W-:Y:S05]  /*75e0*/  BRA `(.L_x_4321) ;  /* 0x000001c000007947 */ /* 0x000fea0003800000 */
.L_x_4320:
        /* <DEDUP_REMOVED lines=21> */
.L_x_4341:
[----:B------:R-:W2:Y:S01]  /*7740*/  LDG.E.64 R4, [R4.64] ;  /* 0x0000002404047981 */ /* 0x000ea2000c1e1b00 */
[----:B------:R-:W-:Y:S01]  /*7750*/  IMAD.MOV.U32 R3, RZ, RZ, RZ ;  /* 0x000000ffff037224 */ /* 0x000fe200078e00ff */
[----:B--2---:R0:W1:Y:S01]  /*7760*/  I2F.U64 R2, R4 ;  /* 0x0000000400027312 */ /* 0x0040620000301000 */
[----:B------:R-:W-:Y:S05]  /*7770*/  BRA `(.L_x_4321) ;  /* 0x0000003000007947 */ /* 0x000fea0003800000 */
.L_x_4340:
[----:B------:R-:W2:Y:S01]  /*7780*/  LDG.E R2, [R4.64] ;  /* 0x0000002404027981 */ /* 0x000ea2000c1e1900 */
[----:B------:R-:W-:Y:S01]  /*7790*/  IMAD.MOV.U32 R3, RZ, RZ, RZ ;  /* 0x000000ffff037224 */ /* 0x000fe200078e00ff */
[----:B--2---:R-:W0:Y:S06]  /*77a0*/  I2F.U32 R2, R2 ;  /* 0x0000000200027306 */ /* 0x004e2c0000201000 */
.L_x_4321:
[----:B------:R-:W-:Y:S05]  /*77b0*/  BSYNC B6 ;  /* 0x0000000000067941 */ /* 0x000fea0003800000 */
.L_x_4315:
        /* <DEDUP_REMOVED lines=19> */
.L_x_4347:
[----:B------:R-:W0:Y:S02]  /*78f0*/  F2I.S64.TRUNC R2, R2 ;  /* 0x0000000200027311 */ /* 0x000e24000020d900 */
[----:B0-----:R-:W-:-:S05]  /*7900*/  IMAD.MOV.U32 R5, RZ, RZ, R2 ;  /* 0x000000ffff057224 */ /* 0x001fca00078e0002 */
[----:B------:R0:W-:Y:S01]  /*7910*/  STG.E.U8 [R16.64], R5 ;  /* 0x0000000510007986 */ /* 0x0001e2000c101124 */
[----:B------:R-:W-:Y:S05]  /*7920*/  BRA `(.L_x_4349) ;  /* 0x00000d4000007947 */ /* 0x000fea0003800000 */
.L_x_4346:
        /* <DEDUP_REMOVED lines=9> */
.L_x_4351:
[----:B------:R-:W0:Y:S02]  /*79c0*/  F2I.FTZ.TRUNC.NTZ R3, R2 ;  /* 0x0000000200037305 */ /* 0x000e24000021f100 */
[----:B0-----:R0:W-:Y:S01]  /*79d0*/  STG.E [R16.64], R3 ;  /* 0x0000000310007986 */ /* 0x0011e2000c101924 */
[----:B------:R-:W-:Y:S05]  /*79e0*/  BRA `(.L_x_4349) ;  /* 0x00000c8000007947 */ /* 0x000fea0003800000 */
.L_x_4350:
[----:B------:R-:W0:Y:S02]  /*79f0*/  F2I.FTZ.TRUNC.NTZ R3, R2 ;  /* 0x0000000200037305 */ /* 0x000e24000021f100 */
[----:B0-----:R0:W-:Y:S01]  /*7a00*/  STG.E.U16 [R16.64], R3 ;  /* 0x0000000310007986 */ /* 0x0011e2000c101524 */
[----:B------:R-:W-:Y:S05]  /*7a10*/  BRA `(.L_x_4349) ;  /* 0x00000c5000007947 */ /* 0x000fea0003800000 */
.L_x_4345:
        /* <DEDUP_REMOVED lines=8> */
.L_x_4353:
[----:B------:R-:W-:-:S05]  /*7aa0*/  F2FP.PACK_AB R2, RZ, R2 ;  /* 0x00000002ff02723e */ /* 0x000fca00000000ff */
[----:B------:R0:W-:Y:S01]  /*7ab0*/  STG.E.U16 [R16.64], R2 ;  /* 0x0000000210007986 */ /* 0x0001e2000c101524 */
[----:B------:R-:W-:Y:S05]  /*7ac0*/  BRA `(.L_x_4349) ;  /* 0x00000ba000007947 */ /* 0x000fea0003800000 */
.L_x_4352:
        /* <DEDUP_REMOVED lines=8> */
.L_x_4355:
[----:B------:R-:W-:-:S05]  /*7b50*/  F2FP.PACK_AB R3, R3, R2 ;  /* 0x000000020303723e */ /* 0x000fca00000000ff */
[----:B------:R0:W-:Y:S01]  /*7b60*/  STG.E [R16.64], R3 ;  /* 0x0000000310007986 */ /* 0x0001e2000c101924 */
[----:B------:R-:W-:Y:S05]  /*7b70*/  BRA `(.L_x_4349) ;  /* 0x00000af000007947 */ /* 0x000fea0003800000 */
.L_x_4354:
[----:B------:R-:W-:-:S06]  /*7b80*/  FMUL.FTZ R2, R2, 1 ;  /* 0x3f80000002027820 */ /* 0x000fcc0000410000 */
[----:B------:R-:W0:Y:S02]  /*7b90*/  F2F.F64.F32 R2, R2 ;  /* 0x0000000200027310 */ /* 0x000e240000201800 */
[----:B0-----:R0:W-:Y:S01]  /*7ba0*/  STG.E.64 [R16.64], R2 ;  /* 0x0000000210007986 */ /* 0x0011e2000c101b24 */
[----:B------:R-:W-:Y:S05]  /*7bb0*/  BRA `(.L_x_4349) ;  /* 0x00000ab000007947 */ /* 0x000fea0003800000 */
.L_x_4344:
        /* <DEDUP_REMOVED lines=14> */
.L_x_4358:
[----:B------:R-:W-:Y:S02]  /*7ca0*/  FMUL.FTZ R6, R3, 1 ;  /* 0x3f80000003067820 */ /* 0x000fe40000410000 */
[----:B------:R-:W-:-:S04]  /*7cb0*/  FMUL.FTZ R4, R2, 1 ;  /* 0x3f80000002047820 */ /* 0x000fc80000410000 */
[----:B------:R-:W-:Y:S08]  /*7cc0*/  F2F.F64.F32 R6, R6 ;  /* 0x0000000600067310 */ /* 0x000ff00000201800 */
[----:B------:R-:W0:Y:S02]  /*7cd0*/  F2F.F64.F32 R4, R4 ;  /* 0x0000000400047310 */ /* 0x000e240000201800 */
[----:B0-----:R0:W-:Y:S01]  /*7ce0*/  STG.E.128 [R16.64], R4 ;  /* 0x0000000410007986 */ /* 0x0011e2000c101d24 */
[----:B------:R-:W-:Y:S05]  /*7cf0*/  BRA `(.L_x_4349) ;  /* 0x0000097000007947 */ /* 0x000fea0003800000 */
.L_x_4357:
        /* <DEDUP_REMOVED lines=20> */
.L_x_4362:
[----:B------:R-:W-:Y:S05]  /*7e40*/  BSYNC B0 ;  /* 0x0000000000007941 */ /* 0x000fea0003800000 */
.L_x_4361:
[----:B------:R-:W-:-:S05]  /*7e50*/  LOP3.LUT R5, R0, R5, RZ, 0xfc, !PT ;  /* 0x0000000500057212 */ /* 0x000fca00078efcff */
[----:B------:R0:W-:Y:S01]  /*7e60*/  STG.E.U8 [R16.64], R5 ;  /* 0x0000000510007986 */ /* 0x0001e2000c101124 */
[----:B------:R-:W-:Y:S05]  /*7e70*/  BRA `(.L_x_4349) ;  /* 0x000007f000007947 */ /* 0x000fea0003800000 */
.L_x_4360:
        /* <DEDUP_REMOVED lines=12> */
.L_x_4364:
[----:B------:R-:W-:Y:S01]  /*7f40*/  IMAD.MOV.U32 R0, RZ, RZ, 0x7f ;  /* 0x0000007fff007424 */ /* 0x000fe200078e00ff */
[----:B------:R-:W-:-:S04]  /*7f50*/  ISETP.GT.U32.AND P0, PT, R4, 0x7f800000, PT ;  /* 0x7f8000000400780c */ /* 0x000fc80003f04070 */
[----:B------:R-:W-:-:S04]  /*7f60*/  SEL R0, R0, 0x7c, P0 ;  /* 0x0000007c00007807 */ /* 0x000fc80000000000 */
.L_x_4365:
[----:B------:R-:W-:Y:S05]  /*7f70*/  BSYNC B0 ;  /* 0x0000000000007941 */ /* 0x000fea0003800000 */
.L_x_4363:
[----:B------:R-:W-:-:S04]  /*7f80*/  LOP3.LUT R2, R2, 0x80000000, RZ, 0xc0, !PT ;  /* 0x8000000002027812 */ /* 0x000fc800078ec0ff */
[----:B------:R-:W-:-:S04]  /*7f90*/  SHF.R.U32.HI R3, RZ, 0x18, R2 ;  /* 0x00000018ff037819 */ /* 0x000fc80000011602 */
[----:B------:R-:W-:-:S05]  /*7fa0*/  LOP3.LUT R3, R0, R3, RZ, 0xfc, !PT ;  /* 0x0000000300037212 */ /* 0x000fca00078efcff */
[----:B------:R0:W-:Y:S01]  /*7fb0*/  STG.E.U8 [R16.64], R3 ;  /* 0x0000000310007986 */ /* 0x0001e2000c101124 */
[----:B------:R-:W-:Y:S05]  /*7fc0*/  BRA `(.L_x_4349) ;  /* 0x000006a000007947 */ /* 0x000fea0003800000 */
.L_x_4359:
[----:B------:R-:W-:-:S05]  /*7fd0*/  F2FP.BF16.PACK_AB R2, RZ, R2 ;  /* 0x00000002ff02723e */ /* 0x000fca00000010ff */
[----:B------:R0:W-:Y:S01]  /*7fe0*/  STG.E.U16 [R16.64], R2 ;  /* 0x0000000210007986 */ /* 0x0001e2000c101524 */
[----:B------:R-:W-:Y:S05]  /*7ff0*/  BRA `(.L_x_4349) ;  /* 0x0000067000007947 */ /* 0x000fea0003800000 */
.L_x_4356:
        /* <DEDUP_REMOVED lines=11> */
.L_x_4368:
        /* <DEDUP_REMOVED lines=16> */
.L_x_4371:
[----:B------:R-:W-:-:S04]  /*81b0*/  LOP3.LUT R2, R2, 0x80000000, RZ, 0xc0, !PT ;  /* 0x8000000002027812 */ /* 0x000fc800078ec0ff */
[----:B------:R-:W-:-:S04]  /*81c0*/  SHF.R.U32.HI R3, RZ, 0x18, R2 ;  /* 0x00000018ff037819 */ /* 0x000fc80000011602 */
[----:B------:R-:W-:-:S04]  /*81d0*/  LOP3.LUT R0, R0, R3, RZ, 0xfc, !PT ;  /* 0x0000000300007212 */ /* 0x000fc800078efcff */
[----:B------:R-:W-:Y:S02]  /*81e0*/  PRMT R8, R0, 0x7610, R8 ;  /* 0x0000761000087816 */ /* 0x000fe40000000008 */
.L_x_4370:
[----:B------:R-:W-:Y:S05]  /*81f0*/  BSYNC B0 ;  /* 0x0000000000007941 */ /* 0x000fea0003800000 */
.L_x_4369:
[----:B------:R0:W-:Y:S01]  /*8200*/  STG.E.U8 [R16.64], R8 ;  /* 0x0000000810007986 */ /* 0x0001e2000c101124 */
[----:B------:R-:W-:Y:S05]  /*8210*/  BRA `(.L_x_4349) ;  /* 0x0000045000007947 */ /* 0x000fea0003800000 */
.L_x_4367:
        /* <DEDUP_REMOVED lines=16> */
.L_x_4374:
[----:B------:R-:W-:-:S04]  /*8320*/  LOP3.LUT R2, R2, 0x80000000, RZ, 0xc0, !PT ;  /* 0x8000000002027812 */ /* 0x000fc800078ec0ff */
[----:B------:R-:W-:-:S04]  /*8330*/  SHF.R.U32.HI R3, RZ, 0x18, R2 ;  /* 0x00000018ff037819 */ /* 0x000fc80000011602 */
[----:B------:R-:W-:-:S04]  /*8340*/  LOP3.LUT R0, R0, R3, RZ, 0xfc, !PT ;  /* 0x0000000300007212 */ /* 0x000fc800078efcff */
[----:B------:R-:W-:Y:S02]  /*8350*/  PRMT R8, R0, 0x7610, R8 ;  /* 0x0000761000087816 */ /* 0x000fe40000000008 */
.L_x_4373:
[----:B------:R-:W-:Y:S05]  /*8360*/  BSYNC B0 ;  /* 0x0000000000007941 */ /* 0x000fea0003800000 */
.L_x_4372:
[----:B------:R0:W-:Y:S01]  /*8370*/  STG.E.U8 [R16.64], R8 ;  /* 0x0000000810007986 */ /* 0x0001e2000c101124 */
[----:B------:R-:W-:Y:S05]  /*8380*/  BRA `(.L_x_4349) ;  /* 0x000002e000007947 */ /* 0x000fea0003800000 */
.L_x_4366:
        /* <DEDUP_REMOVED lines=21> */
.L_x_4348:
        /* <DEDUP_REMOVED lines=20> */
.L_x_4376:
[----:B------:R-:W0:Y:S02]  /*8620*/  F2I.U64.TRUNC R2, R2 ;  /* 0x0000000200027311 */ /* 0x000e24000020d800 */
[----:B0-----:R0:W-:Y:S01]  /*8630*/  STG.E.64 [R16.64], R2 ;  /* 0x0000000210007986 */ /* 0x0011e2000c101b24 */
[----:B------:R-:W-:Y:S05]  /*8640*/  BRA `(.L_x_4349) ;  /* 0x0000002000007947 */ /* 0x000fea0003800000 */
.L_x_4375:
[----:B------:R-:W0:Y:S02]  /*8650*/  F2I.FTZ.U32.TRUNC.NTZ R3, R2 ;  /* 0x0000000200037305 */ /* 0x000e24000021f000 */
[----:B0-----:R0:W-:Y:S02]  /*8660*/  STG.E [R16.64], R3 ;  /* 0x0000000310007986 */ /* 0x0011e4000c101924 */
.L_x_4349:
[----:B------:R-:W-:Y:S02]  /*8670*/  IADD3 R19, R19, 0x80, RZ ;  /* 0x0000008013137810 */ /* 0x000fe40007ffe0ff */
.L_x_4250:
[----:B------:R-:W-:Y:S05]  /*8680*/  BSYNC B7 ;  /* 0x0000000000077941 */ /* 0x000fea0003800000 */
.L_x_4249:
[----:B------:R-:W-:-:S13]  /*8690*/  ISETP.GE.AND P0, PT, R19, c[0x0][0x160], PT ;  /* 0x0000580013007a0c */ /* 0x000fda0003f06270 */
[----:B------:R-:W-:Y:S05]  /*86a0*/  @P0 EXIT ;  /* 0x000000000000094d */ /* 0x000fea0003800000 */
        /* <DEDUP_REMOVED lines=228> */
.L_x_4377:
        /* <DEDUP_REMOVED lines=21> */
.L_x_4382:
[----:B------:R-:W2:Y:S01]  /*9640*/  LDG.E.U8 R2, [R4.64] ;  /* 0x0000002404027981 */ /* 0x000ea2000c1e1100 */
[----:B------:R-:W-:Y:S01]  /*9650*/  IMAD.MOV.U32 R3, RZ, RZ, RZ ;  /* 0x000000ffff037224 */ /* 0x000fe200078e00ff */
[----:B--2---:R-:W0:Y:S01]  /*9660*/  I2F.U16 R2, R2 ;  /* 0x0000000200027306 */ /* 0x004e220000101000 */
[----:B------:R-:W-:Y:S05]  /*9670*/  BRA `(.L_x_4384) ;  /* 0x00000de000007947 */ /* 0x000fea0003800000 */
.L_x_4381:
        /* <DEDUP_REMOVED lines=10> */
.L_x_4386:
[----:B------:R-:W2:Y:S01]  /*9720*/  LDG.E R2, [R4.64] ;  /* 0x0000002404027981 */ /* 0x000ea2000c1e1900 */
[----:B------:R-:W-:Y:S01]  /*9730*/  IMAD.MOV.U32 R3, RZ, RZ, RZ ;  /* 0x000000ffff037224 */ /* 0x000fe200078e00ff */
[----:B--2---:R-:W0:Y:S01]  /*9740*/  I2F R2, R2 ;  /* 0x0000000200027306 */ /* 0x004e220000201400 */
[----:B------:R-:W-:Y:S05]  /*9750*/  BRA `(.L_x_4384) ;  /* 0x00000d0000007947 */ /* 0x000fea0003800000 */
.L_x_4385:
[----:B------:R-:W2:Y:S01]  /*9760*/  LDG.E.U16 R2, [R4.64] ;  /* 0x0000002404027981 */ /* 0x000ea2000c1e1500 */
[----:B------:R-:W-:Y:S01]  /*9770*/  IMAD.MOV.U32 R3, RZ, RZ, RZ ;  /* 0x000000ffff037224 */ /* 0x000fe200078e00ff */
[----:B--2---:R-:W0:Y:S01]  /*9780*/  I2F.S16 R2, R2 ;  /* 0x0000000200027306 */ /* 0x004e220000101400 */
[----:B------:R-:W-:Y:S05]  /*9790*/  BRA `(.L_x_4384) ;  /* 0x00000cc000007947 */ /* 0x000fea0003800000 */
.L_x_4380:
        /* <DEDUP_REMOVED lines=9> */
.L_x_4388:
[----:B------:R-:W2:Y:S01]  /*9830*/  LDG.E.U16 R2, [R4.64] ;  /* 0x0000002404027981 */ /* 0x000ea2000c1e1500 */
[----:B------:R-:W-:Y:S01]  /*9840*/  IMAD.MOV.U32 R3, RZ, RZ, RZ ;  /* 0x000000ffff037224 */ /* 0x000fe200078e00ff */
[----:B--2---:R-:W-:Y:S01]  /*9850*/  HADD2.F32 R2, -RZ, R2.H0_H0 ;  /* 0x20000002ff027230 */ /* 0x004fe20000004100 */
[----:B------:R-:W-:Y:S05]  /*9860*/  BRA `(.L_x_4384) ;  /* 0x00000bf000007947 */ /* 0x000fea0003800000 */
.L_x_4387:
        /* <DEDUP_REMOVED lines=8> */
.L_x_4390:
[----:B------:R-:W2:Y:S02]  /*98f0*/  LDG.E R2, [R4.64] ;  /* 0x0000002404027981 */ /* 0x000ea4000c1e1900 */
[--C-:B--2---:R-:W-:Y:S02]  /*9900*/  HADD2.F32 R3, -RZ, R2.reuse.H1_H1 ;  /* 0x30000002ff037230 */ /* 0x104fe40000004100 */
[----:B------:R-:W-:Y:S01]  /*9910*/  HADD2.F32 R2, -RZ, R2.H0_H0 ;  /* 0x20000002ff027230 */ /* 0x000fe20000004100 */
[----:B------:R-:W-:Y:S05]  /*9920*/  BRA `(.L_x_4384) ;  /* 0x00000b3000007947 */ /* 0x000fea0003800000 */
.L_x_4389:
[----:B------:R-:W2:Y:S01]  /*9930*/  LDG.E.64 R4, [R4.64] ;  /* 0x0000002404047981 */ /* 0x000ea2000c1e1b00 */
[----:B------:R-:W-:Y:S01]  /*9940*/  IMAD.MOV.U32 R3, RZ, RZ, RZ ;  /* 0x000000ffff037224 */ /* 0x000fe200078e00ff */
[----:B--2---:R-:W0:Y:S01]  /*9950*/  F2F.F32.F64 R2, R4 ;  /* 0x0000000400027310 */ /* 0x004e220000301000 */
[----:B------:R-:W0:-:S14]  /*9960*/  DSETP.GEU.AND P0, PT, |R4|, c[0x2][0x0], PT ;  /* 0x008000000400762a */ /* 0x000e1c0003f0e200 */
[----:B0-----:R-:W-:Y:S01]  /*9970*/  @!P0 FMUL R2, R2, 1.175494350822287508e-38 ;  /* 0x0080000002028820 */ /* 0x001fe20000400000 */
[----:B------:R-:W-:Y:S05]  /*9980*/  BRA `(.L_x_4384) ;  /* 0x00000ad000007947 */ /* 0x000fea0003800000 */
.L_x_4379:
        /* <DEDUP_REMOVED lines=13> */
.L_x_4393:
        /* <DEDUP_REMOVED lines=8> */
.L_x_4392:
        /* <DEDUP_REMOVED lines=27> */
.L_x_4395:
        /* <DEDUP_REMOVED lines=14> */
.L_x_4394:
[----:B------:R-:W2:Y:S01]  /*9d70*/  LDG.E.U16 R2, [R4.64] ;  /* 0x0000002404027981 */ /* 0x000ea2000c1e1500 */
[----:B------:R-:W-:Y:S01]  /*9d80*/  IMAD.MOV.U32 R3, RZ, RZ, RZ ;  /* 0x000000ffff037224 */ /* 0x000fe200078e00ff */
[----:B--2---:R-:W-:Y:S01]  /*9d90*/  PRMT R2, RZ, 0x5410, R2 ;  /* 0x00005410ff027816 */ /* 0x004fe20000000002 */
[----:B------:R-:W-:Y:S05]  /*9da0*/  BRA `(.L_x_4384) ;  /* 0x000006b000007947 */ /* 0x000fea0003800000 */
.L_x_4391:
        /* <DEDUP_REMOVED lines=12> */
.L_x_4398:
        /* <DEDUP_REMOVED lines=20> */
.L_x_4400:
[----:B------:R-:W-:Y:S05]  /*9fb0*/  BSYNC B0 ;  /* 0x0000000000007941 */ /* 0x000fea0003800000 */
.L_x_4399:
[----:B------:R-:W-:Y:S01]  /*9fc0*/  IMAD.SHL.U32 R2, R2, 0x100000, RZ ;  /* 0x0010000002027824 */ /* 0x000fe200078e00ff */
[----:B------:R-:W-:-:S04]  /*9fd0*/  LEA R5, R0, 0x3b800000, 0x17 ;  /* 0x3b80000000057811 */ /* 0x000fc800078eb8ff */
[----:B------:R-:W-:Y:S01]  /*9fe0*/  LOP3.LUT R2, R5, R2, R6, 0xfe, !PT ;  /* 0x0000000205027212 */ /* 0x000fe200078efe06 */
[----:B------:R-:W-:Y:S05]  /*9ff0*/  BRA `(.L_x_4384) ;  /* 0x0000046000007947 */ /* 0x000fea0003800000 */
.L_x_4397:
        /* <DEDUP_REMOVED lines=20> */
.L_x_4402:
[----:B------:R-:W-:Y:S05]  /*a140*/  BSYNC B0 ;  /* 0x0000000000007941 */ /* 0x000fea0003800000 */
.L_x_4401:
[----:B------:R-:W-:Y:S01]  /*a150*/  IMAD.SHL.U32 R2, R2, 0x200000, RZ ;  /* 0x0020000002027824 */ /* 0x000fe200078e00ff */
[----:B------:R-:W-:-:S04]  /*a160*/  LEA R5, R0, 0x37800000, 0x17 ;  /* 0x3780000000057811 */ /* 0x000fc800078eb8ff */
[----:B------:R-:W-:Y:S01]  /*a170*/  LOP3.LUT R2, R5, R2, R6, 0xfe, !PT ;  /* 0x0000000205027212 */ /* 0x000fe200078efe06 */
[----:B------:R-:W-:Y:S05]  /*a180*/  BRA `(.L_x_4384) ;  /* 0x000002d000007947 */ /* 0x000fea0003800000 */
.L_x_4396:
        /* <DEDUP_REMOVED lines=14> */
.L_x_4406:
[----:B------:R-:W-:Y:S05]  /*a270*/  BSYNC B0 ;  /* 0x0000000000007941 */ /* 0x000fea0003800000 */
.L_x_4405:
[----:B------:R-:W-:Y:S01]  /*a280*/  IMAD.MOV.U32 R3, RZ, RZ, RZ ;  /* 0x000000ffff037224 */ /* 0x000fe200078e00ff */
[----:B------:R-:W-:Y:S05]  /*a290*/  BRA `(.L_x_4384) ;  /* 0x000001c000007947 */ /* 0x000fea0003800000 */
.L_x_4383:
        /* <DEDUP_REMOVED lines=21> */
.L_x_4404:
[----:B------:R-:W2:Y:S01]  /*a3f0*/  LDG.E.64 R4, [R4.64] ;  /* 0x0000002404047981 */ /* 0x000ea2000c1e1b00 */
[----:B------:R-:W-:Y:S01]  /*a400*/  IMAD.MOV.U32 R3, RZ, RZ, RZ ;  /* 0x000000ffff037224 */ /* 0x000fe200078e00ff */
[----:B--2---:R0:W1:Y:S01]  /*a410*/  I2F.U64 R2, R4 ;  /* 0x0000000400027312 */ /* 0x0040620000301000 */
[----:B------:R-:W-:Y:S05]  /*a420*/  BRA `(.L_x_4384) ;  /* 0x0000003000007947 */ /* 0x000fea0003800000 */
.L_x_4403:
[----:B------:R-:W2:Y:S01]  /*a430*/  LDG.E R2, [R4.64] ;  /* 0x0000002404027981 */ /* 0x000ea2000c1e1900 */
[----:B------:R-:W-:Y:S01]  /*a440*/  IMAD.MOV.U32 R3, RZ, RZ, RZ ;  /* 0x000000ffff037224 */ /* 0x000fe200078e00ff */
[----:B--2---:R-:W0:Y:S06]  /*a450*/  I2F.U32 R2, R2 ;  /* 0x0000000200027306 */ /* 0x004e2c0000201000 */
.L_x_4384:
[----:B------:R-:W-:Y:S05]  /*a460*/  BSYNC B6 ;  /* 0x0000000000067941 */ /* 0x000fea0003800000 */
.L_x_4378:
        /* <DEDUP_REMOVED lines=17> */
[----:B0-----:R-:W-:Y:S01]  /*a580*/  STG.E.U8 [R16.64], R3 ;  /* 0x0000000310007986 */ /* 0x001fe2000c101124 */
[----:B------:R-:W-:Y:S05]  /*a590*/  EXIT ;  /* 0x000000000000794d */ /* 0x000fea0003800000 */
.L_x_4410:
[----:B------:R-:W0:Y:S02]  /*a5a0*/  F2I.S64.TRUNC R2, R2 ;  /* 0x0000000200027311 */ /* 0x000e24000020d900 */
[----:B0-----:R-:W-:-:S05]  /*a5b0*/  IMAD.MOV.U32 R5, RZ, RZ, R2 ;  /* 0x000000ffff057224 */ /* 0x001fca00078e0002 */
[----:B------:R-:W-:Y:S01]  /*a5c0*/  STG.E.U8 [R16.64], R5 ;  /* 0x0000000510007986 */ /* 0x000fe2000c101124 */
[----:B------:R-:W-:Y:S05]  /*a5d0*/  EXIT ;  /* 0x000000000000794d */ /* 0x000fea0003800000 */
.L_x_4409:
[----:B------:R-:W-:-:S13]  /*a5e0*/  ISETP.NE.AND P0, PT, R4, 0x2, PT ;  /* 0x000000020400780c */ /* 0x000fda0003f05270 */
[----:B------:R-:W-:Y:S05]  /*a5f0*/  @!P0 BRA `(.L_x_4412) ;  /* 0x000000a000008947 */ /* 0x000fea0003800000 */
[----:B------:R-:W-:-:S13]  /*a600*/  ISETP.NE.AND P0, PT, R4, 0x3, PT ;  /* 0x000000030400780c */ /* 0x000fda0003f05270 */
[----:B------:R-:W-:Y:S05]  /*a610*/  @!P0 BRA `(.L_x_4413) ;  /* 0x0000005000008947 */ /* 0x000fea0003800000 */
[----:B------:R-:W-:-:S13]  /*a620*/  ISETP.NE.AND P0, PT, R4, 0x4, PT ;  /* 0x000000040400780c */ /* 0x000fda0003f05270 */
[----:B------:R-:W-:Y:S05]  /*a630*/  @P0 BRA `(.L_x_4411) ;  /* 0x00000b5000000947 */ /* 0x000fea0003800000 */
[----:B------:R-:W0:Y:S02]  /*a640*/  F2I.S64.TRUNC R2, R2 ;  /* 0x0000000200027311 */ /* 0x000e24000020d900 */
[----:B0-----:R-:W-:Y:S01]  /*a650*/  STG.E.64 [R16.64], R2 ;  /* 0x0000000210007986 */ /* 0x001fe2000c101b24 */
[----:B------:R-:W-:Y:S05]  /*a660*/  EXIT ;  /* 0x000000000000794d */ /* 0x000fea0003800000 */
.L_x_4413:
[----:B------:R-:W0:Y:S02]  /*a670*/  F2I.FTZ.TRUNC.NTZ R3, R2 ;  /* 0x0000000200037305 */ /* 0x000e24000021f100 */
[----:B0-----:R-:W-:Y:S01]  /*a680*/  STG.E [R16.64], R3 ;  /* 0x0000000310007986 */ /* 0x001fe2000c101924 */
[----:B------:R-:W-:Y:S05]  /*a690*/  EXIT ;  /* 0x000000000000794d */ /* 0x000fea0003800000 */
.L_x_4412:
[----:B------:R-:W0:Y:S02]  /*a6a0*/  F2I.FTZ.TRUNC.NTZ R3, R2 ;  /* 0x0000000200037305 */ /* 0x000e24000021f100 */
[----:B0-----:R-:W-:Y:S01]  /*a6b0*/  STG.E.U16 [R16.64], R3 ;  /* 0x0000000310007986 */ /* 0x001fe2000c101524 */
[----:B------:R-:W-:Y:S05]  /*a6c0*/  EXIT ;  /* 0x000000000000794d */ /* 0x000fea0003800000 */
.L_x_4408:
[----:B------:R-:W-:-:S13]  /*a6d0*/  ISETP.GT.AND P0, PT, R4, 0x6, PT ;  /* 0x000000060400780c */ /* 0x000fda0003f04270 */
[----:B------:R-:W-:Y:S05]  /*a6e0*/  @P0 BRA `(.L_x_4414) ;  /* 0x0000009000000947 */ /* 0x000fea0003800000 */
[----:B------:R-:W-:-:S13]  /*a6f0*/  ISETP.NE.AND P0, PT, R4, 0x5, PT ;  /* 0x000000050400780c */ /* 0x000fda0003f05270 */
[----:B------:R-:W-:Y:S05]  /*a700*/  @!P0 BRA `(.L_x_4415) ;  /* 0x0000004000008947 */ /* 0x000fea0003800000 */
[----:B------:R-:W-:-:S13]  /*a710*/  ISETP.NE.AND P0, PT, R4, 0x6, PT ;  /* 0x000000060400780c */ /* 0x000fda0003f05270 */
[----:B------:R-:W-:Y:S05]  /*a720*/  @P0 BRA `(.L_x_4411) ;  /* 0x00000a6000000947 */ /* 0x000fea0003800000 */
[----:B------:R-:W-:Y:S01]  /*a730*/  STG.E [R16.64], R2 ;  /* 0x0000000210007986 */ /* 0x000fe2000c101924 */
[----:B------:R-:W-:Y:S05]  /*a740*/  EXIT ;  /* 0x000000000000794d */ /* 0x000fea0003800000 */
.L_x_4415:
[----:B------:R-:W-:-:S05]  /*a750*/  F2FP.PACK_AB R2, RZ, R2 ;  /* 0x00000002ff02723e */ /* 0x000fca00000000ff */
[----:B------:R-:W-:Y:S01]  /*a760*/  STG.E.U16 [R16.64], R2 ;  /* 0x0000000210007986 */ /* 0x000fe2000c101524 */
[----:B------:R-:W-:Y:S05]  /*a770*/  EXIT ;  /* 0x000000000000794d */ /* 0x000fea0003800000 */
.L_x_4414:
[----:B------:R-:W-:-:S13]  /*a780*/  ISETP.NE.AND P0, PT, R4, 0x7, PT ;  /* 0x000000070400780c */ /* 0x000fda0003f05270 */
[----:B------:R-:W-:Y:S05]  /*a790*/  @!P0 BRA `(.L_x_4416) ;  /* 0x0000009000008947 */ /* 0x000fea0003800000 */
[----:B------:R-:W-:-:S13]  /*a7a0*/  ISETP.NE.AND P0, PT, R4, 0x8, PT ;  /* 0x000000080400780c */ /* 0x000fda0003f05270 */
[----:B------:R-:W-:Y:S05]  /*a7b0*/  @!P0 BRA `(.L_x_4417) ;  /* 0x0000004000008947 */ /* 0x000fea0003800000 */
[----:B------:R-:W-:-:S13]  /*a7c0*/  ISETP.NE.AND P0, PT, R4, 0x9, PT ;  /* 0x000000090400780c */ /* 0x000fda0003f05270 */
[----:B------:R-:W-:Y:S05]  /*a7d0*/  @P0 BRA `(.L_x_4411) ;  /* 0x000009b000000947 */ /* 0x000fea0003800000 */
[----:B------:R-:W-:Y:S01]  /*a7e0*/  STG.E.64 [R16.64], R2 ;  /* 0x0000000210007986 */ /* 0x000fe2000c101b24 */
[----:B------:R-:W-:Y:S05]  /*a7f0*/  EXIT ;  /* 0x000000000000794d */ /* 0x000fea0003800000 */
.L_x_4417:
[----:B------:R-:W-:-:S05]  /*a800*/  F2FP.PACK_AB R3, R3, R2 ;  /* 0x000000020303723e */ /* 0x000fca00000000ff */
[----:B------:R-:W-:Y:S01]  /*a810*/  STG.E [R16.64], R3 ;  /* 0x0000000310007986 */ /* 0x000fe2000c101924 */
[----:B------:R-:W-:Y:S05]  /*a820*/  EXIT ;  /* 0x000000000000794d */ /* 0x000fea0003800000 */
.L_x_4416:
[----:B------:R-:W-:-:S06]  /*a830*/  FMUL.FTZ R2, R2, 1 ;  /* 0x3f80000002027820 */ /* 0x000fcc0000410000 */
[----:B------:R-:W0:Y:S02]  /*a840*/  F2F.F64.F32 R2, R2 ;  /* 0x0000000200027310 */ /* 0x000e240000201800 */
[----:B0-----:R-:W-:Y:S01]  /*a850*/  STG.E.64 [R16.64], R2 ;  /* 0x0000000210007986 */ /* 0x001fe2000c101b24 */
[----:B------:R-:W-:Y:S05]  /*a860*/  EXIT ;  /* 0x000000000000794d */ /* 0x000fea0003800000 */
.L_x_4407:
        /* <DEDUP_REMOVED lines=12> */
[----:B------:R-:W-:Y:S01]  /*a930*/  STG.E.U8 [R16.64], R3 ;  /* 0x0000000310007986 */ /* 0x000fe2000c101124 */
[----:B------:R-:W-:Y:S05]  /*a940*/  EXIT ;  /* 0x000000000000794d */ /* 0x000fea0003800000 */
.L_x_4420:
[----:B------:R-:W-:Y:S02]  /*a950*/  FMUL.FTZ R6, R3, 1 ;  /* 0x3f80000003067820 */ /* 0x000fe40000410000 */
[----:B------:R-:W-:-:S04]  /*a960*/  FMUL.FTZ R4, R2, 1 ;  /* 0x3f80000002047820 */ /* 0x000fc80000410000 */
[----:B------:R-:W-:Y:S08]  /*a970*/  F2F.F64.F32 R6, R6 ;  /* 0x0000000600067310 */ /* 0x000ff00000201800 */
[----:B------:R-:W0:Y:S02]  /*a980*/  F2F.F64.F32 R4, R4 ;  /* 0x0000000400047310 */ /* 0x000e240000201800 */
[----:B0-----:R-:W-:Y:S01]  /*a990*/  STG.E.128 [R16.64], R4 ;  /* 0x0000000410007986 */ /* 0x001fe2000c101d24 */
[----:B------:R-:W-:Y:S05]  /*a9a0*/  EXIT ;  /* 0x000000000000794d */ /* 0x000fea0003800000 */
.L_x_4419:
        /* <DEDUP_REMOVED lines=20> */
.L_x_4424:
[----:B------:R-:W-:Y:S05]  /*aaf0*/  BSYNC B0 ;  /* 0x0000000000007941 */ /* 0x000fea0003800000 */
.L_x_4423:
[----:B------:R-:W-:-:S05]  /*ab00*/  LOP3.LUT R5, R0, R5, RZ, 0xfc, !PT ;  /* 0x0000000500057212 */ /* 0x000fca00078efcff */
[----:B------:R-:W-:Y:S01]  /*ab10*/  STG.E.U8 [R16.64], R5 ;  /* 0x0000000510007986 */ /* 0x000fe2000c101124 */
[----:B------:R-:W-:Y:S05]  /*ab20*/  EXIT ;  /* 0x000000000000794d */ /* 0x000fea0003800000 */
.L_x_4422:
        /* <DEDUP_REMOVED lines=12> */
.L_x_4426:
[----:B------:R-:W-:Y:S01]  /*abf0*/  IMAD.MOV.U32 R0, RZ, RZ, 0x7f ;  /* 0x0000007fff007424 */ /* 0x000fe200078e00ff */
[----:B------:R-:W-:-:S04]  /*ac00*/  ISETP.GT.U32.AND P0, PT, R4, 0x7f800000, PT ;  /* 0x7f8000000400780c */ /* 0x000fc80003f04070 */
[----:B------:R-:W-:-:S04]  /*ac10*/  SEL R0, R0, 0x7c, P0 ;  /* 0x0000007c00007807 */ /* 0x000fc80000000000 */
.L_x_4427:
[----:B------:R-:W-:Y:S05]  /*ac20*/  BSYNC B0 ;  /* 0x0000000000007941 */ /* 0x000fea0003800000 */
.L_x_4425:
[----:B------:R-:W-:-:S04]  /*ac30*/  LOP3.LUT R2, R2, 0x80000000, RZ, 0xc0, !PT ;  /* 0x8000000002027812 */ /* 0x000fc800078ec0ff */
[----:B------:R-:W-:-:S04]  /*ac40*/  SHF.R.U32.HI R3, RZ, 0x18, R2 ;  /* 0x00000018ff037819 */ /* 0x000fc80000011602 */
[----:B------:R-:W-:-:S05]  /*ac50*/  LOP3.LUT R3, R0, R3, RZ, 0xfc, !PT ;  /* 0x0000000300037212 */ /* 0x000fca00078efcff */
[----:B------:R-:W-:Y:S01]  /*ac60*/  STG.E.U8 [R16.64], R3 ;  /* 0x0000000310007986 */ /* 0x000fe2000c101124 */
[----:B------:R-:W-:Y:S05]  /*ac70*/  EXIT ;  /* 0x000000000000794d */ /* 0x000fea0003800000 */
.L_x_4421:
[----:B------:R-:W-:-:S05]  /*ac80*/  F2FP.BF16.PACK_AB R2, RZ, R2 ;  /* 0x00000002ff02723e */ /* 0x000fca00000010ff */
[----:B------:R-:W-:Y:S01]  /*ac90*/  STG.E.U16 [R16.64], R2 ;  /* 0x0000000210007986 */ /* 0x000fe2000c101524 */
[----:B------:R-:W-:Y:S05]  /*aca0*/  EXIT ;  /* 0x000000000000794d */ /* 0x000fea0003800000 */
.L_x_4418:
        /* <DEDUP_REMOVED lines=9> */
[----:B0-----:R-:W-:Y:S01]  /*ad40*/  STG.E.U16 [R16.64], R3 ;  /* 0x0000000310007986 */ /* 0x001fe2000c101524 */
[----:B------:R-:W-:Y:S05]  /*ad50*/  EXIT ;  /* 0x000000000000794d */ /* 0x000fea0003800000 */
.L_x_4430:
        /* <DEDUP_REMOVED lines=16> */
.L_x_4433:
[----:B------:R-:W-:-:S04]  /*ae60*/  LOP3.LUT R2, R2, 0x80000000, RZ, 0xc0, !PT ;  /* 0x8000000002027812 */ /* 0x000fc800078ec0ff */
[----:B------:R-:W-:-:S04]  /*ae70*/  SHF.R.U32.HI R3, RZ, 0x18, R2 ;  /* 0x00000018ff037819 */ /* 0x000fc80000011602 */
[----:B------:R-:W-:-:S04]  /*ae80*/  LOP3.LUT R0, R0, R3, RZ, 0xfc, !PT ;  /* 0x0000000300007212 */ /* 0x000fc800078efcff */
[----:B------:R-:W-:Y:S02]  /*ae90*/  PRMT R8, R0, 0x7610, R8 ;  /* 0x0000761000087816 */ /* 0x000fe40000000008 */
.L_x_4432:
[----:B------:R-:W-:Y:S05]  /*aea0*/  BSYNC B0 ;  /* 0x0000000000007941 */ /* 0x000fea0003800000 */
.L_x_4431:
[----:B------:R-:W-:Y:S01]  /*aeb0*/  STG.E.U8 [R16.64], R8 ;  /* 0x0000000810007986 */ /* 0x000fe2000c101124 */
[----:B------:R-:W-:Y:S05]  /*aec0*/  EXIT ;  /* 0x000000000000794d */ /* 0x000fea0003800000 */
.L_x_4429:
        /* <DEDUP_REMOVED lines=16> */
.L_x_4436:
[----:B------:R-:W-:-:S04]  /*afd0*/  LOP3.LUT R2, R2, 0x80000000, RZ, 0xc0, !PT ;  /* 0x8000000002027812 */ /* 0x000fc800078ec0ff */
[----:B------:R-:W-:-:S04]  /*afe0*/  SHF.R.U32.HI R3, RZ, 0x18, R2 ;  /* 0x00000018ff037819 */ /* 0x000fc80000011602 */
[----:B------:R-:W-:-:S04]  /*aff0*/  LOP3.LUT R0, R0, R3, RZ, 0xfc, !PT ;  /* 0x0000000300007212 */ /* 0x000fc800078efcff */
[----:B------:R-:W-:Y:S02]  /*b000*/  PRMT R8, R0, 0x7610, R8 ;  /* 0x0000761000087816 */ /* 0x000fe40000000008 */
.L_x_4435:
[----:B------:R-:W-:Y:S05]  /*b010*/  BSYNC B0 ;  /* 0x0000000000007941 */ /* 0x000fea0003800000 */
.L_x_4434:
[----:B------:R-:W-:Y:S01]  /*b020*/  STG.E.U8 [R16.64], R8 ;  /* 0x0000000810007986 */ /* 0x000fe2000c101124 */
[----:B------:R-:W-:Y:S05]  /*b030*/  EXIT ;  /* 0x000000000000794d */ /* 0x000fea0003800000 */
.L_x_4428:
        /* <DEDUP_REMOVED lines=21> */
.L_x_4411:
        /* <DEDUP_REMOVED lines=20> */
.L_x_4438:
[----:B------:R-:W0:Y:S02]  /*b2d0*/  F2I.U64.TRUNC R2, R2 ;  /* 0x0000000200027311 */ /* 0x000e24000020d800 */
[----:B0-----:R-:W-:Y:S01]  /*b2e0*/  STG.E.64 [R16.64], R2 ;  /* 0x0000000210007986 */ /* 0x001fe2000c101b24 */
[----:B------:R-:W-:Y:S05]  /*b2f0*/  EXIT ;  /* 0x000000000000794d */ /* 0x000fea0003800000 */
.L_x_4437:
[----:B------:R-:W0:Y:S02]  /*b300*/  F2I.FTZ.U32.TRUNC.NTZ R3, R2 ;  /* 0x0000000200037305 */ /* 0x000e24000021f000 */
[----:B0-----:R-:W-:Y:S01]  /*b310*/  STG.E [R16.64], R3 ;  /* 0x0000000310007986 */ /* 0x001fe2000c101924 */
[----:B------:R-:W-:Y:S05]  /*b320*/  EXIT ;  /* 0x000000000000794d */ /* 0x000fea0003800000 */
.L_x_4439:
        /* <DEDUP_REMOVED lines=13> */
.L_x_16528:


//--------------------- .text._ZN2at6native27unrolled_elementwise_kernelINS0_13AUnaryFunctorIN3c107complexIfEES5_S5_NS0_15binary_internal10MulFunctorIS5_EEEESt5arrayIPcLm2EELi4E23TrivialOffsetCalculatorILi1EjESE_NS0_6memory12LoadWithCastILi1EEENSF_13StoreWithCastILi1EEEEEviT_T0_T2_T3_T4_T5_ --------------------------
	.section	.text._ZN2at6native27unrolled_elementwise_kernelINS0_13AUnaryFunctorIN3c107complexIfEES5_S5_NS0_15binary_internal10MulFunctorIS5_EEEESt5arrayIPcLm2EELi4E23TrivialOffsetCalculatorILi1EjESE_NS0_6memory12LoadWithCastILi1EEENSF_13StoreWithCastILi1EEEEEviT_T0_T2_T3_T4_T5_,"ax",@progbits
	.sectioninfo	@"SHI_REGISTERS=32"
	.align	128
        .global         _ZN2at6native27unrolled_elementwise_kernelINS0_13AUnaryFunctorIN3c107complexIfEES5_S5_NS0_15binary_internal10MulFunctorIS5_EEEESt5arrayIPcLm2EELi4E23TrivialOffsetCalculatorILi1EjESE_NS0_6memory12LoadWithCastILi1EEENSF_13StoreWithCastILi1EEEEEviT_T0_T2_T3_T4_T5_
        .type           _ZN2at6native27unrolled_elementwise_kernelINS0_13AUnaryFunctorIN3c107complexIfEES5_S5_NS0_15binary_internal10MulFunctorIS5_EEEESt5arrayIPcLm2EELi4E23TrivialOffsetCalculatorILi1EjESE_NS0_6memory12LoadWithCastILi1EEENSF_13StoreWithCastILi1EEEEEviT_T0_T2_T3_T4_T5_,@function
        .size           _ZN2at6native27unrolled_elementwise_kernelINS0_13AUnaryFunctorIN3c107complexIfEES5_S5_NS0_15binary_internal10MulFunctorIS5_EEEESt5arrayIPcLm2EELi4E23TrivialOffsetCalculatorILi1EjESE_NS0_6memory12LoadWithCastILi1EEENSF_13StoreWithCastILi1EEEEEviT_T0_T2_T3_T4_T5_,(.L_x_16529 - _ZN2at6native27unrolled_elementwise_kernelINS0_13AUnaryFunctorIN3c107complexIfEES5_S5_NS0_15binary_internal10MulFunctorIS5_EEEESt5arrayIPcLm2EELi4E23TrivialOffsetCalculatorILi1EjESE_NS0_6memory12LoadWithCastILi1EEENSF_13StoreWithCastILi1EEEEEviT_T0_T2_T3_T4_T5_)
        .other          _ZN2at6native27unrolled_elementwise_kernelINS0_13AUnaryFunctorIN3c107complexIfEES5_S5_NS0_15binary_internal10MulFunctorIS5_EEEESt5arrayIPcLm2EELi4E23TrivialOffsetCalculatorILi1EjESE_NS0_6memory12LoadWithCastILi1EEENSF_13StoreWithCastILi1EEEEEviT_T0_T2_T3_T4_T5_,@"STO_CUDA_ENTRY STV_DEFAULT"
_ZN2at6native27unrolled_elementwise_kernelINS0_13AUnaryFunctorIN3c107complexIfEES5_S5_NS0_15binary_internal10MulFunctorIS5_EEEESt5arrayIPcLm2EELi4E23TrivialOffsetCalculatorILi1EjESE_NS0_6memory12LoadWithCastILi1EEENSF_13StoreWithCastILi1EEEEEviT_T0_T2_T3_T4_T5_:
.text._ZN2at6native27unrolled_elementwise_kernelINS0_13AUnaryFunctorIN3c107complexIfEES5_S5_NS0_15binary_internal10MulFunctorIS5_EEEESt5arrayIPcLm2EELi4E23TrivialOffsetCalculatorILi1EjESE_NS0_6memory12LoadWithCastILi1EEENSF_13StoreWithCastILi1EEEEEviT_T0_T2_T3_T4_T5_:
[----:B------:R-:W-:Y:S02]  /*0000*/  IMAD.MOV.U32 R1, RZ, RZ, c[0x0][0x28] ;  /* 0x00000a00ff017624 */ /* 0x000fe400078e00ff */
[----:B------:R-:W0:Y:S01]  /*0010*/  S2R R28, SR_CTAID.X ;  /* 0x00000000001c7919 */ /* 0x000e220000002500 */
[----:B------:R-:W-:Y:S01]  /*0020*/  IMAD.MOV.U32 R0, RZ, RZ, -0x200 ;  /* 0xfffffe00ff007424 */ /* 0x000fe200078e00ff */
[----:B------:R-:W1:Y:S01]  /*0030*/  LDC.U8 R27, c[0x0][0x18c] ;  /* 0x00006300ff1b7b82 */ /* 0x000e620000000000 */
[----:B------:R-:W-:Y:S01]  /*0040*/  ULDC.64 UR36, c[0x0][0x118] ;  /* 0x0000460000247ab9 */ /* 0x000fe20000000a00 */
[----:B------:R-:W2:Y:S01]  /*0050*/  S2R R26, SR_TID.X ;  /* 0x00000000001a7919 */ /* 0x000ea20000002100 */
[----:B------:R-:W-:Y:S01]  /*0060*/  BSSY B7, `(.L_x_4440) ;  /* 0x00000ff000077945 */ /* 0x000fe20003800000 */
[----:B------:R-:W-:Y:S01]  /*0070*/  IMAD.MOV.U32 R17, RZ, RZ, RZ ;  /* 0x000000ffff117224 */ /* 0x000fe200078e00ff */
[----:B------:R-:W-:Y:S01]  /*0080*/  CS2R R18, SRZ ;  /* 0x0000000000127805 */ /* 0x000fe2000001ff00 */
[----:B0-----:R-:W-:-:S05]  /*0090*/  IMAD R22, R28, R0, c[0x0][0x160] ;  /* 0x000058001c167624 */ /* 0x001fca00078e0200 */
[----:B--2---:R-:W-:-:S13]  /*00a0*/  ISETP.GE.AND P0, PT, R26, R22, PT ;  /* 0x000000161a00720c */ /* 0x004fda0003f06270 */
[----:B------:R-:W-:Y:S05]  /*00b0*/  @P0 BRA `(.L_x_4441) ;  /* 0x00000f9000000947 */ /* 0x000fea0003800000 */
[----:B-1----:R-:W-:Y:S01]  /*00c0*/  IMAD R0, R28, 0x200, R26 ;  /* 0x000002001c007824 */ /* 0x002fe200078e021a */
[----:B------:R-:W-:Y:S01]  /*00d0*/  PRMT R3, R27, 0x9910, RZ ;  /* 0x000099101b037816 */ /* 0x000fe200000000ff */
[----:B------:R-:W-:Y:S02]  /*00e0*/  BSSY B6, `(.L_x_4442) ;  /* 0x00000f5000067945 */ /* 0x000fe40003800000 */
        /* <DEDUP_REMOVED lines=16> */
[----:B--2---:R0:W1:Y:S01]  /*01f0*/  I2F.S16 R18, R2 ;  /* 0x0000000200127306 */ /* 0x0040620000101400 */
[----:B------:R-:W-:Y:S05]  /*0200*/  BRA `(.L_x_4448) ;  /* 0x00000e2000007947 */ /* 0x000fea0003800000 */
.L_x_4446:
[----:B------:R-:W2:Y:S01]  /*0210*/  LDG.E.U8 R2, [R2.64] ;  /* 0x0000002402027981 */ /* 0x000ea2000c1e1100 */
[----:B------:R-:W-:Y:S01]  /*0220*/  IMAD.MOV.U32 R19, RZ, RZ, RZ ;  /* 0x000000ffff137224 */ /* 0x000fe200078e00ff */
[----:B--2---:R0:W1:Y:S01]  /*0230*/  I2F.U16 R18, R2 ;  /* 0x0000000200127306 */ /* 0x0040620000101000 */
[----:B------:R-:W-:Y:S05]  /*0240*/  BRA `(.L_x_4448) ;  /* 0x00000de000007947 */ /* 0x000fea0003800000 */
.L_x_4445:
        /* <DEDUP_REMOVED lines=10> */
.L_x_4450:
[----:B------:R-:W2:Y:S01]  /*02f0*/  LDG.E R2, [R2.64] ;  /* 0x0000002402027981 */ /* 0x000ea2000c1e1900 */
[----:B------:R-:W-:Y:S01]  /*0300*/  IMAD.MOV.U32 R19, RZ, RZ, RZ ;  /* 0x000000ffff137224 */ /* 0x000fe200078e00ff */
[----:B--2---:R0:W1:Y:S01]  /*0310*/  I2F R18, R2 ;  /* 0x0000000200127306 */ /* 0x0040620000201400 */
[----:B------:R-:W-:Y:S05]  /*0320*/  BRA `(.L_x_4448) ;  /* 0x00000d0000007947 */ /* 0x000fea0003800000 */
.L_x_4449:
[----:B------:R-:W2:Y:S01]  /*0330*/  LDG.E.U16 R2, [R2.64] ;  /* 0x0000002402027981 */ /* 0x000ea2000c1e1500 */
[----:B------:R-:W-:Y:S01]  /*0340*/  IMAD.MOV.U32 R19, RZ, RZ, RZ ;  /* 0x000000ffff137224 */ /* 0x000fe200078e00ff */
[----:B--2---:R0:W1:Y:S01]  /*0350*/  I2F.S16 R18, R2 ;  /* 0x0000000200127306 */ /* 0x0040620000101400 */
[----:B------:R-:W-:Y:S05]  /*0360*/  BRA `(.L_x_4448) ;  /* 0x00000cc000007947 */ /* 0x000fea0003800000 */
.L_x_4444:
        /* <DEDUP_REMOVED lines=9> */
.L_x_4452:
[----:B------:R-:W2:Y:S01]  /*0400*/  LDG.E.U16 R2, [R2.64] ;  /* 0x0000002402027981 */ /* 0x000ea2000c1e1500 */
[----:B------:R-:W-:Y:S01]  /*0410*/  IMAD.MOV.U32 R19, RZ, RZ, RZ ;  /* 0x000000ffff137224 */ /* 0x000fe200078e00ff */
[----:B--2---:R-:W-:Y:S01]  /*0420*/  HADD2.F32 R18, -RZ, R2.H0_H0 ;  /* 0x20000002ff127230 */ /* 0x004fe20000004100 */
[----:B------:R-:W-:Y:S05]  /*0430*/  BRA `(.L_x_4448) ;  /* 0x00000bf000007947 */ /* 0x000fea0003800000 */
.L_x_4451:
        /* <DEDUP_REMOVED lines=8> */
.L_x_4454:
[----:B------:R-:W2:Y:S02]  /*04c0*/  LDG.E R2, [R2.64] ;  /* 0x0000002402027981 */ /* 0x000ea4000c1e1900 */
[--C-:B--2---:R-:W-:Y:S02]  /*04d0*/  HADD2.F32 R19, -RZ, R2.reuse.H1_H1 ;  /* 0x30000002ff137230 */ /* 0x104fe40000004100 */
[----:B------:R-:W-:Y:S01]  /*04e0*/  HADD2.F32 R18, -RZ, R2.H0_H0 ;  /* 0x20000002ff127230 */ /* 0x000fe20000004100 */
[----:B------:R-:W-:Y:S05]  /*04f0*/  BRA `(.L_x_4448) ;  /* 0x00000b3000007947 */ /* 0x000fea0003800000 */
.L_x_4453:
[----:B------:R-:W2:Y:S01]  /*0500*/  LDG.E.64 R2, [R2.64] ;  /* 0x0000002402027981 */ /* 0x000ea2000c1e1b00 */
[----:B------:R-:W-:Y:S01]  /*0510*/  IMAD.MOV.U32 R19, RZ, RZ, RZ ;  /* 0x000000ffff137224 */ /* 0x000fe200078e00ff */
[----:B--2---:R-:W0:Y:S01]  /*0520*/  F2F.F32.F64 R18, R2 ;  /* 0x0000000200127310 */ /* 0x004e220000301000 */
[----:B------:R-:W0:-:S14]  /*0530*/  DSETP.GEU.AND P0, PT, |R2|, c[0x2][0x0], PT ;  /* 0x008000000200762a */ /* 0x000e1c0003f0e200 */
[----:B0-----:R-:W-:Y:S01]  /*0540*/  @!P0 FMUL R18, R18, 1.175494350822287508e-38 ;  /* 0x0080000012128820 */ /* 0x001fe20000400000 */
[----:B------:R-:W-:Y:S05]  /*0550*/  BRA `(.L_x_4448) ;  /* 0x00000ad000007947 */ /* 0x000fea0003800000 */
.L_x_4443:
        /* <DEDUP_REMOVED lines=13> */
.L_x_4457:
        /* <DEDUP_REMOVED lines=8> */
.L_x_4456:
        /* <DEDUP_REMOVED lines=8> */
[----:B------:R-:W-:Y:S02]  /*0730*/  IMAD.MOV.U32 R19, RZ, RZ, RZ ;  /* 0x000000ffff137224 */ /* 0x000fe400078e00ff */
[----:B--2---:R-:W-:-:S05]  /*0740*/  IMAD.SHL.U32 R18, R18, 0x1000000, RZ ;  /* 0x0100000012127824 */ /* 0x004fca00078e00ff */
[----:B------:R-:W-:-:S04]  /*0750*/  LOP3.LUT R0, R18, 0x7f000000, RZ, 0xc0, !PT ;  /* 0x7f00000012007812 */ /* 0x000fc800078ec0ff */
[----:B------:R-:W0:Y:S01]  /*0760*/  FLO.U32 R4, R0 ;  /* 0x0000000000047300 */ /* 0x000e2200000e0000 */
[----:B------:R-:W-:-:S04]  /*0770*/  IADD3 R2, R0, -0x1, RZ ;  /* 0xffffffff00027810 */ /* 0x000fc80007ffe0ff */
[----:B------:R-:W-:Y:S02]  /*0780*/  SHF.R.S32.HI R2, RZ, 0x1f, R2 ;  /* 0x0000001fff027819 */ /* 0x000fe40000011402 */
[----:B0-----:R-:W-:-:S04]  /*0790*/  IADD3 R4, -R4, 0x1f, RZ ;  /* 0x0000001f04047810 */ /* 0x001fc80007ffe1ff */
[C---:B------:R-:W-:Y:S02]  /*07a0*/  ISETP.GT.U32.AND P0, PT, R4.reuse, 0x4, PT ;  /* 0x000000040400780c */ /* 0x040fe40003f04070 */
[----:B------:R-:W-:-:S04]  /*07b0*/  IADD3 R4, R4, -0x4, RZ ;  /* 0xfffffffc04047810 */ /* 0x000fc80007ffe0ff */
[----:B------:R-:W-:Y:S02]  /*07c0*/  SEL R5, R4, RZ, P0 ;  /* 0x000000ff04057207 */ /* 0x000fe40000000000 */
[----:B------:R-:W-:-:S03]  /*07d0*/  IADD3 R4, R0, 0x1000000, RZ ;  /* 0x0100000000047810 */ /* 0x000fc60007ffe0ff */
[----:B------:R-:W-:Y:S01]  /*07e0*/  IMAD R6, R5, R6, 0x3c000000 ;  /* 0x3c00000005067424 */ /* 0x000fe200078e0206 */
[----:B------:R-:W-:Y:S02]  /*07f0*/  SHF.L.U32 R5, R0, R5, RZ ;  /* 0x0000000500057219 */ /* 0x000fe400000006ff */
[----:B------:R-:W-:Y:S02]  /*0800*/  SHF.R.S32.HI R4, RZ, 0x8, R4 ;  /* 0x00000008ff047819 */ /* 0x000fe40000011404 */
[----:B------:R-:W-:-:S04]  /*0810*/  LEA.HI R5, R5, R6, RZ, 0x1c ;  /* 0x0000000605057211 */ /* 0x000fc800078fe0ff */
[----:B------:R-:W-:-:S04]  /*0820*/  LOP3.LUT R5, R5, 0x7f800000, R4, 0xf8, !PT ;  /* 0x7f80000005057812 */ /* 0x000fc800078ef804 */
[----:B------:R-:W-:-:S04]  /*0830*/  LOP3.LUT R5, R5, R2, RZ, 0x30, !PT ;  /* 0x0000000205057212 */ /* 0x000fc800078e30ff */
[----:B------:R-:W-:Y:S01]  /*0840*/  LOP3.LUT R18, R5, 0x80000000, R18, 0xf8, !PT ;  /* 0x8000000005127812 */ /* 0x000fe200078ef812 */
[----:B------:R-:W-:Y:S05]  /*0850*/  BRA `(.L_x_4448) ;  /* 0x000007d000007947 */ /* 0x000fea0003800000 */
.L_x_4459:
        /* <DEDUP_REMOVED lines=14> */
.L_x_4458:
[----:B------:R-:W2:Y:S01]  /*0940*/  LDG.E.U16 R2, [R2.64] ;  /* 0x0000002402027981 */ /* 0x000ea2000c1e1500 */
[----:B------:R-:W-:Y:S01]  /*0950*/  IMAD.MOV.U32 R19, RZ, RZ, RZ ;  /* 0x000000ffff137224 */ /* 0x000fe200078e00ff */
[----:B--2---:R-:W-:Y:S01]  /*0960*/  PRMT R18, RZ, 0x5410, R2 ;  /* 0x00005410ff127816 */ /* 0x004fe20000000002 */
[----:B------:R-:W-:Y:S05]  /*0970*/  BRA `(.L_x_4448) ;  /* 0x000006b000007947 */ /* 0x000fea0003800000 */
.L_x_4455:
        /* <DEDUP_REMOVED lines=10> */
[----:B--2---:R0:W1:Y:S01]  /*0a20*/  I2F.U16 R18, R2 ;  /* 0x0000000200127306 */ /* 0x0040620000101000 */
[----:B------:R-:W-:Y:S05]  /*0a30*/  BRA `(.L_x_4448) ;  /* 0x000005f000007947 */ /* 0x000fea0003800000 */
.L_x_4462:
        /* <DEDUP_REMOVED lines=20> */
.L_x_4464:
[----:B------:R-:W-:Y:S05]  /*0b80*/  BSYNC B0 ;  /* 0x0000000000007941 */ /* 0x000fea0003800000 */
.L_x_4463:
[----:B------:R-:W-:Y:S01]  /*0b90*/  IMAD.SHL.U32 R2, R2, 0x100000, RZ ;  /* 0x0010000002027824 */ /* 0x000fe200078e00ff */
[----:B------:R-:W-:-:S04]  /*0ba0*/  LEA R3, R0, 0x3b800000, 0x17 ;  /* 0x3b80000000037811 */ /* 0x000fc800078eb8ff */
[----:B------:R-:W-:Y:S01]  /*0bb0*/  LOP3.LUT R18, R3, R2, R18, 0xfe, !PT ;  /* 0x0000000203127212 */ /* 0x000fe200078efe12 */
[----:B------:R-:W-:Y:S05]  /*0bc0*/  BRA `(.L_x_4448) ;  /* 0x0000046000007947 */ /* 0x000fea0003800000 */
.L_x_4461:
        /* <DEDUP_REMOVED lines=20> */
.L_x_4466:
[----:B------:R-:W-:Y:S05]  /*0d10*/  BSYNC B0 ;  /* 0x0000000000007941 */ /* 0x000fea0003800000 */
.L_x_4465:
[----:B------:R-:W-:Y:S01]  /*0d20*/  IMAD.SHL.U32 R2, R2, 0x200000, RZ ;  /* 0x0020000002027824 */ /* 0x000fe200078e00ff */
[----:B------:R-:W-:-:S04]  /*0d30*/  LEA R3, R0, 0x37800000, 0x17 ;  /* 0x3780000000037811 */ /* 0x000fc800078eb8ff */
[----:B------:R-:W-:Y:S01]  /*0d40*/  LOP3.LUT R18, R3, R2, R18, 0xfe, !PT ;  /* 0x0000000203127212 */ /* 0x000fe200078efe12 */
[----:B------:R-:W-:Y:S05]  /*0d50*/  BRA `(.L_x_4448) ;  /* 0x000002d000007947 */ /* 0x000fea0003800000 */
.L_x_4460:
        /* <DEDUP_REMOVED lines=14> */
.L_x_4470:
[----:B------:R-:W-:Y:S05]  /*0e40*/  BSYNC B0 ;  /* 0x0000000000007941 */ /* 0x000fea0003800000 */
.L_x_4469:
[----:B------:R-:W-:Y:S01]  /*0e50*/  IMAD.MOV.U32 R19, RZ, RZ, RZ ;  /* 0x000000ffff137224 */ /* 0x000fe200078e00ff */
[----:B------:R-:W-:Y:S05]  /*0e60*/  BRA `(.L_x_4448) ;  /* 0x000001c000007947 */ /* 0x000fea0003800000 */
.L_x_4447:
        /* <DEDUP_REMOVED lines=21> */
.L_x_4468:
[----:B------:R-:W2:Y:S01]  /*0fc0*/  LDG.E.64 R2, [R2.64] ;  /* 0x0000002402027981 */ /* 0x000ea2000c1e1b00 */
[----:B------:R-:W-:Y:S01]  /*0fd0*/  IMAD.MOV.U32 R19, RZ, RZ, RZ ;  /* 0x000000ffff137224 */ /* 0x000fe200078e00ff */
[----:B--2---:R0:W1:Y:S01]  /*0fe0*/  I2F.U64 R18, R2 ;  /* 0x0000000200127312 */ /* 0x0040620000301000 */
[----:B------:R-:W-:Y:S05]  /*0ff0*/  BRA `(.L_x_4448) ;  /* 0x0000003000007947 */ /* 0x000fea0003800000 */
.L_x_4467:
[----:B------:R-:W2:Y:S01]  /*1000*/  LDG.E R2, [R2.64] ;  /* 0x0000002402027981 */ /* 0x000ea2000c1e1900 */
[----:B------:R-:W-:Y:S01]  /*1010*/  IMAD.MOV.U32 R19, RZ, RZ, RZ ;  /* 0x000000ffff137224 */ /* 0x000fe200078e00ff */
[----:B--2---:R0:W1:Y:S06]  /*1020*/  I2F.U32 R18, R2 ;  /* 0x0000000200127306 */ /* 0x00406c0000201000 */
.L_x_4448:
[----:B------:R-:W-:Y:S05]  /*1030*/  BSYNC B6 ;  /* 0x0000000000067941 */ /* 0x000fea0003800000 */
.L_x_4442:
[----:B------:R-:W-:Y:S02]  /*1040*/  IADD3 R26, R26, 0x80, RZ ;  /* 0x000000801a1a7810 */ /* 0x000fe40007ffe0ff */
.L_x_4441:
[----:B-1----:R-:W-:Y:S05]  /*1050*/  BSYNC B7 ;  /* 0x0000000000077941 */ /* 0x002fea0003800000 */
.L_x_4440:
[----:B------:R-:W-:Y:S01]  /*1060*/  ISETP.GE.AND P0, PT, R26, R22, PT ;  /* 0x000000161a00720c */ /* 0x000fe20003f06270 */
[----:B------:R-:W-:Y:S01]  /*1070*/  BSSY B7, `(.L_x_4471) ;  /* 0x00000fd000077945 */ /* 0x000fe20003800000 */
[----:B------:R-:W-:-:S11]  /*1080*/  IMAD.MOV.U32 R16, RZ, RZ, RZ ;  /* 0x000000ffff107224 */ /* 0x000fd600078e00ff */
[----:B------:R-:W-:Y:S05]  /*1090*/  @P0 BRA `(.L_x_4472) ;  /* 0x00000fa000000947 */ /* 0x000fea0003800000 */
[----:B------:R-:W-:Y:S01]  /*10a0*/  IMAD R0, R28, 0x200, R26 ;  /* 0x000002001c007824 */ /* 0x000fe200078e021a */
[----:B0-----:R-:W-:Y:S01]  /*10b0*/  PRMT R3, R27, 0x9910, RZ ;  /* 0x000099101b037816 */ /* 0x001fe200000000ff */
        /* <DEDUP_REMOVED lines=19> */
.L_x_4477:
[----:B------:R-:W2:Y:S01]  /*11f0*/  LDG.E.U8 R2, [R2.64] ;  /* 0x0000002402027981 */ /* 0x000ea2000c1e1100 */
[----:B------:R-:W-:Y:S01]  /*1200*/  IMAD.MOV.U32 R17, RZ, RZ, RZ ;  /* 0x000000ffff117224 */ /* 0x000fe200078e00ff */
[----:B--2---:R0:W1:Y:S01]  /*1210*/  I2F.U16 R16, R2 ;  /* 0x0000000200107306 */ /* 0x0040620000101000 */
[----:B------:R-:W-:Y:S05]  /*1220*/  BRA `(.L_x_4479) ;  /* 0x00000df000007947 */ /* 0x000fea0003800000 */
.L_x_4476:
        /* <DEDUP_REMOVED lines=10> */
.L_x_4481:
[----:B------:R-:W2:Y:S01]  /*12d0*/  LDG.E R2, [R2.64] ;  /* 0x0000002402027981 */ /* 0x000ea2000c1e1900 */
[----:B------:R-:W-:Y:S01]  /*12e0*/  IMAD.MOV.U32 R17, RZ, RZ, RZ ;  /* 0x000000ffff117224 */ /* 0x000fe200078e00ff */
[----:B--2---:R0:W1:Y:S01]  /*12f0*/  I2F R16, R2 ;  /* 0x0000000200107306 */ /* 0x0040620000201400 */
[----:B------:R-:W-:Y:S05]  /*1300*/  BRA `(.L_x_4479) ;  /* 0x00000d1000007947 */ /* 0x000fea0003800000 */
.L_x_4480:
[----:B------:R-:W2:Y:S01]  /*1310*/  LDG.E.U16 R2, [R2.64] ;  /* 0x0000002402027981 */ /* 0x000ea2000c1e1500 */
[----:B------:R-:W-:Y:S01]  /*1320*/  IMAD.MOV.U32 R17, RZ, RZ, RZ ;  /* 0x000000ffff117224 */ /* 0x000fe200078e00ff */
[----:B--2---:R0:W1:Y:S01]  /*1330*/  I2F.S16 R16, R2 ;  /* 0x0000000200107306 */ /* 0x0040620000101400 */
[----:B------:R-:W-:Y:S05]  /*1340*/  BRA `(.L_x_4479) ;  /* 0x00000cd000007947 */ /* 0x000fea0003800000 */
.L_x_4475:
        /* <DEDUP_REMOVED lines=9> */
.L_x_4483:
[----:B------:R-:W2:Y:S01]  /*13e0*/  LDG.E.U16 R2, [R2.64] ;  /* 0x0000002402027981 */ /* 0x000ea2000c1e1500 */
[----:B------:R-:W-:Y:S01]  /*13f0*/  IMAD.MOV.U32 R17, RZ, RZ, RZ ;  /* 0x000000ffff117224 */ /* 0x000fe200078e00ff */
[----:B--2---:R-:W-:Y:S01]  /*1400*/  HADD2.F32 R16, -RZ, R2.H0_H0 ;  /* 0x20000002ff107230 */ /* 0x004fe20000004100 */
[----:B------:R-:W-:Y:S05]  /*1410*/  BRA `(.L_x_4479) ;  /* 0x00000c0000007947 */ /* 0x000fea0003800000 */
.L_x_4482:
        /* <DEDUP_REMOVED lines=8> */
.L_x_4485:
[----:B------:R-:W2:Y:S02]  /*14a0*/  LDG.E R2, [R2.64] ;  /* 0x0000002402027981 */ /* 0x000ea4000c1e1900 */
[--C-:B--2---:R-:W-:Y:S02]  /*14b0*/  HADD2.F32 R17, -RZ, R2.reuse.H1_H1 ;  /* 0x30000002ff117230 */ /* 0x104fe40000004100 */
[----:B------:R-:W-:Y:S01]  /*14c0*/  HADD2.F32 R16, -RZ, R2.H0_H0 ;  /* 0x20000002ff107230 */ /* 0x000fe20000004100 */
[----:B------:R-:W-:Y:S05]  /*14d0*/  BRA `(.L_x_4479) ;  /* 0x00000b4000007947 */ /* 0x000fea0003800000 */
.L_x_4484:
[----:B------:R-:W2:Y:S01]  /*14e0*/  LDG.E.64 R2, [R2.64] ;  /* 0x0000002402027981 */ /* 0x000ea2000c1e1b00 */
[----:B------:R-:W-:Y:S01]  /*14f0*/  IMAD.MOV.U32 R17, RZ, RZ, RZ ;  /* 0x000000ffff117224 */ /* 0x000fe200078e00ff */
[----:B--2---:R-:W0:Y:S01]  /*1500*/  F2F.F32.F64 R16, R2 ;  /* 0x0000000200107310 */ /* 0x004e220000301000 */
[----:B------:R-:W0:-:S14]  /*1510*/  DSETP.GEU.AND P0, PT, |R2|, c[0x2][0x0], PT ;  /* 0x008000000200762a */ /* 0x000e1c0003f0e200 */
[----:B0-----:R-:W-:Y:S01]  /*1520*/  @!P0 FMUL R16, R16, 1.175494350822287508e-38 ;  /* 0x0080000010108820 */ /* 0x001fe20000400000 */
[----:B------:R-:W-:Y:S05]  /*1530*/  BRA `(.L_x_4479) ;  /* 0x00000ae000007947 */ /* 0x000fea0003800000 */
.L_x_4474:
        /* <DEDUP_REMOVED lines=13> */
.L_x_4488:
        /* <DEDUP_REMOVED lines=8> */
.L_x_4487:
        /* <DEDUP_REMOVED lines=27> */
.L_x_4490:
[----:B------:R-:W2:Y:S01]  /*1840*/  LDG.E.U8 R3, [R2.64] ;  /* 0x0000002402037981 */ /* 0x000ea2000c1e1100 */
[----:B------:R-:W-:Y:S02]  /*1850*/  IMAD.MOV.U32 R17, RZ, RZ, RZ ;  /* 0x000000ffff117224 */ /* 0x000fe400078e00ff */
        /* <DEDUP_REMOVED lines=11> */
[----:B------:R-:W-:Y:S01]  /*1910*/  LOP3.LUT R16, R16, 0x80000000, R3, 0xf8, !PT ;  /* 0x8000000010107812 */ /* 0x000fe200078ef803 */
[----:B------:R-:W-:Y:S05]  /*1920*/  BRA `(.L_x_4479) ;  /* 0x000006f000007947 */ /* 0x000fea0003800000 */
.L_x_4489:
[----:B------:R-:W2:Y:S01]  /*1930*/  LDG.E.U16 R2, [R2.64] ;  /* 0x0000002402027981 */ /* 0x000ea2000c1e1500 */
[----:B------:R-:W-:Y:S01]  /*1940*/  IMAD.MOV.U32 R17, RZ, RZ, RZ ;  /* 0x000000ffff117224 */ /* 0x000fe200078e00ff */
[----:B--2---:R-:W-:Y:S01]  /*1950*/  PRMT R16, RZ, 0x5410, R2 ;  /* 0x00005410ff107816 */ /* 0x004fe20000000002 */
[----:B------:R-:W-:Y:S05]  /*1960*/  BRA `(.L_x_4479) ;  /* 0x000006b000007947 */ /* 0x000fea0003800000 */
.L_x_4486:
        /* <DEDUP_REMOVED lines=12> */
.L_x_4493:
        /* <DEDUP_REMOVED lines=20> */
.L_x_4495:
[----:B------:R-:W-:Y:S05]  /*1b70*/  BSYNC B0 ;  /* 0x0000000000007941 */ /* 0x000fea0003800000 */
.L_x_4494:
[----:B------:R-:W-:Y:S01]  /*1b80*/  IMAD.SHL.U32 R2, R2, 0x100000, RZ ;  /* 0x0010000002027824 */ /* 0x000fe200078e00ff */
[----:B------:R-:W-:-:S04]  /*1b90*/  LEA R3, R0, 0x3b800000, 0x17 ;  /* 0x3b80000000037811 */ /* 0x000fc800078eb8ff */
[----:B------:R-:W-:Y:S01]  /*1ba0*/  LOP3.LUT R16, R3, R2, R16, 0xfe, !PT ;  /* 0x0000000203107212 */ /* 0x000fe200078efe10 */
[----:B------:R-:W-:Y:S05]  /*1bb0*/  BRA `(.L_x_4479) ;  /* 0x0000046000007947 */ /* 0x000fea0003800000 */
.L_x_4492:
        /* <DEDUP_REMOVED lines=20> */
.L_x_4497:
[----:B------:R-:W-:Y:S05]  /*1d00*/  BSYNC B0 ;  /* 0x0000000000007941 */ /* 0x000fea0003800000 */
.L_x_4496:
[----:B------:R-:W-:Y:S01]  /*1d10*/  IMAD.SHL.U32 R2, R2, 0x200000, RZ ;  /* 0x0020000002027824 */ /* 0x000fe200078e00ff */
[----:B------:R-:W-:-:S04]  /*1d20*/  LEA R3, R0, 0x37800000, 0x17 ;  /* 0x3780000000037811 */ /* 0x000fc800078eb8ff */
[----:B------:R-:W-:Y:S01]  /*1d30*/  LOP3.LUT R16, R3, R2, R16, 0xfe, !PT ;  /* 0x0000000203107212 */ /* 0x000fe200078efe10 */
[----:B------:R-:W-:Y:S05]  /*1d40*/  BRA `(.L_x_4479) ;  /* 0x000002d000007947 */ /* 0x000fea0003800000 */
.L_x_4491:
        /* <DEDUP_REMOVED lines=14> */
.L_x_4501:
[----:B------:R-:W-:Y:S05]  /*1e30*/  BSYNC B0 ;  /* 0x0000000000007941 */ /* 0x000fea0003800000 */
.L_x_4500:
[----:B------:R-:W-:Y:S01]  /*1e40*/  IMAD.MOV.U32 R17, RZ, RZ, RZ ;  /* 0x000000ffff117224 */ /* 0x000fe200078e00ff */
[----:B------:R-:W-:Y:S05]  /*1e50*/  BRA `(.L_x_4479) ;  /* 0x000001c000007947 */ /* 0x000fea0003800000 */
.L_x_4478:
        /* <DEDUP_REMOVED lines=19> */
[----:B------:R-:W-:Y:S01]  /*1f90*/  CS2R R16, SRZ ;  /* 0x0000000000107805 */ /* 0x000fe2000001ff00 */
[----:B------:R-:W-:Y:S05]  /*1fa0*/  BRA `(.L_x_4479) ;  /* 0x0000007000007947 */ /* 0x000fea0003800000 */
.L_x_4499:
[----:B------:R-:W2:Y:S01]  /*1fb0*/  LDG.E.64 R2, [R2.64] ;  /* 0x0000002402027981 */ /* 0x000ea2000c1e1b00 */
[----:B------:R-:W-:Y:S01]  /*1fc0*/  IMAD.MOV.U32 R17, RZ, RZ, RZ ;  /* 0x000000ffff117224 */ /* 0x000fe200078e00ff */
[----:B--2---:R0:W1:Y:S01]  /*1fd0*/  I2F.U64 R16, R2 ;  /* 0x0000000200107312 */ /* 0x0040620000301000 */
[----:B------:R-:W-:Y:S05]  /*1fe0*/  BRA `(.L_x_4479) ;  /* 0x0000003000007947 */ /* 0x000fea0003800000 */
.L_x_4498:
[----:B------:R-:W2:Y:S01]  /*1ff0*/  LDG.E R2, [R2.64] ;  /* 0x0000002402027981 */ /* 0x000ea2000c1e1900 */
[----:B------:R-:W-:Y:S01]  /*2000*/  IMAD.MOV.U32 R17, RZ, RZ, RZ ;  /* 0x000000ffff117224 */ /* 0x000fe200078e00ff */
[----:B--2---:R0:W1:Y:S06]  /*2010*/  I2F.U32 R16, R2 ;  /* 0x0000000200107306 */ /* 0x00406c0000201000 */
.L_x_4479:
[----:B------:R-:W-:Y:S05]  /*2020*/  BSYNC B6 ;  /* 0x0000000000067941 */ /* 0x000fea0003800000 */
.L_x_4473:
[----:B------:R-:W-:Y:S02]  /*2030*/  IADD3 R26, R26, 0x80, RZ ;  /* 0x000000801a1a7810 */ /* 0x000fe40007ffe0ff */
.L_x_4472:
[----:B------:R-:W-:Y:S05]  /*2040*/  BSYNC B7 ;  /* 0x0000000000077941 */ /* 0x000fea0003800000 */
.L_x_4471:
[----:B------:R-:W-:Y:S01]  /*2050*/  ISETP.GE.AND P0, PT, R26, R22, PT ;  /* 0x000000161a00720c */ /* 0x000fe20003f06270 */
[----:B------:R-:W-:Y:S01]  /*2060*/  BSSY B7, `(.L_x_4502) ;  /* 0x00000fd000077945 */ /* 0x000fe20003800000 */
[----:B------:R-:W-:Y:S01]  /*2070*/  IMAD.MOV.U32 R23, RZ, RZ, RZ ;  /* 0x000000ffff177224 */ /* 0x000fe200078e00ff */
[----:B------:R-:W-:-:S10]  /*2080*/  CS2R R24, SRZ ;  /* 0x0000000000187805 */ /* 0x000fd4000001ff00 */
        /* <DEDUP_REMOVED lines=20> */
[----:B--2---:R0:W2:Y:S01]  /*21d0*/  I2F.S16 R24, R2 ;  /* 0x0000000200187306 */ /* 0x0040a20000101400 */
[----:B------:R-:W-:Y:S05]  /*21e0*/  BRA `(.L_x_4510) ;  /* 0x00000e2000007947 */ /* 0x000fea0003800000 */
.L_x_4508:
[----:B------:R-:W2:Y:S01]  /*21f0*/  LDG.E.U8 R2, [R2.64] ;  /* 0x0000002402027981 */ /* 0x000ea2000c1e1100 */
[----:B------:R-:W-:Y:S01]  /*2200*/  IMAD.MOV.U32 R25, RZ, RZ, RZ ;  /* 0x000000ffff197224 */ /* 0x000fe200078e00ff */
[----:B--2---:R0:W2:Y:S01]  /*2210*/  I2F.U16 R24, R2 ;  /* 0x0000000200187306 */ /* 0x0040a20000101000 */
[----:B------:R-:W-:Y:S05]  /*2220*/  BRA `(.L_x_4510) ;  /* 0x00000de000007947 */ /* 0x000fea0003800000 */
.L_x_4507:
        /* <DEDUP_REMOVED lines=8> */
[----:B--2---:R0:W2:Y:S01]  /*22b0*/  I2F.S64 R24, R2 ;  /* 0x0000000200187312 */ /* 0x0040a20000301400 */
[----:B------:R-:W-:Y:S05]  /*22c0*/  BRA `(.L_x_4510) ;  /* 0x00000d4000007947 */ /* 0x000fea0003800000 */
.L_x_4512:
[----:B------:R-:W2:Y:S01]  /*22d0*/  LDG.E R2, [R2.64] ;  /* 0x0000002402027981 */ /* 0x000ea2000c1e1900 */
[----:B------:R-:W-:Y:S01]  /*22e0*/  IMAD.MOV.U32 R25, RZ, RZ, RZ ;  /* 0x000000ffff197224 */ /* 0x000fe200078e00ff */
[----:B--2---:R0:W2:Y:S01]  /*22f0*/  I2F R24, R2 ;  /* 0x0000000200187306 */ /* 0x0040a20000201400 */
[----:B------:R-:W-:Y:S05]  /*2300*/  BRA `(.L_x_4510) ;  /* 0x00000d0000007947 */ /* 0x000fea0003800000 */
.L_x_4511:
[----:B------:R-:W2:Y:S01]  /*2310*/  LDG.E.U16 R2, [R2.64] ;  /* 0x0000002402027981 */ /* 0x000ea2000c1e1500 */
[----:B------:R-:W-:Y:S01]  /*2320*/  IMAD.MOV.U32 R25, RZ, RZ, RZ ;  /* 0x000000ffff197224 */ /* 0x000fe200078e00ff */
[----:B--2---:R0:W2:Y:S01]  /*2330*/  I2F.S16 R24, R2 ;  /* 0x0000000200187306 */ /* 0x0040a20000101400 */
[----:B------:R-:W-:Y:S05]  /*2340*/  BRA `(.L_x_4510) ;  /* 0x00000cc000007947 */ /* 0x000fea0003800000 */
.L_x_4506:
        /* <DEDUP_REMOVED lines=9> */
.L_x_4514:
[----:B------:R-:W2:Y:S01]  /*23e0*/  LDG.E.U16 R2, [R2.64] ;  /* 0x0000002402027981 */ /* 0x000ea2000c1e1500 */
[----:B------:R-:W-:Y:S01]  /*23f0*/  IMAD.MOV.U32 R25, RZ, RZ, RZ ;  /* 0x000000ffff197224 */ /* 0x000fe200078e00ff */
[----:B--2---:R-:W-:Y:S01]  /*2400*/  HADD2.F32 R24, -RZ, R2.H0_H0 ;  /* 0x20000002ff187230 */ /* 0x004fe20000004100 */
[----:B------:R-:W-:Y:S05]  /*2410*/  BRA `(.L_x_4510) ;  /* 0x00000bf000007947 */ /* 0x000fea0003800000 */
.L_x_4513:
        /* <DEDUP_REMOVED lines=8> */
.L_x_4516:
[----:B------:R-:W2:Y:S02]  /*24a0*/  LDG.E R2, [R2.64] ;  /* 0x0000002402027981 */ /* 0x000ea4000c1e1900 */
[--C-:B--2---:R-:W-:Y:S02]  /*24b0*/  HADD2.F32 R25, -RZ, R2.reuse.H1_H1 ;  /* 0x30000002ff197230 */ /* 0x104fe40000004100 */
[----:B------:R-:W-:Y:S01]  /*24c0*/  HADD2.F32 R24, -RZ, R2.H0_H0 ;  /* 0x20000002ff187230 */ /* 0x000fe20000004100 */
[----:B------:R-:W-:Y:S05]  /*24d0*/  BRA `(.L_x_4510) ;  /* 0x00000b3000007947 */ /* 0x000fea0003800000 */
.L_x_4515:
[----:B------:R-:W2:Y:S01]  /*24e0*/  LDG.E.64 R2, [R2.64] ;  /* 0x0000002402027981 */ /* 0x000ea2000c1e1b00 */
[----:B------:R-:W-:Y:S01]  /*24f0*/  IMAD.MOV.U32 R25, RZ, RZ, RZ ;  /* 0x000000ffff197224 */ /* 0x000fe200078e00ff */
[----:B--2---:R-:W0:Y:S01]  /*2500*/  F2F.F32.F64 R24, R2 ;  /* 0x0000000200187310 */ /* 0x004e220000301000 */
[----:B------:R-:W0:-:S14]  /*2510*/  DSETP.GEU.AND P0, PT, |R2|, c[0x2][0x0], PT ;  /* 0x008000000200762a */ /* 0x000e1c0003f0e200 */
[----:B0-----:R-:W-:Y:S01]  /*2520*/  @!P0 FMUL R24, R24, 1.175494350822287508e-38 ;  /* 0x0080000018188820 */ /* 0x001fe20000400000 */
[----:B------:R-:W-:Y:S05]  /*2530*/  BRA `(.L_x_4510) ;  /* 0x00000ad000007947 */ /* 0x000fea0003800000 */
.L_x_4505:
        /* <DEDUP_REMOVED lines=13> */
.L_x_4519:
[----:B------:R-:W2:Y:S02]  /*2610*/  LDG.E.128 R4, [R2.64] ;  /* 0x0000002402047981 */ /* 0x000ea4000c1e1d00 */
[----:B--2---:R-:W0:Y:S01]  /*2620*/  F2F.F32.F64 R25, R6 ;  /* 0x0000000600197310 */ /* 0x004e220000301000 */
[----:B------:R-:W0:-:S04]  /*2630*/  DSETP.GEU.AND P0, PT, |R6|, c[0x2][0x0], PT ;  /* 0x008000000600762a */ /* 0x000e080003f0e200 */
[----:B------:R-:W2:-:S03]  /*2640*/  DSETP.GEU.AND P1, PT, |R4|, c[0x2][0x0], PT ;  /* 0x008000000400762a */ /* 0x000e860003f2e200 */
[----:B------:R-:W2:Y:S07]  /*2650*/  F2F.F32.F64 R24, R4 ;  /* 0x0000000400187310 */ /* 0x000eae0000301000 */
[----:B0-----:R-:W-:-:S04]  /*2660*/  @!P0 FMUL R25, R25, 1.175494350822287508e-38 ;  /* 0x0080000019198820 */ /* 0x001fc80000400000 */
[----:B--2---:R-:W-:Y:S01]  /*2670*/  @!P1 FMUL R24, R24, 1.175494350822287508e-38 ;  /* 0x0080000018189820 */ /* 0x004fe20000400000 */
[----:B------:R-:W-:Y:S05]  /*2680*/  BRA `(.L_x_4510) ;  /* 0x0000098000007947 */ /* 0x000fea0003800000 */
.L_x_4518:
        /* <DEDUP_REMOVED lines=27> */
.L_x_4521:
        /* <DEDUP_REMOVED lines=14> */
.L_x_4520:
[----:B------:R-:W2:Y:S01]  /*2920*/  LDG.E.U16 R2, [R2.64] ;  /* 0x0000002402027981 */ /* 0x000ea2000c1e1500 */
[----:B------:R-:W-:Y:S01]  /*2930*/  IMAD.MOV.U32 R25, RZ, RZ, RZ ;  /* 0x000000ffff197224 */ /* 0x000fe200078e00ff */
[----:B--2---:R-:W-:Y:S01]  /*2940*/  PRMT R24, RZ, 0x5410, R2 ;  /* 0x00005410ff187816 */ /* 0x004fe20000000002 */
[----:B------:R-:W-:Y:S05]  /*2950*/  BRA `(.L_x_4510) ;  /* 0x000006b000007947 */ /* 0x000fea0003800000 */
.L_x_4517:
        /* <DEDUP_REMOVED lines=10> */
[----:B--2---:R0:W2:Y:S01]  /*2a00*/  I2F.U16 R24, R2 ;  /* 0x0000000200187306 */ /* 0x0040a20000101000 */
[----:B------:R-:W-:Y:S05]  /*2a10*/  BRA `(.L_x_4510) ;  /* 0x000005f000007947 */ /* 0x000fea0003800000 */
.L_x_4524:
        /* <DEDUP_REMOVED lines=20> */
.L_x_4526:
[----:B------:R-:W-:Y:S05]  /*2b60*/  BSYNC B0 ;  /* 0x0000000000007941 */ /* 0x000fea0003800000 */
.L_x_4525:
[----:B------:R-:W-:Y:S01]  /*2b70*/  IMAD.SHL.U32 R2, R2, 0x100000, RZ ;  /* 0x0010000002027824 */ /* 0x000fe200078e00ff */
[----:B------:R-:W-:-:S04]  /*2b80*/  LEA R3, R0, 0x3b800000, 0x17 ;  /* 0x3b80000000037811 */ /* 0x000fc800078eb8ff */
[----:B------:R-:W-:Y:S01]  /*2b90*/  LOP3.LUT R24, R3, R2, R24, 0xfe, !PT ;  /* 0x0000000203187212 */ /* 0x000fe200078efe18 */
[----:B------:R-:W-:Y:S05]  /*2ba0*/  BRA `(.L_x_4510) ;  /* 0x0000046000007947 */ /* 0x000fea0003800000 */
.L_x_4523:
        /* <DEDUP_REMOVED lines=20> */
.L_x_4528:
[----:B------:R-:W-:Y:S05]  /*2cf0*/  BSYNC B0 ;  /* 0x0000000000007941 */ /* 0x000fea0003800000 */
.L_x_4527:
[----:B------:R-:W-:Y:S01]  /*2d00*/  IMAD.SHL.U32 R2, R2, 0x200000, RZ ;  /* 0x0020000002027824 */ /* 0x000fe200078e00ff */
[----:B------:R-:W-:-:S04]  /*2d10*/  LEA R3, R0, 0x37800000, 0x17 ;  /* 0x3780000000037811 */ /* 0x000fc800078eb8ff */
[----:B------:R-:W-:Y:S01]  /*2d20*/  LOP3.LUT R24, R3, R2, R24, 0xfe, !PT ;  /* 0x0000000203187212 */ /* 0x000fe200078efe18 */
[----:B------:R-:W-:Y:S05]  /*2d30*/  BRA `(.L_x_4510) ;  /* 0x000002d000007947 */ /* 0x000fea0003800000 */
.L_x_4522:
        /* <DEDUP_REMOVED lines=14> */
.L_x_4532:
[----:B------:R-:W-:Y:S05]  /*2e20*/  BSYNC B0 ;  /* 0x0000000000007941 */ /* 0x000fea0003800000 */
.L_x_4531:
[----:B------:R-:W-:Y:S01]  /*2e30*/  IMAD.MOV.U32 R25, RZ, RZ, RZ ;  /* 0x000000ffff197224 */ /* 0x000fe200078e00ff */
[----:B------:R-:W-:Y:S05]  /*2e40*/  BRA `(.L_x_4510) ;  /* 0x000001c000007947 */ /* 0x000fea0003800000 */
.L_x_4509:
        /* <DEDUP_REMOVED lines=18> */
[----:B01---5:R-:W-:Y:S05]  /*2f70*/  CALL.ABS.NOINC R14 ;  /* 0x000000000e007343 */ /* 0x023fea0003c00000 */
[----:B------:R-:W-:Y:S01]  /*2f80*/  CS2R R24, SRZ ;  /* 0x0000000000187805 */ /* 0x000fe2000001ff00 */
[----:B------:R-:W-:Y:S05]  /*2f90*/  BRA `(.L_x_4510) ;  /* 0x0000007000007947 */ /* 0x000fea0003800000 */
.L_x_4530:
[----:B------:R-:W2:Y:S01]  /*2fa0*/  LDG.E.64 R2, [R2.64] ;  /* 0x0000002402027981 */ /* 0x000ea2000c1e1b00 */
[----:B------:R-:W-:Y:S01]  /*2fb0*/  IMAD.MOV.U32 R25, RZ, RZ, RZ ;  /* 0x000000ffff197224 */ /* 0x000fe200078e00ff */
[----:B--2---:R0:W2:Y:S01]  /*2fc0*/  I2F.U64 R24, R2 ;  /* 0x0000000200187312 */ /* 0x0040a20000301000 */
[----:B------:R-:W-:Y:S05]  /*2fd0*/  BRA `(.L_x_4510) ;  /* 0x0000003000007947 */ /* 0x000fea0003800000 */
.L_x_4529:
[----:B------:R-:W2:Y:S01]  /*2fe0*/  LDG.E R2, [R2.64] ;  /* 0x0000002402027981 */ /* 0x000ea2000c1e1900 */
[----:B------:R-:W-:Y:S01]  /*2ff0*/  IMAD.MOV.U32 R25, RZ, RZ, RZ ;  /* 0x000000ffff197224 */ /* 0x000fe200078e00ff */
[----:B--2---:R0:W2:Y:S06]  /*3000*/  I2F.U32 R24, R2 ;  /* 0x0000000200187306 */ /* 0x0040ac0000201000 */
.L_x_4510:
[----:B------:R-:W-:Y:S05]  /*3010*/  BSYNC B6 ;  /* 0x0000000000067941 */ /* 0x000fea0003800000 */
.L_x_4504:
[----:B------:R-:W-:Y:S02]  /*3020*/  IADD3 R26, R26, 0x80, RZ ;  /* 0x000000801a1a7810 */ /* 0x000fe40007ffe0ff */
.L_x_4503:
[----:B------:R-:W-:Y:S05]  /*3030*/  BSYNC B7 ;  /* 0x0000000000077941 */ /* 0x000fea0003800000 */
.L_x_4502:
[----:B------:R-:W-:Y:S01]  /*3040*/  ISETP.GE.AND P0, PT, R26, R22, PT ;  /* 0x000000161a00720c */ /* 0x000fe20003f06270 */
[----:B------:R-:W-:Y:S01]  /*3050*/  BSSY B6, `(.L_x_4533) ;  /* 0x00000f8000067945 */ /* 0x000fe20003800000 */
[----:B------:R-:W-:-:S11]  /*3060*/  IMAD.MOV.U32 R22, RZ, RZ, RZ ;  /* 0x000000ffff167224 */ /* 0x000fd600078e00ff */
        /* <DEDUP_REMOVED lines=16> */
[----:B------:R-:W3:Y:S01]  /*3170*/  LDG.E.S8 R2, [R2.64] ;  /* 0x0000002402027981 */ /* 0x000ee2000c1e1300 */
[----:B------:R-:W-:Y:S01]  /*3180*/  IMAD.MOV.U32 R23, RZ, RZ, RZ ;  /* 0x000000ffff177224 */ /* 0x000fe200078e00ff */
[----:B---3--:R0:W3:Y:S01]  /*3190*/  I2F.S16 R22, R2 ;  /* 0x0000000200167306 */ /* 0x0080e20000101400 */
[----:B------:R-:W-:Y:S05]  /*31a0*/  BRA `(.L_x_4534) ;  /* 0x00000e2000007947 */ /* 0x000fea0003800000 */
.L_x_4538:
[----:B------:R-:W3:Y:S01]  /*31b0*/  LDG.E.U8 R2, [R2.64] ;  /* 0x0000002402027981 */ /* 0x000ee2000c1e1100 */
[----:B------:R-:W-:Y:S01]  /*31c0*/  IMAD.MOV.U32 R23, RZ, RZ, RZ ;  /* 0x000000ffff177224 */ /* 0x000fe200078e00ff */
[----:B---3--:R0:W3:Y:S01]  /*31d0*/  I2F.U16 R22, R2 ;  /* 0x0000000200167306 */ /* 0x0080e20000101000 */
[----:B------:R-:W-:Y:S05]  /*31e0*/  BRA `(.L_x_4534) ;  /* 0x00000de000007947 */ /* 0x000fea0003800000 */
.L_x_4537:
[----:B------:R-:W-:-:S13]  /*31f0*/  ISETP.NE.AND P0, PT, R0, 0x2, PT ;  /* 0x000000020000780c */ /* 0x000fda0003f05270 */
[----:B------:R-:W-:Y:S05]  /*3200*/  @!P0 BRA `(.L_x_4540) ;  /* 0x000000c000008947 */ /* 0x000fea0003800000 */
[----:B------:R-:W-:-:S13]  /*3210*/  ISETP.NE.AND P0, PT, R0, 0x3, PT ;  /* 0x000000030000780c */ /* 0x000fda0003f05270 */
[----:B------:R-:W-:Y:S05]  /*3220*/  @!P0 BRA `(.L_x_4541) ;  /* 0x0000006000008947 */ /* 0x000fea0003800000 */
[----:B------:R-:W-:-:S13]  /*3230*/  ISETP.NE.AND P0, PT, R0, 0x4, PT ;  /* 0x000000040000780c */ /* 0x000fda0003f05270 */
[----:B------:R-:W-:Y:S05]  /*3240*/  @P0 BRA `(.L_x_4539) ;  /* 0x00000bc000000947 */ /* 0x000fea0003800000 */
[----:B------:R-:W3:Y:S01]  /*3250*/  LDG.E.64 R2, [R2.64] ;  /* 0x0000002402027981 */ /* 0x000ee2000c1e1b00 */
[----:B------:R-:W-:Y:S01]  /*3260*/  IMAD.MOV.U32 R23, RZ, RZ, RZ ;  /* 0x000000ffff177224 */ /* 0x000fe200078e00ff */
[----:B---3--:R0:W3:Y:S01]  /*3270*/  I2F.S64 R22, R2 ;  /* 0x0000000200167312 */ /* 0x0080e20000301400 */
[----:B------:R-:W-:Y:S05]  /*3280*/  BRA `(.L_x_4534) ;  /* 0x00000d4000007947 */ /* 0x000fea0003800000 */
.L_x_4541:
[----:B------:R-:W3:Y:S01]  /*3290*/  LDG.E R2, [R2.64] ;  /* 0x0000002402027981 */ /* 0x000ee2000c1e1900 */
[----:B------:R-:W-:Y:S01]  /*32a0*/  IMAD.MOV.U32 R23, RZ, RZ, RZ ;  /* 0x000000ffff177224 */ /* 0x000fe200078e00ff */
[----:B---3--:R0:W3:Y:S01]  /*32b0*/  I2F R22, R2 ;  /* 0x0000000200167306 */ /* 0x0080e20000201400 */
[----:B------:R-:W-:Y:S05]  /*32c0*/  BRA `(.L_x_4534) ;  /* 0x00000d0000007947 */ /* 0x000fea0003800000 */
.L_x_4540:
[----:B------:R-:W3:Y:S01]  /*32d0*/  LDG.E.U16 R2, [R2.64] ;  /* 0x0000002402027981 */ /* 0x000ee2000c1e1500 */
[----:B------:R-:W-:Y:S01]  /*32e0*/  IMAD.MOV.U32 R23, RZ, RZ, RZ ;  /* 0x000000ffff177224 */ /* 0x000fe200078e00ff */
[----:B---3--:R0:W3:Y:S01]  /*32f0*/  I2F.S16 R22, R2 ;  /* 0x0000000200167306 */ /* 0x0080e20000101400 */
[----:B------:R-:W-:Y:S05]  /*3300*/  BRA `(.L_x_4534) ;  /* 0x00000cc000007947 */ /* 0x000fea0003800000 */
.L_x_4536:
        /* <DEDUP_REMOVED lines=9> */
.L_x_4543:
[----:B------:R-:W3:Y:S01]  /*33a0*/  LDG.E.U16 R2, [R2.64] ;  /* 0x0000002402027981 */ /* 0x000ee2000c1e1500 */
[----:B------:R-:W-:Y:S01]  /*33b0*/  IMAD.MOV.U32 R23, RZ, RZ, RZ ;  /* 0x000000ffff177224 */ /* 0x000fe200078e00ff */
[----:B---3--:R-:W-:Y:S01]  /*33c0*/  HADD2.F32 R22, -RZ, R2.H0_H0 ;  /* 0x20000002ff167230 */ /* 0x008fe20000004100 */
[----:B------:R-:W-:Y:S05]  /*33d0*/  BRA `(.L_x_4534) ;  /* 0x00000bf000007947 */ /* 0x000fea0003800000 */
.L_x_4542:
        /* <DEDUP_REMOVED lines=8> */
.L_x_4545:
[----:B------:R-:W3:Y:S02]  /*3460*/  LDG.E R2, [R2.64] ;  /* 0x0000002402027981 */ /* 0x000ee4000c1e1900 */
[--C-:B---3--:R-:W-:Y:S02]  /*3470*/  HADD2.F32 R23, -RZ, R2.reuse.H1_H1 ;  /* 0x30000002ff177230 */ /* 0x108fe40000004100 */
[----:B------:R-:W-:Y:S01]  /*3480*/  HADD2.F32 R22, -RZ, R2.H0_H0 ;  /* 0x20000002ff167230 */ /* 0x000fe20000004100 */
[----:B------:R-:W-:Y:S05]  /*3490*/  BRA `(.L_x_4534) ;  /* 0x00000b3000007947 */ /* 0x000fea0003800000 */
.L_x_4544:
[----:B------:R-:W3:Y:S01]  /*34a0*/  LDG.E.64 R2, [R2.64] ;  /* 0x0000002402027981 */ /* 0x000ee2000c1e1b00 */
[----:B------:R-:W-:Y:S01]  /*34b0*/  IMAD.MOV.U32 R23, RZ, RZ, RZ ;  /* 0x000000ffff177224 */ /* 0x000fe200078e00ff */
[----:B---3--:R-:W0:Y:S01]  /*34c0*/  F2F.F32.F64 R22, R2 ;  /* 0x0000000200167310 */ /* 0x008e220000301000 */
[----:B------:R-:W0:-:S14]  /*34d0*/  DSETP.GEU.AND P0, PT, |R2|, c[0x2][0x0], PT ;  /* 0x008000000200762a */ /* 0x000e1c0003f0e200 */
[----:B0-----:R-:W-:Y:S01]  /*34e0*/  @!P0 FMUL R22, R22, 1.175494350822287508e-38 ;  /* 0x0080000016168820 */ /* 0x001fe20000400000 */
[----:B------:R-:W-:Y:S05]  /*34f0*/  BRA `(.L_x_4534) ;  /* 0x00000ad000007947 */ /* 0x000fea0003800000 */
.L_x_4535:
        /* <DEDUP_REMOVED lines=8> */
[----:B------:R-:W3:Y:S01]  /*3580*/  LDG.E.U8 R2, [R2.64] ;  /* 0x0000002402027981 */ /* 0x000ee2000c1e1100 */
[----:B------:R-:W-:Y:S01]  /*3590*/  IMAD.MOV.U32 R23, RZ, RZ, RZ ;  /* 0x000000ffff177224 */ /* 0x000fe200078e00ff */
[----:B---3--:R-:W-:-:S04]  /*35a0*/  ISETP.NE.AND P0, PT, R2, RZ, PT ;  /* 0x000000ff0200720c */ /* 0x008fc80003f05270 */
[----:B------:R-:W-:Y:S01]  /*35b0*/  FSEL R22, RZ, 1, !P0 ;  /* 0x3f800000ff167808 */ /* 0x000fe20004000000 */
[----:B------:R-:W-:Y:S05]  /*35c0*/  BRA `(.L_x_4534) ;  /* 0x00000a0000007947 */ /* 0x000fea0003800000 */
.L_x_4548:
[----:B------:R-:W3:Y:S02]  /*35d0*/  LDG.E.128 R4, [R2.64] ;  /* 0x0000002402047981 */ /* 0x000ee4000c1e1d00 */
[----:B---3--:R-:W0:Y:S01]  /*35e0*/  F2F.F32.F64 R23, R6 ;  /* 0x0000000600177310 */ /* 0x008e220000301000 */
[----:B------:R-:W0:-:S04]  /*35f0*/  DSETP.GEU.AND P0, PT, |R6|, c[0x2][0x0], PT ;  /* 0x008000000600762a */ /* 0x000e080003f0e200 */
[----:B------:R-:W3:-:S03]  /*3600*/  DSETP.GEU.AND P1, PT, |R4|, c[0x2][0x0], PT ;  /* 0x008000000400762a */ /* 0x000ec60003f2e200 */
[----:B------:R-:W3:Y:S07]  /*3610*/  F2F.F32.F64 R22, R4 ;  /* 0x0000000400167310 */ /* 0x000eee0000301000 */
[----:B0-----:R-:W-:-:S04]  /*3620*/  @!P0 FMUL R23, R23, 1.175494350822287508e-38 ;  /* 0x0080000017178820 */ /* 0x001fc80000400000 */
[----:B---3--:R-:W-:Y:S01]  /*3630*/  @!P1 FMUL R22, R22, 1.175494350822287508e-38 ;  /* 0x0080000016169820 */ /* 0x008fe20000400000 */
[----:B------:R-:W-:Y:S05]  /*3640*/  BRA `(.L_x_4534) ;  /* 0x0000098000007947 */ /* 0x000fea0003800000 */
.L_x_4547:
[----:B------:R-:W-:-:S13]  /*3650*/  ISETP.NE.AND P0, PT, R0, 0xf, PT ;  /* 0x0000000f0000780c */ /* 0x000fda0003f05270 */
[----:B------:R-:W-:Y:S05]  /*3660*/  @!P0 BRA `(.L_x_4549) ;  /* 0x0000027000008947 */ /* 0x000fea0003800000 */
[----:B------:R-:W-:-:S13]  /*3670*/  ISETP.NE.AND P0, PT, R0, 0x17, PT ;  /* 0x000000170000780c */ /* 0x000fda0003f05270 */
[----:B------:R-:W-:Y:S05]  /*3680*/  @!P0 BRA `(.L_x_4550) ;  /* 0x0000017000008947 */ /* 0x000fea0003800000 */
[----:B------:R-:W-:-:S13]  /*3690*/  ISETP.NE.AND P0, PT, R0, 0x18, PT ;  /* 0x000000180000780c */ /* 0x000fda0003f05270 */
[----:B------:R-:W-:Y:S05]  /*36a0*/  @P0 BRA `(.L_x_4539) ;  /* 0x0000076000000947 */ /* 0x000fea0003800000 */
[----:B------:R-:W3:Y:S01]  /*36b0*/  LDG.E.U8 R22, [R2.64] ;  /* 0x0000002402167981 */ /* 0x000ee2000c1e1100 */
[----:B------:R-:W-:Y:S02]  /*36c0*/  IMAD.MOV.U32 R6, RZ, RZ, -0x800000 ;  /* 0xff800000ff067424 */ /* 0x000fe400078e00ff */
[----:B------:R-:W-:Y:S02]  /*36d0*/  IMAD.MOV.U32 R23, RZ, RZ, RZ ;  /* 0x000000ffff177224 */ /* 0x000fe400078e00ff */
[----:B---3--:R-:W-:-:S05]  /*36e0*/  IMAD.SHL.U32 R22, R22, 0x1000000, RZ ;  /* 0x0100000016167824 */ /* 0x008fca00078e00ff */
        /* <DEDUP_REMOVED lines=17> */
.L_x_4550:
[----:B------:R-:W3:Y:S01]  /*3800*/  LDG.E.U8 R2, [R2.64] ;  /* 0x0000002402027981 */ /* 0x000ee2000c1e1100 */
[----:B------:R-:W-:Y:S02]  /*3810*/  IMAD.MOV.U32 R23, RZ, RZ, RZ ;  /* 0x000000ffff177224 */ /* 0x000fe400078e00ff */
[C---:B---3--:R-:W-:Y:S02]  /*3820*/  IMAD.SHL.U32 R0, R2.reuse, 0x2000000, RZ ;  /* 0x0200000002007824 */ /* 0x048fe400078e00ff */
        /* <DEDUP_REMOVED lines=11> */
.L_x_4549:
[----:B------:R-:W3:Y:S01]  /*38e0*/  LDG.E.U16 R2, [R2.64] ;  /* 0x0000002402027981 */ /* 0x000ee2000c1e1500 */
[----:B------:R-:W-:Y:S01]  /*38f0*/  IMAD.MOV.U32 R23, RZ, RZ, RZ ;  /* 0x000000ffff177224 */ /* 0x000fe200078e00ff */
[----:B---3--:R-:W-:Y:S01]  /*3900*/  PRMT R22, RZ, 0x5410, R2 ;  /* 0x00005410ff167816 */ /* 0x008fe20000000002 */
[----:B------:R-:W-:Y:S05]  /*3910*/  BRA `(.L_x_4534) ;  /* 0x000006b000007947 */ /* 0x000fea0003800000 */
.L_x_4546:
        /* <DEDUP_REMOVED lines=8> */
[----:B------:R-:W3:Y:S01]  /*39a0*/  LDG.E.U16 R2, [R2.64] ;  /* 0x0000002402027981 */ /* 0x000ee2000c1e1500 */
[----:B------:R-:W-:Y:S01]  /*39b0*/  IMAD.MOV.U32 R23, RZ, RZ, RZ ;  /* 0x000000ffff177224 */ /* 0x000fe200078e00ff */
[----:B---3--:R0:W3:Y:S01]  /*39c0*/  I2F.U16 R22, R2 ;  /* 0x0000000200167306 */ /* 0x0080e20000101000 */
[----:B------:R-:W-:Y:S05]  /*39d0*/  BRA `(.L_x_4534) ;  /* 0x000005f000007947 */ /* 0x000fea0003800000 */
.L_x_4553:
[----:B------:R-:W3:Y:S01]  /*39e0*/  LDG.E.U8 R2, [R2.64] ;  /* 0x0000002402027981 */ /* 0x000ee2000c1e1100 */
[----:B------:R-:W-:Y:S01]  /*39f0*/  CS2R R22, SRZ ;  /* 0x0000000000167805 */ /* 0x000fe2000001ff00 */
[----:B---3--:R-:W-:-:S13]  /*3a00*/  ISETP.NE.AND P0, PT, R2, RZ, PT ;  /* 0x000000ff0200720c */ /* 0x008fda0003f05270 */
        /* <DEDUP_REMOVED lines=17> */
.L_x_4555:
[----:B------:R-:W-:Y:S05]  /*3b20*/  BSYNC B0 ;  /* 0x0000000000007941 */ /* 0x000fea0003800000 */
.L_x_4554:
[----:B------:R-:W-:Y:S01]  /*3b30*/  IMAD.SHL.U32 R2, R2, 0x100000, RZ ;  /* 0x0010000002027824 */ /* 0x000fe200078e00ff */
[----:B------:R-:W-:-:S04]  /*3b40*/  LEA R3, R0, 0x3b800000, 0x17 ;  /* 0x3b80000000037811 */ /* 0x000fc800078eb8ff */
[----:B------:R-:W-:Y:S01]  /*3b50*/  LOP3.LUT R22, R3, R2, R22, 0xfe, !PT ;  /* 0x0000000203167212 */ /* 0x000fe200078efe16 */
[----:B------:R-:W-:Y:S05]  /*3b60*/  BRA `(.L_x_4534) ;  /* 0x0000046000007947 */ /* 0x000fea0003800000 */
.L_x_4552:
        /* <DEDUP_REMOVED lines=20> */
.L_x_4557:
[----:B------:R-:W-:Y:S05]  /*3cb0*/  BSYNC B0 ;  /* 0x0000000000007941 */ /* 0x000fea0003800000 */
.L_x_4556:
[----:B------:R-:W-:Y:S01]  /*3cc0*/  IMAD.SHL.U32 R2, R2, 0x200000, RZ ;  /* 0x0020000002027824 */ /* 0x000fe200078e00ff */
[----:B------:R-:W-:-:S04]  /*3cd0*/  LEA R3, R0, 0x37800000, 0x17 ;  /* 0x3780000000037811 */ /* 0x000fc800078eb8ff */
[----:B------:R-:W-:Y:S01]  /*3ce0*/  LOP3.LUT R22, R3, R2, R22, 0xfe, !PT ;  /* 0x0000000203167212 */ /* 0x000fe200078efe16 */
[----:B------:R-:W-:Y:S05]  /*3cf0*/  BRA `(.L_x_4534) ;  /* 0x000002d000007947 */ /* 0x000fea0003800000 */
.L_x_4551:
[----:B------:R-:W-:-:S13]  /*3d00*/  ISETP.NE.AND P0, PT, R0, 0x1c, PT ;  /* 0x0000001c0000780c */ /* 0x000fda0003f05270 */
[----:B------:R-:W-:Y:S05]  /*3d10*/  @!P0 BRA `(.L_x_4558) ;  /* 0x0000028000008947 */ /* 0x000fea0003800000 */
[----:B------:R-:W-:-:S13]  /*3d20*/  ISETP.NE.AND P0, PT, R0, 0x1d, PT ;  /* 0x0000001d0000780c */ /* 0x000fda0003f05270 */
[----:B------:R-:W-:Y:S05]  /*3d30*/  @!P0 BRA `(.L_x_4559) ;  /* 0x0000022000008947 */ /* 0x000fea0003800000 */
[----:B------:R-:W-:-:S13]  /*3d40*/  ISETP.NE.AND P0, PT, R0, 0x2c, PT ;  /* 0x0000002c0000780c */ /* 0x000fda0003f05270 */
[----:B------:R-:W-:Y:S05]  /*3d50*/  @P0 BRA `(.L_x_4539) ;  /* 0x000000b000000947 */ /* 0x000fea0003800000 */
[----:B------:R-:W3:Y:S01]  /*3d60*/  LDG.E.U8 R2, [R2.64] ;  /* 0x0000002402027981 */ /* 0x000ee2000c1e1100 */
[----:B------:R-:W-:Y:S01]  /*3d70*/  BSSY B0, `(.L_x_4560) ;  /* 0x0000007000007945 */ /* 0x000fe20003800000 */
[----:B------:R-:W-:Y:S01]  /*3d80*/  IMAD.MOV.U32 R22, RZ, RZ, 0x400000 ;  /* 0x00400000ff167424 */ /* 0x000fe200078e00ff */
[----:B---3--:R-:W-:-:S13]  /*3d90*/  ISETP.NE.AND P0, PT, R2, RZ, PT ;  /* 0x000000ff0200720c */ /* 0x008fda0003f05270 */
[----:B------:R-:W-:Y:S05]  /*3da0*/  @!P0 BRA `(.L_x_4561) ;  /* 0x0000003000008947 */ /* 0x000fea0003800000 */
[----:B------:R-:W-:-:S13]  /*3db0*/  ISETP.NE.AND P0, PT, R2, 0xff, PT ;  /* 0x000000ff0200780c */ /* 0x000fda0003f05270 */
[----:B------:R-:W-:Y:S02]  /*3dc0*/  @!P0 IMAD.MOV.U32 R22, RZ, RZ, 0x7f800001 ;  /* 0x7f800001ff168424 */ /* 0x000fe400078e00ff */
[----:B------:R-:W-:Y:S02]  /*3dd0*/  @P0 IMAD.SHL.U32 R22, R2, 0x800000, RZ ;  /* 0x0080000002160824 */ /* 0x000fe400078e00ff */
.L_x_4561:
[----:B------:R-:W-:Y:S05]  /*3de0*/  BSYNC B0 ;  /* 0x0000000000007941 */ /* 0x000fea0003800000 */
.L_x_4560:
[----:B------:R-:W-:Y:S01]  /*3df0*/  IMAD.MOV.U32 R23, RZ, RZ, RZ ;  /* 0x000000ffff177224 */ /* 0x000fe200078e00ff */
[----:B------:R-:W-:Y:S05]  /*3e00*/  BRA `(.L_x_4534) ;  /* 0x000001c000007947 */ /* 0x000fea0003800000 */
.L_x_4539:
        /* <DEDUP_REMOVED lines=18> */
[----:B012--5:R-:W-:Y:S05]  /*3f30*/  CALL.ABS.NOINC R14 ;  /* 0x000000000e007343 */ /* 0x027fea0003c00000 */
[----:B------:R-:W-:Y:S01]  /*3f40*/  CS2R R22, SRZ ;  /* 0x0000000000167805 */ /* 0x000fe2000001ff00 */
[----:B------:R-:W-:Y:S05]  /*3f50*/  BRA `(.L_x_4534) ;  /* 0x0000007000007947 */ /* 0x000fea0003800000 */
.L_x_4559:
[----:B------:R-:W3:Y:S01]  /*3f60*/  LDG.E.64 R2, [R2.64] ;  /* 0x0000002402027981 */ /* 0x000ee2000c1e1b00 */
[----:B------:R-:W-:Y:S01]  /*3f70*/  IMAD.MOV.U32 R23, RZ, RZ, RZ ;  /* 0x000000ffff177224 */ /* 0x000fe200078e00ff */
[----:B---3--:R0:W3:Y:S01]  /*3f80*/  I2F.U64 R22, R2 ;  /* 0x0000000200167312 */ /* 0x0080e20000301000 */
[----:B------:R-:W-:Y:S05]  /*3f90*/  BRA `(.L_x_4534) ;  /* 0x0000003000007947 */ /* 0x000fea0003800000 */
.L_x_4558:
[----:B------:R-:W3:Y:S01]  /*3fa0*/  LDG.E R2, [R2.64] ;  /* 0x0000002402027981 */ /* 0x000ee2000c1e1900 */
[----:B------:R-:W-:Y:S01]  /*3fb0*/  IMAD.MOV.U32 R23, RZ, RZ, RZ ;  /* 0x000000ffff177224 */ /* 0x000fe200078e00ff */
[----:B---3--:R0:W3:Y:S06]  /*3fc0*/  I2F.U32 R22, R2 ;  /* 0x0000000200167306 */ /* 0x0080ec0000201000 */
.L_x_4534:
[----:B------:R-:W-:Y:S05]  /*3fd0*/  BSYNC B6 ;  /* 0x0000000000067941 */ /* 0x000fea0003800000 */
.L_x_4533:
[----:B------:R-:W-:Y:S01]  /*3fe0*/  IMAD.MOV.U32 R4, RZ, RZ, -0x200 ;  /* 0xfffffe00ff047424 */ /* 0x000fe200078e00ff */
[----:B------:R-:W-:Y:S01]  /*3ff0*/  CS2R R26, SRZ ;  /* 0x00000000001a7805 */ /* 0x000fe2000001ff00 */
[----:B------:R-:W4:Y:S01]  /*4000*/  LDC.U8 R6, c[0x0][0x194] ;  /* 0x00006500ff067b82 */ /* 0x000f220000000000 */
[----:B------:R-:W-:Y:S01]  /*4010*/  BSSY B6, `(.L_x_4562) ;  /* 0x000011f000067945 */ /* 0x000fe20003800000 */
[----:B------:R-:W-:-:S02]  /*4020*/  IMAD R4, R28, R4, c[0x0][0x160] ;  /* 0x000058001c047624 */ /* 0x000fc400078e0204 */
[----:B------:R-:W0:Y:S02]  /*4030*/  S2R R28, SR_TID.X ;  /* 0x00000000001c7919 */ /* 0x000e240000002100 */
[C---:B0-----:R-:W-:Y:S02]  /*4040*/  IADD3 R0, R28.reuse, 0x100, RZ ;  /* 0x000001001c007810 */ /* 0x041fe40007ffe0ff */
[----:B------:R-:W-:Y:S02]  /*4050*/  IADD3 R2, R28, 0x180, RZ ;  /* 0x000001801c027810 */ /* 0x000fe40007ffe0ff */
[-C--:B------:R-:W-:Y:S02]  /*4060*/  ISETP.GE.AND P1, PT, R0, R4.reuse, PT ;  /* 0x000000040000720c */ /* 0x080fe40003f26270 */
[-C--:B------:R-:W-:Y:S02]  /*4070*/  ISETP.GE.AND P3, PT, R28, R4.reuse, PT ;  /* 0x000000041c00720c */ /* 0x080fe40003f66270 */
[----:B------:R-:W-:-:S02]  /*4080*/  ISETP.GE.AND P2, PT, R2, R4, PT ;  /* 0x000000040200720c */ /* 0x000fc40003f46270 */
[----:B------:R-:W-:Y:S01]  /*4090*/  IADD3 R29, R28, 0x80, RZ ;  /* 0x000000801c1d7810 */ /* 0x000fe20007ffe0ff */
[----:B------:R-:W-:-:S03]  /*40a0*/  CS2R R2, SRZ ;  /* 0x0000000000027805 */ /* 0x000fc6000001ff00 */
[----:B------:R-:W-:-:S03]  /*40b0*/  ISETP.GE.AND P0, PT, R29, R4, PT ;  /* 0x000000041d00720c */ /* 0x000fc60003f06270 */
[----:B-----5:R-:W-:Y:S02]  /*40c0*/  @!P1 FMUL.FTZ R7, R25, c[0x0][0x174] ;  /* 0x00005d0019079a20 */ /* 0x020fe40000410000 */
[----:B------:R-:W-:Y:S02]  /*40d0*/  @!P3 FMUL.FTZ R5, R19, c[0x0][0x174] ;  /* 0x00005d001305ba20 */ /* 0x000fe40000410000 */
[----:B------:R-:W-:Y:S02]  /*40e0*/  @!P3 FMUL.FTZ R0, R18, c[0x0][0x174] ;  /* 0x00005d001200ba20 */ /* 0x000fe40000410000 */
[C---:B--2---:R-:W-:Y:S02]  /*40f0*/  @!P1 FMUL.FTZ R4, R24.reuse, c[0x0][0x174] ;  /* 0x00005d0018049a20 */ /* 0x044fe40000410000 */
[----:B------:R-:W-:Y:S02]  /*4100*/  @!P1 FFMA.FTZ R26, R24, c[0x0][0x170], -R7 ;  /* 0x00005c00181a9a23 */ /* 0x000fe40000010807 */
[----:B------:R-:W-:-:S02]  /*4110*/  @!P2 FMUL.FTZ R7, R23, c[0x0][0x174] ;  /* 0x00005d001707aa20 */ /* 0x000fc40000410000 */
[----:B------:R-:W-:Y:S02]  /*4120*/  @!P3 FFMA.FTZ R2, R18, c[0x0][0x170], -R5 ;  /* 0x00005c001202ba23 */ /* 0x000fe40000010805 */
[----:B------:R-:W-:Y:S02]  /*4130*/  @!P3 FFMA.FTZ R3, R19, c[0x0][0x170], R0 ;  /* 0x00005c001303ba23 */ /* 0x000fe40000010000 */
[----:B------:R-:W-:Y:S01]  /*4140*/  CS2R R18, SRZ ;  /* 0x0000000000127805 */ /* 0x000fe2000001ff00 */
[----:B------:R-:W-:Y:S02]  /*4150*/  @!P1 FFMA.FTZ R27, R25, c[0x0][0x170], R4 ;  /* 0x00005c00191b9a23 */ /* 0x000fe40000010004 */
[C---:B---3--:R-:W-:Y:S01]  /*4160*/  @!P2 FMUL.FTZ R4, R22.reuse, c[0x0][0x174] ;  /* 0x00005d001604aa20 */ /* 0x048fe20000410000 */
[----:B------:R-:W-:Y:S01]  /*4170*/  CS2R R24, SRZ ;  /* 0x0000000000187805 */ /* 0x000fe2000001ff00 */
[----:B------:R-:W-:Y:S02]  /*4180*/  @!P2 FFMA.FTZ R18, R22, c[0x0][0x170], -R7 ;  /* 0x00005c001612aa23 */ /* 0x000fe40000010807 */
[----:B------:R-:W0:Y:S01]  /*4190*/  S2R R22, SR_CTAID.X ;  /* 0x0000000000167919 */ /* 0x000e220000002500 */
[----:B------:R-:W-:-:S02]  /*41a0*/  @!P0 FMUL.FTZ R5, R17, c[0x0][0x174] ;  /* 0x00005d0011058a20 */ /* 0x000fc40000410000 */
[C---:B-1----:R-:W-:Y:S02]  /*41b0*/  @!P0 FMUL.FTZ R0, R16.reuse, c[0x0][0x174] ;  /* 0x00005d0010008a20 */ /* 0x042fe40000410000 */
[----:B------:R-:W-:Y:S02]  /*41c0*/  @!P2 FFMA.FTZ R19, R23, c[0x0][0x170], R4 ;  /* 0x00005c001713aa23 */ /* 0x000fe40000010004 */
[----:B------:R-:W-:Y:S02]  /*41d0*/  @!P0 FFMA.FTZ R24, R16, c[0x0][0x170], -R5 ;  /* 0x00005c0010188a23 */ /* 0x000fe40000010805 */
[----:B------:R-:W-:Y:S01]  /*41e0*/  @!P0 FFMA.FTZ R25, R17, c[0x0][0x170], R0 ;  /* 0x00005c0011198a23 */ /* 0x000fe20000010000 */
[----:B------:R-:W-:Y:S05]  /*41f0*/  @P3 BRA `(.L_x_4563) ;  /* 0x0000100000003947 */ /* 0x000fea0003800000 */
[----:B----4-:R-:W-:Y:S01]  /*4200*/  PRMT R0, R6, 0x9910, RZ ;  /* 0x0000991006007816 */ /* 0x010fe200000000ff */
[----:B0-----:R-:W-:-:S03]  /*4210*/  IMAD R28, R22, 0x200, R28 ;  /* 0x00000200161c7824 */ /* 0x001fc600078e021c */
        /* <DEDUP_REMOVED lines=13> */
[----:B------:R-:W0:Y:S01]  /*42f0*/  F2I.FTZ.TRUNC.NTZ R3, R2 ;  /* 0x0000000200037305 */ /* 0x000e22000021f100 */
[----:B------:R-:W-:Y:S01]  /*4300*/  IMAD.MOV.U32 R28, RZ, RZ, R29 ;  /* 0x000000ffff1c7224 */ /* 0x000fe200078e001d */
[----:B0-----:R0:W-:Y:S01]  /*4310*/  STG.E.U8 [R8.64], R3 ;  /* 0x0000000308007986 */ /* 0x0011e2000c101124 */
[----:B------:R-:W-:Y:S05]  /*4320*/  BRA `(.L_x_4563) ;  /* 0x00000ed000007947 */ /* 0x000fea0003800000 */
.L_x_4567:
[----:B------:R-:W0:Y:S01]  /*4330*/  F2I.S64.TRUNC R2, R2 ;  /* 0x0000000200027311 */ /* 0x000e22000020d900 */
[----:B------:R-:W-:Y:S02]  /*4340*/  IMAD.MOV.U32 R28, RZ, RZ, R29 ;  /* 0x000000ffff1c7224 */ /* 0x000fe400078e001d */
[----:B0-----:R-:W-:-:S05]  /*4350*/  IMAD.MOV.U32 R5, RZ, RZ, R2 ;  /* 0x000000ffff057224 */ /* 0x001fca00078e0002 */
[----:B------:R0:W-:Y:S01]  /*4360*/  STG.E.U8 [R8.64], R5 ;  /* 0x0000000508007986 */ /* 0x0001e2000c101124 */
[----:B------:R-:W-:Y:S05]  /*4370*/  BRA `(.L_x_4563) ;  /* 0x00000e8000007947 */ /* 0x000fea0003800000 */
.L_x_4566:
[----:B------:R-:W-:-:S13]  /*4380*/  ISETP.NE.AND P0, PT, R0, 0x2, PT ;  /* 0x000000020000780c */ /* 0x000fda0003f05270 */
[----:B------:R-:W-:Y:S05]  /*4390*/  @!P0 BRA `(.L_x_4569) ;  /* 0x000000c000008947 */ /* 0x000fea0003800000 */
[----:B------:R-:W-:-:S13]  /*43a0*/  ISETP.NE.AND P0, PT, R0, 0x3, PT ;  /* 0x000000030000780c */ /* 0x000fda0003f05270 */
[----:B------:R-:W-:Y:S05]  /*43b0*/  @!P0 BRA `(.L_x_4570) ;  /* 0x0000006000008947 */ /* 0x000fea0003800000 */
[----:B------:R-:W-:-:S13]  /*43c0*/  ISETP.NE.AND P0, PT, R0, 0x4, PT ;  /* 0x000000040000780c */ /* 0x000fda0003f05270 */
[----:B------:R-:W-:Y:S05]  /*43d0*/  @P0 BRA `(.L_x_4568) ;  /* 0x00000c6000000947 */ /* 0x000fea0003800000 */
[----:B------:R-:W0:Y:S01]  /*43e0*/  F2I.S64.TRUNC R2, R2 ;  /* 0x0000000200027311 */ /* 0x000e22000020d900 */
[----:B------:R-:W-:Y:S01]  /*43f0*/  IMAD.MOV.U32 R28, RZ, RZ, R29 ;  /* 0x000000ffff1c7224 */ /* 0x000fe200078e001d */
[----:B0-----:R0:W-:Y:S01]  /*4400*/  STG.E.64 [R8.64], R2 ;  /* 0x0000000208007986 */ /* 0x0011e2000c101b24 */
[----:B------:R-:W-:Y:S05]  /*4410*/  BRA `(.L_x_4563) ;  /* 0x00000de000007947 */ /* 0x000fea0003800000 */
.L_x_4570:
[----:B------:R-:W0:Y:S01]  /*4420*/  F2I.FTZ.TRUNC.NTZ R3, R2 ;  /* 0x0000000200037305 */ /* 0x000e22000021f100 */
[----:B------:R-:W-:Y:S01]  /*4430*/  IMAD.MOV.U32 R28, RZ, RZ, R29 ;  /* 0x000000ffff1c7224 */ /* 0x000fe200078e001d */
[----:B0-----:R0:W-:Y:S01]  /*4440*/  STG.E [R8.64], R3 ;  /* 0x0000000308007986 */ /* 0x0011e2000c101924 */
[----:B------:R-:W-:Y:S05]  /*4450*/  BRA `(.L_x_4563) ;  /* 0x00000da000007947 */ /* 0x000fea0003800000 */
.L_x_4569:
[----:B------:R-:W0:Y:S01]  /*4460*/  F2I.FTZ.TRUNC.NTZ R3, R2 ;  /* 0x0000000200037305 */ /* 0x000e22000021f100 */
[----:B------:R-:W-:Y:S01]  /*4470*/  IMAD.MOV.U32 R28, RZ, RZ, R29 ;  /* 0x000000ffff1c7224 */ /* 0x000fe200078e001d */
[----:B0-----:R0:W-:Y:S01]  /*4480*/  STG.E.U16 [R8.64], R3 ;  /* 0x0000000308007986 */ /* 0x0011e2000c101524 */
[----:B------:R-:W-:Y:S05]  /*4490*/  BRA `(.L_x_4563) ;  /* 0x00000d6000007947 */ /* 0x000fea0003800000 */
.L_x_4565:
[----:B------:R-:W-:-:S13]  /*44a0*/  ISETP.GT.AND P0, PT, R0, 0x6, PT ;  /* 0x000000060000780c */ /* 0x000fda0003f04270 */
[----:B------:R-:W-:Y:S05]  /*44b0*/  @P0 BRA `(.L_x_4571) ;  /* 0x000000b000000947 */ /* 0x000fea0003800000 */
[----:B------:R-:W-:-:S13]  /*44c0*/  ISETP.NE.AND P0, PT, R0, 0x5, PT ;  /* 0x000000050000780c */ /* 0x000fda0003f05270 */
[----:B------:R-:W-:Y:S05]  /*44d0*/  @!P0 BRA `(.L_x_4572) ;  /* 0x0000005000008947 */ /* 0x000fea0003800000 */
[----:B------:R-:W-:-:S13]  /*44e0*/  ISETP.NE.AND P0, PT, R0, 0x6, PT ;  /* 0x000000060000780c */ /* 0x000fda0003f05270 */
[----:B------:R-:W-:Y:S05]  /*44f0*/  @P0 BRA `(.L_x_4568) ;  /* 0x00000b4000000947 */ /* 0x000fea0003800000 */
[----:B------:R0:W-:Y:S01]  /*4500*/  STG.E [R8.64], R2 ;  /* 0x0000000208007986 */ /* 0x0001e2000c101924 */
[----:B------:R-:W-:Y:S01]  /*4510*/  IMAD.MOV.U32 R28, RZ, RZ, R29 ;  /* 0x000000ffff1c7224 */ /* 0x000fe200078e001d */
[----:B------:R-:W-:Y:S05]  /*4520*/  BRA `(.L_x_4563) ;  /* 0x00000cd000007947 */ /* 0x000fea0003800000 */
.L_x_4572:
[----:B------:R-:W-:Y:S01]  /*4530*/  F2FP.PACK_AB R2, RZ, R2 ;  /* 0x00000002ff02723e */ /* 0x000fe200000000ff */
[----:B------:R-:W-:-:S04]  /*4540*/  IMAD.MOV.U32 R28, RZ, RZ, R29 ;  /* 0x000000ffff1c7224 */ /* 0x000fc800078e001d */
[----:B------:R0:W-:Y:S01]  /*4550*/  STG.E.U16 [R8.64], R2 ;  /* 0x0000000208007986 */ /* 0x0001e2000c101524 */
[----:B------:R-:W-:Y:S05]  /*4560*/  BRA `(.L_x_4563) ;  /* 0x00000c9000007947 */ /* 0x000fea0003800000 */
.L_x_4571:
[----:B------:R-:W-:-:S13]  /*4570*/  ISETP.NE.AND P0, PT, R0, 0x7, PT ;  /* 0x000000070000780c */ /* 0x000fda0003f05270 */
[----:B------:R-:W-:Y:S05]  /*4580*/  @!P0 BRA `(.L_x_4573) ;  /* 0x000000b000008947 */ /* 0x000fea0003800000 */
[----:B------:R-:W-:-:S13]  /*4590*/  ISETP.NE.AND P0, PT, R0, 0x8, PT ;  /* 0x000000080000780c */ /* 0x000fda0003f05270 */
[----:B------:R-:W-:Y:S05]  /*45a0*/  @!P0 BRA `(.L_x_4574) ;  /* 0x0000005000008947 */ /* 0x000fea0003800000 */
[----:B------:R-:W-:-:S13]  /*45b0*/  ISETP.NE.AND P0, PT, R0, 0x9, PT ;  /* 0x000000090000780c */ /* 0x000fda0003f05270 */
[----:B------:R-:W-:Y:S05]  /*45c0*/  @P0 BRA `(.L_x_4568) ;  /* 0x00000a7000000947 */ /* 0x000fea0003800000 */
[----:B------:R0:W-:Y:S01]  /*45d0*/  STG.E.64 [R8.64], R2 ;  /* 0x0000000208007986 */ /* 0x0001e2000c101b24 */
[----:B------:R-:W-:Y:S01]  /*45e0*/  IMAD.MOV.U32 R28, RZ, RZ, R29 ;  /* 0x000000ffff1c7224 */ /* 0x000fe200078e001d */
[----:B------:R-:W-:Y:S05]  /*45f0*/  BRA `(.L_x_4563) ;  /* 0x00000c0000007947 */ /* 0x000fea0003800000 */
.L_x_4574:
[----:B------:R-:W-:Y:S01]  /*4600*/  F2FP.PACK_AB R3, R3, R2 ;  /* 0x000000020303723e */ /* 0x000fe200000000ff */
[----:B------:R-:W-:-:S04]  /*4610*/  IMAD.MOV.U32 R28, RZ, RZ, R29 ;  /* 0x000000ffff1c7224 */ /* 0x000fc800078e001d */
[----:B------:R0:W-:Y:S01]  /*4620*/  STG.E [R8.64], R3 ;  /* 0x0000000308007986 */ /* 0x0001e2000c101924 */
[----:B------:R-:W-:Y:S05]  /*4630*/  BRA `(.L_x_4563) ;  /* 0x00000bc000007947 */ /* 0x000fea0003800000 */
.L_x_4573:
[----:B------:R-:W-:Y:S02]  /*4640*/  FMUL.FTZ R2, R2, 1 ;  /* 0x3f80000002027820 */ /* 0x000fe40000410000 */
[----:B------:R-:W-:-:S04]  /*4650*/  IMAD.MOV.U32 R28, RZ, RZ, R29 ;  /* 0x000000ffff1c7224 */ /* 0x000fc800078e001d */
[----:B------:R-:W0:Y:S02]  /*4660*/  F2F.F64.F32 R2, R2 ;  /* 0x0000000200027310 */ /* 0x000e240000201800 */
[----:B0-----:R0:W-:Y:S01]  /*4670*/  STG.E.64 [R8.64], R2 ;  /* 0x0000000208007986 */ /* 0x0011e2000c101b24 */
[----:B------:R-:W-:Y:S05]  /*4680*/  BRA `(.L_x_4563) ;  /* 0x00000b7000007947 */ /* 0x000fea0003800000 */
.L_x_4564:
        /* <DEDUP_REMOVED lines=8> */
[----:B------:R-:W-:Y:S01]  /*4710*/  FSETP.NEU.FTZ.AND P0, PT, R2, RZ, PT ;  /* 0x000000ff0200720b */ /* 0x000fe20003f1d000 */
[----:B------:R-:W-:Y:S01]  /*4720*/  IMAD.MOV.U32 R28, RZ, RZ, R29 ;  /* 0x000000ffff1c7224 */ /* 0x000fe200078e001d */
[----:B------:R-:W-:-:S04]  /*4730*/  FSETP.NEU.FTZ.AND P1, PT, R3, RZ, PT ;  /* 0x000000ff0300720b */ /* 0x000fc80003f3d000 */
[----:B------:R-:W-:-:S04]  /*4740*/  PLOP3.LUT P0, PT, P0, P1, PT, 0xa8, 0x0 ;  /* 0x000000000000781c */ /* 0x000fc80000703570 */
[----:B------:R-:W-:-:S05]  /*4750*/  SEL R3, RZ, 0x1, !P0 ;  /* 0x00000001ff037807 */ /* 0x000fca0004000000 */
[----:B------:R0:W-:Y:S01]  /*4760*/  STG.E.U8 [R8.64], R3 ;  /* 0x0000000308007986 */ /* 0x0001e2000c101124 */
[----:B------:R-:W-:Y:S05]  /*4770*/  BRA `(.L_x_4563) ;  /* 0x00000a8000007947 */ /* 0x000fea0003800000 */
.L_x_4577:
[----:B------:R-:W-:Y:S02]  /*4780*/  FMUL.FTZ R6, R3, 1 ;  /* 0x3f80000003067820 */ /* 0x000fe40000410000 */
[----:B------:R-:W-:Y:S02]  /*4790*/  FMUL.FTZ R4, R2, 1 ;  /* 0x3f80000002047820 */ /* 0x000fe40000410000 */
[----:B------:R-:W-:Y:S02]  /*47a0*/  IMAD.MOV.U32 R28, RZ, RZ, R29 ;  /* 0x000000ffff1c7224 */ /* 0x000fe400078e001d */
[----:B------:R-:W-:Y:S08]  /*47b0*/  F2F.F64.F32 R6, R6 ;  /* 0x0000000600067310 */ /* 0x000ff00000201800 */
[----:B------:R-:W0:Y:S02]  /*47c0*/  F2F.F64.F32 R4, R4 ;  /* 0x0000000400047310 */ /* 0x000e240000201800 */
[----:B0-----:R0:W-:Y:S01]  /*47d0*/  STG.E.128 [R8.64], R4 ;  /* 0x0000000408007986 */ /* 0x0011e2000c101d24 */
[----:B------:R-:W-:Y:S05]  /*47e0*/  BRA `(.L_x_4563) ;  /* 0x00000a1000007947 */ /* 0x000fea0003800000 */
.L_x_4576:
        /* <DEDUP_REMOVED lines=20> */
.L_x_4581:
[----:B------:R-:W-:Y:S05]  /*4930*/  BSYNC B0 ;  /* 0x0000000000007941 */ /* 0x000fea0003800000 */
.L_x_4580:
[----:B------:R-:W-:Y:S01]  /*4940*/  LOP3.LUT R5, R0, R5, RZ, 0xfc, !PT ;  /* 0x0000000500057212 */ /* 0x000fe200078efcff */
[----:B------:R-:W-:-:S04]  /*4950*/  IMAD.MOV.U32 R28, RZ, RZ, R29 ;  /* 0x000000ffff1c7224 */ /* 0x000fc800078e001d */
[----:B------:R0:W-:Y:S01]  /*4960*/  STG.E.U8 [R8.64], R5 ;  /* 0x0000000508007986 */ /* 0x0001e2000c101124 */
[----:B------:R-:W-:Y:S05]  /*4970*/  BRA `(.L_x_4563) ;  /* 0x0000088000007947 */ /* 0x000fea0003800000 */
.L_x_4579:
        /* <DEDUP_REMOVED lines=12> */
.L_x_4583:
[----:B------:R-:W-:Y:S01]  /*4a40*/  IMAD.MOV.U32 R0, RZ, RZ, 0x7f ;  /* 0x0000007fff007424 */ /* 0x000fe200078e00ff */
[----:B------:R-:W-:-:S04]  /*4a50*/  ISETP.GT.U32.AND P0, PT, R4, 0x7f800000, PT ;  /* 0x7f8000000400780c */ /* 0x000fc80003f04070 */
[----:B------:R-:W-:-:S04]  /*4a60*/  SEL R0, R0, 0x7c, P0 ;  /* 0x0000007c00007807 */ /* 0x000fc80000000000 */
.L_x_4584:
[----:B------:R-:W-:Y:S05]  /*4a70*/  BSYNC B0 ;  /* 0x0000000000007941 */ /* 0x000fea0003800000 */
.L_x_4582:
[----:B------:R-:W-:Y:S01]  /*4a80*/  LOP3.LUT R2, R2, 0x80000000, RZ, 0xc0, !PT ;  /* 0x8000000002027812 */ /* 0x000fe200078ec0ff */
[----:B------:R-:W-:-:S03]  /*4a90*/  IMAD.MOV.U32 R28, RZ, RZ, R29 ;  /* 0x000000ffff1c7224 */ /* 0x000fc600078e001d */
[----:B------:R-:W-:-:S04]  /*4aa0*/  SHF.R.U32.HI R3, RZ, 0x18, R2 ;  /* 0x00000018ff037819 */ /* 0x000fc80000011602 */
[----:B------:R-:W-:-:S05]  /*4ab0*/  LOP3.LUT R3, R0, R3, RZ, 0xfc, !PT ;  /* 0x0000000300037212 */ /* 0x000fca00078efcff */
[----:B------:R0:W-:Y:S01]  /*4ac0*/  STG.E.U8 [R8.64], R3 ;  /* 0x0000000308007986 */ /* 0x0001e2000c101124 */
[----:B------:R-:W-:Y:S05]  /*4ad0*/  BRA `(.L_x_4563) ;  /* 0x0000072000007947 */ /* 0x000fea0003800000 */
.L_x_4578:
[----:B------:R-:W-:Y:S01]  /*4ae0*/  F2FP.BF16.PACK_AB R2, RZ, R2 ;  /* 0x00000002ff02723e */ /* 0x000fe200000010ff */
[----:B------:R-:W-:-:S04]  /*4af0*/  IMAD.MOV.U32 R28, RZ, RZ, R29 ;  /* 0x000000ffff1c7224 */ /* 0x000fc800078e001d */
[----:B------:R0:W-:Y:S01]  /*4b00*/  STG.E.U16 [R8.64], R2 ;  /* 0x0000000208007986 */ /* 0x0001e2000c101524 */
[----:B------:R-:W-:Y:S05]  /*4b10*/  BRA `(.L_x_4563) ;  /* 0x000006e000007947 */ /* 0x000fea0003800000 */
.L_x_4575:
        /* <DEDUP_REMOVED lines=8> */
[----:B------:R-:W0:Y:S01]  /*4ba0*/  F2I.FTZ.U32.TRUNC.NTZ R3, R2 ;  /* 0x0000000200037305 */ /* 0x000e22000021f000 */
[----:B------:R-:W-:Y:S01]  /*4bb0*/  IMAD.MOV.U32 R28, RZ, RZ, R29 ;  /* 0x000000ffff1c7224 */ /* 0x000fe200078e001d */
[----:B0-----:R0:W-:Y:S01]  /*4bc0*/  STG.E.U16 [R8.64], R3 ;  /* 0x0000000308007986 */ /* 0x0011e2000c101524 */
[----:B------:R-:W-:Y:S05]  /*4bd0*/  BRA `(.L_x_4563) ;  /* 0x0000062000007947 */ /* 0x000fea0003800000 */
.L_x_4587:
        /* <DEDUP_REMOVED lines=16> */
.L_x_4590:
[----:B------:R-:W-:-:S04]  /*4ce0*/  LOP3.LUT R2, R2, 0x80000000, RZ, 0xc0, !PT ;  /* 0x8000000002027812 */ /* 0x000fc800078ec0ff */
[----:B------:R-:W-:-:S04]  /*4cf0*/  SHF.R.U32.HI R3, RZ, 0x18, R2 ;  /* 0x00000018ff037819 */ /* 0x000fc80000011602 */
[----:B------:R-:W-:-:S04]  /*4d00*/  LOP3.LUT R0, R0, R3, RZ, 0xfc, !PT ;  /* 0x0000000300007212 */ /* 0x000fc800078efcff */
[----:B------:R-:W-:Y:S02]  /*4d10*/  PRMT R4, R0, 0x7610, R4 ;  /* 0x0000761000047816 */ /* 0x000fe40000000004 */
.L_x_4589:
[----:B------:R-:W-:Y:S05]  /*4d20*/  BSYNC B0 ;  /* 0x0000000000007941 */ /* 0x000fea0003800000 */
.L_x_4588:
[----:B------:R0:W-:Y:S01]  /*4d30*/  STG.E.U8 [R8.64], R4 ;  /* 0x0000000408007986 */ /* 0x0001e2000c101124 */
[----:B------:R-:W-:Y:S01]  /*4d40*/  IMAD.MOV.U32 R28, RZ, RZ, R29 ;  /* 0x000000ffff1c7224 */ /* 0x000fe200078e001d */
[----:B------:R-:W-:Y:S05]  /*4d50*/  BRA `(.L_x_4563) ;  /* 0x000004a000007947 */ /* 0x000fea0003800000 */
.L_x_4586:
        /* <DEDUP_REMOVED lines=16> */
.L_x_4593:
[----:B------:R-:W-:-:S04]  /*4e60*/  LOP3.LUT R2, R2, 0x80000000, RZ, 0xc0, !PT ;  /* 0x8000000002027812 */ /* 0x000fc800078ec0ff */
[----:B------:R-:W-:-:S04]  /*4e70*/  SHF.R.U32.HI R3, RZ, 0x18, R2 ;  /* 0x00000018ff037819 */ /* 0x000fc80000011602 */
[----:B------:R-:W-:-:S04]  /*4e80*/  LOP3.LUT R0, R0, R3, RZ, 0xfc, !PT ;  /* 0x0000000300007212 */ /* 0x000fc800078efcff */
[----:B------:R-:W-:Y:S02]  /*4e90*/  PRMT R4, R0, 0x7610, R4 ;  /* 0x0000761000047816 */ /* 0x000fe40000000004 */
.L_x_4592:
[----:B------:R-:W-:Y:S05]  /*4ea0*/  BSYNC B0 ;  /* 0x0000000000007941 */ /* 0x000fea0003800000 */
.L_x_4591:
[----:B------:R0:W-:Y:S01]  /*4eb0*/  STG.E.U8 [R8.64], R4 ;  /* 0x0000000408007986 */ /* 0x0001e2000c101124 */
[----:B------:R-:W-:Y:S01]  /*4ec0*/  IMAD.MOV.U32 R28, RZ, RZ, R29 ;  /* 0x000000ffff1c7224 */ /* 0x000fe200078e001d */
[----:B------:R-:W-:Y:S05]  /*4ed0*/  BRA `(.L_x_4563) ;  /* 0x0000032000007947 */ /* 0x000fea0003800000 */
.L_x_4585:
[----:B------:R-:W-:-:S13]  /*4ee0*/  ISETP.NE.AND P0, PT, R0, 0x1c, PT ;  /* 0x0000001c0000780c */ /* 0x000fda0003f05270 */
[----:B------:R-:W-:Y:S05]  /*4ef0*/  @!P0 BRA `(.L_x_4594) ;  /* 0x000002d000008947 */ /* 0x000fea0003800000 */
[----:B------:R-:W-:-:S13]  /*4f00*/  ISETP.NE.AND P0, PT, R0, 0x1d, PT ;  /* 0x0000001d0000780c */ /* 0x000fda0003f05270 */
[----:B------:R-:W-:Y:S05]  /*4f10*/  @!P0 BRA `(.L_x_4595) ;  /* 0x0000027000008947 */ /* 0x000fea0003800000 */
[----:B------:R-:W-:-:S13]  /*4f20*/  ISETP.NE.AND P0, PT, R0, 0x2c, PT ;  /* 0x0000002c0000780c */ /* 0x000fda0003f05270 */
[----:B------:R-:W-:Y:S05]  /*4f30*/  @P0 BRA `(.L_x_4568) ;  /* 0x0000010000000947 */ /* 0x000fea0003800000 */
[----:B------:R-:W-:Y:S01]  /*4f40*/  SHF.R.U32.HI R4, RZ, 0x17, R2 ;  /* 0x00000017ff047819 */ /* 0x000fe20000011602 */
[----:B------:R-:W-:Y:S01]  /*4f50*/  IMAD.MOV.U32 R28, RZ, RZ, R29 ;  /* 0x000000ffff1c7224 */ /* 0x000fe200078e001d */
        /* <DEDUP_REMOVED lines=14> */
.L_x_4568:
        /* <DEDUP_REMOVED lines=21> */
.L_x_4595:
[----:B------:R-:W0:Y:S01]  /*5190*/  F2I.U64.TRUNC R2, R2 ;  /* 0x0000000200027311 */ /* 0x000e22000020d800 */
[----:B------:R-:W-:Y:S01]  /*51a0*/  IMAD.MOV.U32 R28, RZ, RZ, R29 ;  /* 0x000000ffff1c7224 */ /* 0x000fe200078e001d */
[----:B0-----:R0:W-:Y:S01]  /*51b0*/  STG.E.64 [R8.64], R2 ;  /* 0x0000000208007986 */ /* 0x0011e2000c101b24 */
[----:B------:R-:W-:Y:S05]  /*51c0*/  BRA `(.L_x_4563) ;  /* 0x0000003000007947 */ /* 0x000fea0003800000 */
.L_x_4594:
[----:B------:R-:W0:Y:S01]  /*51d0*/  F2I.FTZ.U32.TRUNC.NTZ R3, R2 ;  /* 0x0000000200037305 */ /* 0x000e22000021f000 */
[----:B------:R-:W-:Y:S01]  /*51e0*/  IMAD.MOV.U32 R28, RZ, RZ, R29 ;  /* 0x000000ffff1c7224 */ /* 0x000fe200078e001d */
[----:B0-----:R0:W-:Y:S06]  /*51f0*/  STG.E [R8.64], R3 ;  /* 0x0000000308007986 */ /* 0x0011ec000c101924 */
.L_x_4563:
[----:B----4-:R-:W-:Y:S05]  /*5200*/  BSYNC B6 ;  /* 0x0000000000067941 */ /* 0x010fea0003800000 */
.L_x_4562:
[----:B------:R-:W-:Y:S01]  /*5210*/  IMAD.MOV.U32 R16, RZ, RZ, -0x200 ;  /* 0xfffffe00ff107424 */ /* 0x000fe200078e00ff */
[----:B------:R-:W-:Y:S03]  /*5220*/  BSSY B6, `(.L_x_4596) ;  /* 0x00001df000067945 */ /* 0x000fe60003800000 */
[----:B0-----:R-:W-:-:S05]  /*5230*/  IMAD R16, R22, R16, c[0x0][0x160] ;  /* 0x0000580016107624 */ /* 0x001fca00078e0210 */
[----:B------:R-:W-:-:S13]  /*5240*/  ISETP.GE.AND P0, PT, R28, R16, PT ;  /* 0x000000101c00720c */ /* 0x000fda0003f06270 */
[----:B------:R-:W-:Y:S05]  /*5250*/  @P0 BRA `(.L_x_4597) ;  /* 0x00001db000000947 */ /* 0x000fea0003800000 */
[----:B------:R-:W0:Y:S01]  /*5260*/  LDC.U8 R17, c[0x0][0x194] ;  /* 0x00006500ff117b82 */ /* 0x000e220000000000 */
[----:B------:R-:W-:-:S04]  /*5270*/  IMAD R0, R22, 0x200, R28 ;  /* 0x0000020016007824 */ /* 0x000fc800078e021c */
[----:B------:R-:W-:-:S05]  /*5280*/  IMAD R2, R0, c[0x0][0x198], RZ ;  /* 0x0000660000027a24 */ /* 0x000fca00078e02ff */
[----:B------:R-:W-:Y:S02]  /*5290*/  IADD3 R2, P0, R2, c[0x0][0x178], RZ ;  /* 0x00005e0002027a10 */ /* 0x000fe40007f1e0ff */
[----:B0-----:R-:W-:-:S05]  /*52a0*/  PRMT R3, R17, 0x9910, RZ ;  /* 0x0000991011037816 */ /* 0x001fca00000000ff */
[----:B------:R-:W-:Y:S02]  /*52b0*/  IMAD.MOV.U32 R0, RZ, RZ, R3 ;  /* 0x000000ffff007224 */ /* 0x000fe400078e0003 */
[----:B------:R-:W-:-:S03]  /*52c0*/  IMAD.X R3, RZ, RZ, c[0x0][0x17c], P0 ;  /* 0x00005f00ff037624 */ /* 0x000fc600000e06ff */
        /* <DEDUP_REMOVED lines=13> */
.L_x_4601:
[----:B------:R-:W0:Y:S02]  /*53a0*/  F2I.S64.TRUNC R24, R24 ;  /* 0x0000001800187311 */ /* 0x000e24000020d900 */
[----:B0-----:R-:W-:-:S05]  /*53b0*/  IMAD.MOV.U32 R5, RZ, RZ, R24 ;  /* 0x000000ffff057224 */ /* 0x001fca00078e0018 */
[----:B------:R0:W-:Y:S01]  /*53c0*/  STG.E.U8 [R2.64], R5 ;  /* 0x0000000502007986 */ /* 0x0001e2000c101124 */
[----:B------:R-:W-:Y:S05]  /*53d0*/  BRA `(.L_x_4603) ;  /* 0x00000d4000007947 */ /* 0x000fea0003800000 */
.L_x_4600:
        /* <DEDUP_REMOVED lines=9> */
.L_x_4605:
[----:B------:R-:W0:Y:S02]  /*5470*/  F2I.FTZ.TRUNC.NTZ R5, R24 ;  /* 0x0000001800057305 */ /* 0x000e24000021f100 */
[----:B0-----:R0:W-:Y:S01]  /*5480*/  STG.E [R2.64], R5 ;  /* 0x0000000502007986 */ /* 0x0011e2000c101924 */
[----:B------:R-:W-:Y:S05]  /*5490*/  BRA `(.L_x_4603) ;  /* 0x00000c8000007947 */ /* 0x000fea0003800000 */
.L_x_4604:
[----:B------:R-:W0:Y:S02]  /*54a0*/  F2I.FTZ.TRUNC.NTZ R5, R24 ;  /* 0x0000001800057305 */ /* 0x000e24000021f100 */
[----:B0-----:R0:W-:Y:S01]  /*54b0*/  STG.E.U16 [R2.64], R5 ;  /* 0x0000000502007986 */ /* 0x0011e2000c101524 */
[----:B------:R-:W-:Y:S05]  /*54c0*/  BRA `(.L_x_4603) ;  /* 0x00000c5000007947 */ /* 0x000fea0003800000 */
.L_x_4599:
        /* <DEDUP_REMOVED lines=8> */
.L_x_4607:
[----:B------:R-:W-:-:S05]  /*5550*/  F2FP.PACK_AB R24, RZ, R24 ;  /* 0x00000018ff18723e */ /* 0x000fca00000000ff */
[----:B------:R0:W-:Y:S01]  /*5560*/  STG.E.U16 [R2.64], R24 ;  /* 0x0000001802007986 */ /* 0x0001e2000c101524 */
[----:B------:R-:W-:Y:S05]  /*5570*/  BRA `(.L_x_4603) ;  /* 0x00000ba000007947 */ /* 0x000fea0003800000 */
.L_x_4606:
        /* <DEDUP_REMOVED lines=8> */
.L_x_4609:
[----:B------:R-:W-:-:S05]  /*5600*/  F2FP.PACK_AB R25, R25, R24 ;  /* 0x000000181919723e */ /* 0x000fca00000000ff */
[----:B------:R0:W-:Y:S01]  /*5610*/  STG.E [R2.64], R25 ;  /* 0x0000001902007986 */ /* 0x0001e2000c101924 */
[----:B------:R-:W-:Y:S05]  /*5620*/  BRA `(.L_x_4603) ;  /* 0x00000af000007947 */ /* 0x000fea0003800000 */
.L_x_4608:
[----:B------:R-:W-:-:S06]  /*5630*/  FMUL.FTZ R4, R24, 1 ;  /* 0x3f80000018047820 */ /* 0x000fcc0000410000 */
[----:B------:R-:W0:Y:S02]  /*5640*/  F2F.F64.F32 R4, R4 ;  /* 0x0000000400047310 */ /* 0x000e240000201800 */
[----:B0-----:R0:W-:Y:S01]  /*5650*/  STG.E.64 [R2.64], R4 ;  /* 0x0000000402007986 */ /* 0x0011e2000c101b24 */
[----:B------:R-:W-:Y:S05]  /*5660*/  BRA `(.L_x_4603) ;  /* 0x00000ab000007947 */ /* 0x000fea0003800000 */
.L_x_4598:
        /* <DEDUP_REMOVED lines=14> */
.L_x_4612:
[----:B------:R-:W-:Y:S02]  /*5750*/  FMUL.FTZ R6, R25, 1 ;  /* 0x3f80000019067820 */ /* 0x000fe40000410000 */
[----:B------:R-:W-:-:S04]  /*5760*/  FMUL.FTZ R4, R24, 1 ;  /* 0x3f80000018047820 */ /* 0x000fc80000410000 */
[----:B------:R-:W-:Y:S08]  /*5770*/  F2F.F64.F32 R6, R6 ;  /* 0x0000000600067310 */ /* 0x000ff00000201800 */
[----:B------:R-:W0:Y:S02]  /*5780*/  F2F.F64.F32 R4, R4 ;  /* 0x0000000400047310 */ /* 0x000e240000201800 */
[----:B0-----:R0:W-:Y:S01]  /*5790*/  STG.E.128 [R2.64], R4 ;  /* 0x0000000402007986 */ /* 0x0011e2000c101d24 */
[----:B------:R-:W-:Y:S05]  /*57a0*/  BRA `(.L_x_4603) ;  /* 0x0000097000007947 */ /* 0x000fea0003800000 */
.L_x_4611:
        /* <DEDUP_REMOVED lines=20> */
.L_x_4616:
[----:B------:R-:W-:Y:S05]  /*58f0*/  BSYNC B0 ;  /* 0x0000000000007941 */ /* 0x000fea0003800000 */
.L_x_4615:
[----:B------:R-:W-:-:S05]  /*5900*/  LOP3.LUT R7, R0, R7, RZ, 0xfc, !PT ;  /* 0x0000000700077212 */ /* 0x000fca00078efcff */
[----:B------:R0:W-:Y:S01]  /*5910*/  STG.E.U8 [R2.64], R7 ;  /* 0x0000000702007986 */ /* 0x0001e2000c101124 */
[----:B------:R-:W-:Y:S05]  /*5920*/  BRA `(.L_x_4603) ;  /* 0x000007f000007947 */ /* 0x000fea0003800000 */
.L_x_4614:
[----:B------:R-:W-:Y:S01]  /*5930*/  LOP3.LUT R4, R24, 0x7fffffff, RZ, 0xc0, !PT ;  /* 0x7fffffff18047812 */ /* 0x000fe200078ec0ff */
[----:B------:R-:W-:Y:S03]  /*5940*/  BSSY B0, `(.L_x_4617) ;  /* 0x000000e000007945 */ /* 0x000fe60003800000 */
        /* <DEDUP_REMOVED lines=10> */
.L_x_4618:
[----:B------:R-:W-:Y:S01]  /*59f0*/  IMAD.MOV.U32 R0, RZ, RZ, 0x7f ;  /* 0x0000007fff007424 */ /* 0x000fe200078e00ff */
[----:B------:R-:W-:-:S04]  /*5a00*/  ISETP.GT.U32.AND P0, PT, R4, 0x7f800000, PT ;  /* 0x7f8000000400780c */ /* 0x000fc80003f04070 */
[----:B------:R-:W-:-:S04]  /*5a10*/  SEL R0, R0, 0x7c, P0 ;  /* 0x0000007c00007807 */ /* 0x000fc80000000000 */
.L_x_4619:
[----:B------:R-:W-:Y:S05]  /*5a20*/  BSYNC B0 ;  /* 0x0000000000007941 */ /* 0x000fea0003800000 */
.L_x_4617:
[----:B------:R-:W-:-:S04]  /*5a30*/  LOP3.LUT R24, R24, 0x80000000, RZ, 0xc0, !PT ;  /* 0x8000000018187812 */ /* 0x000fc800078ec0ff */
[----:B------:R-:W-:-:S04]  /*5a40*/  SHF.R.U32.HI R5, RZ, 0x18, R24 ;  /* 0x00000018ff057819 */ /* 0x000fc80000011618 */
[----:B------:R-:W-:-:S05]  /*5a50*/  LOP3.LUT R5, R0, R5, RZ, 0xfc, !PT ;  /* 0x0000000500057212 */ /* 0x000fca00078efcff */
[----:B------:R0:W-:Y:S01]  /*5a60*/  STG.E.U8 [R2.64], R5 ;  /* 0x0000000502007986 */ /* 0x0001e2000c101124 */
[----:B------:R-:W-:Y:S05]  /*5a70*/  BRA `(.L_x_4603) ;  /* 0x000006a000007947 */ /* 0x000fea0003800000 */
.L_x_4613:
[----:B------:R-:W-:-:S05]  /*5a80*/  F2FP.BF16.PACK_AB R24, RZ, R24 ;  /* 0x00000018ff18723e */ /* 0x000fca00000010ff */
[----:B------:R0:W-:Y:S01]  /*5a90*/  STG.E.U16 [R2.64], R24 ;  /* 0x0000001802007986 */ /* 0x0001e2000c101524 */
[----:B------:R-:W-:Y:S05]  /*5aa0*/  BRA `(.L_x_4603) ;  /* 0x0000067000007947 */ /* 0x000fea0003800000 */
.L_x_4610:
        /* <DEDUP_REMOVED lines=11> */
.L_x_4622:
        /* <DEDUP_REMOVED lines=16> */
.L_x_4625:
[----:B------:R-:W-:-:S04]  /*5c60*/  LOP3.LUT R24, R24, 0x80000000, RZ, 0xc0, !PT ;  /* 0x8000000018187812 */ /* 0x000fc800078ec0ff */
[----:B------:R-:W-:-:S04]  /*5c70*/  SHF.R.U32.HI R5, RZ, 0x18, R24 ;  /* 0x00000018ff057819 */ /* 0x000fc80000011618 */
[----:B------:R-:W-:-:S04]  /*5c80*/  LOP3.LUT R4, R4, R5, RZ, 0xfc, !PT ;  /* 0x0000000504047212 */ /* 0x000fc800078efcff */
[----:B------:R-:W-:Y:S02]  /*5c90*/  PRMT R0, R4, 0x7610, R0 ;  /* 0x0000761004007816 */ /* 0x000fe40000000000 */
.L_x_4624:
[----:B------:R-:W-:Y:S05]  /*5ca0*/  BSYNC B0 ;  /* 0x0000000000007941 */ /* 0x000fea0003800000 */
.L_x_4623:
[----:B------:R0:W-:Y:S01]  /*5cb0*/  STG.E.U8 [R2.64], R0 ;  /* 0x0000000002007986 */ /* 0x0001e2000c101124 */
[----:B------:R-:W-:Y:S05]  /*5cc0*/  BRA `(.L_x_4603) ;  /* 0x0000045000007947 */ /* 0x000fea0003800000 */
.L_x_4621:
        /* <DEDUP_REMOVED lines=16> */
.L_x_4628:
[----:B------:R-:W-:-:S04]  /*5dd0*/  LOP3.LUT R24, R24, 0x80000000, RZ, 0xc0, !PT ;  /* 0x8000000018187812 */ /* 0x000fc800078ec0ff */
[----:B------:R-:W-:-:S04]  /*5de0*/  SHF.R.U32.HI R5, RZ, 0x18, R24 ;  /* 0x00000018ff057819 */ /* 0x000fc80000011618 */
[----:B------:R-:W-:-:S04]  /*5df0*/  LOP3.LUT R4, R4, R5, RZ, 0xfc, !PT ;  /* 0x0000000504047212 */ /* 0x000fc800078efcff */
[----:B------:R-:W-:Y:S02]  /*5e00*/  PRMT R0, R4, 0x7610, R0 ;  /* 0x0000761004007816 */ /* 0x000fe40000000000 */
.L_x_4627:
[----:B------:R-:W-:Y:S05]  /*5e10*/  BSYNC B0 ;  /* 0x0000000000007941 */ /* 0x000fea0003800000 */
.L_x_4626:
[----:B------:R0:W-:Y:S01]  /*5e20*/  STG.E.U8 [R2.64], R0 ;  /* 0x0000000002007986 */ /* 0x0001e2000c101124 */
[----:B------:R-:W-:Y:S05]  /*5e30*/  BRA `(.L_x_4603) ;  /* 0x000002e000007947 */ /* 0x000fea0003800000 */
.L_x_4620:
        /* <DEDUP_REMOVED lines=21> */
.L_x_4602:
        /* <DEDUP_REMOVED lines=20> */
.L_x_4630:
[----:B------:R-:W0:Y:S02]  /*60d0*/  F2I.U64.TRUNC R24, R24 ;  /* 0x0000001800187311 */ /* 0x000e24000020d800 */
[----:B0-----:R0:W-:Y:S01]  /*60e0*/  STG.E.64 [R2.64], R24 ;  /* 0x0000001802007986 */ /* 0x0011e2000c101b24 */
[----:B------:R-:W-:Y:S05]  /*60f0*/  BRA `(.L_x_4603) ;  /* 0x0000002000007947 */ /* 0x000fea0003800000 */
.L_x_4629:
[----:B------:R-:W0:Y:S02]  /*6100*/  F2I.FTZ.U32.TRUNC.NTZ R5, R24 ;  /* 0x0000001800057305 */ /* 0x000e24000021f000 */
[----:B0-----:R0:W-:Y:S02]  /*6110*/  STG.E [R2.64], R5 ;  /* 0x0000000502007986 */ /* 0x0011e4000c101924 */
.L_x_4603:
        /* <DEDUP_REMOVED lines=22> */
.L_x_4634:
[----:B------:R-:W0:Y:S02]  /*6280*/  F2I.S64.TRUNC R26, R26 ;  /* 0x0000001a001a7311 */ /* 0x000e24000020d900 */
[----:B0-----:R-:W-:-:S05]  /*6290*/  IMAD.MOV.U32 R5, RZ, RZ, R26 ;  /* 0x000000ffff057224 */ /* 0x001fca00078e001a */
[----:B------:R0:W-:Y:S01]  /*62a0*/  STG.E.U8 [R2.64], R5 ;  /* 0x0000000502007986 */ /* 0x0001e2000c101124 */
[----:B------:R-:W-:Y:S05]  /*62b0*/  BRA `(.L_x_4636) ;  /* 0x00000d4000007947 */ /* 0x000fea0003800000 */
.L_x_4633:
        /* <DEDUP_REMOVED lines=9> */
.L_x_4638:
[----:B------:R-:W0:Y:S02]  /*6350*/  F2I.FTZ.TRUNC.NTZ R5, R26 ;  /* 0x0000001a00057305 */ /* 0x000e24000021f100 */
[----:B0-----:R0:W-:Y:S01]  /*6360*/  STG.E [R2.64], R5 ;  /* 0x0000000502007986 */ /* 0x0011e2000c101924 */
[----:B------:R-:W-:Y:S05]  /*6370*/  BRA `(.L_x_4636) ;  /* 0x00000c8000007947 */ /* 0x000fea0003800000 */
.L_x_4637:
[----:B------:R-:W0:Y:S02]  /*6380*/  F2I.FTZ.TRUNC.NTZ R5, R26 ;  /* 0x0000001a00057305 */ /* 0x000e24000021f100 */
[----:B0-----:R0:W-:Y:S01]  /*6390*/  STG.E.U16 [R2.64], R5 ;  /* 0x0000000502007986 */ /* 0x0011e2000c101524 */
[----:B------:R-:W-:Y:S05]  /*63a0*/  BRA `(.L_x_4636) ;  /* 0x00000c5000007947 */ /* 0x000fea0003800000 */
.L_x_4632:
        /* <DEDUP_REMOVED lines=8> */
.L_x_4640:
[----:B------:R-:W-:-:S05]  /*6430*/  F2FP.PACK_AB R26, RZ, R26 ;  /* 0x0000001aff1a723e */ /* 0x000fca00000000ff */
[----:B------:R0:W-:Y:S01]  /*6440*/  STG.E.U16 [R2.64], R26 ;  /* 0x0000001a02007986 */ /* 0x0001e2000c101524 */
[----:B------:R-:W-:Y:S05]  /*6450*/  BRA `(.L_x_4636) ;  /* 0x00000ba000007947 */ /* 0x000fea0003800000 */
.L_x_4639:
        /* <DEDUP_REMOVED lines=8> */
.L_x_4642:
[----:B------:R-:W-:-:S05]  /*64e0*/  F2FP.PACK_AB R27, R27, R26 ;  /* 0x0000001a1b1b723e */ /* 0x000fca00000000ff */
[----:B------:R0:W-:Y:S01]  /*64f0*/  STG.E [R2.64], R27 ;  /* 0x0000001b02007986 */ /* 0x0001e2000c101924 */
[----:B------:R-:W-:Y:S05]  /*6500*/  BRA `(.L_x_4636) ;  /* 0x00000af000007947 */ /* 0x000fea0003800000 */
.L_x_4641:
[----:B------:R-:W-:-:S06]  /*6510*/  FMUL.FTZ R4, R26, 1 ;  /* 0x3f8000001a047820 */ /* 0x000fcc0000410000 */
[----:B------:R-:W0:Y:S02]  /*6520*/  F2F.F64.F32 R4, R4 ;  /* 0x0000000400047310 */ /* 0x000e240000201800 */
[----:B0-----:R0:W-:Y:S01]  /*6530*/  STG.E.64 [R2.64], R4 ;  /* 0x0000000402007986 */ /* 0x0011e2000c101b24 */
[----:B------:R-:W-:Y:S05]  /*6540*/  BRA `(.L_x_4636) ;  /* 0x00000ab000007947 */ /* 0x000fea0003800000 */
.L_x_4631:
        /* <DEDUP_REMOVED lines=14> */
.L_x_4645:
[----:B------:R-:W-:Y:S02]  /*6630*/  FMUL.FTZ R6, R27, 1 ;  /* 0x3f8000001b067820 */ /* 0x000fe40000410000 */
[----:B------:R-:W-:-:S04]  /*6640*/  FMUL.FTZ R4, R26, 1 ;  /* 0x3f8000001a047820 */ /* 0x000fc80000410000 */
[----:B------:R-:W-:Y:S08]  /*6650*/  F2F.F64.F32 R6, R6 ;  /* 0x0000000600067310 */ /* 0x000ff00000201800 */
[----:B------:R-:W0:Y:S02]  /*6660*/  F2F.F64.F32 R4, R4 ;  /* 0x0000000400047310 */ /* 0x000e240000201800 */
[----:B0-----:R0:W-:Y:S01]  /*6670*/  STG.E.128 [R2.64], R4 ;  /* 0x0000000402007986 */ /* 0x0011e2000c101d24 */
[----:B------:R-:W-:Y:S05]  /*6680*/  BRA `(.L_x_4636) ;  /* 0x0000097000007947 */ /* 0x000fea0003800000 */
.L_x_4644:
        /* <DEDUP_REMOVED lines=20> */
.L_x_4649:
[----:B------:R-:W-:Y:S05]  /*67d0*/  BSYNC B0 ;  /* 0x0000000000007941 */ /* 0x000fea0003800000 */
.L_x_4648:
[----:B------:R-:W-:-:S05]  /*67e0*/  LOP3.LUT R7, R0, R7, RZ, 0xfc, !PT ;  /* 0x0000000700077212 */ /* 0x000fca00078efcff */
[----:B------:R0:W-:Y:S01]  /*67f0*/  STG.E.U8 [R2.64], R7 ;  /* 0x0000000702007986 */ /* 0x0001e2000c101124 */
[----:B------:R-:W-:Y:S05]  /*6800*/  BRA `(.L_x_4636) ;  /* 0x000007f000007947 */ /* 0x000fea0003800000 */
.L_x_4647:
        /* <DEDUP_REMOVED lines=12> */
.L_x_4651:
[----:B------:R-:W-:Y:S01]  /*68d0*/  IMAD.MOV.U32 R0, RZ, RZ, 0x7f ;  /* 0x0000007fff007424 */ /* 0x000fe200078e00ff */
[----:B------:R-:W-:-:S04]  /*68e0*/  ISETP.GT.U32.AND P0, PT, R4, 0x7f800000, PT ;  /* 0x7f8000000400780c */ /* 0x000fc80003f04070 */
[----:B------:R-:W-:-:S04]  /*68f0*/  SEL R0, R0, 0x7c, P0 ;  /* 0x0000007c00007807 */ /* 0x000fc80000000000 */
.L_x_4652:
[----:B------:R-:W-:Y:S05]  /*6900*/  BSYNC B0 ;  /* 0x0000000000007941 */ /* 0x000fea0003800000 */
.L_x_4650:
[----:B------:R-:W-:-:S04]  /*6910*/  LOP3.LUT R26, R26, 0x80000000, RZ, 0xc0, !PT ;  /* 0x800000001a1a7812 */ /* 0x000fc800078ec0ff */
[----:B------:R-:W-:-:S04]  /*6920*/  SHF.R.U32.HI R5, RZ, 0x18, R26 ;  /* 0x00000018ff057819 */ /* 0x000fc8000001161a */
[----:B------:R-:W-:-:S05]  /*6930*/  LOP3.LUT R5, R0, R5, RZ, 0xfc, !PT ;  /* 0x0000000500057212 */ /* 0x000fca00078efcff */
[----:B------:R0:W-:Y:S01]  /*6940*/  STG.E.U8 [R2.64], R5 ;  /* 0x0000000502007986 */ /* 0x0001e2000c101124 */
[----:B------:R-:W-:Y:S05]  /*6950*/  BRA `(.L_x_4636) ;  /* 0x000006a000007947 */ /* 0x000fea0003800000 */
.L_x_4646:
[----:B------:R-:W-:-:S05]  /*6960*/  F2FP.BF16.PACK_AB R26, RZ, R26 ;  /* 0x0000001aff1a723e */ /* 0x000fca00000010ff */
[----:B------:R0:W-:Y:S01]  /*6970*/  STG.E.U16 [R2.64], R26 ;  /* 0x0000001a02007986 */ /* 0x0001e2000c101524 */
[----:B------:R-:W-:Y:S05]  /*6980*/  BRA `(.L_x_4636) ;  /* 0x0000067000007947 */ /* 0x000fea0003800000 */
.L_x_4643:
        /* <DEDUP_REMOVED lines=11> */
.L_x_4655:
        /* <DEDUP_REMOVED lines=16> */
.L_x_4658:
[----:B------:R-:W-:-:S04]  /*6b40*/  LOP3.LUT R26, R26, 0x80000000, RZ, 0xc0, !PT ;  /* 0x800000001a1a7812 */ /* 0x000fc800078ec0ff */
[----:B------:R-:W-:-:S04]  /*6b50*/  SHF.R.U32.HI R5, RZ, 0x18, R26 ;  /* 0x00000018ff057819 */ /* 0x000fc8000001161a */
[----:B------:R-:W-:-:S04]  /*6b60*/  LOP3.LUT R4, R4, R5, RZ, 0xfc, !PT ;  /* 0x0000000504047212 */ /* 0x000fc800078efcff */
[----:B------:R-:W-:Y:S02]  /*6b70*/  PRMT R0, R4, 0x7610, R0 ;  /* 0x0000761004007816 */ /* 0x000fe40000000000 */
.L_x_4657:
[----:B------:R-:W-:Y:S05]  /*6b80*/  BSYNC B0 ;  /* 0x0000000000007941 */ /* 0x000fea0003800000 */
.L_x_4656:
[----:B------:R0:W-:Y:S01]  /*6b90*/  STG.E.U8 [R2.64], R0 ;  /* 0x0000000002007986 */ /* 0x0001e2000c101124 */
[----:B------:R-:W-:Y:S05]  /*6ba0*/  BRA `(.L_x_4636) ;  /* 0x0000045000007947 */ /* 0x000fea0003800000 */
.L_x_4654:
        /* <DEDUP_REMOVED lines=16> */
.L_x_4661:
[----:B------:R-:W-:-:S04]  /*6cb0*/  LOP3.LUT R26, R26, 0x80000000, RZ, 0xc0, !PT ;  /* 0x800000001a1a7812 */ /* 0x000fc800078ec0ff */
[----:B------:R-:W-:-:S04]  /*6cc0*/  SHF.R.U32.HI R5, RZ, 0x18, R26 ;  /* 0x00000018ff057819 */ /* 0x000fc8000001161a */
[----:B------:R-:W-:-:S04]  /*6cd0*/  LOP3.LUT R4, R4, R5, RZ, 0xfc, !PT ;  /* 0x0000000504047212 */ /* 0x000fc800078efcff */
[----:B------:R-:W-:Y:S02]  /*6ce0*/  PRMT R0, R4, 0x7610, R0 ;  /* 0x0000761004007816 */ /* 0x000fe40000000000 */
.L_x_4660:
[----:B------:R-:W-:Y:S05]  /*6cf0*/  BSYNC B0 ;  /* 0x0000000000007941 */ /* 0x000fea0003800000 */
.L_x_4659:
[----:B------:R0:W-:Y:S01]  /*6d00*/  STG.E.U8 [R2.64], R0 ;  /* 0x0000000002007986 */ /* 0x0001e2000c101124 */
[----:B------:R-:W-:Y:S05]  /*6d10*/  BRA `(.L_x_4636) ;  /* 0x000002e000007947 */ /* 0x000fea0003800000 */
.L_x_4653:
        /* <DEDUP_REMOVED lines=21> */
.L_x_4635:
        /* <DEDUP_REMOVED lines=20> */
.L_x_4663:
[----:B------:R-:W0:Y:S02]  /*6fb0*/  F2I.U64.TRUNC R26, R26 ;  /* 0x0000001a001a7311 */ /* 0x000e24000020d800 */
[----:B0-----:R0:W-:Y:S01]  /*6fc0*/  STG.E.64 [R2.64], R26 ;  /* 0x0000001a02007986 */ /* 0x0011e2000c101b24 */
[----:B------:R-:W-:Y:S05]  /*6fd0*/  BRA `(.L_x_4636) ;  /* 0x0000002000007947 */ /* 0x000fea0003800000 */
.L_x_4662:
[----:B------:R-:W0:Y:S02]  /*6fe0*/  F2I.FTZ.U32.TRUNC.NTZ R5, R26 ;  /* 0x0000001a00057305 */ /* 0x000e24000021f000 */
[----:B0-----:R0:W-:Y:S02]  /*6ff0*/  STG.E [R2.64], R5 ;  /* 0x0000000502007986 */ /* 0x0011e4000c101924 */
.L_x_4636:
[----:B------:R-:W-:Y:S02]  /*7000*/  IADD3 R28, R28, 0x80, RZ ;  /* 0x000000801c1c7810 */ /* 0x000fe40007ffe0ff */
.L_x_4597:
[----:B------:R-:W-:Y:S05]  /*7010*/  BSYNC B6 ;  /* 0x0000000000067941 */ /* 0x000fea0003800000 */
.L_x_4596:
[----:B------:R-:W-:-:S13]  /*7020*/  ISETP.GE.AND P0, PT, R28, R16, PT ;  /* 0x000000101c00720c */ /* 0x000fda0003f06270 */
[----:B------:R-:W-:Y:S05]  /*7030*/  @P0 EXIT ;  /* 0x000000000000094d */ /* 0x000fea0003800000 */
[----:B0-----:R-:W0:Y:S01]  /*7040*/  S2R R0, SR_CTAID.X ;  /* 0x0000000000007919 */ /* 0x001e220000002500 */
[----:B------:R-:W1:Y:S01]  /*7050*/  LDC.U8 R4, c[0x0][0x194] ;  /* 0x00006500ff047b82 */ /* 0x000e620000000000 */
[----:B0-----:R-:W-:Y:S01]  /*7060*/  IMAD R28, R0, 0x200, R28 ;  /* 0x00000200001c7824 */ /* 0x001fe200078e021c */
[----:B-1----:R-:W-:-:S03]  /*7070*/  PRMT R0, R4, 0x9910, RZ ;  /* 0x0000991004007816 */ /* 0x002fc600000000ff */
[----:B------:R-:W-:Y:S01]  /*7080*/  IMAD R28, R28, c[0x0][0x198], RZ ;  /* 0x000066001c1c7a24 */ /* 0x000fe200078e02ff */
[----:B------:R-:W-:-:S04]  /*7090*/  ISETP.GT.AND P1, PT, R0, 0x9, PT ;  /* 0x000000090000780c */ /* 0x000fc80003f24270 */
[----:B------:R-:W-:-:S05]  /*70a0*/  IADD3 R2, P0, R28, c[0x0][0x178], RZ ;  /* 0x00005e001c027a10 */ /* 0x000fca0007f1e0ff */
[----:B------:R-:W-:-:S04]  /*70b0*/  IMAD.X R3, RZ, RZ, c[0x0][0x17c], P0 ;  /* 0x00005f00ff037624 */ /* 0x000fc800000e06ff */
        /* <DEDUP_REMOVED lines=12> */
.L_x_4667:
[----:B------:R-:W0:Y:S02]  /*7180*/  F2I.S64.TRUNC R18, R18 ;  /* 0x0000001200127311 */ /* 0x000e24000020d900 */
[----:B0-----:R-:W-:-:S05]  /*7190*/  IMAD.MOV.U32 R5, RZ, RZ, R18 ;  /* 0x000000ffff057224 */ /* 0x001fca00078e0012 */
[----:B------:R-:W-:Y:S01]  /*71a0*/  STG.E.U8 [R2.64], R5 ;  /* 0x0000000502007986 */ /* 0x000fe2000c101124 */
[----:B------:R-:W-:Y:S05]  /*71b0*/  EXIT ;  /* 0x000000000000794d */ /* 0x000fea0003800000 */
.L_x_4666:
        /* <DEDUP_REMOVED lines=9> */
.L_x_4670:
[----:B------:R-:W0:Y:S02]  /*7250*/  F2I.FTZ.TRUNC.NTZ R5, R18 ;  /* 0x0000001200057305 */ /* 0x000e24000021f100 */
[----:B0-----:R-:W-:Y:S01]  /*7260*/  STG.E [R2.64], R5 ;  /* 0x0000000502007986 */ /* 0x001fe2000c101924 */
[----:B------:R-:W-:Y:S05]  /*7270*/  EXIT ;  /* 0x000000000000794d */ /* 0x000fea0003800000 */
.L_x_4669:
[----:B------:R-:W0:Y:S02]  /*7280*/  F2I.FTZ.TRUNC.NTZ R5, R18 ;  /* 0x0000001200057305 */ /* 0x000e24000021f100 */
[----:B0-----:R-:W-:Y:S01]  /*7290*/  STG.E.U16 [R2.64], R5 ;  /* 0x0000000502007986 */ /* 0x001fe2000c101524 */
[----:B------:R-:W-:Y:S05]  /*72a0*/  EXIT ;  /* 0x000000000000794d */ /* 0x000fea0003800000 */
.L_x_4665:
        /* <DEDUP_REMOVED lines=8> */
.L_x_4672:
[----:B------:R-:W-:-:S05]  /*7330*/  F2FP.PACK_AB R18, RZ, R18 ;  /* 0x00000012ff12723e */ /* 0x000fca00000000ff */
[----:B------:R-:W-:Y:S01]  /*7340*/  STG.E.U16 [R2.64], R18 ;  /* 0x0000001202007986 */ /* 0x000fe2000c101524 */
[----:B------:R-:W-:Y:S05]  /*7350*/  EXIT ;  /* 0x000000000000794d */ /* 0x000fea0003800000 */
.L_x_4671:
        /* <DEDUP_REMOVED lines=8> */
.L_x_4674:
[----:B------:R-:W-:-:S05]  /*73e0*/  F2FP.PACK_AB R19, R19, R18 ;  /* 0x000000121313723e */ /* 0x000fca00000000ff */
[----:B------:R-:W-:Y:S01]  /*73f0*/  STG.E [R2.64], R19 ;  /* 0x0000001302007986 */ /* 0x000fe2000c101924 */
[----:B------:R-:W-:Y:S05]  /*7400*/  EXIT ;  /* 0x000000000000794d */ /* 0x000fea0003800000 */
.L_x_4673:
[----:B------:R-:W-:-:S06]  /*7410*/  FMUL.FTZ R4, R18, 1 ;  /* 0x3f80000012047820 */ /* 0x000fcc0000410000 */
[----:B------:R-:W0:Y:S02]  /*7420*/  F2F.F64.F32 R4, R4 ;  /* 0x0000000400047310 */ /* 0x000e240000201800 */
[----:B0-----:R-:W-:Y:S01]  /*7430*/  STG.E.64 [R2.64], R4 ;  /* 0x0000000402007986 */ /* 0x001fe2000c101b24 */
[----:B------:R-:W-:Y:S05]  /*7440*/  EXIT ;  /* 0x000000000000794d */ /* 0x000fea0003800000 */
.L_x_4664:
        /* <DEDUP_REMOVED lines=14> */
.L_x_4677:
[----:B------:R-:W-:Y:S02]  /*7530*/  FMUL.FTZ R6, R19, 1 ;  /* 0x3f80000013067820 */ /* 0x000fe40000410000 */
[----:B------:R-:W-:-:S04]  /*7540*/  FMUL.FTZ R4, R18, 1 ;  /* 0x3f80000012047820 */ /* 0x000fc80000410000 */
[----:B------:R-:W-:Y:S08]  /*7550*/  F2F.F64.F32 R6, R6 ;  /* 0x0000000600067310 */ /* 0x000ff00000201800 */
[----:B------:R-:W0:Y:S02]  /*7560*/  F2F.F64.F32 R4, R4 ;  /* 0x0000000400047310 */ /* 0x000e240000201800 */
[----:B0-----:R-:W-:Y:S01]  /*7570*/  STG.E.128 [R2.64], R4 ;  /* 0x0000000402007986 */ /* 0x001fe2000c101d24 */
[----:B------:R-:W-:Y:S05]  /*7580*/  EXIT ;  /* 0x000000000000794d */ /* 0x000fea0003800000 */
.L_x_4676:
        /* <DEDUP_REMOVED lines=20> */
.L_x_4681:
[----:B------:R-:W-:Y:S05]  /*76d0*/  BSYNC B0 ;  /* 0x0000000000007941 */ /* 0x000fea0003800000 */
.L_x_4680:
[----:B------:R-:W-:-:S05]  /*76e0*/  LOP3.LUT R7, R0, R7, RZ, 0xfc, !PT ;  /* 0x0000000700077212 */ /* 0x000fca00078efcff */
[----:B------:R-:W-:Y:S01]  /*76f0*/  STG.E.U8 [R2.64], R7 ;  /* 0x0000000702007986 */ /* 0x000fe2000c101124 */
[----:B------:R-:W-:Y:S05]  /*7700*/  EXIT ;  /* 0x000000000000794d */ /* 0x000fea0003800000 */
.L_x_4679:
        /* <DEDUP_REMOVED lines=12> */
.L_x_4683:
[----:B------:R-:W-:Y:S01]  /*77d0*/  IMAD.MOV.U32 R0, RZ, RZ, 0x7f ;  /* 0x0000007fff007424 */ /* 0x000fe200078e00ff */
[----:B------:R-:W-:-:S04]  /*77e0*/  ISETP.GT.U32.AND P0, PT, R4, 0x7f800000, PT ;  /* 0x7f8000000400780c */ /* 0x000fc80003f04070 */
[----:B------:R-:W-:-:S04]  /*77f0*/  SEL R0, R0, 0x7c, P0 ;  /* 0x0000007c00007807 */ /* 0x000fc80000000000 */
.L_x_4684:
[----:B------:R-:W-:Y:S05]  /*7800*/  BSYNC B0 ;  /* 0x0000000000007941 */ /* 0x000fea0003800000 */
.L_x_4682:
[----:B------:R-:W-:-:S04]  /*7810*/  LOP3.LUT R18, R18, 0x80000000, RZ, 0xc0, !PT ;  /* 0x8000000012127812 */ /* 0x000fc800078ec0ff */
[----:B------:R-:W-:-:S04]  /*7820*/  SHF.R.U32.HI R5, RZ, 0x18, R18 ;  /* 0x00000018ff057819 */ /* 0x000fc80000011612 */
[----:B------:R-:W-:-:S05]  /*7830*/  LOP3.LUT R5, R0, R5, RZ, 0xfc, !PT ;  /* 0x0000000500057212 */ /* 0x000fca00078efcff */
[----:B------:R-:W-:Y:S01]  /*7840*/  STG.E.U8 [R2.64], R5 ;  /* 0x0000000502007986 */ /* 0x000fe2000c101124 */
[----:B------:R-:W-:Y:S05]  /*7850*/  EXIT ;  /* 0x000000000000794d */ /* 0x000fea0003800000 */
.L_x_4678:
[----:B------:R-:W-:-:S05]  /*7860*/  F2FP.BF16.PACK_AB R18, RZ, R18 ;  /* 0x00000012ff12723e */ /* 0x000fca00000010ff */
[----:B------:R-:W-:Y:S01]  /*7870*/  STG.E.U16 [R2.64], R18 ;  /* 0x0000001202007986 */ /* 0x000fe2000c101524 */
[----:B------:R-:W-:Y:S05]  /*7880*/  EXIT ;  /* 0x000000000000794d */ /* 0x000fea0003800000 */
.L_x_4675:
        /* <DEDUP_REMOVED lines=11> */
.L_x_4687:
        /* <DEDUP_REMOVED lines=16> */
.L_x_4690:
[----:B------:R-:W-:-:S04]  /*7a40*/  LOP3.LUT R18, R18, 0x80000000, RZ, 0xc0, !PT ;  /* 0x8000000012127812 */ /* 0x000fc800078ec0ff */
[----:B------:R-:W-:-:S04]  /*7a50*/  SHF.R.U32.HI R5, RZ, 0x18, R18 ;  /* 0x00000018ff057819 */ /* 0x000fc80000011612 */
[----:B------:R-:W-:-:S04]  /*7a60*/  LOP3.LUT R4, R4, R5, RZ, 0xfc, !PT ;  /* 0x0000000504047212 */ /* 0x000fc800078efcff */
[----:B------:R-:W-:Y:S02]  /*7a70*/  PRMT R0, R4, 0x7610, R0 ;  /* 0x0000761004007816 */ /* 0x000fe40000000000 */
.L_x_4689:
[----:B------:R-:W-:Y:S05]  /*7a80*/  BSYNC B0 ;  /* 0x0000000000007941 */ /* 0x000fea0003800000 */
.L_x_4688:
[----:B------:R-:W-:Y:S01]  /*7a90*/  STG.E.U8 [R2.64], R0 ;  /* 0x0000000002007986 */ /* 0x000fe2000c101124 */
[----:B------:R-:W-:Y:S05]  /*7aa0*/  EXIT ;  /* 0x000000000000794d */ /* 0x000fea0003800000 */
.L_x_4686:
        /* <DEDUP_REMOVED lines=16> */
.L_x_4693:
[----:B------:R-:W-:-:S04]  /*7bb0*/  LOP3.LUT R18, R18, 0x80000000, RZ, 0xc0, !PT ;  /* 0x8000000012127812 */ /* 0x000fc800078ec0ff */
[----:B------:R-:W-:-:S04]  /*7bc0*/  SHF.R.U32.HI R5, RZ, 0x18, R18 ;  /* 0x00000018ff057819 */ /* 0x000fc80000011612 */
[----:B------:R-:W-:-:S04]  /*7bd0*/  LOP3.LUT R4, R4, R5, RZ, 0xfc, !PT ;  /* 0x0000000504047212 */ /* 0x000fc800078efcff */
[----:B------:R-:W-:Y:S02]  /*7be0*/  PRMT R0, R4, 0x7610, R0 ;  /* 0x0000761004007816 */ /* 0x000fe40000000000 */
.L_x_4692:
[----:B------:R-:W-:Y:S05]  /*7bf0*/  BSYNC B0 ;  /* 0x0000000000007941 */ /* 0x000fea0003800000 */
.L_x_4691:
[----:B------:R-:W-:Y:S01]  /*7c00*/  STG.E.U8 [R2.64], R0 ;  /* 0x0000000002007986 */ /* 0x000fe2000c101124 */
[----:B------:R-:W-:Y:S05]  /*7c10*/  EXIT ;  /* 0x000000000000794d */ /* 0x000fea0003800000 */
.L_x_4685:
        /* <DEDUP_REMOVED lines=21> */
.L_x_4668:
        /* <DEDUP_REMOVED lines=20> */
.L_x_4695:
[----:B------:R-:W0:Y:S02]  /*7eb0*/  F2I.U64.TRUNC R18, R18 ;  /* 0x0000001200127311 */ /* 0x000e24000020d800 */
[----:B0-----:R-:W-:Y:S01]  /*7ec0*/  STG.E.64 [R2.64], R18 ;  /* 0x0000001202007986 */ /* 0x001fe2000c101b24 */
[----:B------:R-:W-:Y:S05]  /*7ed0*/  EXIT ;  /* 0x000000000000794d */ /* 0x000fea0003800000 */
.L_x_4694:
[----:B------:R-:W0:Y:S02]  /*7ee0*/  F2I.FTZ.U32.TRUNC.NTZ R5, R18 ;  /* 0x0000001200057305 */ /* 0x000e24000021f000 */
[----:B0-----:R-:W-:Y:S01]  /*7ef0*/  STG.E [R2.64], R5 ;  /* 0x0000000502007986 */ /* 0x001fe2000c101924 */
[----:B------:R-:W-:Y:S05]  /*7f00*/  EXIT ;  /* 0x000000000000794d */ /* 0x000fea0003800000 */
.L_x_4696:
        /* <DEDUP_REMOVED lines=15> */
.L_x_16529:


//--------------------- .text._ZN2at6native18elementwise_kernelILi128ELi2EZNS0_22gpu_kernel_impl_nocastINS0_13AUnaryFunctorIN3c107complexIfEES6_S6_NS0_15binary_internal10MulFunctorIS6_EEEEEEvRNS_18TensorIteratorBaseERKT_EUliE_EEviT1_ --------------------------
	.section	.text._ZN2at6native18elementwise_kernelILi128ELi2EZNS0_22gpu_kernel_impl_nocastINS0_13AUnaryFunctorIN3c107complexIfEES6_S6_NS0_15binary_internal10MulFunctorIS6_EEEEEEvRNS_18TensorIteratorBaseERKT_EUliE_EEviT1_,"ax",@progbits
	.sectioninfo	@"SHI_REGISTERS=14"
	.align	128
        .global         _ZN2at6native18elementwise_kernelILi128ELi2EZNS0_22gpu_kernel_impl_nocastINS0_13AUnaryFunctorIN3c107complexIfEES6_S6_NS0_15binary_internal10MulFunctorIS6_EEEEEEvRNS_18TensorIteratorBaseERKT_EUliE_EEviT1_
        .type           _ZN2at6native18elementwise_kernelILi128ELi2EZNS0_22gpu_kernel_impl_nocastINS0_13AUnaryFunctorIN3c107complexIfEES6_S6_NS0_15binary_internal10MulFunctorIS6_EEEEEEvRNS_18TensorIteratorBaseERKT_EUliE_EEviT1_,@function
        .size           _ZN2at6native18elementwise_kernelILi128ELi2EZNS0_22gpu_kernel_impl_nocastINS0_13AUnaryFunctorIN3c107complexIfEES6_S6_NS0_15binary_internal10MulFunctorIS6_EEEEEEvRNS_18TensorIteratorBaseERKT_EUliE_EEviT1_,(.L_x_16530 - _ZN2at6native18elementwise_kernelILi128ELi2EZNS0_22gpu_kernel_impl_nocastINS0_13AUnaryFunctorIN3c107complexIfEES6_S6_NS0_15binary_internal10MulFunctorIS6_EEEEEEvRNS_18TensorIteratorBaseERKT_EUliE_EEviT1_)
        .other          _ZN2at6native18elementwise_kernelILi128ELi2EZNS0_22gpu_kernel_impl_nocastINS0_13AUnaryFunctorIN3c107complexIfEES6_S6_NS0_15binary_internal10MulFunctorIS6_EEEEEEvRNS_18TensorIteratorBaseERKT_EUliE_EEviT1_,@"STO_CUDA_ENTRY STV_DEFAULT"
_ZN2at6native18elementwise_kernelILi128ELi2EZNS0_22gpu_kernel_impl_nocastINS0_13AUnaryFunctorIN3c107complexIfEES6_S6_NS0_15binary_internal10MulFunctorIS6_EEEEEEvRNS_18TensorIteratorBaseERKT_EUliE_EEviT1_:
.text._ZN2at6native18elementwise_kernelILi128ELi2EZNS0_22gpu_kernel_impl_nocastINS0_13AUnaryFunctorIN3c107complexIfEES6_S6_NS0_15binary_internal10MulFunctorIS6_EEEEEEvRNS_18TensorIteratorBaseERKT_EUliE_EEviT1_:
        /* <DEDUP_REMOVED lines=10> */
[----:B------:R-:W-:-:S11]  /*00a0*/  MOV R0, RZ ;  /* 0x000000ff00007202 */ /* 0x000fd60000000f00 */
[----:B------:R-:W-:Y:S05]  /*00b0*/  @!P0 BRA `(.L_x_4699) ;  /* 0x00000df000008947 */ /* 0x000fea0003800000 */
[----:B------:R-:W-:Y:S02]  /*00c0*/  MOV R2, RZ ;  /* 0x000000ff00027202 */ /* 0x000fe40000000f00 */
        /* <DEDUP_REMOVED lines=218> */
[----:B------:R-:W-:-:S04]  /*0e70*/  IMAD R2, R5, c[0x0][0x354], R2 ;  /* 0x0000d50005027a24 */ /* 0x000fc800078e0202 */
[----:B------:R-:W-:-:S04]  /*0e80*/  @P0 IMAD R7, R6, c[0x0][0x28c], R7 ;  /* 0x0000a30006070a24 */ /* 0x000fc800078e0207 */
[C---:B------:R-:W-:Y:S02]  /*0e90*/  @P0 IMAD R0, R7.reuse, c[0x0][0x358], R0 ;  /* 0x0000d60007000a24 */ /* 0x040fe400078e0200 */
[----:B------:R-:W-:-:S05]  /*0ea0*/  @P0 IMAD R2, R7, c[0x0][0x35c], R2 ;  /* 0x0000d70007020a24 */ /* 0x000fca00078e0202 */
.L_x_4699:
[----:B------:R-:W-:-:S04]  /*0eb0*/  IADD3 R4, P0, R2, c[0x0][0x368], RZ ;  /* 0x0000da0002047a10 */ /* 0x000fc80007f1e0ff */
[----:B------:R-:W-:-:S06]  /*0ec0*/  IADD3.X R5, RZ, c[0x0][0x36c], RZ, P0, !PT ;  /* 0x0000db00ff057a10 */ /* 0x000fcc00007fe4ff */
[----:B------:R-:W2:Y:S01]  /*0ed0*/  LDG.E.64 R4, [R4.64] ;  /* 0x0000000404047981 */ /* 0x000ea2000c1e1b00 */
[----:B------:R-:W-:Y:S02]  /*0ee0*/  IADD3 R6, P0, R0, c[0x0][0x360], RZ ;  /* 0x0000d80000067a10 */ /* 0x000fe40007f1e0ff */
[----:B------:R-:W-:Y:S02]  /*0ef0*/  IADD3 R3, R3, 0x80, RZ ;  /* 0x0000008003037810 */ /* 0x000fe40007ffe0ff */
[----:B------:R-:W-:Y:S01]  /*0f00*/  IADD3.X R7, RZ, c[0x0][0x364], RZ, P0, !PT ;  /* 0x0000d900ff077a10 */ /* 0x000fe200007fe4ff */
[----:B--2---:R-:W-:Y:S02]  /*0f10*/  FMUL.FTZ R0, R4, c[0x0][0x37c] ;  /* 0x0000df0004007a20 */ /* 0x004fe40000410000 */
[C---:B------:R-:W-:Y:S02]  /*0f20*/  FMUL.FTZ R9, R5.reuse, c[0x0][0x37c] ;  /* 0x0000df0005097a20 */ /* 0x040fe40000410000 */
[----:B------:R-:W-:-:S02]  /*0f30*/  FFMA.FTZ R11, R5, c[0x0][0x378], R0 ;  /* 0x0000de00050b7a23 */ /* 0x000fc40000010000 */
[----:B------:R-:W-:-:S05]  /*0f40*/  FFMA.FTZ R10, R4, c[0x0][0x378], -R9 ;  /* 0x0000de00040a7a23 */ /* 0x000fca0000010809 */
[----:B------:R0:W-:Y:S02]  /*0f50*/  STG.E.64 [R6.64], R10 ;  /* 0x0000000a06007986 */ /* 0x0001e4000c101b04 */
.L_x_4698:
[----:B------:R-:W-:Y:S05]  /*0f60*/  BSYNC B0 ;  /* 0x0000000000007941 */ /* 0x000fea0003800000 */
.L_x_4697:
[----:B------:R-:W-:-:S13]  /*0f70*/  ISETP.GE.AND P0, PT, R3, c[0x0][0x160], PT ;  /* 0x0000580003007a0c */ /* 0x000fda0003f06270 */
[----:B------:R-:W-:Y:S05]  /*0f80*/  @P0 EXIT ;  /* 0x000000000000094d */ /* 0x000fea0003800000 */
[----:B------:R-:W-:Y:S01]  /*0f90*/  ISETP.NE.AND P0, PT, RZ, c[0x0][0x168], PT ;  /* 0x00005a00ff007a0c */ /* 0x000fe20003f05270 */
[----:B------:R-:W-:Y:S01]  /*0fa0*/  IMAD.MOV.U32 R2, RZ, RZ, RZ ;  /* 0x000000ffff027224 */ /* 0x000fe200078e00ff */
[----:B------:R-:W-:-:S11]  /*0fb0*/  MOV R0, RZ ;  /* 0x000000ff00007202 */ /* 0x000fd60000000f00 */
[----:B------:R-:W-:Y:S05]  /*0fc0*/  @!P0 BRA `(.L_x_4700) ;  /* 0x00000df000008947 */ /* 0x000fea0003800000 */
[----:B------:R-:W-:Y:S01]  /*0fd0*/  HFMA2.MMA R2, -RZ, RZ, 0, 0 ;  /* 0x00000000ff027435 */ /* 0x000fe200000001ff */
[----:B------:R-:W-:-:S04]  /*0fe0*/  MOV R8, c[0x0][0x168] ;  /* 0x00005a0000087a02 */ /* 0x000fc80000000f00 */
[----:B------:R-:W-:-:S05]  /*0ff0*/  ISETP.NE.AND P0, PT, R8, 0x1, PT ;  /* 0x000000010800780c */ /* 0x000fca0003f05270 */
        /* <DEDUP_REMOVED lines=9> */
[----:B0-----:R-:W-:-:S05]  /*1090*/  IMAD.HI.U32 R6, R5, c[0x0][0x17c], R4 ;  /* 0x00005f0005067a27 */ /* 0x001fca00078e0004 */
        /* <DEDUP_REMOVED lines=210> */
.L_x_4700:
[----:B------:R-:W-:-:S04]  /*1dc0*/  IADD3 R2, P0, R2, c[0x0][0x368], RZ ;  /* 0x0000da0002027a10 */ /* 0x000fc80007f1e0ff */
[----:B------:R-:W-:-:S06]  /*1dd0*/  IADD3.X R3, RZ, c[0x0][0x36c], RZ, P0, !PT ;  /* 0x0000db00ff037a10 */ /* 0x000fcc00007fe4ff */
[----:B------:R-:W2:Y:S01]  /*1de0*/  LDG.E.64 R2, [R2.64] ;  /* 0x0000000402027981 */ /* 0x000ea2000c1e1b00 */
[----:B------:R-:W-:-:S04]  /*1df0*/  IADD3 R4, P0, R0, c[0x0][0x360], RZ ;  /* 0x0000d80000047a10 */ /* 0x000fc80007f1e0ff */
[----:B------:R-:W-:Y:S01]  /*1e00*/  IADD3.X R5, RZ, c[0x0][0x364], RZ, P0, !PT ;  /* 0x0000d900ff057a10 */ /* 0x000fe200007fe4ff */
[C---:B--2---:R-:W-:Y:S02]  /*1e10*/  FMUL.FTZ R0, R2.reuse, c[0x0][0x37c] ;  /* 0x0000df0002007a20 */ /* 0x044fe40000410000 */
[C---:B0-----:R-:W-:Y:S02]  /*1e20*/  FMUL.FTZ R7, R3.reuse, c[0x0][0x37c] ;  /* 0x0000df0003077a20 */ /* 0x041fe40000410000 */
[----:B------:R-:W-:Y:S02]  /*1e30*/  FFMA.FTZ R9, R3, c[0x0][0x378], R0 ;  /* 0x0000de0003097a23 */ /* 0x000fe40000010000 */
[----:B------:R-:W-:-:S05]  /*1e40*/  FFMA.FTZ R8, R2, c[0x0][0x378], -R7 ;  /* 0x0000de0002087a23 */ /* 0x000fca0000010807 */
[----:B------:R-:W-:Y:S01]  /*1e50*/  STG.E.64 [R4.64], R8 ;  /* 0x0000000804007986 */ /* 0x000fe2000c101b04 */
[----:B------:R-:W-:Y:S05]  /*1e60*/  EXIT ;  /* 0x000000000000794d */ /* 0x000fea0003800000 */
.L_x_4701:
        /* <DEDUP_REMOVED lines=9> */
.L_x_16530:


//--------------------- .text._ZN2at6native27unrolled_elementwise_kernelINS0_13AUnaryFunctorIN3c107complexIfEES5_S5_NS0_15binary_internal10MulFunctorIS5_EEEESt5arrayIPcLm2EELi4E23TrivialOffsetCalculatorILi1EjESE_NS0_6memory15LoadWithoutCastENSF_16StoreWithoutCastEEEviT_T0_T2_T3_T4_T5_ --------------------------
	.section	.text._ZN2at6native27unrolled_elementwise_kernelINS0_13AUnaryFunctorIN3c107complexIfEES5_S5_NS0_15binary_internal10MulFunctorIS5_EEEESt5arrayIPcLm2EELi4E23TrivialOffsetCalculatorILi1EjESE_NS0_6memory15LoadWithoutCastENSF_16StoreWithoutCastEEEviT_T0_T2_T3_T4_T5_,"ax",@progbits
	.sectioninfo	@"SHI_REGISTERS=26"
	.align	128
        .global         _ZN2at6native27unrolled_elementwise_kernelINS0_13AUnaryFunctorIN3c107complexIfEES5_S5_NS0_15binary_internal10MulFunctorIS5_EEEESt5arrayIPcLm2EELi4E23TrivialOffsetCalculatorILi1EjESE_NS0_6memory15LoadWithoutCastENSF_16StoreWithoutCastEEEviT_T0_T2_T3_T4_T5_
        .type           _ZN2at6native27unrolled_elementwise_kernelINS0_13AUnaryFunctorIN3c107complexIfEES5_S5_NS0_15binary_internal10MulFunctorIS5_EEEESt5arrayIPcLm2EELi4E23TrivialOffsetCalculatorILi1EjESE_NS0_6memory15LoadWithoutCastENSF_16StoreWithoutCastEEEviT_T0_T2_T3_T4_T5_,@function
        .size           _ZN2at6native27unrolled_elementwise_kernelINS0_13AUnaryFunctorIN3c107complexIfEES5_S5_NS0_15binary_internal10MulFunctorIS5_EEEESt5arrayIPcLm2EELi4E23TrivialOffsetCalculatorILi1EjESE_NS0_6memory15LoadWithoutCastENSF_16StoreWithoutCastEEEviT_T0_T2_T3_T4_T5_,(.L_x_16531 - _ZN2at6native27unrolled_elementwise_kernelINS0_13AUnaryFunctorIN3c107complexIfEES5_S5_NS0_15binary_internal10MulFunctorIS5_EEEESt5arrayIPcLm2EELi4E23TrivialOffsetCalculatorILi1EjESE_NS0_6memory15LoadWithoutCastENSF_16StoreWithoutCastEEEviT_T0_T2_T3_T4_T5_)
        .other          _ZN2at6native27unrolled_elementwise_kernelINS0_13AUnaryFunctorIN3c107complexIfEES5_S5_NS0_15binary_internal10MulFunctorIS5_EEEESt5arrayIPcLm2EELi4E23TrivialOffsetCalculatorILi1EjESE_NS0_6memory15LoadWithoutCastENSF_16StoreWithoutCastEEEviT_T0_T2_T3_T4_T5_,@"STO_CUDA_ENTRY STV_DEFAULT"
_ZN2at6native27unrolled_elementwise_kernelINS0_13AUnaryFunctorIN3c107complexIfEES5_S5_NS0_15binary_internal10MulFunctorIS5_EEEESt5arrayIPcLm2EELi4E23TrivialOffsetCalculatorILi1EjESE_NS0_6memory15LoadWithoutCastENSF_16StoreWithoutCastEEEviT_T0_T2_T3_T4_T5_:
.text._ZN2at6native27unrolled_elementwise_kernelINS0_13AUnaryFunctorIN3c107complexIfEES5_S5_NS0_15binary_internal10MulFunctorIS5_EEEESt5arrayIPcLm2EELi4E23TrivialOffsetCalculatorILi1EjESE_NS0_6memory15LoadWithoutCastENSF_16StoreWithoutCastEEEviT_T0_T2_T3_T4_T5_:
[----:B------:R-:W-:Y:S02]  /*0000*/  MOV R1, c[0x0][0x28] ;  /* 0x00000a0000017a02 */ /* 0x000fe40000000f00 */
[----:B------:R-:W0:Y:S01]  /*0010*/  S2R R0, SR_CTAID.X ;  /* 0x0000000000007919 */ /* 0x000e220000002500 */
[----:B------:R-:W-:Y:S01]  /*0020*/  MOV R3, 0xfffffe00 ;  /* 0xfffffe0000037802 */ /* 0x000fe20000000f00 */
[----:B------:R-:W-:Y:S01]  /*0030*/  CS2R R10, SRZ ;  /* 0x00000000000a7805 */ /* 0x000fe2000001ff00 */
[----:B------:R-:W-:Y:S01]  /*0040*/  ULDC.64 UR4, c[0x0][0x118] ;  /* 0x0000460000047ab9 */ /* 0x000fe20000000a00 */
[----:B------:R-:W1:Y:S02]  /*0050*/  S2R R15, SR_TID.X ;  /* 0x00000000000f7919 */ /* 0x000e640000002100 */
[----:B0-----:R-:W-:Y:S02]  /*0060*/  IMAD R8, R0, R3, c[0x0][0x160] ;  /* 0x0000580000087624 */ /* 0x001fe400078e0203 */
[----:B-1----:R-:W-:-:S03]  /*0070*/  IMAD.MOV.U32 R9, RZ, RZ, R15 ;  /* 0x000000ffff097224 */ /* 0x002fc600078e000f */
[----:B------:R-:W-:-:S13]  /*0080*/  ISETP.GE.AND P0, PT, R15, R8, PT ;  /* 0x000000080f00720c */ /* 0x000fda0003f06270 */
[----:B------:R-:W-:Y:S01]  /*0090*/  @!P0 LEA R2, R0, R9, 0x9 ;  /* 0x0000000900028211 */ /* 0x000fe200078e48ff */
[----:B------:R-:W-:Y:S01]  /*00a0*/  @!P0 IMAD.MOV.U32 R3, RZ, RZ, 0x8 ;  /* 0x00000008ff038424 */ /* 0x000fe200078e00ff */
[----:B------:R-:W-:-:S03]  /*00b0*/  @!P0 IADD3 R9, R9, 0x80, RZ ;  /* 0x0000008009098810 */ /* 0x000fc60007ffe0ff */
[----:B------:R-:W-:Y:S01]  /*00c0*/  @!P0 IMAD.WIDE.U32 R2, R2, R3, c[0x0][0x180] ;  /* 0x0000600002028625 */ /* 0x000fe200078e0003 */
[----:B------:R-:W-:-:S04]  /*00d0*/  ISETP.GE.AND P1, PT, R9, R8, PT ;  /* 0x000000080900720c */ /* 0x000fc80003f26270 */
[----:B------:R0:W2:Y:S09]  /*00e0*/  @!P0 LDG.E.64 R10, [R2.64] ;  /* 0x00000004020a8981 */ /* 0x0000b2000c1e1b00 */
[----:B------:R-:W-:Y:S02]  /*00f0*/  @!P1 LEA R12, R0, R9, 0x9 ;  /* 0x00000009000c9211 */ /* 0x000fe400078e48ff */
[----:B------:R-:W-:-:S04]  /*0100*/  @!P1 IADD3 R9, R9, 0x80, RZ ;  /* 0x0000008009099810 */ /* 0x000fc80007ffe0ff */
[----:B------:R-:W-:Y:S01]  /*0110*/  ISETP.GE.AND P2, PT, R9, R8, PT ;  /* 0x000000080900720c */ /* 0x000fe20003f46270 */
[----:B------:R-:W-:Y:S01]  /*0120*/  @!P1 IMAD.MOV.U32 R13, RZ, RZ, 0x8 ;  /* 0x00000008ff0d9424 */ /* 0x000fe200078e00ff */
[----:B------:R-:W-:Y:S01]  /*0130*/  CS2R R4, SRZ ;  /* 0x0000000000047805 */ /* 0x000fe2000001ff00 */
[----:B------:R-:W-:Y:S02]  /*0140*/  CS2R R6, SRZ ;  /* 0x0000000000067805 */ /* 0x000fe4000001ff00 */
[----:B------:R-:W-:-:S05]  /*0150*/  @!P1 IMAD.WIDE.U32 R12, R12, R13, c[0x0][0x180] ;  /* 0x000060000c0c9625 */ /* 0x000fca00078e000d */
[----:B------:R1:W3:Y:S03]  /*0160*/  @!P1 LDG.E.64 R4, [R12.64] ;  /* 0x000000040c049981 */ /* 0x0002e6000c1e1b00 */
[----:B------:R-:W-:Y:S02]  /*0170*/  @!P2 LEA R18, R0, R9, 0x9 ;  /* 0x000000090012a211 */ /* 0x000fe400078e48ff */
[----:B------:R-:W-:-:S05]  /*0180*/  @!P2 MOV R19, 0x8 ;  /* 0x000000080013a802 */ /* 0x000fca0000000f00 */
[----:B------:R-:W-:-:S05]  /*0190*/  @!P2 IMAD.WIDE.U32 R18, R18, R19, c[0x0][0x180] ;  /* 0x000060001212a625 */ /* 0x000fca00078e0013 */
[----:B------:R2:W4:Y:S01]  /*01a0*/  @!P2 LDG.E.64 R6, [R18.64] ;  /* 0x000000041206a981 */ /* 0x000522000c1e1b00 */
[----:B------:R-:W-:-:S04]  /*01b0*/  @!P2 IADD3 R9, R9, 0x80, RZ ;  /* 0x000000800909a810 */ /* 0x000fc80007ffe0ff */
[----:B------:R-:W-:Y:S01]  /*01c0*/  ISETP.GE.AND P1, PT, R9, R8, PT ;  /* 0x000000080900720c */ /* 0x000fe20003f26270 */
[----:B0-----:R-:W-:-:S12]  /*01d0*/  CS2R R2, SRZ ;  /* 0x0000000000027805 */ /* 0x001fd8000001ff00 */
[----:B------:R-:W-:Y:S01]  /*01e0*/  @!P1 MOV R17, 0x8 ;  /* 0x0000000800119802 */ /* 0x000fe20000000f00 */
[----:B------:R-:W-:-:S04]  /*01f0*/  @!P1 IMAD R16, R0, 0x200, R9 ;  /* 0x0000020000109824 */ /* 0x000fc800078e0209 */
[----:B------:R-:W-:Y:S01]  /*0200*/  @!P1 IMAD.WIDE.U32 R16, R16, R17, c[0x0][0x180] ;  /* 0x0000600010109625 */ /* 0x000fe200078e0011 */
[----:B-1----:R-:W-:-:S04]  /*0210*/  CS2R R12, SRZ ;  /* 0x00000000000c7805 */ /* 0x002fc8000001ff00 */
[----:B------:R0:W5:Y:S01]  /*0220*/  @!P1 LDG.E.64 R2, [R16.64] ;  /* 0x0000000410029981 */ /* 0x000162000c1e1b00 */
[----:B------:R-:W-:Y:S02]  /*0230*/  MOV R9, R15 ;  /* 0x0000000f00097202 */ /* 0x000fe40000000f00 */
[----:B0-----:R-:W-:Y:S01]  /*0240*/  @!P0 MOV R17, 0x8 ;  /* 0x0000000800118802 */ /* 0x001fe20000000f00 */
[----:B------:R-:W-:-:S04]  /*0250*/  @!P0 IMAD R16, R0, 0x200, R15 ;  /* 0x0000020000108824 */ /* 0x000fc800078e020f */
[----:B------:R-:W-:Y:S01]  /*0260*/  @!P0 IMAD.WIDE.U32 R16, R16, R17, c[0x0][0x178] ;  /* 0x00005e0010108625 */ /* 0x000fe200078e0011 */
[C---:B------:R-:W-:Y:S02]  /*0270*/  IADD3 R21, R9.reuse, 0x80, RZ ;  /* 0x0000008009157810 */ /* 0x040fe40007ffe0ff */
[----:B------:R-:W-:Y:S02]  /*0280*/  IADD3 R23, R9, 0x100, RZ ;  /* 0x0000010009177810 */ /* 0x000fe40007ffe0ff */
[-C--:B------:R-:W-:Y:S02]  /*0290*/  ISETP.GE.AND P1, PT, R21, R8.reuse, PT ;  /* 0x000000081500720c */ /* 0x080fe40003f26270 */
[----:B------:R-:W-:Y:S01]  /*02a0*/  ISETP.GE.AND P2, PT, R23, R8, PT ;  /* 0x000000081700720c */ /* 0x000fe20003f46270 */
[----:B------:R-:W-:Y:S01]  /*02b0*/  BSSY B0, `(.L_x_4702) ;  /* 0x000001e000007945 */ /* 0x000fe20003800000 */
[----:B--2---:R-:W-:Y:S02]  /*02c0*/  @!P0 FMUL.FTZ R19, R11, c[0x0][0x174] ;  /* 0x00005d000b138a20 */ /* 0x004fe40000410000 */
[----:B------:R-:W-:-:S02]  /*02d0*/  @!P0 FMUL.FTZ R14, R10, c[0x0][0x174] ;  /* 0x00005d000a0e8a20 */ /* 0x000fc40000410000 */
[----:B------:R-:W-:Y:S02]  /*02e0*/  @!P0 FFMA.FTZ R12, R10, c[0x0][0x170], -R19 ;  /* 0x00005c000a0c8a23 */ /* 0x000fe40000010813 */
[----:B------:R-:W-:Y:S01]  /*02f0*/  @!P0 FFMA.FTZ R13, R11, c[0x0][0x170], R14 ;  /* 0x00005c000b0d8a23 */ /* 0x000fe2000001000e */
[----:B------:R-:W-:Y:S02]  /*0300*/  IADD3 R19, R9, 0x180, RZ ;  /* 0x0000018009137810 */ /* 0x000fe40007ffe0ff */
[----:B------:R-:W-:Y:S02]  /*0310*/  @!P0 IADD3 R9, R15, 0x80, RZ ;  /* 0x000000800f098810 */ /* 0x000fe40007ffe0ff */
[----:B------:R0:W-:Y:S02]  /*0320*/  @!P0 STG.E.64 [R16.64], R12 ;  /* 0x0000000c10008986 */ /* 0x0001e4000c101b04 */
[----:B------:R-:W-:Y:S01]  /*0330*/  ISETP.GE.AND P3, PT, R9, R8, PT ;  /* 0x000000080900720c */ /* 0x000fe20003f66270 */
[----:B------:R-:W-:Y:S01]  /*0340*/  CS2R R10, SRZ ;  /* 0x00000000000a7805 */ /* 0x000fe2000001ff00 */
[----:B------:R-:W-:Y:S01]  /*0350*/  CS2R R14, SRZ ;  /* 0x00000000000e7805 */ /* 0x000fe2000001ff00 */
[----:B---3--:R-:W-:-:S02]  /*0360*/  @!P1 FMUL.FTZ R21, R5, c[0x0][0x174] ;  /* 0x00005d0005159a20 */ /* 0x008fc40000410000 */
[C---:B------:R-:W-:Y:S02]  /*0370*/  @!P1 FMUL.FTZ R18, R4.reuse, c[0x0][0x174] ;  /* 0x00005d0004129a20 */ /* 0x040fe40000410000 */
[----:B------:R-:W-:Y:S02]  /*0380*/  @!P1 FFMA.FTZ R10, R4, c[0x0][0x170], -R21 ;  /* 0x00005c00040a9a23 */ /* 0x000fe40000010815 */
[----:B------:R-:W-:Y:S02]  /*0390*/  @!P1 FFMA.FTZ R11, R5, c[0x0][0x170], R18 ;  /* 0x00005c00050b9a23 */ /* 0x000fe40000010012 */
[----:B----4-:R-:W-:Y:S02]  /*03a0*/  @!P2 FMUL.FTZ R23, R7, c[0x0][0x174] ;  /* 0x00005d000717aa20 */ /* 0x010fe40000410000 */
[C---:B------:R-:W-:Y:S02]  /*03b0*/  @!P2 FMUL.FTZ R20, R6.reuse, c[0x0][0x174] ;  /* 0x00005d000614aa20 */ /* 0x040fe40000410000 */
[----:B------:R-:W-:-:S02]  /*03c0*/  @!P2 FFMA.FTZ R14, R6, c[0x0][0x170], -R23 ;  /* 0x00005c00060eaa23 */ /* 0x000fc40000010817 */
[----:B------:R-:W-:Y:S01]  /*03d0*/  @!P2 FFMA.FTZ R15, R7, c[0x0][0x170], R20 ;  /* 0x00005c00070faa23 */ /* 0x000fe20000010014 */
[----:B------:R-:W-:Y:S05]  /*03e0*/  @P3 BRA `(.L_x_4703) ;  /* 0x000000a000003947 */ /* 0x000fea0003800000 */
[----:B0-----:R-:W-:Y:S01]  /*03f0*/  LEA R4, R0, R9, 0x9 ;  /* 0x0000000900047211 */ /* 0x001fe200078e48ff */
[----:B------:R-:W-:Y:S01]  /*0400*/  IMAD.MOV.U32 R7, RZ, RZ, 0x8 ;  /* 0x00000008ff077424 */ /* 0x000fe200078e00ff */
[----:B------:R-:W-:-:S03]  /*0410*/  IADD3 R9, R9, 0x80, RZ ;  /* 0x0000008009097810 */ /* 0x000fc60007ffe0ff */
[----:B------:R-:W-:Y:S01]  /*0420*/  IMAD.WIDE.U32 R4, R4, R7, c[0x0][0x178] ;  /* 0x00005e0004047625 */ /* 0x000fe200078e0007 */
[----:B------:R-:W-:-:S04]  /*0430*/  ISETP.GE.AND P0, PT, R9, R8, PT ;  /* 0x000000080900720c */ /* 0x000fc80003f06270 */
[----:B------:R0:W-:Y:S09]  /*0440*/  STG.E.64 [R4.64], R10 ;  /* 0x0000000a04007986 */ /* 0x0001f2000c101b04 */
[----:B------:R-:W-:Y:S02]  /*0450*/  @!P0 LEA R6, R0, R9, 0x9 ;  /* 0x0000000900068211 */ /* 0x000fe400078e48ff */
[----:B------:R-:W-:-:S03]  /*0460*/  @!P0 IADD3 R9, R9, 0x80, RZ ;  /* 0x0000008009098810 */ /* 0x000fc60007ffe0ff */
[----:B------:R-:W-:-:S05]  /*0470*/  @!P0 IMAD.WIDE.U32 R6, R6, R7, c[0x0][0x178] ;  /* 0x00005e0006068625 */ /* 0x000fca00078e0007 */
[----:B------:R0:W-:Y:S02]  /*0480*/  @!P0 STG.E.64 [R6.64], R14 ;  /* 0x0000000e06008986 */ /* 0x0001e4000c101b04 */
.L_x_4703:
[----:B0-----:R-:W-:Y:S05]  /*0490*/  BSYNC B0 ;  /* 0x0000000000007941 */ /* 0x001fea0003800000 */
.L_x_4702:
[-C--:B------:R-:W-:Y:S01]  /*04a0*/  ISETP.GE.AND P1, PT, R9, R8.reuse, PT ;  /* 0x000000080900720c */ /* 0x080fe20003f26270 */
[----:B------:R-:W-:Y:S01]  /*04b0*/  HFMA2.MMA R4, -RZ, RZ, 0, 0 ;  /* 0x00000000ff047435 */ /* 0x000fe200000001ff */
[----:B------:R-:W-:-:S11]  /*04c0*/  ISETP.GE.AND P0, PT, R19, R8, PT ;  /* 0x000000081300720c */ /* 0x000fd60003f06270 */
[----:B------:R-:W-:Y:S05]  /*04d0*/  @P1 EXIT ;  /* 0x000000000000194d */ /* 0x000fea0003800000 */
[----:B------:R-:W-:Y:S01]  /*04e0*/  IMAD R9, R0, 0x200, R9 ;  /* 0x0000020000097824 */ /* 0x000fe200078e0209 */
[----:B------:R-:W-:Y:S01]  /*04f0*/  MOV R6, 0x8 ;  /* 0x0000000800067802 */ /* 0x000fe20000000f00 */
[C---:B-----5:R-:W-:Y:S01]  /*0500*/  @!P0 FMUL.FTZ R7, R3.reuse, c[0x0][0x174] ;  /* 0x00005d0003078a20 */ /* 0x060fe20000410000 */
[----:B------:R-:W-:Y:S01]  /*0510*/  MOV R5, RZ ;  /* 0x000000ff00057202 */ /* 0x000fe20000000f00 */
[C---:B------:R-:W-:Y:S02]  /*0520*/  @!P0 FMUL.FTZ R0, R2.reuse, c[0x0][0x174] ;  /* 0x00005d0002008a20 */ /* 0x040fe40000410000 */
[----:B------:R-:W-:Y:S02]  /*0530*/  @!P0 FFMA.FTZ R4, R2, c[0x0][0x170], -R7 ;  /* 0x00005c0002048a23 */ /* 0x000fe40000010807 */
[----:B------:R-:W-:Y:S02]  /*0540*/  @!P0 FFMA.FTZ R5, R3, c[0x0][0x170], R0 ;  /* 0x00005c0003058a23 */ /* 0x000fe40000010000 */
[----:B------:R-:W-:-:S05]  /*0550*/  IMAD.WIDE.U32 R2, R9, R6, c[0x0][0x178] ;  /* 0x00005e0009027625 */ /* 0x000fca00078e0006 */
[----:B------:R-:W-:Y:S01]  /*0560*/  STG.E.64 [R2.64], R4 ;  /* 0x0000000402007986 */ /* 0x000fe2000c101b04 */
[----:B------:R-:W-:Y:S05]  /*0570*/  EXIT ;  /* 0x000000000000794d */ /* 0x000fea0003800000 */
.L_x_4704:
        /* <DEDUP_REMOVED lines=16> */
.L_x_16531:


//--------------------- .text._ZN2at6native29vectorized_elementwise_kernelILi2ENS0_13AUnaryFunctorIN3c107complexIfEES5_S5_NS0_15binary_internal10MulFunctorIS5_EEEESt5arrayIPcLm2EEEEviT0_T1_ --------------------------
	.section	.text._ZN2at6native29vectorized_elementwise_kernelILi2ENS0_13AUnaryFunctorIN3c107complexIfEES5_S5_NS0_15binary_internal10MulFunctorIS5_EEEESt5arrayIPcLm2EEEEviT0_T1_,"ax",@progbits
	.sectioninfo	@"SHI_REGISTERS=30"
	.align	128
        .global         _ZN2at6native29vectorized_elementwise_kernelILi2ENS0_13AUnaryFunctorIN3c107complexIfEES5_S5_NS0_15binary_internal10MulFunctorIS5_EEEESt5arrayIPcLm2EEEEviT0_T1_
        .type           _ZN2at6native29vectorized_elementwise_kernelILi2ENS0_13AUnaryFunctorIN3c107complexIfEES5_S5_NS0_15binary_internal10MulFunctorIS5_EEEESt5arrayIPcLm2EEEEviT0_T1_,@function
        .size           _ZN2at6native29vectorized_elementwise_kernelILi2ENS0_13AUnaryFunctorIN3c107complexIfEES5_S5_NS0_15binary_internal10MulFunctorIS5_EEEESt5arrayIPcLm2EEEEviT0_T1_,(.L_x_16532 - _ZN2at6native29vectorized_elementwise_kernelILi2ENS0_13AUnaryFunctorIN3c107complexIfEES5_S5_NS0_15binary_internal10MulFunctorIS5_EEEESt5arrayIPcLm2EEEEviT0_T1_)
        .other          _ZN2at6native29vectorized_elementwise_kernelILi2ENS0_13AUnaryFunctorIN3c107complexIfEES5_S5_NS0_15binary_internal10MulFunctorIS5_EEEESt5arrayIPcLm2EEEEviT0_T1_,@"STO_CUDA_ENTRY STV_DEFAULT"
_ZN2at6native29vectorized_elementwise_kernelILi2ENS0_13AUnaryFunctorIN3c107complexIfEES5_S5_NS0_15binary_internal10MulFunctorIS5_EEEESt5arrayIPcLm2EEEEviT0_T1_:
.text._ZN2at6native29vectorized_elementwise_kernelILi2ENS0_13AUnaryFunctorIN3c107complexIfEES5_S5_NS0_15binary_internal10MulFunctorIS5_EEEESt5arrayIPcLm2EEEEviT0_T1_:
[----:B------:R-:W-:Y:S02]  /*0000*/  MOV R1, c[0x0][0x28] ;  /* 0x00000a0000017a02 */ /* 0x000fe40000000f00 */
[----:B------:R-:W0:Y:S01]  /*0010*/  S2R R0, SR_CTAID.X ;  /* 0x0000000000007919 */ /* 0x000e220000002500 */
[----:B------:R-:W-:Y:S01]  /*0020*/  ULDC.64 UR4, c[0x0][0x118] ;  /* 0x0000460000047ab9 */ /* 0x000fe20000000a00 */
[----:B0-----:R-:W-:-:S04]  /*0030*/  SHF.L.U32 R0, R0, 0xa, RZ ;  /* 0x0000000a00007819 */ /* 0x001fc800000006ff */
[----:B------:R-:W-:-:S04]  /*0040*/  IADD3 R20, -R0, c[0x0][0x160], RZ ;  /* 0x0000580000147a10 */ /* 0x000fc80007ffe1ff */
[----:B------:R-:W-:-:S13]  /*0050*/  ISETP.GE.U32.AND P0, PT, R20, 0x400, PT ;  /* 0x000004001400780c */ /* 0x000fda0003f06070 */
[----:B------:R-:W-:Y:S05]  /*0060*/  @!P0 BRA `(.L_x_4705) ;  /* 0x000002f000008947 */ /* 0x000fea0003800000 */
[----:B------:R-:W0:Y:S01]  /*0070*/  S2R R23, SR_TID.X ;  /* 0x0000000000177919 */ /* 0x000e220000002100 */
[----:B------:R-:W-:-:S10]  /*0080*/  HFMA2.MMA R25, -RZ, RZ, 0, 4.76837158203125e-07 ;  /* 0x00000008ff197435 */ /* 0x000fd400000001ff */
[----:B------:R-:W-:-:S06]  /*0090*/  IMAD.WIDE R2, R0, R25, c[0x0][0x180] ;  /* 0x0000600000027625 */ /* 0x000fcc00078e0219 */
[----:B0-----:R-:W-:-:S05]  /*00a0*/  IMAD.WIDE.U32 R20, R23, 0x10, R2 ;  /* 0x0000001017147825 */ /* 0x001fca00078e0002 */
[----:B------:R-:W2:Y:S04]  /*00b0*/  LDG.E.128 R16, [R20.64] ;  /* 0x0000000414107981 */ /* 0x000ea8000c1e1d00 */
[----:B------:R-:W3:Y:S04]  /*00c0*/  LDG.E.128 R12, [R20.64+0x800] ;  /* 0x00080004140c7981 */ /* 0x000ee8000c1e1d00 */
[----:B------:R0:W4:Y:S04]  /*00d0*/  LDG.E.128 R8, [R20.64+0x1000] ;  /* 0x0010000414087981 */ /* 0x000128000c1e1d00 */
[----:B------:R0:W5:Y:S01]  /*00e0*/  LDG.E.128 R4, [R20.64+0x1800] ;  /* 0x0018000414047981 */ /* 0x000162000c1e1d00 */
[----:B------:R-:W-:-:S06]  /*00f0*/  IMAD.WIDE.U32 R2, R0, R25, c[0x0][0x178] ;  /* 0x00005e0000027625 */ /* 0x000fcc00078e0019 */
[----:B------:R-:W-:-:S04]  /*0100*/  IMAD.WIDE R2, R23, 0x10, R2 ;  /* 0x0000001017027825 */ /* 0x000fc800078e0202 */
[C---:B--2---:R-:W-:Y:S02]  /*0110*/  FMUL.FTZ R0, R16.reuse, c[0x0][0x174] ;  /* 0x00005d0010007a20 */ /* 0x044fe40000410000 */
[C---:B------:R-:W-:Y:S02]  /*0120*/  FMUL.FTZ R23, R17.reuse, c[0x0][0x174] ;  /* 0x00005d0011177a20 */ /* 0x040fe40000410000 */
[----:B------:R-:W-:Y:S02]  /*0130*/  FFMA.FTZ R17, R17, c[0x0][0x170], R0 ;  /* 0x00005c0011117a23 */ /* 0x000fe40000010000 */
[----:B------:R-:W-:Y:S02]  /*0140*/  FFMA.FTZ R16, R16, c[0x0][0x170], -R23 ;  /* 0x00005c0010107a23 */ /* 0x000fe40000010817 */
[----:B---3--:R-:W-:Y:S02]  /*0150*/  FMUL.FTZ R0, R12, c[0x0][0x174] ;  /* 0x00005d000c007a20 */ /* 0x008fe40000410000 */
[----:B0-----:R-:W-:-:S02]  /*0160*/  FMUL.FTZ R21, R13, c[0x0][0x174] ;  /* 0x00005d000d157a20 */ /* 0x001fc40000410000 */
[----:B------:R-:W-:Y:S02]  /*0170*/  FMUL.FTZ R20, R14, c[0x0][0x174] ;  /* 0x00005d000e147a20 */ /* 0x000fe40000410000 */
[----:B------:R-:W-:Y:S02]  /*0180*/  FMUL.FTZ R23, R15, c[0x0][0x174] ;  /* 0x00005d000f177a20 */ /* 0x000fe40000410000 */
[----:B------:R-:W-:Y:S02]  /*0190*/  FFMA.FTZ R13, R13, c[0x0][0x170], R0 ;  /* 0x00005c000d0d7a23 */ /* 0x000fe40000010000 */
[----:B------:R-:W-:Y:S02]  /*01a0*/  FFMA.FTZ R12, R12, c[0x0][0x170], -R21 ;  /* 0x00005c000c0c7a23 */ /* 0x000fe40000010815 */
[----:B------:R-:W-:Y:S02]  /*01b0*/  FFMA.FTZ R15, R15, c[0x0][0x170], R20 ;  /* 0x00005c000f0f7a23 */ /* 0x000fe40000010014 */
[----:B------:R-:W-:-:S02]  /*01c0*/  FFMA.FTZ R14, R14, c[0x0][0x170], -R23 ;  /* 0x00005c000e0e7a23 */ /* 0x000fc40000010817 */
[----:B----4-:R-:W-:Y:S02]  /*01d0*/  FMUL.FTZ R0, R8, c[0x0][0x174] ;  /* 0x00005d0008007a20 */ /* 0x010fe40000410000 */
[----:B------:R-:W-:Y:S01]  /*01e0*/  FMUL.FTZ R21, R9, c[0x0][0x174] ;  /* 0x00005d0009157a20 */ /* 0x000fe20000410000 */
[----:B------:R-:W-:Y:S01]  /*01f0*/  STG.E.128 [R2.64+0x800], R12 ;  /* 0x0008000c02007986 */ /* 0x000fe2000c101d04 */
[----:B------:R-:W-:Y:S02]  /*0200*/  FMUL.FTZ R20, R10, c[0x0][0x174] ;  /* 0x00005d000a147a20 */ /* 0x000fe40000410000 */
[----:B------:R-:W-:Y:S02]  /*0210*/  FMUL.FTZ R23, R11, c[0x0][0x174] ;  /* 0x00005d000b177a20 */ /* 0x000fe40000410000 */
[----:B------:R-:W-:Y:S02]  /*0220*/  FFMA.FTZ R9, R9, c[0x0][0x170], R0 ;  /* 0x00005c0009097a23 */ /* 0x000fe40000010000 */
[----:B------:R-:W-:-:S02]  /*0230*/  FFMA.FTZ R8, R8, c[0x0][0x170], -R21 ;  /* 0x00005c0008087a23 */ /* 0x000fc40000010815 */
[----:B------:R-:W-:Y:S02]  /*0240*/  FFMA.FTZ R11, R11, c[0x0][0x170], R20 ;  /* 0x00005c000b0b7a23 */ /* 0x000fe40000010014 */
[----:B------:R-:W-:Y:S02]  /*0250*/  FFMA.FTZ R10, R10, c[0x0][0x170], -R23 ;  /* 0x00005c000a0a7a23 */ /* 0x000fe40000010817 */
[----:B------:R-:W-:Y:S02]  /*0260*/  FMUL.FTZ R22, R18, c[0x0][0x174] ;  /* 0x00005d0012167a20 */ /* 0x000fe40000410000 */
[----:B------:R-:W-:Y:S01]  /*0270*/  FMUL.FTZ R25, R19, c[0x0][0x174] ;  /* 0x00005d0013197a20 */ /* 0x000fe20000410000 */
[----:B------:R-:W-:Y:S01]  /*0280*/  STG.E.128 [R2.64+0x1000], R8 ;  /* 0x0010000802007986 */ /* 0x000fe2000c101d04 */
[----:B-----5:R-:W-:Y:S02]  /*0290*/  FMUL.FTZ R0, R4, c[0x0][0x174] ;  /* 0x00005d0004007a20 */ /* 0x020fe40000410000 */
[----:B------:R-:W-:-:S02]  /*02a0*/  FMUL.FTZ R21, R5, c[0x0][0x174] ;  /* 0x00005d0005157a20 */ /* 0x000fc40000410000 */
[----:B------:R-:W-:Y:S02]  /*02b0*/  FMUL.FTZ R20, R6, c[0x0][0x174] ;  /* 0x00005d0006147a20 */ /* 0x000fe40000410000 */
[----:B------:R-:W-:Y:S02]  /*02c0*/  FMUL.FTZ R23, R7, c[0x0][0x174] ;  /* 0x00005d0007177a20 */ /* 0x000fe40000410000 */
[----:B------:R-:W-:Y:S02]  /*02d0*/  FFMA.FTZ R19, R19, c[0x0][0x170], R22 ;  /* 0x00005c0013137a23 */ /* 0x000fe40000010016 */
[----:B------:R-:W-:Y:S02]  /*02e0*/  FFMA.FTZ R18, R18, c[0x0][0x170], -R25 ;  /* 0x00005c0012127a23 */ /* 0x000fe40000010819 */
[----:B------:R-:W-:Y:S02]  /*02f0*/  FFMA.FTZ R5, R5, c[0x0][0x170], R0 ;  /* 0x00005c0005057a23 */ /* 0x000fe40000010000 */
[----:B------:R-:W-:Y:S01]  /*0300*/  FFMA.FTZ R4, R4, c[0x0][0x170], -R21 ;  /* 0x00005c0004047a23 */ /* 0x000fe20000010815 */
[----:B------:R-:W-:Y:S01]  /*0310*/  STG.E.128 [R2.64], R16 ;  /* 0x0000001002007986 */ /* 0x000fe2000c101d04 */
[----:B------:R-:W-:-:S02]  /*0320*/  FFMA.FTZ R7, R7, c[0x0][0x170], R20 ;  /* 0x00005c0007077a23 */ /* 0x000fc40000010014 */
[----:B------:R-:W-:-:S05]  /*0330*/  FFMA.FTZ R6, R6, c[0x0][0x170], -R23 ;  /* 0x00005c0006067a23 */ /* 0x000fca0000010817 */
[----:B------:R-:W-:Y:S01]  /*0340*/  STG.E.128 [R2.64+0x1800], R4 ;  /* 0x0018000402007986 */ /* 0x000fe2000c101d04 */
[----:B------:R-:W-:Y:S05]  /*0350*/  EXIT ;  /* 0x000000000000794d */ /* 0x000fea0003800000 */
.L_x_4705:
[----:B------:R-:W0:Y:S01]  /*0360*/  S2R R21, SR_TID.X ;  /* 0x0000000000157919 */ /* 0x000e220000002100 */
[----:B------:R-:W-:Y:S01]  /*0370*/  CS2R R2, SRZ ;  /* 0x0000000000027805 */ /* 0x000fe2000001ff00 */
[----:B0-----:R-:W-:Y:S02]  /*0380*/  ISETP.GE.AND P0, PT, R21, R20, PT ;  /* 0x000000141500720c */ /* 0x001fe40003f06270 */
[----:B------:R-:W-:-:S11]  /*0390*/  MOV R13, R21 ;  /* 0x00000015000d7202 */ /* 0x000fd60000000f00 */
[----:B------:R-:W-:Y:S02]  /*03a0*/  @!P0 IADD3 R4, R0, R13, RZ ;  /* 0x0000000d00048210 */ /* 0x000fe40007ffe0ff */
[----:B------:R-:W-:Y:S01]  /*03b0*/  @!P0 IADD3 R13, R13, 0x80, RZ ;  /* 0x000000800d0d8810 */ /* 0x000fe20007ffe0ff */
[----:B------:R-:W-:Y:S01]  /*03c0*/  CS2R R16, SRZ ;  /* 0x0000000000107805 */ /* 0x000fe2000001ff00 */
[----:B------:R-:W-:Y:S02]  /*03d0*/  @!P0 MOV R5, 0x8 ;  /* 0x0000000800058802 */ /* 0x000fe40000000f00 */
[----:B------:R-:W-:-:S03]  /*03e0*/  ISETP.GE.AND P4, PT, R13, R20, PT ;  /* 0x000000140d00720c */ /* 0x000fc60003f86270 */
[----:B------:R-:W-:-:S05]  /*03f0*/  @!P0 IMAD.WIDE.U32 R4, R4, R5, c[0x0][0x180] ;  /* 0x0000600004048625 */ /* 0x000fca00078e0005 */
[----:B------:R0:W2:Y:S05]  /*0400*/  @!P0 LDG.E.64 R2, [R4.64] ;  /* 0x0000000404028981 */ /* 0x0000aa000c1e1b00 */
[----:B------:R-:W-:Y:S02]  /*0410*/  @!P4 IADD3 R6, R0, R13, RZ ;  /* 0x0000000d0006c210 */ /* 0x000fe40007ffe0ff */
[----:B------:R-:W-:Y:S02]  /*0420*/  @!P4 IADD3 R13, R13, 0x80, RZ ;  /* 0x000000800d0dc810 */ /* 0x000fe40007ffe0ff */
[----:B------:R-:W-:Y:S02]  /*0430*/  @!P4 MOV R7, 0x8 ;  /* 0x000000080007c802 */ /* 0x000fe40000000f00 */
[----:B------:R-:W-:-:S13]  /*0440*/  ISETP.GE.AND P1, PT, R13, R20, PT ;  /* 0x000000140d00720c */ /* 0x000fda0003f26270 */
[----:B------:R-:W-:Y:S02]  /*0450*/  @!P1 IADD3 R8, R0, R13, RZ ;  /* 0x0000000d00089210 */ /* 0x000fe40007ffe0ff */
[----:B------:R-:W-:-:S04]  /*0460*/  @!P1 IADD3 R13, R13, 0x80, RZ ;  /* 0x000000800d0d9810 */ /* 0x000fc80007ffe0ff */
[----:B------:R-:W-:-:S13]  /*0470*/  ISETP.GE.AND P2, PT, R13, R20, PT ;  /* 0x000000140d00720c */ /* 0x000fda0003f46270 */
[----:B------:R-:W-:Y:S02]  /*0480*/  @!P2 IADD3 R10, R0, R13, RZ ;  /* 0x0000000d000aa210 */ /* 0x000fe40007ffe0ff */
[----:B------:R-:W-:-:S04]  /*0490*/  @!P2 IADD3 R13, R13, 0x80, RZ ;  /* 0x000000800d0da810 */ /* 0x000fc80007ffe0ff */
[----:B------:R-:W-:Y:S01]  /*04a0*/  ISETP.GE.AND P3, PT, R13, R20, PT ;  /* 0x000000140d00720c */ /* 0x000fe20003f66270 */
[----:B------:R-:W-:-:S05]  /*04b0*/  @!P4 IMAD.WIDE.U32 R6, R6, R7, c[0x0][0x180] ;  /* 0x000060000606c625 */ /* 0x000fca00078e0007 */
[----:B------:R1:W3:Y:S07]  /*04c0*/  @!P4 LDG.E.64 R16, [R6.64] ;  /* 0x000000040610c981 */ /* 0x0002ee000c1e1b00 */
[----:B------:R-:W-:Y:S02]  /*04d0*/  @!P3 IADD3 R14, R0, R13, RZ ;  /* 0x0000000d000eb210 */ /* 0x000fe40007ffe0ff */
[----:B------:R-:W-:-:S04]  /*04e0*/  @!P3 IADD3 R13, R13, 0x80, RZ ;  /* 0x000000800d0db810 */ /* 0x000fc80007ffe0ff */
[----:B------:R-:W-:Y:S02]  /*04f0*/  ISETP.GE.AND P4, PT, R13, R20, PT ;  /* 0x000000140d00720c */ /* 0x000fe40003f86270 */
[----:B------:R-:W-:Y:S01]  /*0500*/  @!P2 MOV R11, 0x8 ;  /* 0x00000008000ba802 */ /* 0x000fe20000000f00 */
[----:B0-----:R-:W-:Y:S01]  /*0510*/  CS2R R4, SRZ ;  /* 0x0000000000047805 */ /* 0x001fe2000001ff00 */
[----:B------:R-:W-:-:S03]  /*0520*/  @!P1 MOV R9, 0x8 ;  /* 0x0000000800099802 */ /* 0x000fc60000000f00 */
[----:B------:R-:W-:Y:S01]  /*0530*/  @!P2 IMAD.WIDE.U32 R10, R10, R11, c[0x0][0x180] ;  /* 0x000060000a0aa625 */ /* 0x000fe200078e000b */
[----:B------:R-:W-:-:S05]  /*0540*/  CS2R R18, SRZ ;  /* 0x0000000000127805 */ /* 0x000fca000001ff00 */
[----:B------:R-:W-:Y:S01]  /*0550*/  @!P4 IADD3 R22, R0, R13, RZ ;  /* 0x0000000d0016c210 */ /* 0x000fe20007ffe0ff */
[----:B------:R-:W-:Y:S01]  /*0560*/  @!P1 IMAD.WIDE.U32 R8, R8, R9, c[0x0][0x180] ;  /* 0x0000600008089625 */ /* 0x000fe200078e0009 */
[----:B------:R-:W-:Y:S01]  /*0570*/  @!P4 IADD3 R13, R13, 0x80, RZ ;  /* 0x000000800d0dc810 */ /* 0x000fe20007ffe0ff */
[----:B------:R0:W4:Y:S03]  /*0580*/  @!P2 LDG.E.64 R4, [R10.64] ;  /* 0x000000040a04a981 */ /* 0x000126000c1e1b00 */
[----:B------:R-:W-:Y:S01]  /*0590*/  ISETP.GE.AND P2, PT, R13, R20, PT ;  /* 0x000000140d00720c */ /* 0x000fe20003f46270 */
[----:B------:R5:W4:Y:S01]  /*05a0*/  @!P1 LDG.E.64 R18, [R8.64] ;  /* 0x0000000408129981 */ /* 0x000b22000c1e1b00 */
[----:B------:R-:W-:Y:S01]  /*05b0*/  @!P3 MOV R15, 0x8 ;  /* 0x00000008000fb802 */ /* 0x000fe20000000f00 */
[----:B-1----:R-:W-:-:S04]  /*05c0*/  CS2R R6, SRZ ;  /* 0x0000000000067805 */ /* 0x002fc8000001ff00 */
[----:B------:R-:W-:-:S05]  /*05d0*/  @!P3 IMAD.WIDE.U32 R14, R14, R15, c[0x0][0x180] ;  /* 0x000060000e0eb625 */ /* 0x000fca00078e000f */
[----:B------:R1:W4:Y:S01]  /*05e0*/  @!P3 LDG.E.64 R6, [R14.64] ;  /* 0x000000040e06b981 */ /* 0x000322000c1e1b00 */
[----:B------:R-:W-:Y:S02]  /*05f0*/  @!P2 IADD3 R24, R0, R13, RZ ;  /* 0x0000000d0018a210 */ /* 0x000fe40007ffe0ff */
[----:B------:R-:W-:Y:S02]  /*0600*/  @!P2 IADD3 R13, R13, 0x80, RZ ;  /* 0x000000800d0da810 */ /* 0x000fe40007ffe0ff */
[----:B------:R-:W-:Y:S02]  /*0610*/  @!P4 MOV R23, 0x8 ;  /* 0x000000080017c802 */ /* 0x000fe40000000f00 */
[----:B------:R-:W-:Y:S01]  /*0620*/  ISETP.GE.AND P1, PT, R13, R20, PT ;  /* 0x000000140d00720c */ /* 0x000fe20003f26270 */
[----:B-----5:R-:W-:Y:S02]  /*0630*/  CS2R R8, SRZ ;  /* 0x0000000000087805 */ /* 0x020fe4000001ff00 */
[----:B------:R-:W-:Y:S01]  /*0640*/  @!P4 IMAD.WIDE.U32 R22, R22, R23, c[0x0][0x180] ;  /* 0x000060001616c625 */ /* 0x000fe200078e0017 */
[----:B------:R-:W-:-:S04]  /*0650*/  @!P2 MOV R25, 0x8 ;  /* 0x000000080019a802 */ /* 0x000fc80000000f00 */
[----:B------:R5:W4:Y:S01]  /*0660*/  @!P4 LDG.E.64 R8, [R22.64] ;  /* 0x000000041608c981 */ /* 0x000b22000c1e1b00 */
[----:B0-----:R-:W-:Y:S01]  /*0670*/  CS2R R10, SRZ ;  /* 0x00000000000a7805 */ /* 0x001fe2000001ff00 */
[----:B------:R-:W-:-:S03]  /*0680*/  @!P2 IMAD.WIDE.U32 R24, R24, R25, c[0x0][0x180] ;  /* 0x000060001818a625 */ /* 0x000fc600078e0019 */
[----:B-1----:R-:W-:Y:S02]  /*0690*/  @!P1 IADD3 R14, R0, R13, RZ ;  /* 0x0000000d000e9210 */ /* 0x002fe40007ffe0ff */
[----:B------:R-:W-:Y:S01]  /*06a0*/  @!P1 MOV R15, 0x8 ;  /* 0x00000008000f9802 */ /* 0x000fe20000000f00 */
[----:B------:R-:W-:Y:S01]  /*06b0*/  CS2R R12, SRZ ;  /* 0x00000000000c7805 */ /* 0x000fe2000001ff00 */
[----:B------:R2:W4:Y:S03]  /*06c0*/  @!P2 LDG.E.64 R10, [R24.64] ;  /* 0x00000004180aa981 */ /* 0x000526000c1e1b00 */
[----:B-----5:R-:W-:-:S05]  /*06d0*/  @!P1 IMAD.WIDE.U32 R22, R14, R15, c[0x0][0x180] ;  /* 0x000060000e169625 */ /* 0x020fca00078e000f */
[----:B------:R3:W5:Y:S01]  /*06e0*/  @!P1 LDG.E.64 R12, [R22.64] ;  /* 0x00000004160c9981 */ /* 0x000762000c1e1b00 */
[C---:B------:R-:W-:Y:S02]  /*06f0*/  IADD3 R15, R21.reuse, 0x80, RZ ;  /* 0x00000080150f7810 */ /* 0x040fe40007ffe0ff */
[----:B------:R-:W-:Y:S02]  /*0700*/  IADD3 R27, R21, 0x100, RZ ;  /* 0x00000100151b7810 */ /* 0x000fe40007ffe0ff */
[-C--:B------:R-:W-:Y:S02]  /*0710*/  ISETP.GE.AND P2, PT, R15, R20.reuse, PT ;  /* 0x000000140f00720c */ /* 0x080fe40003f46270 */
[----:B------:R-:W-:Y:S01]  /*0720*/  CS2R R14, SRZ ;  /* 0x00000000000e7805 */ /* 0x000fe2000001ff00 */
[----:B------:R-:W-:Y:S01]  /*0730*/  ISETP.GE.AND P3, PT, R27, R20, PT ;  /* 0x000000141b00720c */ /* 0x000fe20003f66270 */
[----:B------:R-:W-:Y:S01]  /*0740*/  BSSY B0, `(.L_x_4706) ;  /* 0x0000064000007945 */ /* 0x000fe20003800000 */
[----:B------:R-:W-:Y:S01]  /*0750*/  BSSY B1, `(.L_x_4707) ;  /* 0x000005c000017945 */ /* 0x000fe20003800000 */
[----:B--2---:R-:W-:-:S04]  /*0760*/  @!P0 FMUL.FTZ R25, R3, c[0x0][0x174] ;  /* 0x00005d0003198a20 */ /* 0x004fc80000410000 */
[C---:B------:R-:W-:Y:S01]  /*0770*/  @!P0 FFMA.FTZ R14, R2.reuse, c[0x0][0x170], -R25 ;  /* 0x00005c00020e8a23 */ /* 0x040fe20000010819 */
[----:B------:R-:W-:Y:S01]  /*0780*/  IADD3 R25, R21, 0x180, RZ ;  /* 0x0000018015197810 */ /* 0x000fe20007ffe0ff */
[----:B------:R-:W-:-:S03]  /*0790*/  @!P0 FMUL.FTZ R24, R2, c[0x0][0x174] ;  /* 0x00005d0002188a20 */ /* 0x000fc60000410000 */
[-C--:B------:R-:W-:Y:S02]  /*07a0*/  ISETP.GE.AND P1, PT, R25, R20.reuse, PT ;  /* 0x000000141900720c */ /* 0x080fe40003f26270 */
[----:B------:R-:W-:Y:S01]  /*07b0*/  IADD3 R25, R21, 0x200, RZ ;  /* 0x0000020015197810 */ /* 0x000fe20007ffe0ff */
[----:B------:R-:W-:Y:S02]  /*07c0*/  @!P0 FFMA.FTZ R15, R3, c[0x0][0x170], R24 ;  /* 0x00005c00030f8a23 */ /* 0x000fe40000010018 */
[----:B------:R-:W-:Y:S01]  /*07d0*/  CS2R R2, SRZ ;  /* 0x0000000000027805 */ /* 0x000fe2000001ff00 */
[----:B------:R-:W-:Y:S02]  /*07e0*/  ISETP.GE.AND P4, PT, R25, R20, PT ;  /* 0x000000141900720c */ /* 0x000fe40003f86270 */
[----:B------:R-:W-:Y:S01]  /*07f0*/  IADD3 R25, R21, 0x280, RZ ;  /* 0x0000028015197810 */ /* 0x000fe20007ffe0ff */
[----:B---3--:R-:W-:Y:S02]  /*0800*/  @!P2 FMUL.FTZ R23, R17, c[0x0][0x174] ;  /* 0x00005d001117aa20 */ /* 0x008fe40000410000 */
[----:B------:R-:W-:-:S02]  /*0810*/  @!P2 FMUL.FTZ R22, R16, c[0x0][0x174] ;  /* 0x00005d001016aa20 */ /* 0x000fc40000410000 */
[----:B------:R-:W-:Y:S02]  /*0820*/  @!P2 FFMA.FTZ R2, R16, c[0x0][0x170], -R23 ;  /* 0x00005c001002aa23 */ /* 0x000fe40000010817 */
[----:B------:R-:W-:Y:S02]  /*0830*/  @!P2 FFMA.FTZ R3, R17, c[0x0][0x170], R22 ;  /* 0x00005c001103aa23 */ /* 0x000fe40000010016 */
[----:B------:R-:W-:Y:S01]  /*0840*/  CS2R R16, SRZ ;  /* 0x0000000000107805 */ /* 0x000fe2000001ff00 */
[----:B------:R-:W-:Y:S02]  /*0850*/  ISETP.GE.AND P2, PT, R25, R20, PT ;  /* 0x000000141900720c */ /* 0x000fe40003f46270 */
[----:B------:R-:W-:Y:S01]  /*0860*/  @!P0 MOV R25, 0x8 ;  /* 0x0000000800198802 */ /* 0x000fe20000000f00 */
[----:B----4-:R-:W-:Y:S02]  /*0870*/  @!P3 FMUL.FTZ R23, R19, c[0x0][0x174] ;  /* 0x00005d001317ba20 */ /* 0x010fe40000410000 */
[----:B------:R-:W-:-:S02]  /*0880*/  @!P3 FMUL.FTZ R22, R18, c[0x0][0x174] ;  /* 0x00005d001216ba20 */ /* 0x000fc40000410000 */
[----:B------:R-:W-:Y:S02]  /*0890*/  @!P3 FFMA.FTZ R16, R18, c[0x0][0x170], -R23 ;  /* 0x00005c001210ba23 */ /* 0x000fe40000010817 */
[----:B------:R-:W-:Y:S02]  /*08a0*/  @!P3 FFMA.FTZ R17, R19, c[0x0][0x170], R22 ;  /* 0x00005c001311ba23 */ /* 0x000fe40000010016 */
[C---:B------:R-:W-:Y:S02]  /*08b0*/  @!P1 FMUL.FTZ R23, R5.reuse, c[0x0][0x174] ;  /* 0x00005d0005179a20 */ /* 0x040fe40000410000 */
[C---:B------:R-:W-:Y:S01]  /*08c0*/  @!P1 FMUL.FTZ R22, R4.reuse, c[0x0][0x174] ;  /* 0x00005d0004169a20 */ /* 0x040fe20000410000 */
[----:B------:R-:W-:Y:S02]  /*08d0*/  CS2R R18, SRZ ;  /* 0x0000000000127805 */ /* 0x000fe4000001ff00 */
[----:B------:R-:W-:Y:S02]  /*08e0*/  @!P1 FFMA.FTZ R18, R4, c[0x0][0x170], -R23 ;  /* 0x00005c0004129a23 */ /* 0x000fe40000010817 */
[----:B------:R-:W-:-:S02]  /*08f0*/  @!P1 FFMA.FTZ R19, R5, c[0x0][0x170], R22 ;  /* 0x00005c0005139a23 */ /* 0x000fc40000010016 */
[----:B------:R-:W-:Y:S02]  /*0900*/  @!P4 FMUL.FTZ R23, R7, c[0x0][0x174] ;  /* 0x00005d000717ca20 */ /* 0x000fe40000410000 */
[C---:B------:R-:W-:Y:S01]  /*0910*/  @!P4 FMUL.FTZ R22, R6.reuse, c[0x0][0x174] ;  /* 0x00005d000616ca20 */ /* 0x040fe20000410000 */
[----:B------:R-:W-:Y:S02]  /*0920*/  CS2R R4, SRZ ;  /* 0x0000000000047805 */ /* 0x000fe4000001ff00 */
[----:B------:R-:W-:Y:S01]  /*0930*/  @!P4 FFMA.FTZ R4, R6, c[0x0][0x170], -R23 ;  /* 0x00005c000604ca23 */ /* 0x000fe20000010817 */
[----:B------:R-:W-:Y:S01]  /*0940*/  IADD3 R23, R21, 0x300, RZ ;  /* 0x0000030015177810 */ /* 0x000fe20007ffe0ff */
[----:B------:R-:W-:Y:S01]  /*0950*/  @!P4 FFMA.FTZ R5, R7, c[0x0][0x170], R22 ;  /* 0x00005c000705ca23 */ /* 0x000fe20000010016 */
[----:B------:R-:W-:Y:S02]  /*0960*/  @!P0 IADD3 R22, R0, R21, RZ ;  /* 0x0000001500168210 */ /* 0x000fe40007ffe0ff */
[----:B------:R-:W-:-:S03]  /*0970*/  ISETP.GE.AND P1, PT, R23, R20, PT ;  /* 0x000000141700720c */ /* 0x000fc60003f26270 */
[----:B------:R-:W-:Y:S01]  /*0980*/  @!P0 IMAD.WIDE.U32 R22, R22, R25, c[0x0][0x178] ;  /* 0x00005e0016168625 */ /* 0x000fe200078e0019 */
[C---:B------:R-:W-:Y:S01]  /*0990*/  IADD3 R25, R21.reuse, 0x380, RZ ;  /* 0x0000038015197810 */ /* 0x040fe20007ffe0ff */
[----:B------:R-:W-:Y:S01]  /*09a0*/  HFMA2.MMA R6, -RZ, RZ, 0, 0 ;  /* 0x00000000ff067435 */ /* 0x000fe200000001ff */
[----:B------:R-:W-:Y:S01]  /*09b0*/  @!P0 IADD3 R21, R21, 0x80, RZ ;  /* 0x0000008015158810 */ /* 0x000fe20007ffe0ff */
[----:B------:R-:W-:Y:S01]  /*09c0*/  @!P2 FMUL.FTZ R7, R9, c[0x0][0x174] ;  /* 0x00005d000907aa20 */ /* 0x000fe20000410000 */
[-C--:B------:R-:W-:Y:S01]  /*09d0*/  ISETP.GE.AND P3, PT, R25, R20.reuse, PT ;  /* 0x000000141900720c */ /* 0x080fe20003f66270 */
[----:B------:R5:W-:Y:S01]  /*09e0*/  @!P0 STG.E.64 [R22.64], R14 ;  /* 0x0000000e16008986 */ /* 0x000be2000c101b04 */
[----:B------:R-:W-:Y:S01]  /*09f0*/  ISETP.GE.AND P0, PT, R21, R20, PT ;  /* 0x000000141500720c */ /* 0x000fe20003f06270 */
[C---:B------:R-:W-:Y:S01]  /*0a00*/  @!P2 FFMA.FTZ R6, R8.reuse, c[0x0][0x170], -R7 ;  /* 0x00005c000806aa23 */ /* 0x040fe20000010807 */
[----:B------:R-:W-:Y:S01]  /*0a10*/  HFMA2.MMA R7, -RZ, RZ, 0, 0 ;  /* 0x00000000ff077435 */ /* 0x000fe200000001ff */
[----:B------:R-:W-:-:S02]  /*0a20*/  @!P2 FMUL.FTZ R8, R8, c[0x0][0x174] ;  /* 0x00005d000808aa20 */ /* 0x000fc40000410000 */
[----:B------:R-:W-:Y:S02]  /*0a30*/  @!P1 FMUL.FTZ R25, R11, c[0x0][0x174] ;  /* 0x00005d000b199a20 */ /* 0x000fe40000410000 */
[----:B------:R-:W-:Y:S02]  /*0a40*/  @!P1 FMUL.FTZ R24, R10, c[0x0][0x174] ;  /* 0x00005d000a189a20 */ /* 0x000fe40000410000 */
[----:B------:R-:W-:Y:S02]  /*0a50*/  @!P2 FFMA.FTZ R7, R9, c[0x0][0x170], R8 ;  /* 0x00005c000907aa23 */ /* 0x000fe40000010008 */
[----:B------:R-:W-:Y:S01]  /*0a60*/  CS2R R8, SRZ ;  /* 0x0000000000087805 */ /* 0x000fe2000001ff00 */
[----:B-----5:R-:W-:Y:S02]  /*0a70*/  @!P3 FMUL.FTZ R15, R13, c[0x0][0x174] ;  /* 0x00005d000d0fba20 */ /* 0x020fe40000410000 */
[----:B------:R-:W-:Y:S02]  /*0a80*/  @!P3 FMUL.FTZ R14, R12, c[0x0][0x174] ;  /* 0x00005d000c0eba20 */ /* 0x000fe40000410000 */
[----:B------:R-:W-:-:S02]  /*0a90*/  @!P1 FFMA.FTZ R8, R10, c[0x0][0x170], -R25 ;  /* 0x00005c000a089a23 */ /* 0x000fc40000010819 */
[----:B------:R-:W-:Y:S02]  /*0aa0*/  @!P1 FFMA.FTZ R9, R11, c[0x0][0x170], R24 ;  /* 0x00005c000b099a23 */ /* 0x000fe40000010018 */
[----:B------:R-:W-:Y:S02]  /*0ab0*/  CS2R R10, SRZ ;  /* 0x00000000000a7805 */ /* 0x000fe4000001ff00 */
[----:B------:R-:W-:Y:S02]  /*0ac0*/  @!P3 FFMA.FTZ R10, R12, c[0x0][0x170], -R15 ;  /* 0x00005c000c0aba23 */ /* 0x000fe4000001080f */
[----:B------:R-:W-:Y:S01]  /*0ad0*/  @!P3 FFMA.FTZ R11, R13, c[0x0][0x170], R14 ;  /* 0x00005c000d0bba23 */ /* 0x000fe2000001000e */
[----:B------:R-:W-:Y:S05]  /*0ae0*/  @P0 BRA `(.L_x_4708) ;  /* 0x000000c000000947 */ /* 0x000fea0003800000 */
[----:B------:R-:W-:Y:S02]  /*0af0*/  IADD3 R12, R0, R21, RZ ;  /* 0x00000015000c7210 */ /* 0x000fe40007ffe0ff */
[----:B------:R-:W-:Y:S02]  /*0b00*/  MOV R13, 0x8 ;  /* 0x00000008000d7802 */ /* 0x000fe40000000f00 */
[----:B------:R-:W-:-:S03]  /*0b10*/  IADD3 R21, R21, 0x80, RZ ;  /* 0x0000008015157810 */ /* 0x000fc60007ffe0ff */
[----:B------:R-:W-:Y:S01]  /*0b20*/  IMAD.WIDE.U32 R12, R12, R13, c[0x0][0x178] ;  /* 0x00005e000c0c7625 */ /* 0x000fe200078e000d */
[----:B------:R-:W-:-:S04]  /*0b30*/  ISETP.GE.AND P0, PT, R21, R20, PT ;  /* 0x000000141500720c */ /* 0x000fc80003f06270 */
[----:B------:R0:W-:Y:S09]  /*0b40*/  STG.E.64 [R12.64], R2 ;  /* 0x000000020c007986 */ /* 0x0001f2000c101b04 */
[----:B------:R-:W-:Y:S05]  /*0b50*/  @P0 BRA `(.L_x_4709) ;  /* 0x000000c000000947 */ /* 0x000fea0003800000 */
[----:B0-----:R-:W-:Y:S02]  /*0b60*/  IADD3 R2, R0, R21, RZ ;  /* 0x0000001500027210 */ /* 0x001fe40007ffe0ff */
[----:B------:R-:W-:-:S02]  /*0b70*/  MOV R3, 0x8 ;  /* 0x0000000800037802 */ /* 0x000fc40000000f00 */
[----:B------:R-:W-:-:S03]  /*0b80*/  IADD3 R21, R21, 0x80, RZ ;  /* 0x0000008015157810 */ /* 0x000fc60007ffe0ff */
[----:B------:R-:W-:-:S05]  /*0b90*/  IMAD.WIDE.U32 R2, R2, R3, c[0x0][0x178] ;  /* 0x00005e0002027625 */ /* 0x000fca00078e0003 */
[----:B------:R0:W-:Y:S02]  /*0ba0*/  STG.E.64 [R2.64], R16 ;  /* 0x0000001002007986 */ /* 0x0001e4000c101b04 */
.L_x_4708:
[----:B------:R-:W-:-:S13]  /*0bb0*/  ISETP.GE.AND P0, PT, R21, R20, PT ;  /* 0x000000141500720c */ /* 0x000fda0003f06270 */
[----:B------:R-:W-:Y:S05]  /*0bc0*/  @P0 BRA `(.L_x_4710) ;  /* 0x000000c000000947 */ /* 0x000fea0003800000 */
[----:B0-----:R-:W-:Y:S01]  /*0bd0*/  HFMA2.MMA R3, -RZ, RZ, 0, 4.76837158203125e-07 ;  /* 0x00000008ff037435 */ /* 0x001fe200000001ff */
[----:B------:R-:W-:Y:S02]  /*0be0*/  IADD3 R2, R0, R21, RZ ;  /* 0x0000001500027210 */ /* 0x000fe40007ffe0ff */
[----:B------:R-:W-:-:S07]  /*0bf0*/  IADD3 R21, R21, 0x80, RZ ;  /* 0x0000008015157810 */ /* 0x000fce0007ffe0ff */
[----:B------:R-:W-:-:S05]  /*0c00*/  IMAD.WIDE.U32 R2, R2, R3, c[0x0][0x178] ;  /* 0x00005e0002027625 */ /* 0x000fca00078e0003 */
[----:B------:R0:W-:Y:S02]  /*0c10*/  STG.E.64 [R2.64], R18 ;  /* 0x0000001202007986 */ /* 0x0001e4000c101b04 */
.L_x_4709:
[----:B------:R-:W-:-:S13]  /*0c20*/  ISETP.GE.AND P0, PT, R21, R20, PT ;  /* 0x000000141500720c */ /* 0x000fda0003f06270 */
[----:B------:R-:W-:Y:S05]  /*0c30*/  @P0 BRA `(.L_x_4711) ;  /* 0x000000d000000947 */ /* 0x000fea0003800000 */
[----:B0-----:R-:W-:Y:S02]  /*0c40*/  IADD3 R2, R0, R21, RZ ;  /* 0x0000001500027210 */ /* 0x001fe40007ffe0ff */
[----:B------:R-:W-:Y:S02]  /*0c50*/  MOV R3, 0x8 ;  /* 0x0000000800037802 */ /* 0x000fe40000000f00 */
[----:B------:R-:W-:-:S03]  /*0c60*/  IADD3 R21, R21, 0x80, RZ ;  /* 0x0000008015157810 */ /* 0x000fc60007ffe0ff */
[----:B------:R-:W-:-:S05]  /*0c70*/  IMAD.WIDE.U32 R2, R2, R3, c[0x0][0x178] ;  /* 0x00005e0002027625 */ /* 0x000fca00078e0003 */
[----:B------:R0:W-:Y:S02]  /*0c80*/  STG.E.64 [R2.64], R4 ;  /* 0x0000000402007986 */ /* 0x0001e4000c101b04 */
.L_x_4710:
[----:B------:R-:W-:-:S13]  /*0c90*/  ISETP.GE.AND P0, PT, R21, R20, PT ;  /* 0x000000141500720c */ /* 0x000fda0003f06270 */
[----:B------:R-:W-:Y:S01]  /*0ca0*/  @P0 BREAK B1 ;  /* 0x0000000000010942 */ /* 0x000fe20003800000 */
[----:B------:R-:W-:Y:S05]  /*0cb0*/  @P0 BRA `(.L_x_4712) ;  /* 0x000000c000000947 */ /* 0x000fea0003800000 */
[----:B0-----:R-:W-:Y:S01]  /*0cc0*/  HFMA2.MMA R3, -RZ, RZ, 0, 4.76837158203125e-07 ;  /* 0x00000008ff037435 */ /* 0x001fe200000001ff */
[----:B------:R-:W-:Y:S02]  /*0cd0*/  IADD3 R2, R0, R21, RZ ;  /* 0x0000001500027210 */ /* 0x000fe40007ffe0ff */
[----:B------:R-:W-:-:S07]  /*0ce0*/  IADD3 R21, R21, 0x80, RZ ;  /* 0x0000008015157810 */ /* 0x000fce0007ffe0ff */
[----:B------:R-:W-:-:S05]  /*0cf0*/  IMAD.WIDE.U32 R2, R2, R3, c[0x0][0x178] ;  /* 0x00005e0002027625 */ /* 0x000fca00078e0003 */
[----:B------:R0:W-:Y:S02]  /*0d00*/  STG.E.64 [R2.64], R6 ;  /* 0x0000000602007986 */ /* 0x0001e4000c101b04 */
.L_x_4711:
[----:B------:R-:W-:Y:S05]  /*0d10*/  BSYNC B1 ;  /* 0x0000000000017941 */ /* 0x000fea0003800000 */
.L_x_4707:
[----:B------:R-:W-:-:S13]  /*0d20*/  ISETP.GE.AND P0, PT, R21, R20, PT ;  /* 0x000000141500720c */ /* 0x000fda0003f06270 */
[----:B0-----:R-:W-:Y:S02]  /*0d30*/  @!P0 IADD3 R2, R0, R21, RZ ;  /* 0x0000001500028210 */ /* 0x001fe40007ffe0ff */
[----:B------:R-:W-:Y:S02]  /*0d40*/  @!P0 MOV R3, 0x8 ;  /* 0x0000000800038802 */ /* 0x000fe40000000f00 */
[----:B------:R-:W-:-:S03]  /*0d50*/  @!P0 IADD3 R21, R21, 0x80, RZ ;  /* 0x0000008015158810 */ /* 0x000fc60007ffe0ff */
[----:B------:R-:W-:-:S05]  /*0d60*/  @!P0 IMAD.WIDE.U32 R2, R2, R3, c[0x0][0x178] ;  /* 0x00005e0002028625 */ /* 0x000fca00078e0003 */
[----:B------:R0:W-:Y:S02]  /*0d70*/  @!P0 STG.E.64 [R2.64], R8 ;  /* 0x0000000802008986 */ /* 0x0001e4000c101b04 */
.L_x_4712:
[----:B------:R-:W-:Y:S05]  /*0d80*/  BSYNC B0 ;  /* 0x0000000000007941 */ /* 0x000fea0003800000 */
.L_x_4706:
[----:B------:R-:W-:Y:S01]  /*0d90*/  WARPSYNC 0xffffffff ;  /* 0xffffffff00007948 */ /* 0x000fe20003800000 */
[----:B------:R-:W-:-:S13]  /*0da0*/  ISETP.GE.AND P0, PT, R21, R20, PT ;  /* 0x000000141500720c */ /* 0x000fda0003f06270 */
[----:B------:R-:W-:Y:S05]  /*0db0*/  @P0 EXIT ;  /* 0x000000000000094d */ /* 0x000fea0003800000 */
[----:B0-----:R-:W-:Y:S01]  /*0dc0*/  HFMA2.MMA R3, -RZ, RZ, 0, 4.76837158203125e-07 ;  /* 0x00000008ff037435 */ /* 0x001fe200000001ff */
[----:B------:R-:W-:-:S09]  /*0dd0*/  IADD3 R2, R0, R21, RZ ;  /* 0x0000001500027210 */ /* 0x000fd20007ffe0ff */
[----:B------:R-:W-:-:S05]  /*0de0*/  IMAD.WIDE.U32 R2, R2, R3, c[0x0][0x178] ;  /* 0x00005e0002027625 */ /* 0x000fca00078e0003 */
[----:B------:R-:W-:Y:S01]  /*0df0*/  STG.E.64 [R2.64], R10 ;  /* 0x0000000a02007986 */ /* 0x000fe2000c101b04 */
[----:B------:R-:W-:Y:S05]  /*0e00*/  EXIT ;  /* 0x000000000000794d */ /* 0x000fea0003800000 */
.L_x_4713:
        /* <DEDUP_REMOVED lines=15> */
.L_x_16532:


//--------------------- .text._ZN2at6native29vectorized_elementwise_kernelILi4ENS0_13AUnaryFunctorIN3c107complexIfEES5_S5_NS0_15binary_internal10MulFunctorIS5_EEEESt5arrayIPcLm2EEEEviT0_T1_ --------------------------
	.section	.text._ZN2at6native29vectorized_elementwise_kernelILi4ENS0_13AUnaryFunctorIN3c107complexIfEES5_S5_NS0_15binary_internal10MulFunctorIS5_EEEESt5arrayIPcLm2EEEEviT0_T1_,"ax",@progbits
	.sectioninfo	@"SHI_REGISTERS=30"
	.align	128
        .global         _ZN2at6native29vectorized_elementwise_kernelILi4ENS0_13AUnaryFunctorIN3c107complexIfEES5_S5_NS0_15binary_internal10MulFunctorIS5_EEEESt5arrayIPcLm2EEEEviT0_T1_
        .type           _ZN2at6native29vectorized_elementwise_kernelILi4ENS0_13AUnaryFunctorIN3c107complexIfEES5_S5_NS0_15binary_internal10MulFunctorIS5_EEEESt5arrayIPcLm2EEEEviT0_T1_,@function
        .size           _ZN2at6native29vectorized_elementwise_kernelILi4ENS0_13AUnaryFunctorIN3c107complexIfEES5_S5_NS0_15binary_internal10MulFunctorIS5_EEEESt5arrayIPcLm2EEEEviT0_T1_,(.L_x_16533 - _ZN2at6native29vectorized_elementwise_kernelILi4ENS0_13AUnaryFunctorIN3c107complexIfEES5_S5_NS0_15binary_internal10MulFunctorIS5_EEEESt5arrayIPcLm2EEEEviT0_T1_)
        .other          _ZN2at6native29vectorized_elementwise_kernelILi4ENS0_13AUnaryFunctorIN3c107complexIfEES5_S5_NS0_15binary_internal10MulFunctorIS5_EEEESt5arrayIPcLm2EEEEviT0_T1_,@"STO_CUDA_ENTRY STV_DEFAULT"
_ZN2at6native29vectorized_elementwise_kernelILi4ENS0_13AUnaryFunctorIN3c107complexIfEES5_S5_NS0_15binary_internal10MulFunctorIS5_EEEESt5arrayIPcLm2EEEEviT0_T1_:
.text._ZN2at6native29vectorized_elementwise_kernelILi4ENS0_13AUnaryFunctorIN3c107complexIfEES5_S5_NS0_15binary_internal10MulFunctorIS5_EEEESt5arrayIPcLm2EEEEviT0_T1_:
        /* <DEDUP_REMOVED lines=54> */
.L_x_4714:
        /* <DEDUP_REMOVED lines=133> */
.L_x_4717:
[----:B------:R-:W-:-:S13]  /*0bb0*/  ISETP.GE.AND P0, PT, R21, R20, PT ;  /* 0x000000141500720c */ /* 0x000fda0003f06270 */
[----:B------:R-:W-:Y:S05]  /*0bc0*/  @P0 BRA `(.L_x_4719) ;  /* 0x000000c000000947 */ /* 0x000fea0003800000 */
[----:B0-----:R-:W-:Y:S01]  /*0bd0*/  HFMA2.MMA R3, -RZ, RZ, 0, 4.76837158203125e-07 ;  /* 0x00000008ff037435 */ /* 0x001fe200000001ff */
[----:B------:R-:W-:Y:S02]  /*0be0*/  IADD3 R2, R0, R21, RZ ;  /* 0x0000001500027210 */ /* 0x000fe40007ffe0ff */
[----:B------:R-:W-:-:S07]  /*0bf0*/  IADD3 R21, R21, 0x80, RZ ;  /* 0x0000008015157810 */ /* 0x000fce0007ffe0ff */
[----:B------:R-:W-:-:S05]  /*0c00*/  IMAD.WIDE.U32 R2, R2, R3, c[0x0][0x178] ;  /* 0x00005e0002027625 */ /* 0x000fca00078e0003 */
[----:B------:R0:W-:Y:S02]  /*0c10*/  STG.E.64 [R2.64], R18 ;  /* 0x0000001202007986 */ /* 0x0001e4000c101b04 */
.L_x_4718:
[----:B------:R-:W-:-:S13]  /*0c20*/  ISETP.GE.AND P0, PT, R21, R20, PT ;  /* 0x000000141500720c */ /* 0x000fda0003f06270 */
[----:B------:R-:W-:Y:S05]  /*0c30*/  @P0 BRA `(.L_x_4720) ;  /* 0x000000d000000947 */ /* 0x000fea0003800000 */
[----:B0-----:R-:W-:Y:S02]  /*0c40*/  IADD3 R2, R0, R21, RZ ;  /* 0x0000001500027210 */ /* 0x001fe40007ffe0ff */
[----:B------:R-:W-:Y:S02]  /*0c50*/  MOV R3, 0x8 ;  /* 0x0000000800037802 */ /* 0x000fe40000000f00 */
[----:B------:R-:W-:-:S03]  /*0c60*/  IADD3 R21, R21, 0x80, RZ ;  /* 0x0000008015157810 */ /* 0x000fc60007ffe0ff */
[----:B------:R-:W-:-:S05]  /*0c70*/  IMAD.WIDE.U32 R2, R2, R3, c[0x0][0x178] ;  /* 0x00005e0002027625 */ /* 0x000fca00078e0003 */
[----:B------:R0:W-:Y:S02]  /*0c80*/  STG.E.64 [R2.64], R4 ;  /* 0x0000000402007986 */ /* 0x0001e4000c101b04 */
.L_x_4719:
        /* <DEDUP_REMOVED lines=8> */
.L_x_4720:
[----:B------:R-:W-:Y:S05]  /*0d10*/  BSYNC B1 ;  /* 0x0000000000017941 */ /* 0x000fea0003800000 */
.L_x_4716:
[----:B------:R-:W-:-:S13]  /*0d20*/  ISETP.GE.AND P0, PT, R21, R20, PT ;  /* 0x000000141500720c */ /* 0x000fda0003f06270 */
[----:B0-----:R-:W-:Y:S02]  /*0d30*/  @!P0 IADD3 R2, R0, R21, RZ ;  /* 0x0000001500028210 */ /* 0x001fe40007ffe0ff */
[----:B------:R-:W-:Y:S02]  /*0d40*/  @!P0 MOV R3, 0x8 ;  /* 0x0000000800038802 */ /* 0x000fe40000000f00 */
[----:B------:R-:W-:-:S03]  /*0d50*/  @!P0 IADD3 R21, R21, 0x80, RZ ;  /* 0x0000008015158810 */ /* 0x000fc60007ffe0ff */
[----:B------:R-:W-:-:S05]  /*0d60*/  @!P0 IMAD.WIDE.U32 R2, R2, R3, c[0x0][0x178] ;  /* 0x00005e0002028625 */ /* 0x000fca00078e0003 */
[----:B------:R0:W-:Y:S02]  /*0d70*/  @!P0 STG.E.64 [R2.64], R8 ;  /* 0x0000000802008986 */ /* 0x0001e4000c101b04 */
.L_x_4721:
[----:B------:R-:W-:Y:S05]  /*0d80*/  BSYNC B0 ;  /* 0x0000000000007941 */ /* 0x000fea0003800000 */
.L_x_4715:
        /* <DEDUP_REMOVED lines=8> */
.L_x_4722:
        /* <DEDUP_REMOVED lines=15> */
.L_x_16533:


//--------------------- .text._ZN2at6native29vectorized_elementwise_kernelILi8ENS0_13AUnaryFunctorIN3c107complexIfEES5_S5_NS0_15binary_internal10MulFunctorIS5_EEEESt5arrayIPcLm2EEEEviT0_T1_ --------------------------
	.section	.text._ZN2at6native29vectorized_elementwise_kernelILi8ENS0_13AUnaryFunctorIN3c107complexIfEES5_S5_NS0_15binary_internal10MulFunctorIS5_EEEESt5arrayIPcLm2EEEEviT0_T1_,"ax",@progbits
	.sectioninfo	@"SHI_REGISTERS=4"
	.align	128
        .global         _ZN2at6native29vectorized_elementwise_kernelILi8ENS0_13AUnaryFunctorIN3c107complexIfEES5_S5_NS0_15binary_internal10MulFunctorIS5_EEEESt5arrayIPcLm2EEEEviT0_T1_
        .type           _ZN2at6native29vectorized_elementwise_kernelILi8ENS0_13AUnaryFunctorIN3c107complexIfEES5_S5_NS0_15binary_internal10MulFunctorIS5_EEEESt5arrayIPcLm2EEEEviT0_T1_,@function
        .size           _ZN2at6native29vectorized_elementwise_kernelILi8ENS0_13AUnaryFunctorIN3c107complexIfEES5_S5_NS0_15binary_internal10MulFunctorIS5_EEEESt5arrayIPcLm2EEEEviT0_T1_,(.L_x_16534 - _ZN2at6native29vectorized_elementwise_kernelILi8ENS0_13AUnaryFunctorIN3c107complexIfEES5_S5_NS0_15binary_internal10MulFunctorIS5_EEEESt5arrayIPcLm2EEEEviT0_T1_)
        .other          _ZN2at6native29vectorized_elementwise_kernelILi8ENS0_13AUnaryFunctorIN3c107complexIfEES5_S5_NS0_15binary_internal10MulFunctorIS5_EEEESt5arrayIPcLm2EEEEviT0_T1_,@"STO_CUDA_ENTRY STV_DEFAULT"
_ZN2at6native29vectorized_elementwise_kernelILi8ENS0_13AUnaryFunctorIN3c107complexIfEES5_S5_NS0_15binary_internal10MulFunctorIS5_EEEESt5arrayIPcLm2EEEEviT0_T1_:
.text._ZN2at6native29vectorized_elementwise_kernelILi8ENS0_13AUnaryFunctorIN3c107complexIfEES5_S5_NS0_15binary_internal10MulFunctorIS5_EEEESt5arrayIPcLm2EEEEviT0_T1_:
[----:B------:R-:W-:Y:S02]  /*0000*/  MOV R1, c[0x0][0x28] ;  /* 0x00000a0000017a02 */ /* 0x000fe40000000f00 */
[----:B------:R-:W-:Y:S05]  /*0010*/  EXIT ;  /* 0x000000000000794d */ /* 0x000fea0003800000 */
.L_x_4723:
        /* <DEDUP_REMOVED lines=14> */
.L_x_16534:


//--------------------- .text._ZN2at6native18elementwise_kernelILi128ELi4EZNS0_15gpu_kernel_implINS0_13BinaryFunctorIN3c107complexIfEES6_S6_NS0_15binary_internal10MulFunctorIS6_EEEEEEvRNS_18TensorIteratorBaseERKT_EUliE_EEviT1_ --------------------------
	.section	.text._ZN2at6native18elementwise_kernelILi128ELi4EZNS0_15gpu_kernel_implINS0_13BinaryFunctorIN3c107complexIfEES6_S6_NS0_15binary_internal10MulFunctorIS6_EEEEEEvRNS_18TensorIteratorBaseERKT_EUliE_EEviT1_,"ax",@progbits
	.sectioninfo	@"SHI_REGISTERS=27"
	.align	128
        .global         _ZN2at6native18elementwise_kernelILi128ELi4EZNS0_15gpu_kernel_implINS0_13BinaryFunctorIN3c107complexIfEES6_S6_NS0_15binary_internal10MulFunctorIS6_EEEEEEvRNS_18TensorIteratorBaseERKT_EUliE_EEviT1_
        .type           _ZN2at6native18elementwise_kernelILi128ELi4EZNS0_15gpu_kernel_implINS0_13BinaryFunctorIN3c107complexIfEES6_S6_NS0_15binary_internal10MulFunctorIS6_EEEEEEvRNS_18TensorIteratorBaseERKT_EUliE_EEviT1_,@function
        .size           _ZN2at6native18elementwise_kernelILi128ELi4EZNS0_15gpu_kernel_implINS0_13BinaryFunctorIN3c107complexIfEES6_S6_NS0_15binary_internal10MulFunctorIS6_EEEEEEvRNS_18TensorIteratorBaseERKT_EUliE_EEviT1_,(.L_x_16535 - _ZN2at6native18elementwise_kernelILi128ELi4EZNS0_15gpu_kernel_implINS0_13BinaryFunctorIN3c107complexIfEES6_S6_NS0_15binary_internal10MulFunctorIS6_EEEEEEvRNS_18TensorIteratorBaseERKT_EUliE_EEviT1_)
        .other          _ZN2at6native18elementwise_kernelILi128ELi4EZNS0_15gpu_kernel_implINS0_13BinaryFunctorIN3c107complexIfEES6_S6_NS0_15binary_internal10MulFunctorIS6_EEEEEEvRNS_18TensorIteratorBaseERKT_EUliE_EEviT1_,@"STO_CUDA_ENTRY STV_DEFAULT"
_ZN2at6native18elementwise_kernelILi128ELi4EZNS0_15gpu_kernel_implINS0_13BinaryFunctorIN3c107complexIfEES6_S6_NS0_15binary_internal10MulFunctorIS6_EEEEEEvRNS_18TensorIteratorBaseERKT_EUliE_EEviT1_:
.text._ZN2at6native18elementwise_kernelILi128ELi4EZNS0_15gpu_kernel_implINS0_13BinaryFunctorIN3c107complexIfEES6_S6_NS0_15binary_internal10MulFunctorIS6_EEEEEEvRNS_18TensorIteratorBaseERKT_EUliE_EEviT1_:
        /* <DEDUP_REMOVED lines=263> */
.L_x_4726:
        /* <DEDUP_REMOVED lines=21> */
.L_x_4731:
[----:B------:R-:W2:Y:S01]  /*11c0*/  LDG.E.U8 R2, [R2.64] ;  /* 0x0000002402027981 */ /* 0x000ea2000c1e1100 */
[----:B------:R-:W-:Y:S01]  /*11d0*/  IMAD.MOV.U32 R23, RZ, RZ, RZ ;  /* 0x000000ffff177224 */ /* 0x000fe200078e00ff */
[----:B--2---:R0:W1:Y:S01]  /*11e0*/  I2F.U16 R22, R2 ;  /* 0x0000000200167306 */ /* 0x0040620000101000 */
[----:B------:R-:W-:Y:S05]  /*11f0*/  BRA `(.L_x_4733) ;  /* 0x00000de000007947 */ /* 0x000fea0003800000 */
.L_x_4730:
        /* <DEDUP_REMOVED lines=10> */
.L_x_4735:
[----:B------:R-:W2:Y:S01]  /*12a0*/  LDG.E R2, [R2.64] ;  /* 0x0000002402027981 */ /* 0x000ea2000c1e1900 */
[----:B------:R-:W-:Y:S01]  /*12b0*/  IMAD.MOV.U32 R23, RZ, RZ, RZ ;  /* 0x000000ffff177224 */ /* 0x000fe200078e00ff */
[----:B--2---:R0:W1:Y:S01]  /*12c0*/  I2F R22, R2 ;  /* 0x0000000200167306 */ /* 0x0040620000201400 */
[----:B------:R-:W-:Y:S05]  /*12d0*/  BRA `(.L_x_4733) ;  /* 0x00000d0000007947 */ /* 0x000fea0003800000 */
.L_x_4734:
[----:B------:R-:W2:Y:S01]  /*12e0*/  LDG.E.U16 R2, [R2.64] ;  /* 0x0000002402027981 */ /* 0x000ea2000c1e1500 */
[----:B------:R-:W-:Y:S01]  /*12f0*/  IMAD.MOV.U32 R23, RZ, RZ, RZ ;  /* 0x000000ffff177224 */ /* 0x000fe200078e00ff */
[----:B--2---:R0:W1:Y:S01]  /*1300*/  I2F.S16 R22, R2 ;  /* 0x0000000200167306 */ /* 0x0040620000101400 */
[----:B------:R-:W-:Y:S05]  /*1310*/  BRA `(.L_x_4733) ;  /* 0x00000cc000007947 */ /* 0x000fea0003800000 */
.L_x_4729:
        /* <DEDUP_REMOVED lines=9> */
.L_x_4737:
[----:B------:R-:W2:Y:S01]  /*13b0*/  LDG.E.U16 R2, [R2.64] ;  /* 0x0000002402027981 */ /* 0x000ea2000c1e1500 */
[----:B------:R-:W-:Y:S01]  /*13c0*/  IMAD.MOV.U32 R23, RZ, RZ, RZ ;  /* 0x000000ffff177224 */ /* 0x000fe200078e00ff */
[----:B--2---:R-:W-:Y:S01]  /*13d0*/  HADD2.F32 R22, -RZ, R2.H0_H0 ;  /* 0x20000002ff167230 */ /* 0x004fe20000004100 */
[----:B------:R-:W-:Y:S05]  /*13e0*/  BRA `(.L_x_4733) ;  /* 0x00000bf000007947 */ /* 0x000fea0003800000 */
.L_x_4736:
        /* <DEDUP_REMOVED lines=8> */
.L_x_4739:
[----:B------:R-:W2:Y:S02]  /*1470*/  LDG.E R2, [R2.64] ;  /* 0x0000002402027981 */ /* 0x000ea4000c1e1900 */
[--C-:B--2---:R-:W-:Y:S02]  /*1480*/  HADD2.F32 R23, -RZ, R2.reuse.H1_H1 ;  /* 0x30000002ff177230 */ /* 0x104fe40000004100 */
[----:B------:R-:W-:Y:S01]  /*1490*/  HADD2.F32 R22, -RZ, R2.H0_H0 ;  /* 0x20000002ff167230 */ /* 0x000fe20000004100 */
[----:B------:R-:W-:Y:S05]  /*14a0*/  BRA `(.L_x_4733) ;  /* 0x00000b3000007947 */ /* 0x000fea0003800000 */
.L_x_4738:
[----:B------:R-:W2:Y:S01]  /*14b0*/  LDG.E.64 R2, [R2.64] ;  /* 0x0000002402027981 */ /* 0x000ea2000c1e1b00 */
[----:B------:R-:W-:Y:S01]  /*14c0*/  IMAD.MOV.U32 R23, RZ, RZ, RZ ;  /* 0x000000ffff177224 */ /* 0x000fe200078e00ff */
[----:B--2---:R-:W0:Y:S01]  /*14d0*/  F2F.F32.F64 R22, R2 ;  /* 0x0000000200167310 */ /* 0x004e220000301000 */
[----:B------:R-:W0:-:S14]  /*14e0*/  DSETP.GEU.AND P0, PT, |R2|, c[0x2][0x0], PT ;  /* 0x008000000200762a */ /* 0x000e1c0003f0e200 */
[----:B0-----:R-:W-:Y:S01]  /*14f0*/  @!P0 FMUL R22, R22, 1.175494350822287508e-38 ;  /* 0x0080000016168820 */ /* 0x001fe20000400000 */
[----:B------:R-:W-:Y:S05]  /*1500*/  BRA `(.L_x_4733) ;  /* 0x00000ad000007947 */ /* 0x000fea0003800000 */
.L_x_4728:
        /* <DEDUP_REMOVED lines=13> */
.L_x_4742:
        /* <DEDUP_REMOVED lines=8> */
.L_x_4741:
        /* <DEDUP_REMOVED lines=27> */
.L_x_4744:
        /* <DEDUP_REMOVED lines=14> */
.L_x_4743:
[----:B------:R-:W2:Y:S01]  /*18f0*/  LDG.E.U16 R2, [R2.64] ;  /* 0x0000002402027981 */ /* 0x000ea2000c1e1500 */
[----:B------:R-:W-:Y:S01]  /*1900*/  IMAD.MOV.U32 R23, RZ, RZ, RZ ;  /* 0x000000ffff177224 */ /* 0x000fe200078e00ff */
[----:B--2---:R-:W-:Y:S01]  /*1910*/  PRMT R22, RZ, 0x5410, R2 ;  /* 0x00005410ff167816 */ /* 0x004fe20000000002 */
[----:B------:R-:W-:Y:S05]  /*1920*/  BRA `(.L_x_4733) ;  /* 0x000006b000007947 */ /* 0x000fea0003800000 */
.L_x_4740:
        /* <DEDUP_REMOVED lines=12> */
.L_x_4747:
        /* <DEDUP_REMOVED lines=20> */
.L_x_4749:
[----:B------:R-:W-:Y:S05]  /*1b30*/  BSYNC B0 ;  /* 0x0000000000007941 */ /* 0x000fea0003800000 */
.L_x_4748:
[----:B------:R-:W-:Y:S01]  /*1b40*/  IMAD.SHL.U32 R2, R2, 0x100000, RZ ;  /* 0x0010000002027824 */ /* 0x000fe200078e00ff */
[----:B------:R-:W-:-:S04]  /*1b50*/  LEA R3, R0, 0x3b800000, 0x17 ;  /* 0x3b80000000037811 */ /* 0x000fc800078eb8ff */
[----:B------:R-:W-:Y:S01]  /*1b60*/  LOP3.LUT R22, R3, R2, R22, 0xfe, !PT ;  /* 0x0000000203167212 */ /* 0x000fe200078efe16 */
[----:B------:R-:W-:Y:S05]  /*1b70*/  BRA `(.L_x_4733) ;  /* 0x0000046000007947 */ /* 0x000fea0003800000 */
.L_x_4746:
        /* <DEDUP_REMOVED lines=20> */
.L_x_4751:
[----:B------:R-:W-:Y:S05]  /*1cc0*/  BSYNC B0 ;  /* 0x0000000000007941 */ /* 0x000fea0003800000 */
.L_x_4750:
[----:B------:R-:W-:Y:S01]  /*1cd0*/  IMAD.SHL.U32 R2, R2, 0x200000, RZ ;  /* 0x0020000002027824 */ /* 0x000fe200078e00ff */
[----:B------:R-:W-:-:S04]  /*1ce0*/  LEA R3, R0, 0x37800000, 0x17 ;  /* 0x3780000000037811 */ /* 0x000fc800078eb8ff */
[----:B------:R-:W-:Y:S01]  /*1cf0*/  LOP3.LUT R22, R3, R2, R22, 0xfe, !PT ;  /* 0x0000000203167212 */ /* 0x000fe200078efe16 */
[----:B------:R-:W-:Y:S05]  /*1d00*/  BRA `(.L_x_4733) ;  /* 0x000002d000007947 */ /* 0x000fea0003800000 */
.L_x_4745:
        /* <DEDUP_REMOVED lines=14> */
.L_x_4755:
[----:B------:R-:W-:Y:S05]  /*1df0*/  BSYNC B0 ;  /* 0x0000000000007941 */ /* 0x000fea0003800000 */
.L_x_4754:
[----:B------:R-:W-:Y:S01]  /*1e00*/  IMAD.MOV.U32 R23, RZ, RZ, RZ ;  /* 0x000000ffff177224 */ /* 0x000fe200078e00ff */
[----:B------:R-:W-:Y:S05]  /*1e10*/  BRA `(.L_x_4733) ;  /* 0x000001c000007947 */ /* 0x000fea0003800000 */
.L_x_4732:
        /* <DEDUP_REMOVED lines=21> */
.L_x_4753:
[----:B------:R-:W2:Y:S01]  /*1f70*/  LDG.E.64 R2, [R2.64] ;  /* 0x0000002402027981 */ /* 0x000ea2000c1e1b00 */
[----:B------:R-:W-:Y:S01]  /*1f80*/  IMAD.MOV.U32 R23, RZ, RZ, RZ ;  /* 0x000000ffff177224 */ /* 0x000fe200078e00ff */
[----:B--2---:R0:W1:Y:S01]  /*1f90*/  I2F.U64 R22, R2 ;  /* 0x0000000200167312 */ /* 0x0040620000301000 */
[----:B------:R-:W-:Y:S05]  /*1fa0*/  BRA `(.L_x_4733) ;  /* 0x0000003000007947 */ /* 0x000fea0003800000 */
.L_x_4752:
[----:B------:R-:W2:Y:S01]  /*1fb0*/  LDG.E R2, [R2.64] ;  /* 0x0000002402027981 */ /* 0x000ea2000c1e1900 */
[----:B------:R-:W-:Y:S01]  /*1fc0*/  IMAD.MOV.U32 R23, RZ, RZ, RZ ;  /* 0x000000ffff177224 */ /* 0x000fe200078e00ff */
[----:B--2---:R0:W1:Y:S06]  /*1fd0*/  I2F.U32 R22, R2 ;  /* 0x0000000200167306 */ /* 0x00406c0000201000 */
.L_x_4733:
[----:B------:R-:W-:Y:S05]  /*1fe0*/  BSYNC B6 ;  /* 0x0000000000067941 */ /* 0x000fea0003800000 */
.L_x_4727:
[----:B0-----:R-:W0:Y:S01]  /*1ff0*/  LDC.U8 R2, c[0x0][0x3e3] ;  /* 0x0000f8c0ff027b82 */ /* 0x001e220000000000 */
[----:B------:R-:W-:Y:S01]  /*2000*/  IADD3 R4, P1, R24, c[0x0][0x3d8], RZ ;  /* 0x0000f60018047a10 */ /* 0x000fe20007f3e0ff */
[----:B------:R-:W-:Y:S04]  /*2010*/  BSSY B6, `(.L_x_4756) ;  /* 0x00000f3000067945 */ /* 0x000fe80003800000 */
        /* <DEDUP_REMOVED lines=16> */
.L_x_4760:
[----:B------:R-:W2:Y:S01]  /*2120*/  LDG.E.U8 R2, [R4.64] ;  /* 0x0000002404027981 */ /* 0x000ea2000c1e1100 */
[----:B------:R-:W-:Y:S01]  /*2130*/  IMAD.MOV.U32 R3, RZ, RZ, RZ ;  /* 0x000000ffff037224 */ /* 0x000fe200078e00ff */
[----:B--2---:R-:W0:Y:S01]  /*2140*/  I2F.U16 R2, R2 ;  /* 0x0000000200027306 */ /* 0x004e220000101000 */
[----:B------:R-:W-:Y:S05]  /*2150*/  BRA `(.L_x_4762) ;  /* 0x00000de000007947 */ /* 0x000fea0003800000 */
.L_x_4759:
        /* <DEDUP_REMOVED lines=10> */
.L_x_4764:
[----:B------:R-:W2:Y:S01]  /*2200*/  LDG.E R2, [R4.64] ;  /* 0x0000002404027981 */ /* 0x000ea2000c1e1900 */
[----:B------:R-:W-:Y:S01]  /*2210*/  IMAD.MOV.U32 R3, RZ, RZ, RZ ;  /* 0x000000ffff037224 */ /* 0x000fe200078e00ff */
[----:B--2---:R-:W0:Y:S01]  /*2220*/  I2F R2, R2 ;  /* 0x0000000200027306 */ /* 0x004e220000201400 */
[----:B------:R-:W-:Y:S05]  /*2230*/  BRA `(.L_x_4762) ;  /* 0x00000d0000007947 */ /* 0x000fea0003800000 */
.L_x_4763:
[----:B------:R-:W2:Y:S01]  /*2240*/  LDG.E.U16 R2, [R4.64] ;  /* 0x0000002404027981 */ /* 0x000ea2000c1e1500 */
[----:B------:R-:W-:Y:S01]  /*2250*/  IMAD.MOV.U32 R3, RZ, RZ, RZ ;  /* 0x000000ffff037224 */ /* 0x000fe200078e00ff */
[----:B--2---:R-:W0:Y:S01]  /*2260*/  I2F.S16 R2, R2 ;  /* 0x0000000200027306 */ /* 0x004e220000101400 */
[----:B------:R-:W-:Y:S05]  /*2270*/  BRA `(.L_x_4762) ;  /* 0x00000cc000007947 */ /* 0x000fea0003800000 */
.L_x_4758:
        /* <DEDUP_REMOVED lines=9> */
.L_x_4766:
[----:B------:R-:W2:Y:S01]  /*2310*/  LDG.E.U16 R2, [R4.64] ;  /* 0x0000002404027981 */ /* 0x000ea2000c1e1500 */
[----:B------:R-:W-:Y:S01]  /*2320*/  IMAD.MOV.U32 R3, RZ, RZ, RZ ;  /* 0x000000ffff037224 */ /* 0x000fe200078e00ff */
[----:B--2---:R-:W-:Y:S01]  /*2330*/  HADD2.F32 R2, -RZ, R2.H0_H0 ;  /* 0x20000002ff027230 */ /* 0x004fe20000004100 */
[----:B------:R-:W-:Y:S05]  /*2340*/  BRA `(.L_x_4762) ;  /* 0x00000bf000007947 */ /* 0x000fea0003800000 */
.L_x_4765:
        /* <DEDUP_REMOVED lines=8> */
.L_x_4768:
[----:B------:R-:W2:Y:S02]  /*23d0*/  LDG.E R2, [R4.64] ;  /* 0x0000002404027981 */ /* 0x000ea4000c1e1900 */
[--C-:B--2---:R-:W-:Y:S02]  /*23e0*/  HADD2.F32 R3, -RZ, R2.reuse.H1_H1 ;  /* 0x30000002ff037230 */ /* 0x104fe40000004100 */
[----:B------:R-:W-:Y:S01]  /*23f0*/  HADD2.F32 R2, -RZ, R2.H0_H0 ;  /* 0x20000002ff027230 */ /* 0x000fe20000004100 */
[----:B------:R-:W-:Y:S05]  /*2400*/  BRA `(.L_x_4762) ;  /* 0x00000b3000007947 */ /* 0x000fea0003800000 */
.L_x_4767:
[----:B------:R-:W2:Y:S01]  /*2410*/  LDG.E.64 R4, [R4.64] ;  /* 0x0000002404047981 */ /* 0x000ea2000c1e1b00 */
[----:B------:R-:W-:Y:S01]  /*2420*/  IMAD.MOV.U32 R3, RZ, RZ, RZ ;  /* 0x000000ffff037224 */ /* 0x000fe200078e00ff */
[----:B--2---:R-:W0:Y:S01]  /*2430*/  F2F.F32.F64 R2, R4 ;  /* 0x0000000400027310 */ /* 0x004e220000301000 */
[----:B------:R-:W0:-:S14]  /*2440*/  DSETP.GEU.AND P0, PT, |R4|, c[0x2][0x0], PT ;  /* 0x008000000400762a */ /* 0x000e1c0003f0e200 */
[----:B0-----:R-:W-:Y:S01]  /*2450*/  @!P0 FMUL R2, R2, 1.175494350822287508e-38 ;  /* 0x0080000002028820 */ /* 0x001fe20000400000 */
[----:B------:R-:W-:Y:S05]  /*2460*/  BRA `(.L_x_4762) ;  /* 0x00000ad000007947 */ /* 0x000fea0003800000 */
.L_x_4757:
        /* <DEDUP_REMOVED lines=13> */
.L_x_4771:
        /* <DEDUP_REMOVED lines=8> */
.L_x_4770:
        /* <DEDUP_REMOVED lines=27> */
.L_x_4773:
        /* <DEDUP_REMOVED lines=14> */
.L_x_4772:
[----:B------:R-:W2:Y:S01]  /*2850*/  LDG.E.U16 R2, [R4.64] ;  /* 0x0000002404027981 */ /* 0x000ea2000c1e1500 */
[----:B------:R-:W-:Y:S01]  /*2860*/  IMAD.MOV.U32 R3, RZ, RZ, RZ ;  /* 0x000000ffff037224 */ /* 0x000fe200078e00ff */
[----:B--2---:R-:W-:Y:S01]  /*2870*/  PRMT R2, RZ, 0x5410, R2 ;  /* 0x00005410ff027816 */ /* 0x004fe20000000002 */
[----:B------:R-:W-:Y:S05]  /*2880*/  BRA `(.L_x_4762) ;  /* 0x000006b000007947 */ /* 0x000fea0003800000 */
.L_x_4769:
        /* <DEDUP_REMOVED lines=12> */
.L_x_4776:
        /* <DEDUP_REMOVED lines=20> */
.L_x_4778:
[----:B------:R-:W-:Y:S05]  /*2a90*/  BSYNC B0 ;  /* 0x0000000000007941 */ /* 0x000fea0003800000 */
.L_x_4777:
[----:B------:R-:W-:Y:S01]  /*2aa0*/  IMAD.SHL.U32 R2, R2, 0x100000, RZ ;  /* 0x0010000002027824 */ /* 0x000fe200078e00ff */
[----:B------:R-:W-:-:S04]  /*2ab0*/  LEA R5, R0, 0x3b800000, 0x17 ;  /* 0x3b80000000057811 */ /* 0x000fc800078eb8ff */
[----:B------:R-:W-:Y:S01]  /*2ac0*/  LOP3.LUT R2, R5, R2, R6, 0xfe, !PT ;  /* 0x0000000205027212 */ /* 0x000fe200078efe06 */
[----:B------:R-:W-:Y:S05]  /*2ad0*/  BRA `(.L_x_4762) ;  /* 0x0000046000007947 */ /* 0x000fea0003800000 */
.L_x_4775:
        /* <DEDUP_REMOVED lines=20> */
.L_x_4780:
[----:B------:R-:W-:Y:S05]  /*2c20*/  BSYNC B0 ;  /* 0x0000000000007941 */ /* 0x000fea0003800000 */
.L_x_4779:
[----:B------:R-:W-:Y:S01]  /*2c30*/  IMAD.SHL.U32 R2, R2, 0x200000, RZ ;  /* 0x0020000002027824 */ /* 0x000fe200078e00ff */
[----:B------:R-:W-:-:S04]  /*2c40*/  LEA R5, R0, 0x37800000, 0x17 ;  /* 0x3780000000057811 */ /* 0x000fc800078eb8ff */
[----:B------:R-:W-:Y:S01]  /*2c50*/  LOP3.LUT R2, R5, R2, R6, 0xfe, !PT ;  /* 0x0000000205027212 */ /* 0x000fe200078efe06 */
[----:B------:R-:W-:Y:S05]  /*2c60*/  BRA `(.L_x_4762) ;  /* 0x000002d000007947 */ /* 0x000fea0003800000 */
.L_x_4774:
        /* <DEDUP_REMOVED lines=14> */
.L_x_4784:
[----:B------:R-:W-:Y:S05]  /*2d50*/  BSYNC B0 ;  /* 0x0000000000007941 */ /* 0x000fea0003800000 */
.L_x_4783:
[----:B------:R-:W-:Y:S01]  /*2d60*/  IMAD.MOV.U32 R3, RZ, RZ, RZ ;  /* 0x000000ffff037224 */ /* 0x000fe200078e00ff */
[----:B------:R-:W-:Y:S05]  /*2d70*/  BRA `(.L_x_4762) ;  /* 0x000001c000007947 */ /* 0x000fea0003800000 */
.L_x_4761:
        /* <DEDUP_REMOVED lines=21> */
.L_x_4782:
[----:B------:R-:W2:Y:S01]  /*2ed0*/  LDG.E.64 R4, [R4.64] ;  /* 0x0000002404047981 */ /* 0x000ea2000c1e1b00 */
[----:B------:R-:W-:Y:S01]  /*2ee0*/  IMAD.MOV.U32 R3, RZ, RZ, RZ ;  /* 0x000000ffff037224 */ /* 0x000fe200078e00ff */
[----:B--2---:R0:W2:Y:S01]  /*2ef0*/  I2F.U64 R2, R4 ;  /* 0x0000000400027312 */ /* 0x0040a20000301000 */
[----:B------:R-:W-:Y:S05]  /*2f00*/  BRA `(.L_x_4762) ;  /* 0x0000003000007947 */ /* 0x000fea0003800000 */
.L_x_4781:
[----:B------:R-:W2:Y:S01]  /*2f10*/  LDG.E R2, [R4.64] ;  /* 0x0000002404027981 */ /* 0x000ea2000c1e1900 */
[----:B------:R-:W-:Y:S01]  /*2f20*/  IMAD.MOV.U32 R3, RZ, RZ, RZ ;  /* 0x000000ffff037224 */ /* 0x000fe200078e00ff */
[----:B--2---:R-:W0:Y:S06]  /*2f30*/  I2F.U32 R2, R2 ;  /* 0x0000000200027306 */ /* 0x004e2c0000201000 */
.L_x_4762:
[----:B------:R-:W-:Y:S05]  /*2f40*/  BSYNC B6 ;  /* 0x0000000000067941 */ /* 0x000fea0003800000 */
.L_x_4756:
[----:B0-----:R-:W0:Y:S01]  /*2f50*/  LDC.U8 R4, c[0x0][0x3e1] ;  /* 0x0000f840ff047b82 */ /* 0x001e220000000000 */
[-C--:B-----5:R-:W-:Y:S02]  /*2f60*/  FMUL.FTZ R5, R3, R23.reuse ;  /* 0x0000001703057220 */ /* 0x0a0fe40000410000 */
[C---:B--2---:R-:W-:Y:S02]  /*2f70*/  FMUL.FTZ R23, R2.reuse, R23 ;  /* 0x0000001702177220 */ /* 0x044fe40000410000 */
[----:B-1----:R-:W-:-:S02]  /*2f80*/  FFMA.FTZ R2, R2, R22, -R5 ;  /* 0x0000001602027223 */ /* 0x002fc40000010805 */
[----:B------:R-:W-:Y:S01]  /*2f90*/  FFMA.FTZ R3, R3, R22, R23 ;  /* 0x0000001603037223 */ /* 0x000fe20000010017 */
        /* <DEDUP_REMOVED lines=14> */
.L_x_4788:
[----:B------:R-:W0:Y:S02]  /*3080*/  F2I.S64.TRUNC R2, R2 ;  /* 0x0000000200027311 */ /* 0x000e24000020d900 */
[----:B0-----:R-:W-:-:S05]  /*3090*/  IMAD.MOV.U32 R5, RZ, RZ, R2 ;  /* 0x000000ffff057224 */ /* 0x001fca00078e0002 */
[----:B------:R0:W-:Y:S01]  /*30a0*/  STG.E.U8 [R16.64], R5 ;  /* 0x0000000510007986 */ /* 0x0001e2000c101124 */
[----:B------:R-:W-:Y:S05]  /*30b0*/  BRA `(.L_x_4790) ;  /* 0x00000d4000007947 */ /* 0x000fea0003800000 */
.L_x_4787:
        /* <DEDUP_REMOVED lines=9> */
.L_x_4792:
[----:B------:R-:W0:Y:S02]  /*3150*/  F2I.FTZ.TRUNC.NTZ R3, R2 ;  /* 0x0000000200037305 */ /* 0x000e24000021f100 */
[----:B0-----:R0:W-:Y:S01]  /*3160*/  STG.E [R16.64], R3 ;  /* 0x0000000310007986 */ /* 0x0011e2000c101924 */
[----:B------:R-:W-:Y:S05]  /*3170*/  BRA `(.L_x_4790) ;  /* 0x00000c8000007947 */ /* 0x000fea0003800000 */
.L_x_4791:
[----:B------:R-:W0:Y:S02]  /*3180*/  F2I.FTZ.TRUNC.NTZ R3, R2 ;  /* 0x0000000200037305 */ /* 0x000e24000021f100 */
[----:B0-----:R0:W-:Y:S01]  /*3190*/  STG.E.U16 [R16.64], R3 ;  /* 0x0000000310007986 */ /* 0x0011e2000c101524 */
[----:B------:R-:W-:Y:S05]  /*31a0*/  BRA `(.L_x_4790) ;  /* 0x00000c5000007947 */ /* 0x000fea0003800000 */
.L_x_4786:
        /* <DEDUP_REMOVED lines=8> */
.L_x_4794:
[----:B------:R-:W-:-:S05]  /*3230*/  F2FP.PACK_AB R2, RZ, R2 ;  /* 0x00000002ff02723e */ /* 0x000fca00000000ff */
[----:B------:R0:W-:Y:S01]  /*3240*/  STG.E.U16 [R16.64], R2 ;  /* 0x0000000210007986 */ /* 0x0001e2000c101524 */
[----:B------:R-:W-:Y:S05]  /*3250*/  BRA `(.L_x_4790) ;  /* 0x00000ba000007947 */ /* 0x000fea0003800000 */
.L_x_4793:
        /* <DEDUP_REMOVED lines=8> */
.L_x_4796:
[----:B------:R-:W-:-:S05]  /*32e0*/  F2FP.PACK_AB R3, R3, R2 ;  /* 0x000000020303723e */ /* 0x000fca00000000ff */
[----:B------:R0:W-:Y:S01]  /*32f0*/  STG.E [R16.64], R3 ;  /* 0x0000000310007986 */ /* 0x0001e2000c101924 */
[----:B------:R-:W-:Y:S05]  /*3300*/  BRA `(.L_x_4790) ;  /* 0x00000af000007947 */ /* 0x000fea0003800000 */
.L_x_4795:
[----:B------:R-:W-:-:S06]  /*3310*/  FMUL.FTZ R2, R2, 1 ;  /* 0x3f80000002027820 */ /* 0x000fcc0000410000 */
[----:B------:R-:W0:Y:S02]  /*3320*/  F2F.F64.F32 R2, R2 ;  /* 0x0000000200027310 */ /* 0x000e240000201800 */
[----:B0-----:R0:W-:Y:S01]  /*3330*/  STG.E.64 [R16.64], R2 ;  /* 0x0000000210007986 */ /* 0x0011e2000c101b24 */
[----:B------:R-:W-:Y:S05]  /*3340*/  BRA `(.L_x_4790) ;  /* 0x00000ab000007947 */ /* 0x000fea0003800000 */
.L_x_4785:
        /* <DEDUP_REMOVED lines=14> */
.L_x_4799:
[----:B------:R-:W-:Y:S02]  /*3430*/  FMUL.FTZ R6, R3, 1 ;  /* 0x3f80000003067820 */ /* 0x000fe40000410000 */
[----:B------:R-:W-:-:S04]  /*3440*/  FMUL.FTZ R4, R2, 1 ;  /* 0x3f80000002047820 */ /* 0x000fc80000410000 */
[----:B------:R-:W-:Y:S08]  /*3450*/  F2F.F64.F32 R6, R6 ;  /* 0x0000000600067310 */ /* 0x000ff00000201800 */
[----:B------:R-:W0:Y:S02]  /*3460*/  F2F.F64.F32 R4, R4 ;  /* 0x0000000400047310 */ /* 0x000e240000201800 */
[----:B0-----:R0:W-:Y:S01]  /*3470*/  STG.E.128 [R16.64], R4 ;  /* 0x0000000410007986 */ /* 0x0011e2000c101d24 */
[----:B------:R-:W-:Y:S05]  /*3480*/  BRA `(.L_x_4790) ;  /* 0x0000097000007947 */ /* 0x000fea0003800000 */
.L_x_4798:
        /* <DEDUP_REMOVED lines=20> */
.L_x_4803:
[----:B------:R-:W-:Y:S05]  /*35d0*/  BSYNC B0 ;  /* 0x0000000000007941 */ /* 0x000fea0003800000 */
.L_x_4802:
[----:B------:R-:W-:-:S05]  /*35e0*/  LOP3.LUT R5, R0, R5, RZ, 0xfc, !PT ;  /* 0x0000000500057212 */ /* 0x000fca00078efcff */
[----:B------:R0:W-:Y:S01]  /*35f0*/  STG.E.U8 [R16.64], R5 ;  /* 0x0000000510007986 */ /* 0x0001e2000c101124 */
[----:B------:R-:W-:Y:S05]  /*3600*/  BRA `(.L_x_4790) ;  /* 0x000007f000007947 */ /* 0x000fea0003800000 */
.L_x_4801:
        /* <DEDUP_REMOVED lines=12> */
.L_x_4805:
[----:B------:R-:W-:Y:S01]  /*36d0*/  IMAD.MOV.U32 R0, RZ, RZ, 0x7f ;  /* 0x0000007fff007424 */ /* 0x000fe200078e00ff */
[----:B------:R-:W-:-:S04]  /*36e0*/  ISETP.GT.U32.AND P0, PT, R4, 0x7f800000, PT ;  /* 0x7f8000000400780c */ /* 0x000fc80003f04070 */
[----:B------:R-:W-:-:S04]  /*36f0*/  SEL R0, R0, 0x7c, P0 ;  /* 0x0000007c00007807 */ /* 0x000fc80000000000 */
.L_x_4806:
[----:B------:R-:W-:Y:S05]  /*3700*/  BSYNC B0 ;  /* 0x0000000000007941 */ /* 0x000fea0003800000 */
.L_x_4804:
[----:B------:R-:W-:-:S04]  /*3710*/  LOP3.LUT R2, R2, 0x80000000, RZ, 0xc0, !PT ;  /* 0x8000000002027812 */ /* 0x000fc800078ec0ff */
[----:B------:R-:W-:-:S04]  /*3720*/  SHF.R.U32.HI R3, RZ, 0x18, R2 ;  /* 0x00000018ff037819 */ /* 0x000fc80000011602 */
[----:B------:R-:W-:-:S05]  /*3730*/  LOP3.LUT R3, R0, R3, RZ, 0xfc, !PT ;  /* 0x0000000300037212 */ /* 0x000fca00078efcff */
[----:B------:R0:W-:Y:S01]  /*3740*/  STG.E.U8 [R16.64], R3 ;  /* 0x0000000310007986 */ /* 0x0001e2000c101124 */
[----:B------:R-:W-:Y:S05]  /*3750*/  BRA `(.L_x_4790) ;  /* 0x000006a000007947 */ /* 0x000fea0003800000 */
.L_x_4800:
[----:B------:R-:W-:-:S05]  /*3760*/  F2FP.BF16.PACK_AB R2, RZ, R2 ;  /* 0x00000002ff02723e */ /* 0x000fca00000010ff */
[----:B------:R0:W-:Y:S01]  /*3770*/  STG.E.U16 [R16.64], R2 ;  /* 0x0000000210007986 */ /* 0x0001e2000c101524 */
[----:B------:R-:W-:Y:S05]  /*3780*/  BRA `(.L_x_4790) ;  /* 0x0000067000007947 */ /* 0x000fea0003800000 */
.L_x_4797:
        /* <DEDUP_REMOVED lines=11> */
.L_x_4809:
        /* <DEDUP_REMOVED lines=16> */
.L_x_4812:
[----:B------:R-:W-:-:S04]  /*3940*/  LOP3.LUT R2, R2, 0x80000000, RZ, 0xc0, !PT ;  /* 0x8000000002027812 */ /* 0x000fc800078ec0ff */
[----:B------:R-:W-:-:S04]  /*3950*/  SHF.R.U32.HI R3, RZ, 0x18, R2 ;  /* 0x00000018ff037819 */ /* 0x000fc80000011602 */
[----:B------:R-:W-:-:S04]  /*3960*/  LOP3.LUT R0, R0, R3, RZ, 0xfc, !PT ;  /* 0x0000000300007212 */ /* 0x000fc800078efcff */
[----:B------:R-:W-:Y:S02]  /*3970*/  PRMT R8, R0, 0x7610, R8 ;  /* 0x0000761000087816 */ /* 0x000fe40000000008 */
.L_x_4811:
[----:B------:R-:W-:Y:S05]  /*3980*/  BSYNC B0 ;  /* 0x0000000000007941 */ /* 0x000fea0003800000 */
.L_x_4810:
[----:B------:R0:W-:Y:S01]  /*3990*/  STG.E.U8 [R16.64], R8 ;  /* 0x0000000810007986 */ /* 0x0001e2000c101124 */
[----:B------:R-:W-:Y:S05]  /*39a0*/  BRA `(.L_x_4790) ;  /* 0x0000045000007947 */ /* 0x000fea0003800000 */
.L_x_4808:
        /* <DEDUP_REMOVED lines=16> */
.L_x_4815:
[----:B------:R-:W-:-:S04]  /*3ab0*/  LOP3.LUT R2, R2, 0x80000000, RZ, 0xc0, !PT ;  /* 0x8000000002027812 */ /* 0x000fc800078ec0ff */
[----:B------:R-:W-:-:S04]  /*3ac0*/  SHF.R.U32.HI R3, RZ, 0x18, R2 ;  /* 0x00000018ff037819 */ /* 0x000fc80000011602 */
[----:B------:R-:W-:-:S04]  /*3ad0*/  LOP3.LUT R0, R0, R3, RZ, 0xfc, !PT ;  /* 0x0000000300007212 */ /* 0x000fc800078efcff */
[----:B------:R-:W-:Y:S02]  /*3ae0*/  PRMT R8, R0, 0x7610, R8 ;  /* 0x0000761000087816 */ /* 0x000fe40000000008 */
.L_x_4814:
[----:B------:R-:W-:Y:S05]  /*3af0*/  BSYNC B0 ;  /* 0x0000000000007941 */ /* 0x000fea0003800000 */
.L_x_4813:
[----:B------:R0:W-:Y:S01]  /*3b00*/  STG.E.U8 [R16.64], R8 ;  /* 0x0000000810007986 */ /* 0x0001e2000c101124 */
[----:B------:R-:W-:Y:S05]  /*3b10*/  BRA `(.L_x_4790) ;  /* 0x000002e000007947 */ /* 0x000fea0003800000 */
.L_x_4807:
        /* <DEDUP_REMOVED lines=21> */
.L_x_4789:
        /* <DEDUP_REMOVED lines=20> */
.L_x_4817:
[----:B------:R-:W0:Y:S02]  /*3db0*/  F2I.U64.TRUNC R2, R2 ;  /* 0x0000000200027311 */ /* 0x000e24000020d800 */
[----:B0-----:R0:W-:Y:S01]  /*3dc0*/  STG.E.64 [R16.64], R2 ;  /* 0x0000000210007986 */ /* 0x0011e2000c101b24 */
[----:B------:R-:W-:Y:S05]  /*3dd0*/  BRA `(.L_x_4790) ;  /* 0x0000002000007947 */ /* 0x000fea0003800000 */
.L_x_4816:
[----:B------:R-:W0:Y:S02]  /*3de0*/  F2I.FTZ.U32.TRUNC.NTZ R3, R2 ;  /* 0x0000000200037305 */ /* 0x000e24000021f000 */
[----:B0-----:R0:W-:Y:S02]  /*3df0*/  STG.E [R16.64], R3 ;  /* 0x0000000310007986 */ /* 0x0011e4000c101924 */
.L_x_4790:
[----:B------:R-:W-:-:S05]  /*3e00*/  IMAD R18, R18, 0x200, R19 ;  /* 0x0000020012127824 */ /* 0x000fca00078e0213 */
[----:B------:R-:W-:Y:S02]  /*3e10*/  IADD3 R23, R18, 0x80, RZ ;  /* 0x0000008012177810 */ /* 0x000fe40007ffe0ff */
.L_x_4725:
[----:B------:R-:W-:Y:S05]  /*3e20*/  BSYNC B7 ;  /* 0x0000000000077941 */ /* 0x000fea0003800000 */
.L_x_4724:
[----:B------:R-:W-:Y:S01]  /*3e30*/  ISETP.GE.AND P0, PT, R23, c[0x0][0x160], PT ;  /* 0x0000580017007a0c */ /* 0x000fe20003f06270 */
[----:B------:R-:W-:-:S12]  /*3e40*/  BSSY B7, `(.L_x_4818) ;  /* 0x00007b6000077945 */ /* 0x000fd80003800000 */
[----:B------:R-:W-:Y:S05]  /*3e50*/  @P0 BRA `(.L_x_4819) ;  /* 0x00007b4000000947 */ /* 0x000fea0003800000 */
[----:B------:R-:W-:Y:S01]  /*3e60*/  ISETP.NE.AND P0, PT, RZ, c[0x0][0x168], PT ;  /* 0x00005a00ff007a0c */ /* 0x000fe20003f05270 */
[----:B------:R-:W-:Y:S02]  /*3e70*/  IMAD.MOV.U32 R22, RZ, RZ, RZ ;  /* 0x000000ffff167224 */ /* 0x000fe400078e00ff */
[----:B------:R-:W-:Y:S02]  /*3e80*/  IMAD.MOV.U32 R0, RZ, RZ, RZ ;  /* 0x000000ffff007224 */ /* 0x000fe400078e00ff */
[----:B0-----:R-:W-:-:S08]  /*3e90*/  IMAD.MOV.U32 R16, RZ, RZ, RZ ;  /* 0x000000ffff107224 */ /* 0x001fd000078e00ff */
        /* <DEDUP_REMOVED lines=251> */
.L_x_4820:
        /* <DEDUP_REMOVED lines=21> */
.L_x_4825:
[----:B------:R-:W2:Y:S01]  /*4fa0*/  LDG.E.U8 R2, [R2.64] ;  /* 0x0000002402027981 */ /* 0x000ea2000c1e1100 */
[----:B------:R-:W-:Y:S01]  /*4fb0*/  IMAD.MOV.U32 R19, RZ, RZ, RZ ;  /* 0x000000ffff137224 */ /* 0x000fe200078e00ff */
[----:B--2---:R0:W1:Y:S01]  /*4fc0*/  I2F.U16 R18, R2 ;  /* 0x0000000200127306 */ /* 0x0040620000101000 */
[----:B------:R-:W-:Y:S05]  /*4fd0*/  BRA `(.L_x_4827) ;  /* 0x00000de000007947 */ /* 0x000fea0003800000 */
.L_x_4824:
        /* <DEDUP_REMOVED lines=10> */
.L_x_4829:
[----:B------:R-:W2:Y:S01]  /*5080*/  LDG.E R2, [R2.64] ;  /* 0x0000002402027981 */ /* 0x000ea2000c1e1900 */
[----:B------:R-:W-:Y:S01]  /*5090*/  IMAD.MOV.U32 R19, RZ, RZ, RZ ;  /* 0x000000ffff137224 */ /* 0x000fe200078e00ff */
[----:B--2---:R0:W1:Y:S01]  /*50a0*/  I2F R18, R2 ;  /* 0x0000000200127306 */ /* 0x0040620000201400 */
[----:B------:R-:W-:Y:S05]  /*50b0*/  BRA `(.L_x_4827) ;  /* 0x00000d0000007947 */ /* 0x000fea0003800000 */
.L_x_4828:
[----:B------:R-:W2:Y:S01]  /*50c0*/  LDG.E.U16 R2, [R2.64] ;  /* 0x0000002402027981 */ /* 0x000ea2000c1e1500 */
[----:B------:R-:W-:Y:S01]  /*50d0*/  IMAD.MOV.U32 R19, RZ, RZ, RZ ;  /* 0x000000ffff137224 */ /* 0x000fe200078e00ff */
[----:B--2---:R0:W1:Y:S01]  /*50e0*/  I2F.S16 R18, R2 ;  /* 0x0000000200127306 */ /* 0x0040620000101400 */
[----:B------:R-:W-:Y:S05]  /*50f0*/  BRA `(.L_x_4827) ;  /* 0x00000cc000007947 */ /* 0x000fea0003800000 */
.L_x_4823:
        /* <DEDUP_REMOVED lines=9> */
.L_x_4831:
[----:B------:R-:W2:Y:S01]  /*5190*/  LDG.E.U16 R2, [R2.64] ;  /* 0x0000002402027981 */ /* 0x000ea2000c1e1500 */
[----:B------:R-:W-:Y:S01]  /*51a0*/  IMAD.MOV.U32 R19, RZ, RZ, RZ ;  /* 0x000000ffff137224 */ /* 0x000fe200078e00ff */
[----:B--2---:R-:W-:Y:S01]  /*51b0*/  HADD2.F32 R18, -RZ, R2.H0_H0 ;  /* 0x20000002ff127230 */ /* 0x004fe20000004100 */
[----:B------:R-:W-:Y:S05]  /*51c0*/  BRA `(.L_x_4827) ;  /* 0x00000bf000007947 */ /* 0x000fea0003800000 */
.L_x_4830:
        /* <DEDUP_REMOVED lines=8> */
.L_x_4833:
[----:B------:R-:W2:Y:S02]  /*5250*/  LDG.E R2, [R2.64] ;  /* 0x0000002402027981 */ /* 0x000ea4000c1e1900 */
[--C-:B--2---:R-:W-:Y:S02]  /*5260*/  HADD2.F32 R19, -RZ, R2.reuse.H1_H1 ;  /* 0x30000002ff137230 */ /* 0x104fe40000004100 */
[----:B------:R-:W-:Y:S01]  /*5270*/  HADD2.F32 R18, -RZ, R2.H0_H0 ;  /* 0x20000002ff127230 */ /* 0x000fe20000004100 */
[----:B------:R-:W-:Y:S05]  /*5280*/  BRA `(.L_x_4827) ;  /* 0x00000b3000007947 */ /* 0x000fea0003800000 */
.L_x_4832:
[----:B------:R-:W2:Y:S01]  /*5290*/  LDG.E.64 R2, [R2.64] ;  /* 0x0000002402027981 */ /* 0x000ea2000c1e1b00 */
[----:B------:R-:W-:Y:S01]  /*52a0*/  IMAD.MOV.U32 R19, RZ, RZ, RZ ;  /* 0x000000ffff137224 */ /* 0x000fe200078e00ff */
[----:B--2---:R-:W0:Y:S01]  /*52b0*/  F2F.F32.F64 R18, R2 ;  /* 0x0000000200127310 */ /* 0x004e220000301000 */
[----:B------:R-:W0:-:S14]  /*52c0*/  DSETP.GEU.AND P0, PT, |R2|, c[0x2][0x0], PT ;  /* 0x008000000200762a */ /* 0x000e1c0003f0e200 */
[----:B0-----:R-:W-:Y:S01]  /*52d0*/  @!P0 FMUL R18, R18, 1.175494350822287508e-38 ;  /* 0x0080000012128820 */ /* 0x001fe20000400000 */
[----:B------:R-:W-:Y:S05]  /*52e0*/  BRA `(.L_x_4827) ;  /* 0x00000ad000007947 */ /* 0x000fea0003800000 */
.L_x_4822:
        /* <DEDUP_REMOVED lines=13> */
.L_x_4836:
        /* <DEDUP_REMOVED lines=8> */
.L_x_4835:
        /* <DEDUP_REMOVED lines=27> */
.L_x_4838:
        /* <DEDUP_REMOVED lines=14> */
.L_x_4837:
[----:B------:R-:W2:Y:S01]  /*56d0*/  LDG.E.U16 R2, [R2.64] ;  /* 0x0000002402027981 */ /* 0x000ea2000c1e1500 */
[----:B------:R-:W-:Y:S01]  /*56e0*/  IMAD.MOV.U32 R19, RZ, RZ, RZ ;  /* 0x000000ffff137224 */ /* 0x000fe200078e00ff */
[----:B--2---:R-:W-:Y:S01]  /*56f0*/  PRMT R18, RZ, 0x5410, R2 ;  /* 0x00005410ff127816 */ /* 0x004fe20000000002 */
[----:B------:R-:W-:Y:S05]  /*5700*/  BRA `(.L_x_4827) ;  /* 0x000006b000007947 */ /* 0x000fea0003800000 */
.L_x_4834:
        /* <DEDUP_REMOVED lines=12> */
.L_x_4841:
        /* <DEDUP_REMOVED lines=20> */
.L_x_4843:
[----:B------:R-:W-:Y:S05]  /*5910*/  BSYNC B0 ;  /* 0x0000000000007941 */ /* 0x000fea0003800000 */
.L_x_4842:
[----:B------:R-:W-:Y:S01]  /*5920*/  IMAD.SHL.U32 R2, R2, 0x100000, RZ ;  /* 0x0010000002027824 */ /* 0x000fe200078e00ff */
[----:B------:R-:W-:-:S04]  /*5930*/  LEA R3, R0, 0x3b800000, 0x17 ;  /* 0x3b80000000037811 */ /* 0x000fc800078eb8ff */
[----:B------:R-:W-:Y:S01]  /*5940*/  LOP3.LUT R18, R3, R2, R18, 0xfe, !PT ;  /* 0x0000000203127212 */ /* 0x000fe200078efe12 */
[----:B------:R-:W-:Y:S05]  /*5950*/  BRA `(.L_x_4827) ;  /* 0x0000046000007947 */ /* 0x000fea0003800000 */
.L_x_4840:
        /* <DEDUP_REMOVED lines=20> */
.L_x_4845:
[----:B------:R-:W-:Y:S05]  /*5aa0*/  BSYNC B0 ;  /* 0x0000000000007941 */ /* 0x000fea0003800000 */
.L_x_4844:
[----:B------:R-:W-:Y:S01]  /*5ab0*/  IMAD.SHL.U32 R2, R2, 0x200000, RZ ;  /* 0x0020000002027824 */ /* 0x000fe200078e00ff */
[----:B------:R-:W-:-:S04]  /*5ac0*/  LEA R3, R0, 0x37800000, 0x17 ;  /* 0x3780000000037811 */ /* 0x000fc800078eb8ff */
[----:B------:R-:W-:Y:S01]  /*5ad0*/  LOP3.LUT R18, R3, R2, R18, 0xfe, !PT ;  /* 0x0000000203127212 */ /* 0x000fe200078efe12 */
[----:B------:R-:W-:Y:S05]  /*5ae0*/  BRA `(.L_x_4827) ;  /* 0x000002d000007947 */ /* 0x000fea0003800000 */
.L_x_4839:
        /* <DEDUP_REMOVED lines=14> */
.L_x_4849:
[----:B------:R-:W-:Y:S05]  /*5bd0*/  BSYNC B0 ;  /* 0x0000000000007941 */ /* 0x000fea0003800000 */
.L_x_4848:
[----:B------:R-:W-:Y:S01]  /*5be0*/  IMAD.MOV.U32 R19, RZ, RZ, RZ ;  /* 0x000000ffff137224 */ /* 0x000fe200078e00ff */
[----:B------:R-:W-:Y:S05]  /*5bf0*/  BRA `(.L_x_4827) ;  /* 0x000001c000007947 */ /* 0x000fea0003800000 */
.L_x_4826:
        /* <DEDUP_REMOVED lines=21> */
.L_x_4847:
[----:B------:R-:W2:Y:S01]  /*5d50*/  LDG.E.64 R2, [R2.64] ;  /* 0x0000002402027981 */ /* 0x000ea2000c1e1b00 */
[----:B------:R-:W-:Y:S01]  /*5d60*/  IMAD.MOV.U32 R19, RZ, RZ, RZ ;  /* 0x000000ffff137224 */ /* 0x000fe200078e00ff */
[----:B--2---:R0:W1:Y:S01]  /*5d70*/  I2F.U64 R18, R2 ;  /* 0x0000000200127312 */ /* 0x0040620000301000 */
[----:B------:R-:W-:Y:S05]  /*5d80*/  BRA `(.L_x_4827) ;  /* 0x0000003000007947 */ /* 0x000fea0003800000 */
.L_x_4846:
[----:B------:R-:W2:Y:S01]  /*5d90*/  LDG.E R2, [R2.64] ;  /* 0x0000002402027981 */ /* 0x000ea2000c1e1900 */
[----:B------:R-:W-:Y:S01]  /*5da0*/  IMAD.MOV.U32 R19, RZ, RZ, RZ ;  /* 0x000000ffff137224 */ /* 0x000fe200078e00ff */
[----:B--2---:R0:W1:Y:S06]  /*5db0*/  I2F.U32 R18, R2 ;  /* 0x0000000200127306 */ /* 0x00406c0000201000 */
.L_x_4827:
[----:B------:R-:W-:Y:S05]  /*5dc0*/  BSYNC B6 ;  /* 0x0000000000067941 */ /* 0x000fea0003800000 */
.L_x_4821:
        /* <DEDUP_REMOVED lines=19> */
.L_x_4854:
[----:B------:R-:W2:Y:S01]  /*5f00*/  LDG.E.U8 R2, [R4.64] ;  /* 0x0000002404027981 */ /* 0x000ea2000c1e1100 */
[----:B------:R-:W-:Y:S01]  /*5f10*/  IMAD.MOV.U32 R3, RZ, RZ, RZ ;  /* 0x000000ffff037224 */ /* 0x000fe200078e00ff */
[----:B--2---:R-:W0:Y:S01]  /*5f20*/  I2F.U16 R2, R2 ;  /* 0x0000000200027306 */ /* 0x004e220000101000 */
[----:B------:R-:W-:Y:S05]  /*5f30*/  BRA `(.L_x_4856) ;  /* 0x00000de000007947 */ /* 0x000fea0003800000 */
.L_x_4853:
        /* <DEDUP_REMOVED lines=10> */
.L_x_4858:
[----:B------:R-:W2:Y:S01]  /*5fe0*/  LDG.E R2, [R4.64] ;  /* 0x0000002404027981 */ /* 0x000ea2000c1e1900 */
[----:B------:R-:W-:Y:S01]  /*5ff0*/  IMAD.MOV.U32 R3, RZ, RZ, RZ ;  /* 0x000000ffff037224 */ /* 0x000fe200078e00ff */
[----:B--2---:R-:W0:Y:S01]  /*6000*/  I2F R2, R2 ;  /* 0x0000000200027306 */ /* 0x004e220000201400 */
[----:B------:R-:W-:Y:S05]  /*6010*/  BRA `(.L_x_4856) ;  /* 0x00000d0000007947 */ /* 0x000fea0003800000 */
.L_x_4857:
[----:B------:R-:W2:Y:S01]  /*6020*/  LDG.E.U16 R2, [R4.64] ;  /* 0x0000002404027981 */ /* 0x000ea2000c1e1500 */
[----:B------:R-:W-:Y:S01]  /*6030*/  IMAD.MOV.U32 R3, RZ, RZ, RZ ;  /* 0x000000ffff037224 */ /* 0x000fe200078e00ff */
[----:B--2---:R-:W0:Y:S01]  /*6040*/  I2F.S16 R2, R2 ;  /* 0x0000000200027306 */ /* 0x004e220000101400 */
[----:B------:R-:W-:Y:S05]  /*6050*/  BRA `(.L_x_4856) ;  /* 0x00000cc000007947 */ /* 0x000fea0003800000 */
.L_x_4852:
        /* <DEDUP_REMOVED lines=9> */
.L_x_4860:
[----:B------:R-:W2:Y:S01]  /*60f0*/  LDG.E.U16 R2, [R4.64] ;  /* 0x0000002404027981 */ /* 0x000ea2000c1e1500 */
[----:B------:R-:W-:Y:S01]  /*6100*/  IMAD.MOV.U32 R3, RZ, RZ, RZ ;  /* 0x000000ffff037224 */ /* 0x000fe200078e00ff */
[----:B--2---:R-:W-:Y:S01]  /*6110*/  HADD2.F32 R2, -RZ, R2.H0_H0 ;  /* 0x20000002ff027230 */ /* 0x004fe20000004100 */
[----:B------:R-:W-:Y:S05]  /*6120*/  BRA `(.L_x_4856) ;  /* 0x00000bf000007947 */ /* 0x000fea0003800000 */
.L_x_4859:
        /* <DEDUP_REMOVED lines=8> */
.L_x_4862:
[----:B------:R-:W2:Y:S02]  /*61b0*/  LDG.E R2, [R4.64] ;  /* 0x0000002404027981 */ /* 0x000ea4000c1e1900 */
[--C-:B--2---:R-:W-:Y:S02]  /*61c0*/  HADD2.F32 R3, -RZ, R2.reuse.H1_H1 ;  /* 0x30000002ff037230 */ /* 0x104fe40000004100 */
[----:B------:R-:W-:Y:S01]  /*61d0*/  HADD2.F32 R2, -RZ, R2.H0_H0 ;  /* 0x20000002ff027230 */ /* 0x000fe20000004100 */
[----:B------:R-:W-:Y:S05]  /*61e0*/  BRA `(.L_x_4856) ;  /* 0x00000b3000007947 */ /* 0x000fea0003800000 */
.L_x_4861:
[----:B------:R-:W2:Y:S01]  /*61f0*/  LDG.E.64 R4, [R4.64] ;  /* 0x0000002404047981 */ /* 0x000ea2000c1e1b00 */
[----:B------:R-:W-:Y:S01]  /*6200*/  IMAD.MOV.U32 R3, RZ, RZ, RZ ;  /* 0x000000ffff037224 */ /* 0x000fe200078e00ff */
[----:B--2---:R-:W0:Y:S01]  /*6210*/  F2F.F32.F64 R2, R4 ;  /* 0x0000000400027310 */ /* 0x004e220000301000 */
[----:B------:R-:W0:-:S14]  /*6220*/  DSETP.GEU.AND P0, PT, |R4|, c[0x2][0x0], PT ;  /* 0x008000000400762a */ /* 0x000e1c0003f0e200 */
[----:B0-----:R-:W-:Y:S01]  /*6230*/  @!P0 FMUL R2, R2, 1.175494350822287508e-38 ;  /* 0x0080000002028820 */ /* 0x001fe20000400000 */
[----:B------:R-:W-:Y:S05]  /*6240*/  BRA `(.L_x_4856) ;  /* 0x00000ad000007947 */ /* 0x000fea0003800000 */
.L_x_4851:
        /* <DEDUP_REMOVED lines=13> */
.L_x_4865:
        /* <DEDUP_REMOVED lines=8> */
.L_x_4864:
        /* <DEDUP_REMOVED lines=27> */
.L_x_4867:
        /* <DEDUP_REMOVED lines=14> */
.L_x_4866:
[----:B------:R-:W2:Y:S01]  /*6630*/  LDG.E.U16 R2, [R4.64] ;  /* 0x0000002404027981 */ /* 0x000ea2000c1e1500 */
[----:B------:R-:W-:Y:S01]  /*6640*/  IMAD.MOV.U32 R3, RZ, RZ, RZ ;  /* 0x000000ffff037224 */ /* 0x000fe200078e00ff */
[----:B--2---:R-:W-:Y:S01]  /*6650*/  PRMT R2, RZ, 0x5410, R2 ;  /* 0x00005410ff027816 */ /* 0x004fe20000000002 */
[----:B------:R-:W-:Y:S05]  /*6660*/  BRA `(.L_x_4856) ;  /* 0x000006b000007947 */ /* 0x000fea0003800000 */
.L_x_4863:
        /* <DEDUP_REMOVED lines=12> */
.L_x_4870:
        /* <DEDUP_REMOVED lines=20> */
.L_x_4872:
[----:B------:R-:W-:Y:S05]  /*6870*/  BSYNC B0 ;  /* 0x0000000000007941 */ /* 0x000fea0003800000 */
.L_x_4871:
[----:B------:R-:W-:Y:S01]  /*6880*/  IMAD.SHL.U32 R2, R2, 0x100000, RZ ;  /* 0x0010000002027824 */ /* 0x000fe200078e00ff */
[----:B------:R-:W-:-:S04]  /*6890*/  LEA R5, R0, 0x3b800000, 0x17 ;  /* 0x3b80000000057811 */ /* 0x000fc800078eb8ff */
[----:B------:R-:W-:Y:S01]  /*68a0*/  LOP3.LUT R2, R5, R2, R6, 0xfe, !PT ;  /* 0x0000000205027212 */ /* 0x000fe200078efe06 */
[----:B------:R-:W-:Y:S05]  /*68b0*/  BRA `(.L_x_4856) ;  /* 0x0000046000007947 */ /* 0x000fea0003800000 */
.L_x_4869:
        /* <DEDUP_REMOVED lines=20> */
.L_x_4874:
[----:B------:R-:W-:Y:S05]  /*6a00*/  BSYNC B0 ;  /* 0x0000000000007941 */ /* 0x000fea0003800000 */
.L_x_4873:
[----:B------:R-:W-:Y:S01]  /*6a10*/  IMAD.SHL.U32 R2, R2, 0x200000, RZ ;  /* 0x0020000002027824 */ /* 0x000fe200078e00ff */
[----:B------:R-:W-:-:S04]  /*6a20*/  LEA R5, R0, 0x37800000, 0x17 ;  /* 0x3780000000057811 */ /* 0x000fc800078eb8ff */
[----:B------:R-:W-:Y:S01]  /*6a30*/  LOP3.LUT R2, R5, R2, R6, 0xfe, !PT ;  /* 0x0000000205027212 */ /* 0x000fe200078efe06 */
[----:B------:R-:W-:Y:S05]  /*6a40*/  BRA `(.L_x_4856) ;  /* 0x000002d000007947 */ /* 0x000fea0003800000 */
.L_x_4868:
        /* <DEDUP_REMOVED lines=14> */
.L_x_4878:
[----:B------:R-:W-:Y:S05]  /*6b30*/  BSYNC B0 ;  /* 0x0000000000007941 */ /* 0x000fea0003800000 */
.L_x_4877:
[----:B------:R-:W-:Y:S01]  /*6b40*/  IMAD.MOV.U32 R3, RZ, RZ, RZ ;  /* 0x000000ffff037224 */ /* 0x000fe200078e00ff */
[----:B------:R-:W-:Y:S05]  /*6b50*/  BRA `(.L_x_4856) ;  /* 0x000001c000007947 */ /* 0x000fea0003800000 */
.L_x_4855:
        /* <DEDUP_REMOVED lines=21> */
.L_x_4876:
[----:B------:R-:W2:Y:S01]  /*6cb0*/  LDG.E.64 R4, [R4.64] ;  /* 0x0000002404047981 */ /* 0x000ea2000c1e1b00 */
[----:B------:R-:W-:Y:S01]  /*6cc0*/  IMAD.MOV.U32 R3, RZ, RZ, RZ ;  /* 0x000000ffff037224 */ /* 0x000fe200078e00ff */
[----:B--2---:R0:W2:Y:S01]  /*6cd0*/  I2F.U64 R2, R4 ;  /* 0x0000000400027312 */ /* 0x0040a20000301000 */
[----:B------:R-:W-:Y:S05]  /*6ce0*/  BRA `(.L_x_4856) ;  /* 0x0000003000007947 */ /* 0x000fea0003800000 */
.L_x_4875:
[----:B------:R-:W2:Y:S01]  /*6cf0*/  LDG.E R2, [R4.64] ;  /* 0x0000002404027981 */ /* 0x000ea2000c1e1900 */
[----:B------:R-:W-:Y:S01]  /*6d00*/  IMAD.MOV.U32 R3, RZ, RZ, RZ ;  /* 0x000000ffff037224 */ /* 0x000fe200078e00ff */
[----:B--2---:R-:W0:Y:S06]  /*6d10*/  I2F.U32 R2, R2 ;  /* 0x0000000200027306 */ /* 0x004e2c0000201000 */
.L_x_4856:
[----:B------:R-:W-:Y:S05]  /*6d20*/  BSYNC B6 ;  /* 0x0000000000067941 */ /* 0x000fea0003800000 */
.L_x_4850:
        /* <DEDUP_REMOVED lines=19> */
.L_x_4882:
[----:B------:R-:W0:Y:S02]  /*6e60*/  F2I.S64.TRUNC R2, R2 ;  /* 0x0000000200027311 */ /* 0x000e24000020d900 */
[----:B0-----:R-:W-:-:S05]  /*6e70*/  IMAD.MOV.U32 R5, RZ, RZ, R2 ;  /* 0x000000ffff057224 */ /* 0x001fca00078e0002 */
[----:B------:R0:W-:Y:S01]  /*6e80*/  STG.E.U8 [R16.64], R5 ;  /* 0x0000000510007986 */ /* 0x0001e2000c101124 */
[----:B------:R-:W-:Y:S05]  /*6e90*/  BRA `(.L_x_4884) ;  /* 0x00000d4000007947 */ /* 0x000fea0003800000 */
.L_x_4881:
        /* <DEDUP_REMOVED lines=9> */
.L_x_4886:
[----:B------:R-:W0:Y:S02]  /*6f30*/  F2I.FTZ.TRUNC.NTZ R3, R2 ;  /* 0x0000000200037305 */ /* 0x000e24000021f100 */
[----:B0-----:R0:W-:Y:S01]  /*6f40*/  STG.E [R16.64], R3 ;  /* 0x0000000310007986 */ /* 0x0011e2000c101924 */
[----:B------:R-:W-:Y:S05]  /*6f50*/  BRA `(.L_x_4884) ;  /* 0x00000c8000007947 */ /* 0x000fea0003800000 */
.L_x_4885:
[----:B------:R-:W0:Y:S02]  /*6f60*/  F2I.FTZ.TRUNC.NTZ R3, R2 ;  /* 0x0000000200037305 */ /* 0x000e24000021f100 */
[----:B0-----:R0:W-:Y:S01]  /*6f70*/  STG.E.U16 [R16.64], R3 ;  /* 0x0000000310007986 */ /* 0x0011e2000c101524 */
[----:B------:R-:W-:Y:S05]  /*6f80*/  BRA `(.L_x_4884) ;  /* 0x00000c5000007947 */ /* 0x000fea0003800000 */
.L_x_4880:
        /* <DEDUP_REMOVED lines=8> */
.L_x_4888:
[----:B------:R-:W-:-:S05]  /*7010*/  F2FP.PACK_AB R2, RZ, R2 ;  /* 0x00000002ff02723e */ /* 0x000fca00000000ff */
[----:B------:R0:W-:Y:S01]  /*7020*/  STG.E.U16 [R16.64], R2 ;  /* 0x0000000210007986 */ /* 0x0001e2000c101524 */
[----:B------:R-:W-:Y:S05]  /*7030*/  BRA `(.L_x_4884) ;  /* 0x00000ba000007947 */ /* 0x000fea0003800000 */
.L_x_4887:
        /* <DEDUP_REMOVED lines=8> */
.L_x_4890:
[----:B------:R-:W-:-:S05]  /*70c0*/  F2FP.PACK_AB R3, R3, R2 ;  /* 0x000000020303723e */ /* 0x000fca00000000ff */
[----:B------:R0:W-:Y:S01]  /*70d0*/  STG.E [R16.64], R3 ;  /* 0x0000000310007986 */ /* 0x0001e2000c101924 */
[----:B------:R-:W-:Y:S05]  /*70e0*/  BRA `(.L_x_4884) ;  /* 0x00000af000007947 */ /* 0x000fea0003800000 */
.L_x_4889:
[----:B------:R-:W-:-:S06]  /*70f0*/  FMUL.FTZ R2, R2, 1 ;  /* 0x3f80000002027820 */ /* 0x000fcc0000410000 */
[----:B------:R-:W0:Y:S02]  /*7100*/  F2F.F64.F32 R2, R2 ;  /* 0x0000000200027310 */ /* 0x000e240000201800 */
[----:B0-----:R0:W-:Y:S01]  /*7110*/  STG.E.64 [R16.64], R2 ;  /* 0x0000000210007986 */ /* 0x0011e2000c101b24 */
[----:B------:R-:W-:Y:S05]  /*7120*/  BRA `(.L_x_4884) ;  /* 0x00000ab000007947 */ /* 0x000fea0003800000 */
.L_x_4879:
        /* <DEDUP_REMOVED lines=14> */
.L_x_4893:
[----:B------:R-:W-:Y:S02]  /*7210*/  FMUL.FTZ R6, R3, 1 ;  /* 0x3f80000003067820 */ /* 0x000fe40000410000 */
[----:B------:R-:W-:-:S04]  /*7220*/  FMUL.FTZ R4, R2, 1 ;  /* 0x3f80000002047820 */ /* 0x000fc80000410000 */
[----:B------:R-:W-:Y:S08]  /*7230*/  F2F.F64.F32 R6, R6 ;  /* 0x0000000600067310 */ /* 0x000ff00000201800 */
[----:B------:R-:W0:Y:S02]  /*7240*/  F2F.F64.F32 R4, R4 ;  /* 0x0000000400047310 */ /* 0x000e240000201800 */
[----:B0-----:R0:W-:Y:S01]  /*7250*/  STG.E.128 [R16.64], R4 ;  /* 0x0000000410007986 */ /* 0x0011e2000c101d24 */
[----:B------:R-:W-:Y:S05]  /*7260*/  BRA `(.L_x_4884) ;  /* 0x0000097000007947 */ /* 0x000fea0003800000 */
.L_x_4892:
        /* <DEDUP_REMOVED lines=20> */
.L_x_4897:
[----:B------:R-:W-:Y:S05]  /*73b0*/  BSYNC B0 ;  /* 0x0000000000007941 */ /* 0x000fea0003800000 */
.L_x_4896:
[----:B------:R-:W-:-:S05]  /*73c0*/  LOP3.LUT R5, R0, R5, RZ, 0xfc, !PT ;  /* 0x0000000500057212 */ /* 0x000fca00078efcff */
[----:B------:R0:W-:Y:S01]  /*73d0*/  STG.E.U8 [R16.64], R5 ;  /* 0x0000000510007986 */ /* 0x0001e2000c101124 */
[----:B------:R-:W-:Y:S05]  /*73e0*/  BRA `(.L_x_4884) ;  /* 0x000007f000007947 */ /* 0x000fea0003800000 */
.L_x_4895:
        /* <DEDUP_REMOVED lines=12> */
.L_x_4899:
[----:B------:R-:W-:Y:S01]  /*74b0*/  IMAD.MOV.U32 R0, RZ, RZ, 0x7f ;  /* 0x0000007fff007424 */ /* 0x000fe200078e00ff */
[----:B------:R-:W-:-:S04]  /*74c0*/  ISETP.GT.U32.AND P0, PT, R4, 0x7f800000, PT ;  /* 0x7f8000000400780c */ /* 0x000fc80003f04070 */
[----:B------:R-:W-:-:S04]  /*74d0*/  SEL R0, R0, 0x7c, P0 ;  /* 0x0000007c00007807 */ /* 0x000fc80000000000 */
.L_x_4900:
[----:B------:R-:W-:Y:S05]  /*74e0*/  BSYNC B0 ;  /* 0x0000000000007941 */ /* 0x000fea0003800000 */
.L_x_4898:
[----:B------:R-:W-:-:S04]  /*74f0*/  LOP3.LUT R2, R2, 0x80000000, RZ, 0xc0, !PT ;  /* 0x8000000002027812 */ /* 0x000fc800078ec0ff */
[----:B------:R-:W-:-:S04]  /*7500*/  SHF.R.U32.HI R3, RZ, 0x18, R2 ;  /* 0x00000018ff037819 */ /* 0x000fc80000011602 */
[----:B------:R-:W-:-:S05]  /*7510*/  LOP3.LUT R3, R0, R3, RZ, 0xfc, !PT ;  /* 0x0000000300037212 */ /* 0x000fca00078efcff */
[----:B------:R0:W-:Y:S01]  /*7520*/  STG.E.U8 [R16.64], R3 ;  /* 0x0000000310007986 */ /* 0x0001e2000c101124 */
[----:B------:R-:W-:Y:S05]  /*7530*/  BRA `(.L_x_4884) ;  /* 0x000006a000007947 */ /* 0x000fea0003800000 */
.L_x_4894:
[----:B------:R-:W-:-:S05]  /*7540*/  F2FP.BF16.PACK_AB R2, RZ, R2 ;  /* 0x00000002ff02723e */ /* 0x000fca00000010ff */
[----:B------:R0:W-:Y:S01]  /*7550*/  STG.E.U16 [R16.64], R2 ;  /* 0x0000000210007986 */ /* 0x0001e2000c101524 */
[----:B------:R-:W-:Y:S05]  /*7560*/  BRA `(.L_x_4884) ;  /* 0x0000067000007947 */ /* 0x000fea0003800000 */
.L_x_4891:
        /* <DEDUP_REMOVED lines=11> */
.L_x_4903:
        /* <DEDUP_REMOVED lines=16> */
.L_x_4906:
[----:B------:R-:W-:-:S04]  /*7720*/  LOP3.LUT R2, R2, 0x80000000, RZ, 0xc0, !PT ;  /* 0x8000000002027812 */ /* 0x000fc800078ec0ff */
[----:B------:R-:W-:-:S04]  /*7730*/  SHF.R.U32.HI R3, RZ, 0x18, R2 ;  /* 0x00000018ff037819 */ /* 0x000fc80000011602 */
[----:B------:R-:W-:-:S04]  /*7740*/  LOP3.LUT R0, R0, R3, RZ, 0xfc, !PT ;  /* 0x0000000300007212 */ /* 0x000fc800078efcff */
[----:B------:R-:W-:Y:S02]  /*7750*/  PRMT R8, R0, 0x7610, R8 ;  /* 0x0000761000087816 */ /* 0x000fe40000000008 */
.L_x_4905:
[----:B------:R-:W-:Y:S05]  /*7760*/  BSYNC B0 ;  /* 0x0000000000007941 */ /* 0x000fea0003800000 */
.L_x_4904:
[----:B------:R0:W-:Y:S01]  /*7770*/  STG.E.U8 [R16.64], R8 ;  /* 0x0000000810007986 */ /* 0x0001e2000c101124 */
[----:B------:R-:W-:Y:S05]  /*7780*/  BRA `(.L_x_4884) ;  /* 0x0000045000007947 */ /* 0x000fea0003800000 */
.L_x_4902:
        /* <DEDUP_REMOVED lines=16> */
.L_x_4909:
[----:B------:R-:W-:-:S04]  /*7890*/  LOP3.LUT R2, R2, 0x80000000, RZ, 0xc0, !PT ;  /* 0x8000000002027812 */ /* 0x000fc800078ec0ff */
[----:B------:R-:W-:-:S04]  /*78a0*/  SHF.R.U32.HI R3, RZ, 0x18, R2 ;  /* 0x00000018ff037819 */ /* 0x000fc80000011602 */
[----:B------:R-:W-:-:S04]  /*78b0*/  LOP3.LUT R0, R0, R3, RZ, 0xfc, !PT ;  /* 0x0000000300007212 */ /* 0x000fc800078efcff */
[----:B------:R-:W-:Y:S02]  /*78c0*/  PRMT R8, R0, 0x7610, R8 ;  /* 0x0000761000087816 */ /* 0x000fe40000000008 */
.L_x_4908:
[----:B------:R-:W-:Y:S05]  /*78d0*/  BSYNC B0 ;  /* 0x0000000000007941 */ /* 0x000fea0003800000 */
.L_x_4907:
[----:B------:R0:W-:Y:S01]  /*78e0*/  STG.E.U8 [R16.64], R8 ;  /* 0x0000000810007986 */ /* 0x0001e2000c101124 */
[----:B------:R-:W-:Y:S05]  /*78f0*/  BRA `(.L_x_4884) ;  /* 0x000002e000007947 */ /* 0x000fea0003800000 */
.L_x_4901:
        /* <DEDUP_REMOVED lines=21> */
.L_x_4883:
        /* <DEDUP_REMOVED lines=20> */
.L_x_4911:
[----:B------:R-:W0:Y:S02]  /*7b90*/  F2I.U64.TRUNC R2, R2 ;  /* 0x0000000200027311 */ /* 0x000e24000020d800 */
[----:B0-----:R0:W-:Y:S01]  /*7ba0*/  STG.E.64 [R16.64], R2 ;  /* 0x0000000210007986 */ /* 0x0011e2000c101b24 */
[----:B------:R-:W-:Y:S05]  /*7bb0*/  BRA `(.L_x_4884) ;  /* 0x0000002000007947 */ /* 0x000fea0003800000 */
.L_x_4910:
[----:B------:R-:W0:Y:S02]  /*7bc0*/  F2I.FTZ.U32.TRUNC.NTZ R3, R2 ;  /* 0x0000000200037305 */ /* 0x000e24000021f000 */
[----:B0-----:R0:W-:Y:S02]  /*7bd0*/  STG.E [R16.64], R3 ;  /* 0x0000000310007986 */ /* 0x0011e4000c101924 */
.L_x_4884:
[----:B------:R-:W-:-:S04]  /*7be0*/  IADD3 R23, R23, 0x80, RZ ;  /* 0x0000008017177810 */ /* 0x000fc80007ffe0ff */
[----:B------:R-:W-:-:S13]  /*7bf0*/  ISETP.GE.AND P0, PT, R23, c[0x0][0x160], PT ;  /* 0x0000580017007a0c */ /* 0x000fda0003f06270 */
        /* <DEDUP_REMOVED lines=256> */
.L_x_4912:
        /* <DEDUP_REMOVED lines=21> */
.L_x_4917:
[----:B------:R-:W2:Y:S01]  /*8d50*/  LDG.E.U8 R2, [R2.64] ;  /* 0x0000002402027981 */ /* 0x000ea2000c1e1100 */
[----:B------:R-:W-:Y:S01]  /*8d60*/  IMAD.MOV.U32 R19, RZ, RZ, RZ ;  /* 0x000000ffff137224 */ /* 0x000fe200078e00ff */
[----:B--2---:R0:W1:Y:S01]  /*8d70*/  I2F.U16 R18, R2 ;  /* 0x0000000200127306 */ /* 0x0040620000101000 */
[----:B------:R-:W-:Y:S05]  /*8d80*/  BRA `(.L_x_4919) ;  /* 0x00000de000007947 */ /* 0x000fea0003800000 */
.L_x_4916:
        /* <DEDUP_REMOVED lines=10> */
.L_x_4921:
[----:B------:R-:W2:Y:S01]  /*8e30*/  LDG.E R2, [R2.64] ;  /* 0x0000002402027981 */ /* 0x000ea2000c1e1900 */
[----:B------:R-:W-:Y:S01]  /*8e40*/  IMAD.MOV.U32 R19, RZ, RZ, RZ ;  /* 0x000000ffff137224 */ /* 0x000fe200078e00ff */
[----:B--2---:R0:W1:Y:S01]  /*8e50*/  I2F R18, R2 ;  /* 0x0000000200127306 */ /* 0x0040620000201400 */
[----:B------:R-:W-:Y:S05]  /*8e60*/  BRA `(.L_x_4919) ;  /* 0x00000d0000007947 */ /* 0x000fea0003800000 */
.L_x_4920:
[----:B------:R-:W2:Y:S01]  /*8e70*/  LDG.E.U16 R2, [R2.64] ;  /* 0x0000002402027981 */ /* 0x000ea2000c1e1500 */
[----:B------:R-:W-:Y:S01]  /*8e80*/  IMAD.MOV.U32 R19, RZ, RZ, RZ ;  /* 0x000000ffff137224 */ /* 0x000fe200078e00ff */
[----:B--2---:R0:W1:Y:S01]  /*8e90*/  I2F.S16 R18, R2 ;  /* 0x0000000200127306 */ /* 0x0040620000101400 */
[----:B------:R-:W-:Y:S05]  /*8ea0*/  BRA `(.L_x_4919) ;  /* 0x00000cc000007947 */ /* 0x000fea0003800000 */
.L_x_4915:
        /* <DEDUP_REMOVED lines=9> */
.L_x_4923:
[----:B------:R-:W2:Y:S01]  /*8f40*/  LDG.E.U16 R2, [R2.64] ;  /* 0x0000002402027981 */ /* 0x000ea2000c1e1500 */
[----:B------:R-:W-:Y:S01]  /*8f50*/  IMAD.MOV.U32 R19, RZ, RZ, RZ ;  /* 0x000000ffff137224 */ /* 0x000fe200078e00ff */
[----:B--2---:R-:W-:Y:S01]  /*8f60*/  HADD2.F32 R18, -RZ, R2.H0_H0 ;  /* 0x20000002ff127230 */ /* 0x004fe20000004100 */
[----:B------:R-:W-:Y:S05]  /*8f70*/  BRA `(.L_x_4919) ;  /* 0x00000bf000007947 */ /* 0x000fea0003800000 */
.L_x_4922:
        /* <DEDUP_REMOVED lines=8> */
.L_x_4925:
[----:B------:R-:W2:Y:S02]  /*9000*/  LDG.E R2, [R2.64] ;  /* 0x0000002402027981 */ /* 0x000ea4000c1e1900 */
[--C-:B--2---:R-:W-:Y:S02]  /*9010*/  HADD2.F32 R19, -RZ, R2.reuse.H1_H1 ;  /* 0x30000002ff137230 */ /* 0x104fe40000004100 */
[----:B------:R-:W-:Y:S01]  /*9020*/  HADD2.F32 R18, -RZ, R2.H0_H0 ;  /* 0x20000002ff127230 */ /* 0x000fe20000004100 */
[----:B------:R-:W-:Y:S05]  /*9030*/  BRA `(.L_x_4919) ;  /* 0x00000b3000007947 */ /* 0x000fea0003800000 */
.L_x_4924:
[----:B------:R-:W2:Y:S01]  /*9040*/  LDG.E.64 R2, [R2.64] ;  /* 0x0000002402027981 */ /* 0x000ea2000c1e1b00 */
[----:B------:R-:W-:Y:S01]  /*9050*/  IMAD.MOV.U32 R19, RZ, RZ, RZ ;  /* 0x000000ffff137224 */ /* 0x000fe200078e00ff */
[----:B--2---:R-:W0:Y:S01]  /*9060*/  F2F.F32.F64 R18, R2 ;  /* 0x0000000200127310 */ /* 0x004e220000301000 */
[----:B------:R-:W0:-:S14]  /*9070*/  DSETP.GEU.AND P0, PT, |R2|, c[0x2][0x0], PT ;  /* 0x008000000200762a */ /* 0x000e1c0003f0e200 */
[----:B0-----:R-:W-:Y:S01]  /*9080*/  @!P0 FMUL R18, R18, 1.175494350822287508e-38 ;  /* 0x0080000012128820 */ /* 0x001fe20000400000 */
[----:B------:R-:W-:Y:S05]  /*9090*/  BRA `(.L_x_4919) ;  /* 0x00000ad000007947 */ /* 0x000fea0003800000 */
.L_x_4914:
        /* <DEDUP_REMOVED lines=13> */
.L_x_4928:
        /* <DEDUP_REMOVED lines=8> */
.L_x_4927:
        /* <DEDUP_REMOVED lines=27> */
.L_x_4930:
        /* <DEDUP_REMOVED lines=14> */
.L_x_4929:
[----:B------:R-:W2:Y:S01]  /*9480*/  LDG.E.U16 R2, [R2.64] ;  /* 0x0000002402027981 */ /* 0x000ea2000c1e1500 */
[----:B------:R-:W-:Y:S01]  /*9490*/  IMAD.MOV.U32 R19, RZ, RZ, RZ ;  /* 0x000000ffff137224 */ /* 0x000fe200078e00ff */
[----:B--2---:R-:W-:Y:S01]  /*94a0*/  PRMT R18, RZ, 0x5410, R2 ;  /* 0x00005410ff127816 */ /* 0x004fe20000000002 */
[----:B------:R-:W-:Y:S05]  /*94b0*/  BRA `(.L_x_4919) ;  /* 0x000006b000007947 */ /* 0x000fea0003800000 */
.L_x_4926:
        /* <DEDUP_REMOVED lines=12> */
.L_x_4933:
        /* <DEDUP_REMOVED lines=20> */
.L_x_4935:
[----:B------:R-:W-:Y:S05]  /*96c0*/  BSYNC B0 ;  /* 0x0000000000007941 */ /* 0x000fea0003800000 */
.L_x_4934:
[----:B------:R-:W-:Y:S01]  /*96d0*/  IMAD.SHL.U32 R2, R2, 0x100000, RZ ;  /* 0x0010000002027824 */ /* 0x000fe200078e00ff */
[----:B------:R-:W-:-:S04]  /*96e0*/  LEA R3, R0, 0x3b800000, 0x17 ;  /* 0x3b80000000037811 */ /* 0x000fc800078eb8ff */
[----:B------:R-:W-:Y:S01]  /*96f0*/  LOP3.LUT R18, R3, R2, R18, 0xfe, !PT ;  /* 0x0000000203127212 */ /* 0x000fe200078efe12 */
[----:B------:R-:W-:Y:S05]  /*9700*/  BRA `(.L_x_4919) ;  /* 0x0000046000007947 */ /* 0x000fea0003800000 */
.L_x_4932:
        /* <DEDUP_REMOVED lines=20> */
.L_x_4937:
[----:B------:R-:W-:Y:S05]  /*9850*/  BSYNC B0 ;  /* 0x0000000000007941 */ /* 0x000fea0003800000 */
.L_x_4936:
[----:B------:R-:W-:Y:S01]  /*9860*/  IMAD.SHL.U32 R2, R2, 0x200000, RZ ;  /* 0x0020000002027824 */ /* 0x000fe200078e00ff */
[----:B------:R-:W-:-:S04]  /*9870*/  LEA R3, R0, 0x37800000, 0x17 ;  /* 0x3780000000037811 */ /* 0x000fc800078eb8ff */
[----:B------:R-:W-:Y:S01]  /*9880*/  LOP3.LUT R18, R3, R2, R18, 0xfe, !PT ;  /* 0x0000000203127212 */ /* 0x000fe200078efe12 */
[----:B------:R-:W-:Y:S05]  /*9890*/  BRA `(.L_x_4919) ;  /* 0x000002d000007947 */ /* 0x000fea0003800000 */
.L_x_4931:
        /* <DEDUP_REMOVED lines=14> */
.L_x_4941:
[----:B------:R-:W-:Y:S05]  /*9980*/  BSYNC B0 ;  /* 0x0000000000007941 */ /* 0x000fea0003800000 */
.L_x_4940:
[----:B------:R-:W-:Y:S01]  /*9990*/  IMAD.MOV.U32 R19, RZ, RZ, RZ ;  /* 0x000000ffff137224 */ /* 0x000fe200078e00ff */
[----:B------:R-:W-:Y:S05]  /*99a0*/  BRA `(.L_x_4919) ;  /* 0x000001c000007947 */ /* 0x000fea0003800000 */
.L_x_4918:
        /* <DEDUP_REMOVED lines=21> */
.L_x_4939:
[----:B------:R-:W2:Y:S01]  /*9b00*/  LDG.E.64 R2, [R2.64] ;  /* 0x0000002402027981 */ /* 0x000ea2000c1e1b00 */
[----:B------:R-:W-:Y:S01]  /*9b10*/  IMAD.MOV.U32 R19, RZ, RZ, RZ ;  /* 0x000000ffff137224 */ /* 0x000fe200078e00ff */
[----:B--2---:R0:W1:Y:S01]  /*9b20*/  I2F.U64 R18, R2 ;  /* 0x0000000200127312 */ /* 0x0040620000301000 */
[----:B------:R-:W-:Y:S05]  /*9b30*/  BRA `(.L_x_4919) ;  /* 0x0000003000007947 */ /* 0x000fea0003800000 */
.L_x_4938:
[----:B------:R-:W2:Y:S01]  /*9b40*/  LDG.E R2, [R2.64] ;  /* 0x0000002402027981 */ /* 0x000ea2000c1e1900 */
[----:B------:R-:W-:Y:S01]  /*9b50*/  IMAD.MOV.U32 R19, RZ, RZ, RZ ;  /* 0x000000ffff137224 */ /* 0x000fe200078e00ff */
[----:B--2---:R0:W1:Y:S06]  /*9b60*/  I2F.U32 R18, R2 ;  /* 0x0000000200127306 */ /* 0x00406c0000201000 */
.L_x_4919:
[----:B------:R-:W-:Y:S05]  /*9b70*/  BSYNC B6 ;  /* 0x0000000000067941 */ /* 0x000fea0003800000 */
.L_x_4913:
        /* <DEDUP_REMOVED lines=19> */
.L_x_4946:
[----:B------:R-:W2:Y:S01]  /*9cb0*/  LDG.E.U8 R2, [R4.64] ;  /* 0x0000002404027981 */ /* 0x000ea2000c1e1100 */
[----:B------:R-:W-:Y:S01]  /*9cc0*/  IMAD.MOV.U32 R3, RZ, RZ, RZ ;  /* 0x000000ffff037224 */ /* 0x000fe200078e00ff */
[----:B--2---:R-:W0:Y:S01]  /*9cd0*/  I2F.U16 R2, R2 ;  /* 0x0000000200027306 */ /* 0x004e220000101000 */
[----:B------:R-:W-:Y:S05]  /*9ce0*/  BRA `(.L_x_4948) ;  /* 0x00000de000007947 */ /* 0x000fea0003800000 */
.L_x_4945:
        /* <DEDUP_REMOVED lines=10> */
.L_x_4950:
[----:B------:R-:W2:Y:S01]  /*9d90*/  LDG.E R2, [R4.64] ;  /* 0x0000002404027981 */ /* 0x000ea2000c1e1900 */
[----:B------:R-:W-:Y:S01]  /*9da0*/  IMAD.MOV.U32 R3, RZ, RZ, RZ ;  /* 0x000000ffff037224 */ /* 0x000fe200078e00ff */
[----:B--2---:R-:W0:Y:S01]  /*9db0*/  I2F R2, R2 ;  /* 0x0000000200027306 */ /* 0x004e220000201400 */
[----:B------:R-:W-:Y:S05]  /*9dc0*/  BRA `(.L_x_4948) ;  /* 0x00000d0000007947 */ /* 0x000fea0003800000 */
.L_x_4949:
[----:B------:R-:W2:Y:S01]  /*9dd0*/  LDG.E.U16 R2, [R4.64] ;  /* 0x0000002404027981 */ /* 0x000ea2000c1e1500 */
[----:B------:R-:W-:Y:S01]  /*9de0*/  IMAD.MOV.U32 R3, RZ, RZ, RZ ;  /* 0x000000ffff037224 */ /* 0x000fe200078e00ff */
[----:B--2---:R-:W0:Y:S01]  /*9df0*/  I2F.S16 R2, R2 ;  /* 0x0000000200027306 */ /* 0x004e220000101400 */
[----:B------:R-:W-:Y:S05]  /*9e00*/  BRA `(.L_x_4948) ;  /* 0x00000cc000007947 */ /* 0x000fea0003800000 */
.L_x_4944:
        /* <DEDUP_REMOVED lines=9> */
.L_x_4952:
[----:B------:R-:W2:Y:S01]  /*9ea0*/  LDG.E.U16 R2, [R4.64] ;  /* 0x0000002404027981 */ /* 0x000ea2000c1e1500 */
[----:B------:R-:W-:Y:S01]  /*9eb0*/  IMAD.MOV.U32 R3, RZ, RZ, RZ ;  /* 0x000000ffff037224 */ /* 0x000fe200078e00ff */
[----:B--2---:R-:W-:Y:S01]  /*9ec0*/  HADD2.F32 R2, -RZ, R2.H0_H0 ;  /* 0x20000002ff027230 */ /* 0x004fe20000004100 */
[----:B------:R-:W-:Y:S05]  /*9ed0*/  BRA `(.L_x_4948) ;  /* 0x00000bf000007947 */ /* 0x000fea0003800000 */
.L_x_4951:
        /* <DEDUP_REMOVED lines=8> */
.L_x_4954:
[----:B------:R-:W2:Y:S02]  /*9f60*/  LDG.E R2, [R4.64] ;  /* 0x0000002404027981 */ /* 0x000ea4000c1e1900 */
[--C-:B--2---:R-:W-:Y:S02]  /*9f70*/  HADD2.F32 R3, -RZ, R2.reuse.H1_H1 ;  /* 0x30000002ff037230 */ /* 0x104fe40000004100 */
[----:B------:R-:W-:Y:S01]  /*9f80*/  HADD2.F32 R2, -RZ, R2.H0_H0 ;  /* 0x20000002ff027230 */ /* 0x000fe20000004100 */
[----:B------:R-:W-:Y:S05]  /*9f90*/  BRA `(.L_x_4948) ;  /* 0x00000b3000007947 */ /* 0x000fea0003800000 */
.L_x_4953:
[----:B------:R-:W2:Y:S01]  /*9fa0*/  LDG.E.64 R4, [R4.64] ;  /* 0x0000002404047981 */ /* 0x000ea2000c1e1b00 */
[----:B------:R-:W-:Y:S01]  /*9fb0*/  IMAD.MOV.U32 R3, RZ, RZ, RZ ;  /* 0x000000ffff037224 */ /* 0x000fe200078e00ff */
[----:B--2---:R-:W0:Y:S01]  /*9fc0*/  F2F.F32.F64 R2, R4 ;  /* 0x0000000400027310 */ /* 0x004e220000301000 */
[----:B------:R-:W0:-:S14]  /*9fd0*/  DSETP.GEU.AND P0, PT, |R4|, c[0x2][0x0], PT ;  /* 0x008000000400762a */ /* 0x000e1c0003f0e200 */
[----:B0-----:R-:W-:Y:S01]  /*9fe0*/  @!P0 FMUL R2, R2, 1.175494350822287508e-38 ;  /* 0x0080000002028820 */ /* 0x001fe20000400000 */
[----:B------:R-:W-:Y:S05]  /*9ff0*/  BRA `(.L_x_4948) ;  /* 0x00000ad000007947 */ /* 0x000fea0003800000 */
.L_x_4943:
        /* <DEDUP_REMOVED lines=13> */
.L_x_4957:
        /* <DEDUP_REMOVED lines=8> */
.L_x_4956:
        /* <DEDUP_REMOVED lines=27> */
.L_x_4959:
        /* <DEDUP_REMOVED lines=14> */
.L_x_4958:
[----:B------:R-:W2:Y:S01]  /*a3e0*/  LDG.E.U16 R2, [R4.64] ;  /* 0x0000002404027981 */ /* 0x000ea2000c1e1500 */
[----:B------:R-:W-:Y:S01]  /*a3f0*/  IMAD.MOV.U32 R3, RZ, RZ, RZ ;  /* 0x000000ffff037224 */ /* 0x000fe200078e00ff */
[----:B--2---:R-:W-:Y:S01]  /*a400*/  PRMT R2, RZ, 0x5410, R2 ;  /* 0x00005410ff027816 */ /* 0x004fe20000000002 */
[----:B------:R-:W-:Y:S05]  /*a410*/  BRA `(.L_x_4948) ;  /* 0x000006b000007947 */ /* 0x000fea0003800000 */
.L_x_4955:
        /* <DEDUP_REMOVED lines=12> */
.L_x_4962:
        /* <DEDUP_REMOVED lines=20> */
.L_x_4964:
[----:B------:R-:W-:Y:S05]  /*a620*/  BSYNC B0 ;  /* 0x0000000000007941 */ /* 0x000fea0003800000 */
.L_x_4963:
[----:B------:R-:W-:Y:S01]  /*a630*/  IMAD.SHL.U32 R2, R2, 0x100000, RZ ;  /* 0x0010000002027824 */ /* 0x000fe200078e00ff */
[----:B------:R-:W-:-:S04]  /*a640*/  LEA R5, R0, 0x3b800000, 0x17 ;  /* 0x3b80000000057811 */ /* 0x000fc800078eb8ff */
[----:B------:R-:W-:Y:S01]  /*a650*/  LOP3.LUT R2, R5, R2, R6, 0xfe, !PT ;  /* 0x0000000205027212 */ /* 0x000fe200078efe06 */
[----:B------:R-:W-:Y:S05]  /*a660*/  BRA `(.L_x_4948) ;  /* 0x0000046000007947 */ /* 0x000fea0003800000 */
.L_x_4961:
        /* <DEDUP_REMOVED lines=20> */
.L_x_4966:
[----:B------:R-:W-:Y:S05]  /*a7b0*/  BSYNC B0 ;  /* 0x0000000000007941 */ /* 0x000fea0003800000 */
.L_x_4965:
[----:B------:R-:W-:Y:S01]  /*a7c0*/  IMAD.SHL.U32 R2, R2, 0x200000, RZ ;  /* 0x0020000002027824 */ /* 0x000fe200078e00ff */
[----:B------:R-:W-:-:S04]  /*a7d0*/  LEA R5, R0, 0x37800000, 0x17 ;  /* 0x3780000000057811 */ /* 0x000fc800078eb8ff */
[----:B------:R-:W-:Y:S01]  /*a7e0*/  LOP3.LUT R2, R5, R2, R6, 0xfe, !PT ;  /* 0x0000000205027212 */ /* 0x000fe200078efe06 */
[----:B------:R-:W-:Y:S05]  /*a7f0*/  BRA `(.L_x_4948) ;  /* 0x000002d000007947 */ /* 0x000fea0003800000 */
.L_x_4960:
        /* <DEDUP_REMOVED lines=14> */
.L_x_4970:
[----:B------:R-:W-:Y:S05]  /*a8e0*/  BSYNC B0 ;  /* 0x0000000000007941 */ /* 0x000fea0003800000 */
.L_x_4969:
[----:B------:R-:W-:Y:S01]  /*a8f0*/  IMAD.MOV.U32 R3, RZ, RZ, RZ ;  /* 0x000000ffff037224 */ /* 0x000fe200078e00ff */
[----:B------:R-:W-:Y:S05]  /*a900*/  BRA `(.L_x_4948) ;  /* 0x000001c000007947 */ /* 0x000fea0003800000 */
.L_x_4947:
        /* <DEDUP_REMOVED lines=21> */
.L_x_4968:
[----:B------:R-:W2:Y:S01]  /*aa60*/  LDG.E.64 R4, [R4.64] ;  /* 0x0000002404047981 */ /* 0x000ea2000c1e1b00 */
[----:B------:R-:W-:Y:S01]  /*aa70*/  IMAD.MOV.U32 R3, RZ, RZ, RZ ;  /* 0x000000ffff037224 */ /* 0x000fe200078e00ff */
[----:B--2---:R0:W2:Y:S01]  /*aa80*/  I2F.U64 R2, R4 ;  /* 0x0000000400027312 */ /* 0x0040a20000301000 */
[----:B------:R-:W-:Y:S05]  /*aa90*/  BRA `(.L_x_4948) ;  /* 0x0000003000007947 */ /* 0x000fea0003800000 */
.L_x_4967:
[----:B------:R-:W2:Y:S01]  /*aaa0*/  LDG.E R2, [R4.64] ;  /* 0x0000002404027981 */ /* 0x000ea2000c1e1900 */
[----:B------:R-:W-:Y:S01]  /*aab0*/  IMAD.MOV.U32 R3, RZ, RZ, RZ ;  /* 0x000000ffff037224 */ /* 0x000fe200078e00ff */
[----:B--2---:R-:W0:Y:S06]  /*aac0*/  I2F.U32 R2, R2 ;  /* 0x0000000200027306 */ /* 0x004e2c0000201000 */
.L_x_4948:
[----:B------:R-:W-:Y:S05]  /*aad0*/  BSYNC B6 ;  /* 0x0000000000067941 */ /* 0x000fea0003800000 */
.L_x_4942:
        /* <DEDUP_REMOVED lines=19> */
.L_x_4974:
[----:B------:R-:W0:Y:S02]  /*ac10*/  F2I.S64.TRUNC R2, R2 ;  /* 0x0000000200027311 */ /* 0x000e24000020d900 */
[----:B0-----:R-:W-:-:S05]  /*ac20*/  IMAD.MOV.U32 R5, RZ, RZ, R2 ;  /* 0x000000ffff057224 */ /* 0x001fca00078e0002 */
[----:B------:R0:W-:Y:S01]  /*ac30*/  STG.E.U8 [R16.64], R5 ;  /* 0x0000000510007986 */ /* 0x0001e2000c101124 */
[----:B------:R-:W-:Y:S05]  /*ac40*/  BRA `(.L_x_4976) ;  /* 0x00000d4000007947 */ /* 0x000fea0003800000 */
.L_x_4973:
        /* <DEDUP_REMOVED lines=9> */
.L_x_4978:
[----:B------:R-:W0:Y:S02]  /*ace0*/  F2I.FTZ.TRUNC.NTZ R3, R2 ;  /* 0x0000000200037305 */ /* 0x000e24000021f100 */
[----:B0-----:R0:W-:Y:S01]  /*acf0*/  STG.E [R16.64], R3 ;  /* 0x0000000310007986 */ /* 0x0011e2000c101924 */
[----:B------:R-:W-:Y:S05]  /*ad00*/  BRA `(.L_x_4976) ;  /* 0x00000c8000007947 */ /* 0x000fea0003800000 */
.L_x_4977:
[----:B------:R-:W0:Y:S02]  /*ad10*/  F2I.FTZ.TRUNC.NTZ R3, R2 ;  /* 0x0000000200037305 */ /* 0x000e24000021f100 */
[----:B0-----:R0:W-:Y:S01]  /*ad20*/  STG.E.U16 [R16.64], R3 ;  /* 0x0000000310007986 */ /* 0x0011e2000c101524 */
[----:B------:R-:W-:Y:S05]  /*ad30*/  BRA `(.L_x_4976) ;  /* 0x00000c5000007947 */ /* 0x000fea0003800000 */
.L_x_4972:
        /* <DEDUP_REMOVED lines=8> */
.L_x_4980:
[----:B------:R-:W-:-:S05]  /*adc0*/  F2FP.PACK_AB R2, RZ, R2 ;  /* 0x00000002ff02723e */ /* 0x000fca00000000ff */
[----:B------:R0:W-:Y:S01]  /*add0*/  STG.E.U16 [R16.64], R2 ;  /* 0x0000000210007986 */ /* 0x0001e2000c101524 */
[----:B------:R-:W-:Y:S05]  /*ade0*/  BRA `(.L_x_4976) ;  /* 0x00000ba000007947 */ /* 0x000fea0003800000 */
.L_x_4979:
        /* <DEDUP_REMOVED lines=8> */
.L_x_4982:
[----:B------:R-:W-:-:S05]  /*ae70*/  F2FP.PACK_AB R3, R3, R2 ;  /* 0x000000020303723e */ /* 0x000fca00000000ff */
[----:B------:R0:W-:Y:S01]  /*ae80*/  STG.E [R16.64], R3 ;  /* 0x0000000310007986 */ /* 0x0001e2000c101924 */
[----:B------:R-:W-:Y:S05]  /*ae90*/  BRA `(.L_x_4976) ;  /* 0x00000af000007947 */ /* 0x000fea0003800000 */
.L_x_4981:
[----:B------:R-:W-:-:S06]  /*aea0*/  FMUL.FTZ R2, R2, 1 ;  /* 0x3f80000002027820 */ /* 0x000fcc0000410000 */
[----:B------:R-:W0:Y:S02]  /*aeb0*/  F2F.F64.F32 R2, R2 ;  /* 0x0000000200027310 */ /* 0x000e240000201800 */
[----:B0-----:R0:W-:Y:S01]  /*aec0*/  STG.E.64 [R16.64], R2 ;  /* 0x0000000210007986 */ /* 0x0011e2000c101b24 */
[----:B------:R-:W-:Y:S05]  /*aed0*/  BRA `(.L_x_4976) ;  /* 0x00000ab000007947 */ /* 0x000fea0003800000 */
.L_x_4971:
        /* <DEDUP_REMOVED lines=14> */
.L_x_4985:
[----:B------:R-:W-:Y:S02]  /*afc0*/  FMUL.FTZ R6, R3, 1 ;  /* 0x3f80000003067820 */ /* 0x000fe40000410000 */
[----:B------:R-:W-:-:S04]  /*afd0*/  FMUL.FTZ R4, R2, 1 ;  /* 0x3f80000002047820 */ /* 0x000fc80000410000 */
[----:B------:R-:W-:Y:S08]  /*afe0*/  F2F.F64.F32 R6, R6 ;  /* 0x0000000600067310 */ /* 0x000ff00000201800 */
[----:B------:R-:W0:Y:S02]  /*aff0*/  F2F.F64.F32 R4, R4 ;  /* 0x0000000400047310 */ /* 0x000e240000201800 */
[----:B0-----:R0:W-:Y:S01]  /*b000*/  STG.E.128 [R16.64], R4 ;  /* 0x0000000410007986 */ /* 0x0011e2000c101d24 */
[----:B------:R-:W-:Y:S05]  /*b010*/  BRA `(.L_x_4976) ;  /* 0x0000097000007947 */ /* 0x000fea0003800000 */
.L_x_4984:
        /* <DEDUP_REMOVED lines=20> */
.L_x_4989:
[----:B------:R-:W-:Y:S05]  /*b160*/  BSYNC B0 ;  /* 0x0000000000007941 */ /* 0x000fea0003800000 */
.L_x_4988:
[----:B------:R-:W-:-:S05]  /*b170*/  LOP3.LUT R5, R0, R5, RZ, 0xfc, !PT ;  /* 0x0000000500057212 */ /* 0x000fca00078efcff */
[----:B------:R0:W-:Y:S01]  /*b180*/  STG.E.U8 [R16.64], R5 ;  /* 0x0000000510007986 */ /* 0x0001e2000c101124 */
[----:B------:R-:W-:Y:S05]  /*b190*/  BRA `(.L_x_4976) ;  /* 0x000007f000007947 */ /* 0x000fea0003800000 */
.L_x_4987:
        /* <DEDUP_REMOVED lines=12> */
.L_x_4991:
[----:B------:R-:W-:Y:S01]  /*b260*/  IMAD.MOV.U32 R0, RZ, RZ, 0x7f ;  /* 0x0000007fff007424 */ /* 0x000fe200078e00ff */
[----:B------:R-:W-:-:S04]  /*b270*/  ISETP.GT.U32.AND P0, PT, R4, 0x7f800000, PT ;  /* 0x7f8000000400780c */ /* 0x000fc80003f04070 */
[----:B------:R-:W-:-:S04]  /*b280*/  SEL R0, R0, 0x7c, P0 ;  /* 0x0000007c00007807 */ /* 0x000fc80000000000 */
.L_x_4992:
[----:B------:R-:W-:Y:S05]  /*b290*/  BSYNC B0 ;  /* 0x0000000000007941 */ /* 0x000fea0003800000 */
.L_x_4990:
[----:B------:R-:W-:-:S04]  /*b2a0*/  LOP3.LUT R2, R2, 0x80000000, RZ, 0xc0, !PT ;  /* 0x8000000002027812 */ /* 0x000fc800078ec0ff */
[----:B------:R-:W-:-:S04]  /*b2b0*/  SHF.R.U32.HI R3, RZ, 0x18, R2 ;  /* 0x00000018ff037819 */ /* 0x000fc80000011602 */
[----:B------:R-:W-:-:S05]  /*b2c0*/  LOP3.LUT R3, R0, R3, RZ, 0xfc, !PT ;  /* 0x0000000300037212 */ /* 0x000fca00078efcff */
[----:B------:R0:W-:Y:S01]  /*b2d0*/  STG.E.U8 [R16.64], R3 ;  /* 0x0000000310007986 */ /* 0x0001e2000c101124 */
[----:B------:R-:W-:Y:S05]  /*b2e0*/  BRA `(.L_x_4976) ;  /* 0x000006a000007947 */ /* 0x000fea0003800000 */
.L_x_4986:
[----:B------:R-:W-:-:S05]  /*b2f0*/  F2FP.BF16.PACK_AB R2, RZ, R2 ;  /* 0x00000002ff02723e */ /* 0x000fca00000010ff */
[----:B------:R0:W-:Y:S01]  /*b300*/  STG.E.U16 [R16.64], R2 ;  /* 0x0000000210007986 */ /* 0x0001e2000c101524 */
[----:B------:R-:W-:Y:S05]  /*b310*/  BRA `(.L_x_4976) ;  /* 0x0000067000007947 */ /* 0x000fea0003800000 */
.L_x_4983:
        /* <DEDUP_REMOVED lines=11> */
.L_x_4995:
        /* <DEDUP_REMOVED lines=16> */
.L_x_4998:
[----:B------:R-:W-:-:S04]  /*b4d0*/  LOP3.LUT R2, R2, 0x80000000, RZ, 0xc0, !PT ;  /* 0x8000000002027812 */ /* 0x000fc800078ec0ff */
[----:B------:R-:W-:-:S04]  /*b4e0*/  SHF.R.U32.HI R3, RZ, 0x18, R2 ;  /* 0x00000018ff037819 */ /* 0x000fc80000011602 */
[----:B------:R-:W-:-:S04]  /*b4f0*/  LOP3.LUT R0, R0, R3, RZ, 0xfc, !PT ;  /* 0x0000000300007212 */ /* 0x000fc800078efcff */
[----:B------:R-:W-:Y:S02]  /*b500*/  PRMT R8, R0, 0x7610, R8 ;  /* 0x0000761000087816 */ /* 0x000fe40000000008 */
.L_x_4997:
[----:B------:R-:W-:Y:S05]  /*b510*/  BSYNC B0 ;  /* 0x0000000000007941 */ /* 0x000fea0003800000 */
.L_x_4996:
[----:B------:R0:W-:Y:S01]  /*b520*/  STG.E.U8 [R16.64], R8 ;  /* 0x0000000810007986 */ /* 0x0001e2000c101124 */
[----:B------:R-:W-:Y:S05]  /*b530*/  BRA `(.L_x_4976) ;  /* 0x0000045000007947 */ /* 0x000fea0003800000 */
.L_x_4994:
        /* <DEDUP_REMOVED lines=16> */
.L_x_5001:
[----:B------:R-:W-:-:S04]  /*b640*/  LOP3.LUT R2, R2, 0x80000000, RZ, 0xc0, !PT ;  /* 0x8000000002027812 */ /* 0x000fc800078ec0ff */
[----:B------:R-:W-:-:S04]  /*b650*/  SHF.R.U32.HI R3, RZ, 0x18, R2 ;  /* 0x00000018ff037819 */ /* 0x000fc80000011602 */
[----:B------:R-:W-:-:S04]  /*b660*/  LOP3.LUT R0, R0, R3, RZ, 0xfc, !PT ;  /* 0x0000000300007212 */ /* 0x000fc800078efcff */
[----:B------:R-:W-:Y:S02]  /*b670*/  PRMT R8, R0, 0x7610, R8 ;  /* 0x0000761000087816 */ /* 0x000fe40000000008 */
.L_x_5000:
[----:B------:R-:W-:Y:S05]  /*b680*/  BSYNC B0 ;  /* 0x0000000000007941 */ /* 0x000fea0003800000 */
.L_x_4999:
[----:B------:R0:W-:Y:S01]  /*b690*/  STG.E.U8 [R16.64], R8 ;  /* 0x0000000810007986 */ /* 0x0001e2000c101124 */
[----:B------:R-:W-:Y:S05]  /*b6a0*/  BRA `(.L_x_4976) ;  /* 0x000002e000007947 */ /* 0x000fea0003800000 */
.L_x_4993:
        /* <DEDUP_REMOVED lines=21> */
.L_x_4975:
        /* <DEDUP_REMOVED lines=20> */
.L_x_5003:
[----:B------:R-:W0:Y:S02]  /*b940*/  F2I.U64.TRUNC R2, R2 ;  /* 0x0000000200027311 */ /* 0x000e24000020d800 */
[----:B0-----:R0:W-:Y:S01]  /*b950*/  STG.E.64 [R16.64], R2 ;  /* 0x0000000210007986 */ /* 0x0011e2000c101b24 */
[----:B------:R-:W-:Y:S05]  /*b960*/  BRA `(.L_x_4976) ;  /* 0x0000002000007947 */ /* 0x000fea0003800000 */
.L_x_5002:
[----:B------:R-:W0:Y:S02]  /*b970*/  F2I.FTZ.U32.TRUNC.NTZ R3, R2 ;  /* 0x0000000200037305 */ /* 0x000e24000021f000 */
[----:B0-----:R0:W-:Y:S02]  /*b980*/  STG.E [R16.64], R3 ;  /* 0x0000000310007986 */ /* 0x0011e4000c101924 */
.L_x_4976:
[----:B------:R-:W-:Y:S02]  /*b990*/  IADD3 R23, R23, 0x80, RZ ;  /* 0x0000008017177810 */ /* 0x000fe40007ffe0ff */
.L_x_4819:
[----:B------:R-:W-:Y:S05]  /*b9a0*/  BSYNC B7 ;  /* 0x0000000000077941 */ /* 0x000fea0003800000 */
.L_x_4818:
[----:B------:R-:W-:-:S13]  /*b9b0*/  ISETP.GE.AND P0, PT, R23, c[0x0][0x160], PT ;  /* 0x0000580017007a0c */ /* 0x000fda0003f06270 */
[----:B------:R-:W-:Y:S05]  /*b9c0*/  @P0 EXIT ;  /* 0x000000000000094d */ /* 0x000fea0003800000 */
        /* <DEDUP_REMOVED lines=255> */
.L_x_5004:
        /* <DEDUP_REMOVED lines=21> */
.L_x_5009:
[----:B------:R-:W2:Y:S01]  /*cb10*/  LDG.E.U8 R2, [R2.64] ;  /* 0x0000002402027981 */ /* 0x000ea2000c1e1100 */
[----:B------:R-:W-:Y:S01]  /*cb20*/  IMAD.MOV.U32 R19, RZ, RZ, RZ ;  /* 0x000000ffff137224 */ /* 0x000fe200078e00ff */
[----:B--2---:R0:W1:Y:S01]  /*cb30*/  I2F.U16 R18, R2 ;  /* 0x0000000200127306 */ /* 0x0040620000101000 */
[----:B------:R-:W-:Y:S05]  /*cb40*/  BRA `(.L_x_5011) ;  /* 0x00000de000007947 */ /* 0x000fea0003800000 */
.L_x_5008:
        /* <DEDUP_REMOVED lines=10> */
.L_x_5013:
[----:B------:R-:W2:Y:S01]  /*cbf0*/  LDG.E R2, [R2.64] ;  /* 0x0000002402027981 */ /* 0x000ea2000c1e1900 */
[----:B------:R-:W-:Y:S01]  /*cc00*/  IMAD.MOV.U32 R19, RZ, RZ, RZ ;  /* 0x000000ffff137224 */ /* 0x000fe200078e00ff */
[----:B--2---:R0:W1:Y:S01]  /*cc10*/  I2F R18, R2 ;  /* 0x0000000200127306 */ /* 0x0040620000201400 */
[----:B------:R-:W-:Y:S05]  /*cc20*/  BRA `(.L_x_5011) ;  /* 0x00000d0000007947 */ /* 0x000fea0003800000 */
.L_x_5012:
[----:B------:R-:W2:Y:S01]  /*cc30*/  LDG.E.U16 R2, [R2.64] ;  /* 0x0000002402027981 */ /* 0x000ea2000c1e1500 */
[----:B------:R-:W-:Y:S01]  /*cc40*/  IMAD.MOV.U32 R19, RZ, RZ, RZ ;  /* 0x000000ffff137224 */ /* 0x000fe200078e00ff */
[----:B--2---:R0:W1:Y:S01]  /*cc50*/  I2F.S16 R18, R2 ;  /* 0x0000000200127306 */ /* 0x0040620000101400 */
[----:B------:R-:W-:Y:S05]  /*cc60*/  BRA `(.L_x_5011) ;  /* 0x00000cc000007947 */ /* 0x000fea0003800000 */
.L_x_5007:
        /* <DEDUP_REMOVED lines=9> */
.L_x_5015:
[----:B------:R-:W2:Y:S01]  /*cd00*/  LDG.E.U16 R2, [R2.64] ;  /* 0x0000002402027981 */ /* 0x000ea2000c1e1500 */
[----:B------:R-:W-:Y:S01]  /*cd10*/  IMAD.MOV.U32 R19, RZ, RZ, RZ ;  /* 0x000000ffff137224 */ /* 0x000fe200078e00ff */
[----:B--2---:R-:W-:Y:S01]  /*cd20*/  HADD2.F32 R18, -RZ, R2.H0_H0 ;  /* 0x20000002ff127230 */ /* 0x004fe20000004100 */
[----:B------:R-:W-:Y:S05]  /*cd30*/  BRA `(.L_x_5011) ;  /* 0x00000bf000007947 */ /* 0x000fea0003800000 */
.L_x_5014:
        /* <DEDUP_REMOVED lines=8> */
.L_x_5017:
[----:B------:R-:W2:Y:S02]  /*cdc0*/  LDG.E R2, [R2.64] ;  /* 0x0000002402027981 */ /* 0x000ea4000c1e1900 */
[--C-:B--2---:R-:W-:Y:S02]  /*cdd0*/  HADD2.F32 R19, -RZ, R2.reuse.H1_H1 ;  /* 0x30000002ff137230 */ /* 0x104fe40000004100 */
[----:B------:R-:W-:Y:S01]  /*cde0*/  HADD2.F32 R18, -RZ, R2.H0_H0 ;  /* 0x20000002ff127230 */ /* 0x000fe20000004100 */
[----:B------:R-:W-:Y:S05]  /*cdf0*/  BRA `(.L_x_5011) ;  /* 0x00000b3000007947 */ /* 0x000fea0003800000 */
.L_x_5016:
[----:B------:R-:W2:Y:S01]  /*ce00*/  LDG.E.64 R2, [R2.64] ;  /* 0x0000002402027981 */ /* 0x000ea2000c1e1b00 */
[----:B------:R-:W-:Y:S01]  /*ce10*/  IMAD.MOV.U32 R19, RZ, RZ, RZ ;  /* 0x000000ffff137224 */ /* 0x000fe200078e00ff */
[----:B--2---:R-:W0:Y:S01]  /*ce20*/  F2F.F32.F64 R18, R2 ;  /* 0x0000000200127310 */ /* 0x004e220000301000 */
[----:B------:R-:W0:-:S14]  /*ce30*/  DSETP.GEU.AND P0, PT, |R2|, c[0x2][0x0], PT ;  /* 0x008000000200762a */ /* 0x000e1c0003f0e200 */
[----:B0-----:R-:W-:Y:S01]  /*ce40*/  @!P0 FMUL R18, R18, 1.175494350822287508e-38 ;  /* 0x0080000012128820 */ /* 0x001fe20000400000 */
[----:B------:R-:W-:Y:S05]  /*ce50*/  BRA `(.L_x_5011) ;  /* 0x00000ad000007947 */ /* 0x000fea0003800000 */
.L_x_5006:
        /* <DEDUP_REMOVED lines=13> */
.L_x_5020:
        /* <DEDUP_REMOVED lines=8> */
.L_x_5019:
        /* <DEDUP_REMOVED lines=27> */
.L_x_5022:
        /* <DEDUP_REMOVED lines=14> */
.L_x_5021:
[----:B------:R-:W2:Y:S01]  /*d240*/  LDG.E.U16 R2, [R2.64] ;  /* 0x0000002402027981 */ /* 0x000ea2000c1e1500 */
[----:B------:R-:W-:Y:S01]  /*d250*/  IMAD.MOV.U32 R19, RZ, RZ, RZ ;  /* 0x000000ffff137224 */ /* 0x000fe200078e00ff */
[----:B--2---:R-:W-:Y:S01]  /*d260*/  PRMT R18, RZ, 0x5410, R2 ;  /* 0x00005410ff127816 */ /* 0x004fe20000000002 */
[----:B------:R-:W-:Y:S05]  /*d270*/  BRA `(.L_x_5011) ;  /* 0x000006b000007947 */ /* 0x000fea0003800000 */
.L_x_5018:
        /* <DEDUP_REMOVED lines=12> */
.L_x_5025:
        /* <DEDUP_REMOVED lines=20> */
.L_x_5027:
[----:B------:R-:W-:Y:S05]  /*d480*/  BSYNC B0 ;  /* 0x0000000000007941 */ /* 0x000fea0003800000 */
.L_x_5026:
[----:B------:R-:W-:Y:S01]  /*d490*/  IMAD.SHL.U32 R2, R2, 0x100000, RZ ;  /* 0x0010000002027824 */ /* 0x000fe200078e00ff */
[----:B------:R-:W-:-:S04]  /*d4a0*/  LEA R3, R0, 0x3b800000, 0x17 ;  /* 0x3b80000000037811 */ /* 0x000fc800078eb8ff */
[----:B------:R-:W-:Y:S01]  /*d4b0*/  LOP3.LUT R18, R3, R2, R18, 0xfe, !PT ;  /* 0x0000000203127212 */ /* 0x000fe200078efe12 */
[----:B------:R-:W-:Y:S05]  /*d4c0*/  BRA `(.L_x_5011) ;  /* 0x0000046000007947 */ /* 0x000fea0003800000 */
.L_x_5024:
        /* <DEDUP_REMOVED lines=20> */
.L_x_5029:
[----:B------:R-:W-:Y:S05]  /*d610*/  BSYNC B0 ;  /* 0x0000000000007941 */ /* 0x000fea0003800000 */
.L_x_5028:
[----:B------:R-:W-:Y:S01]  /*d620*/  IMAD.SHL.U32 R2, R2, 0x200000, RZ ;  /* 0x0020000002027824 */ /* 0x000fe200078e00ff */
[----:B------:R-:W-:-:S04]  /*d630*/  LEA R3, R0, 0x37800000, 0x17 ;  /* 0x3780000000037811 */ /* 0x000fc800078eb8ff */
[----:B------:R-:W-:Y:S01]  /*d640*/  LOP3.LUT R18, R3, R2, R18, 0xfe, !PT ;  /* 0x0000000203127212 */ /* 0x000fe200078efe12 */
[----:B------:R-:W-:Y:S05]  /*d650*/  BRA `(.L_x_5011) ;  /* 0x000002d000007947 */ /* 0x000fea0003800000 */
.L_x_5023:
        /* <DEDUP_REMOVED lines=14> */
.L_x_5033:
[----:B------:R-:W-:Y:S05]  /*d740*/  BSYNC B0 ;  /* 0x0000000000007941 */ /* 0x000fea0003800000 */
.L_x_5032:
[----:B------:R-:W-:Y:S01]  /*d750*/  IMAD.MOV.U32 R19, RZ, RZ, RZ ;  /* 0x000000ffff137224 */ /* 0x000fe200078e00ff */
[----:B------:R-:W-:Y:S05]  /*d760*/  BRA `(.L_x_5011) ;  /* 0x000001c000007947 */ /* 0x000fea0003800000 */
.L_x_5010:
        /* <DEDUP_REMOVED lines=21> */
.L_x_5031:
[----:B------:R-:W2:Y:S01]  /*d8c0*/  LDG.E.64 R2, [R2.64] ;  /* 0x0000002402027981 */ /* 0x000ea2000c1e1b00 */
[----:B------:R-:W-:Y:S01]  /*d8d0*/  IMAD.MOV.U32 R19, RZ, RZ, RZ ;  /* 0x000000ffff137224 */ /* 0x000fe200078e00ff */
[----:B--2---:R0:W1:Y:S01]  /*d8e0*/  I2F.U64 R18, R2 ;  /* 0x0000000200127312 */ /* 0x0040620000301000 */
[----:B------:R-:W-:Y:S05]  /*d8f0*/  BRA `(.L_x_5011) ;  /* 0x0000003000007947 */ /* 0x000fea0003800000 */
.L_x_5030:
[----:B------:R-:W2:Y:S01]  /*d900*/  LDG.E R2, [R2.64] ;  /* 0x0000002402027981 */ /* 0x000ea2000c1e1900 */
[----:B------:R-:W-:Y:S01]  /*d910*/  IMAD.MOV.U32 R19, RZ, RZ, RZ ;  /* 0x000000ffff137224 */ /* 0x000fe200078e00ff */
[----:B--2---:R0:W1:Y:S06]  /*d920*/  I2F.U32 R18, R2 ;  /* 0x0000000200127306 */ /* 0x00406c0000201000 */
.L_x_5011:
[----:B------:R-:W-:Y:S05]  /*d930*/  BSYNC B6 ;  /* 0x0000000000067941 */ /* 0x000fea0003800000 */
.L_x_5005:
        /* <DEDUP_REMOVED lines=19> */
.L_x_5038:
[----:B------:R-:W2:Y:S01]  /*da70*/  LDG.E.U8 R2, [R4.64] ;  /* 0x0000002404027981 */ /* 0x000ea2000c1e1100 */
[----:B------:R-:W-:Y:S01]  /*da80*/  IMAD.MOV.U32 R3, RZ, RZ, RZ ;  /* 0x000000ffff037224 */ /* 0x000fe200078e00ff */
[----:B--2---:R-:W0:Y:S01]  /*da90*/  I2F.U16 R2, R2 ;  /* 0x0000000200027306 */ /* 0x004e220000101000 */
[----:B------:R-:W-:Y:S05]  /*daa0*/  BRA `(.L_x_5040) ;  /* 0x00000de000007947 */ /* 0x000fea0003800000 */
.L_x_5037:
        /* <DEDUP_REMOVED lines=10> */
.L_x_5042:
[----:B------:R-:W2:Y:S01]  /*db50*/  LDG.E R2, [R4.64] ;  /* 0x0000002404027981 */ /* 0x000ea2000c1e1900 */
[----:B------:R-:W-:Y:S01]  /*db60*/  IMAD.MOV.U32 R3, RZ, RZ, RZ ;  /* 0x000000ffff037224 */ /* 0x000fe200078e00ff */
[----:B--2---:R-:W0:Y:S01]  /*db70*/  I2F R2, R2 ;  /* 0x0000000200027306 */ /* 0x004e220000201400 */
[----:B------:R-:W-:Y:S05]  /*db80*/  BRA `(.L_x_5040) ;  /* 0x00000d0000007947 */ /* 0x000fea0003800000 */
.L_x_5041:
[----:B------:R-:W2:Y:S01]  /*db90*/  LDG.E.U16 R2, [R4.64] ;  /* 0x0000002404027981 */ /* 0x000ea2000c1e1500 */
[----:B------:R-:W-:Y:S01]  /*dba0*/  IMAD.MOV.U32 R3, RZ, RZ, RZ ;  /* 0x000000ffff037224 */ /* 0x000fe200078e00ff */
[----:B--2---:R-:W0:Y:S01]  /*dbb0*/  I2F.S16 R2, R2 ;  /* 0x0000000200027306 */ /* 0x004e220000101400 */
[----:B------:R-:W-:Y:S05]  /*dbc0*/  BRA `(.L_x_5040) ;  /* 0x00000cc000007947 */ /* 0x000fea0003800000 */
.L_x_5036:
        /* <DEDUP_REMOVED lines=9> */
.L_x_5044:
[----:B------:R-:W2:Y:S01]  /*dc60*/  LDG.E.U16 R2, [R4.64] ;  /* 0x0000002404027981 */ /* 0x000ea2000c1e1500 */
[----:B------:R-:W-:Y:S01]  /*dc70*/  IMAD.MOV.U32 R3, RZ, RZ, RZ ;  /* 0x000000ffff037224 */ /* 0x000fe200078e00ff */
[----:B--2---:R-:W-:Y:S01]  /*dc80*/  HADD2.F32 R2, -RZ, R2.H0_H0 ;  /* 0x20000002ff027230 */ /* 0x004fe20000004100 */
[----:B------:R-:W-:Y:S05]  /*dc90*/  BRA `(.L_x_5040) ;  /* 0x00000bf000007947 */ /* 0x000fea0003800000 */
.L_x_5043:
        /* <DEDUP_REMOVED lines=8> */
.L_x_5046:
[----:B------:R-:W2:Y:S02]  /*dd20*/  LDG.E R2, [R4.64] ;  /* 0x0000002404027981 */ /* 0x000ea4000c1e1900 */
[--C-:B--2---:R-:W-:Y:S02]  /*dd30*/  HADD2.F32 R3, -RZ, R2.reuse.H1_H1 ;  /* 0x30000002ff037230 */ /* 0x104fe40000004100 */
[----:B------:R-:W-:Y:S01]  /*dd40*/  HADD2.F32 R2, -RZ, R2.H0_H0 ;  /* 0x20000002ff027230 */ /* 0x000fe20000004100 */
[----:B------:R-:W-:Y:S05]  /*dd50*/  BRA `(.L_x_5040) ;  /* 0x00000b3000007947 */ /* 0x000fea0003800000 */
.L_x_5045:
[----:B------:R-:W2:Y:S01]  /*dd60*/  LDG.E.64 R4, [R4.64] ;  /* 0x0000002404047981 */ /* 0x000ea2000c1e1b00 */
[----:B------:R-:W-:Y:S01]  /*dd70*/  IMAD.MOV.U32 R3, RZ, RZ, RZ ;  /* 0x000000ffff037224 */ /* 0x000fe200078e00ff */
[----:B--2---:R-:W0:Y:S01]  /*dd80*/  F2F.F32.F64 R2, R4 ;  /* 0x0000000400027310 */ /* 0x004e220000301000 */
[----:B------:R-:W0:-:S14]  /*dd90*/  DSETP.GEU.AND P0, PT, |R4|, c[0x2][0x0], PT ;  /* 0x008000000400762a */ /* 0x000e1c0003f0e200 */
[----:B0-----:R-:W-:Y:S01]  /*dda0*/  @!P0 FMUL R2, R2, 1.175494350822287508e-38 ;  /* 0x0080000002028820 */ /* 0x001fe20000400000 */
[----:B------:R-:W-:Y:S05]  /*ddb0*/  BRA `(.L_x_5040) ;  /* 0x00000ad000007947 */ /* 0x000fea0003800000 */
.L_x_5035:
        /* <DEDUP_REMOVED lines=13> */
.L_x_5049:
        /* <DEDUP_REMOVED lines=8> */
.L_x_5048:
        /* <DEDUP_REMOVED lines=27> */
.L_x_5051:
        /* <DEDUP_REMOVED lines=14> */
.L_x_5050:
[----:B------:R-:W2:Y:S01]  /*e1a0*/  LDG.E.U16 R2, [R4.64] ;  /* 0x0000002404027981 */ /* 0x000ea2000c1e1500 */
[----:B------:R-:W-:Y:S01]  /*e1b0*/  IMAD.MOV.U32 R3, RZ, RZ, RZ ;  /* 0x000000ffff037224 */ /* 0x000fe200078e00ff */
[----:B--2---:R-:W-:Y:S01]  /*e1c0*/  PRMT R2, RZ, 0x5410, R2 ;  /* 0x00005410ff027816 */ /* 0x004fe20000000002 */
[----:B------:R-:W-:Y:S05]  /*e1d0*/  BRA `(.L_x_5040) ;  /* 0x000006b000007947 */ /* 0x000fea0003800000 */
.L_x_5047:
        /* <DEDUP_REMOVED lines=12> */
.L_x_5054:
        /* <DEDUP_REMOVED lines=20> */
.L_x_5056:
[----:B------:R-:W-:Y:S05]  /*e3e0*/  BSYNC B0 ;  /* 0x0000000000007941 */ /* 0x000fea0003800000 */
.L_x_5055:
[----:B------:R-:W-:Y:S01]  /*e3f0*/  IMAD.SHL.U32 R2, R2, 0x100000, RZ ;  /* 0x0010000002027824 */ /* 0x000fe200078e00ff */
[----:B------:R-:W-:-:S04]  /*e400*/  LEA R5, R0, 0x3b800000, 0x17 ;  /* 0x3b80000000057811 */ /* 0x000fc800078eb8ff */
[----:B------:R-:W-:Y:S01]  /*e410*/  LOP3.LUT R2, R5, R2, R6, 0xfe, !PT ;  /* 0x0000000205027212 */ /* 0x000fe200078efe06 */
[----:B------:R-:W-:Y:S05]  /*e420*/  BRA `(.L_x_5040) ;  /* 0x0000046000007947 */ /* 0x000fea0003800000 */
.L_x_5053:
        /* <DEDUP_REMOVED lines=20> */
.L_x_5058:
[----:B------:R-:W-:Y:S05]  /*e570*/  BSYNC B0 ;  /* 0x0000000000007941 */ /* 0x000fea0003800000 */
.L_x_5057:
[----:B------:R-:W-:Y:S01]  /*e580*/  IMAD.SHL.U32 R2, R2, 0x200000, RZ ;  /* 0x0020000002027824 */ /* 0x000fe200078e00ff */
[----:B------:R-:W-:-:S04]  /*e590*/  LEA R5, R0, 0x37800000, 0x17 ;  /* 0x3780000000057811 */ /* 0x000fc800078eb8ff */
[----:B------:R-:W-:Y:S01]  /*e5a0*/  LOP3.LUT R2, R5, R2, R6, 0xfe, !PT ;  /* 0x0000000205027212 */ /* 0x000fe200078efe06 */
[----:B------:R-:W-:Y:S05]  /*e5b0*/  BRA `(.L_x_5040) ;  /* 0x000002d000007947 */ /* 0x000fea0003800000 */
.L_x_5052:
        /* <DEDUP_REMOVED lines=14> */
.L_x_5062:
[----:B------:R-:W-:Y:S05]  /*e6a0*/  BSYNC B0 ;  /* 0x0000000000007941 */ /* 0x000fea0003800000 */
.L_x_5061:
[----:B------:R-:W-:Y:S01]  /*e6b0*/  IMAD.MOV.U32 R3, RZ, RZ, RZ ;  /* 0x000000ffff037224 */ /* 0x000fe200078e00ff */
[----:B------:R-:W-:Y:S05]  /*e6c0*/  BRA `(.L_x_5040) ;  /* 0x000001c000007947 */ /* 0x000fea0003800000 */
.L_x_5039:
        /* <DEDUP_REMOVED lines=21> */
.L_x_5060:
[----:B------:R-:W2:Y:S01]  /*e820*/  LDG.E.64 R4, [R4.64] ;  /* 0x0000002404047981 */ /* 0x000ea2000c1e1b00 */
[----:B------:R-:W-:Y:S01]  /*e830*/  IMAD.MOV.U32 R3, RZ, RZ, RZ ;  /* 0x000000ffff037224 */ /* 0x000fe200078e00ff */
[----:B--2---:R0:W2:Y:S01]  /*e840*/  I2F.U64 R2, R4 ;  /* 0x0000000400027312 */ /* 0x0040a20000301000 */
[----:B------:R-:W-:Y:S05]  /*e850*/  BRA `(.L_x_5040) ;  /* 0x0000003000007947 */ /* 0x000fea0003800000 */
.L_x_5059:
[----:B------:R-:W2:Y:S01]  /*e860*/  LDG.E R2, [R4.64] ;  /* 0x0000002404027981 */ /* 0x000ea2000c1e1900 */
[----:B------:R-:W-:Y:S01]  /*e870*/  IMAD.MOV.U32 R3, RZ, RZ, RZ ;  /* 0x000000ffff037224 */ /* 0x000fe200078e00ff */
[----:B--2---:R-:W0:Y:S06]  /*e880*/  I2F.U32 R2, R2 ;  /* 0x0000000200027306 */ /* 0x004e2c0000201000 */
.L_x_5040:
[----:B------:R-:W-:Y:S05]  /*e890*/  BSYNC B6 ;  /* 0x0000000000067941 */ /* 0x000fea0003800000 */
.L_x_5034:
        /* <DEDUP_REMOVED lines=19> */
.L_x_5066:
[----:B------:R-:W0:Y:S02]  /*e9d0*/  F2I.S64.TRUNC R2, R2 ;  /* 0x0000000200027311 */ /* 0x000e24000020d900 */
[----:B0-----:R-:W-:-:S05]  /*e9e0*/  IMAD.MOV.U32 R5, RZ, RZ, R2 ;  /* 0x000000ffff057224 */ /* 0x001fca00078e0002 */
[----:B------:R-:W-:Y:S01]  /*e9f0*/  STG.E.U8 [R16.64], R5 ;  /* 0x0000000510007986 */ /* 0x000fe2000c101124 */
[----:B------:R-:W-:Y:S05]  /*ea00*/  EXIT ;  /* 0x000000000000794d */ /* 0x000fea0003800000 */
.L_x_5065:
        /* <DEDUP_REMOVED lines=9> */
.L_x_5069:
[----:B------:R-:W0:Y:S02]  /*eaa0*/  F2I.FTZ.TRUNC.NTZ R3, R2 ;  /* 0x0000000200037305 */ /* 0x000e24000021f100 */
[----:B0-----:R-:W-:Y:S01]  /*eab0*/  STG.E [R16.64], R3 ;  /* 0x0000000310007986 */ /* 0x001fe2000c101924 */
[----:B------:R-:W-:Y:S05]  /*eac0*/  EXIT ;  /* 0x000000000000794d */ /* 0x000fea0003800000 */
.L_x_5068:
[----:B------:R-:W0:Y:S02]  /*ead0*/  F2I.FTZ.TRUNC.NTZ R3, R2 ;  /* 0x0000000200037305 */ /* 0x000e24000021f100 */
[----:B0-----:R-:W-:Y:S01]  /*eae0*/  STG.E.U16 [R16.64], R3 ;  /* 0x0000000310007986 */ /* 0x001fe2000c101524 */
[----:B------:R-:W-:Y:S05]  /*eaf0*/  EXIT ;  /* 0x000000000000794d */ /* 0x000fea0003800000 */
.L_x_5064:
        /* <DEDUP_REMOVED lines=8> */
.L_x_5071:
[----:B------:R-:W-:-:S05]  /*eb80*/  F2FP.PACK_AB R2, RZ, R2 ;  /* 0x00000002ff02723e */ /* 0x000fca00000000ff */
[----:B------:R-:W-:Y:S01]  /*eb90*/  STG.E.U16 [R16.64], R2 ;  /* 0x0000000210007986 */ /* 0x000fe2000c101524 */
[----:B------:R-:W-:Y:S05]  /*eba0*/  EXIT ;  /* 0x000000000000794d */ /* 0x000fea0003800000 */
.L_x_5070:
        /* <DEDUP_REMOVED lines=8> */
.L_x_5073:
[----:B------:R-:W-:-:S05]  /*ec30*/  F2FP.PACK_AB R3, R3, R2 ;  /* 0x000000020303723e */ /* 0x000fca00000000ff */
[----:B------:R-:W-:Y:S01]  /*ec40*/  STG.E [R16.64], R3 ;  /* 0x0000000310007986 */ /* 0x000fe2000c101924 */
[----:B------:R-:W-:Y:S05]  /*ec50*/  EXIT ;  /* 0x000000000000794d */ /* 0x000fea0003800000 */
.L_x_5072:
[----:B------:R-:W-:-:S06]  /*ec60*/  FMUL.FTZ R2, R2, 1 ;  /* 0x3f80000002027820 */ /* 0x000fcc0000410000 */
[----:B------:R-:W0:Y:S02]  /*ec70*/  F2F.F64.F32 R2, R2 ;  /* 0x0000000200027310 */ /* 0x000e240000201800 */
[----:B0-----:R-:W-:Y:S01]  /*ec80*/  STG.E.64 [R16.64], R2 ;  /* 0x0000000210007986 */ /* 0x001fe2000c101b24 */
[----:B------:R-:W-:Y:S05]  /*ec90*/  EXIT ;  /* 0x000000000000794d */ /* 0x000fea0003800000 */
.L_x_5063:
        /* <DEDUP_REMOVED lines=14> */
.L_x_5076:
[----:B------:R-:W-:Y:S02]  /*ed80*/  FMUL.FTZ R6, R3, 1 ;  /* 0x3f80000003067820 */ /* 0x000fe40000410000 */
[----:B------:R-:W-:-:S04]  /*ed90*/  FMUL.FTZ R4, R2, 1 ;  /* 0x3f80000002047820 */ /* 0x000fc80000410000 */
[----:B------:R-:W-:Y:S08]  /*eda0*/  F2F.F64.F32 R6, R6 ;  /* 0x0000000600067310 */ /* 0x000ff00000201800 */
[----:B------:R-:W0:Y:S02]  /*edb0*/  F2F.F64.F32 R4, R4 ;  /* 0x0000000400047310 */ /* 0x000e240000201800 */
[----:B0-----:R-:W-:Y:S01]  /*edc0*/  STG.E.128 [R16.64], R4 ;  /* 0x0000000410007986 */ /* 0x001fe2000c101d24 */
[----:B------:R-:W-:Y:S05]  /*edd0*/  EXIT ;  /* 0x000000000000794d */ /* 0x000fea0003800000 */
.L_x_5075:
        /* <DEDUP_REMOVED lines=20> */
.L_x_5080:
[----:B------:R-:W-:Y:S05]  /*ef20*/  BSYNC B0 ;  /* 0x0000000000007941 */ /* 0x000fea0003800000 */
.L_x_5079:
[----:B------:R-:W-:-:S05]  /*ef30*/  LOP3.LUT R5, R0, R5, RZ, 0xfc, !PT ;  /* 0x0000000500057212 */ /* 0x000fca00078efcff */
[----:B------:R-:W-:Y:S01]  /*ef40*/  STG.E.U8 [R16.64], R5 ;  /* 0x0000000510007986 */ /* 0x000fe2000c101124 */
[----:B------:R-:W-:Y:S05]  /*ef50*/  EXIT ;  /* 0x000000000000794d */ /* 0x000fea0003800000 */
.L_x_5078:
        /* <DEDUP_REMOVED lines=12> */
.L_x_5082:
[----:B------:R-:W-:Y:S01]  /*f020*/  IMAD.MOV.U32 R0, RZ, RZ, 0x7f ;  /* 0x0000007fff007424 */ /* 0x000fe200078e00ff */
[----:B------:R-:W-:-:S04]  /*f030*/  ISETP.GT.U32.AND P0, PT, R4, 0x7f800000, PT ;  /* 0x7f8000000400780c */ /* 0x000fc80003f04070 */
[----:B------:R-:W-:-:S04]  /*f040*/  SEL R0, R0, 0x7c, P0 ;  /* 0x0000007c00007807 */ /* 0x000fc80000000000 */
.L_x_5083:
[----:B------:R-:W-:Y:S05]  /*f050*/  BSYNC B0 ;  /* 0x0000000000007941 */ /* 0x000fea0003800000 */
.L_x_5081:
[----:B------:R-:W-:-:S04]  /*f060*/  LOP3.LUT R2, R2, 0x80000000, RZ, 0xc0, !PT ;  /* 0x8000000002027812 */ /* 0x000fc800078ec0ff */
[----:B------:R-:W-:-:S04]  /*f070*/  SHF.R.U32.HI R3, RZ, 0x18, R2 ;  /* 0x00000018ff037819 */ /* 0x000fc80000011602 */
[----:B------:R-:W-:-:S05]  /*f080*/  LOP3.LUT R3, R0, R3, RZ, 0xfc, !PT ;  /* 0x0000000300037212 */ /* 0x000fca00078efcff */
[----:B------:R-:W-:Y:S01]  /*f090*/  STG.E.U8 [R16.64], R3 ;  /* 0x0000000310007986 */ /* 0x000fe2000c101124 */
[----:B------:R-:W-:Y:S05]  /*f0a0*/  EXIT ;  /* 0x000000000000794d */ /* 0x000fea0003800000 */
.L_x_5077:
[----:B------:R-:W-:-:S05]  /*f0b0*/  F2FP.BF16.PACK_AB R2, RZ, R2 ;  /* 0x00000002ff02723e */ /* 0x000fca00000010ff */
[----:B------:R-:W-:Y:S01]  /*f0c0*/  STG.E.U16 [R16.64], R2 ;  /* 0x0000000210007986 */ /* 0x000fe2000c101524 */
[----:B------:R-:W-:Y:S05]  /*f0d0*/  EXIT ;  /* 0x000000000000794d */ /* 0x000fea0003800000 */
.L_x_5074:
        /* <DEDUP_REMOVED lines=11> */
.L_x_5086:
        /* <DEDUP_REMOVED lines=16> */
.L_x_5089:
[----:B------:R-:W-:-:S04]  /*f290*/  LOP3.LUT R2, R2, 0x80000000, RZ, 0xc0, !PT ;  /* 0x8000000002027812 */ /* 0x000fc800078ec0ff */
[----:B------:R-:W-:-:S04]  /*f2a0*/  SHF.R.U32.HI R3, RZ, 0x18, R2 ;  /* 0x00000018ff037819 */ /* 0x000fc80000011602 */
[----:B------:R-:W-:-:S04]  /*f2b0*/  LOP3.LUT R0, R0, R3, RZ, 0xfc, !PT ;  /* 0x0000000300007212 */ /* 0x000fc800078efcff */
[----:B------:R-:W-:Y:S02]  /*f2c0*/  PRMT R8, R0, 0x7610, R8 ;  /* 0x0000761000087816 */ /* 0x000fe40000000008 */
.L_x_5088:
[----:B------:R-:W-:Y:S05]  /*f2d0*/  BSYNC B0 ;  /* 0x0000000000007941 */ /* 0x000fea0003800000 */
.L_x_5087:
[----:B------:R-:W-:Y:S01]  /*f2e0*/  STG.E.U8 [R16.64], R8 ;  /* 0x0000000810007986 */ /* 0x000fe2000c101124 */
[----:B------:R-:W-:Y:S05]  /*f2f0*/  EXIT ;  /* 0x000000000000794d */ /* 0x000fea0003800000 */
.L_x_5085:
        /* <DEDUP_REMOVED lines=16> */
.L_x_5092:
[----:B------:R-:W-:-:S04]  /*f400*/  LOP3.LUT R2, R2, 0x80000000, RZ, 0xc0, !PT ;  /* 0x8000000002027812 */ /* 0x000fc800078ec0ff */
[----:B------:R-:W-:-:S04]  /*f410*/  SHF.R.U32.HI R3, RZ, 0x18, R2 ;  /* 0x00000018ff037819 */ /* 0x000fc80000011602 */
[----:B------:R-:W-:-:S04]  /*f420*/  LOP3.LUT R0, R0, R3, RZ, 0xfc, !PT ;  /* 0x0000000300007212 */ /* 0x000fc800078efcff */
[----:B------:R-:W-:Y:S02]  /*f430*/  PRMT R8, R0, 0x7610, R8 ;  /* 0x0000761000087816 */ /* 0x000fe40000000008 */
.L_x_5091:
[----:B------:R-:W-:Y:S05]  /*f440*/  BSYNC B0 ;  /* 0x0000000000007941 */ /* 0x000fea0003800000 */
.L_x_5090:
[----:B------:R-:W-:Y:S01]  /*f450*/  STG.E.U8 [R16.64], R8 ;  /* 0x0000000810007986 */ /* 0x000fe2000c101124 */
[----:B------:R-:W-:Y:S05]  /*f460*/  EXIT ;  /* 0x000000000000794d */ /* 0x000fea0003800000 */
.L_x_5084:
        /* <DEDUP_REMOVED lines=21> */
.L_x_5067:
        /* <DEDUP_REMOVED lines=20> */
.L_x_5094:
[----:B------:R-:W0:Y:S02]  /*f700*/  F2I.U64.TRUNC R2, R2 ;  /* 0x0000000200027311 */ /* 0x000e24000020d800 */
[----:B0-----:R-:W-:Y:S01]  /*f710*/  STG.E.64 [R16.64], R2 ;  /* 0x0000000210007986 */ /* 0x001fe2000c101b24 */
[----:B------:R-:W-:Y:S05]  /*f720*/  EXIT ;  /* 0x000000000000794d */ /* 0x000fea0003800000 */
.L_x_5093:
[----:B------:R-:W0:Y:S02]  /*f730*/  F2I.FTZ.U32.TRUNC.NTZ R3, R2 ;  /* 0x0000000200037305 */ /* 0x000e24000021f000 */
[----:B0-----:R-:W-:Y:S01]  /*f740*/  STG.E [R16.64], R3 ;  /* 0x0000000310007986 */ /* 0x001fe2000c101924 */
[----:B------:R-:W-:Y:S05]  /*f750*/  EXIT ;  /* 0x000000000000794d */ /* 0x000fea0003800000 */
.L_x_5095:
        /* <DEDUP_REMOVED lines=10> */
.L_x_16535:


//--------------------- .text._ZN2at6native27unrolled_elementwise_kernelINS0_13BinaryFunctorIN3c107complexIfEES5_S5_NS0_15binary_internal10MulFunctorIS5_EEEESt5arrayIPcLm3EELi4E23TrivialOffsetCalculatorILi2EjESD_ILi1EjENS0_6memory12LoadWithCastILi2EEENSG_13StoreWithCastILi1EEEEEviT_T0_T2_T3_T4_T5_ --------------------------
	.section	.text._ZN2at6native27unrolled_elementwise_kernelINS0_13BinaryFunctorIN3c107complexIfEES5_S5_NS0_15binary_internal10MulFunctorIS5_EEEESt5arrayIPcLm3EELi4E23TrivialOffsetCalculatorILi2EjESD_ILi1EjENS0_6memory12LoadWithCastILi2EEENSG_13StoreWithCastILi1EEEEEviT_T0_T2_T3_T4_T5_,"ax",@progbits
	.sectioninfo	@"SHI_REGISTERS=38"
	.align	128
        .global         _ZN2at6native27unrolled_elementwise_kernelINS0_13BinaryFunctorIN3c107complexIfEES5_S5_NS0_15binary_internal10MulFunctorIS5_EEEESt5arrayIPcLm3EELi4E23TrivialOffsetCalculatorILi2EjESD_ILi1EjENS0_6memory12LoadWithCastILi2EEENSG_13StoreWithCastILi1EEEEEviT_T0_T2_T3_T4_T5_
        .type           _ZN2at6native27unrolled_elementwise_kernelINS0_13BinaryFunctorIN3c107complexIfEES5_S5_NS0_15binary_internal10MulFunctorIS5_EEEESt5arrayIPcLm3EELi4E23TrivialOffsetCalculatorILi2EjESD_ILi1EjENS0_6memory12LoadWithCastILi2EEENSG_13StoreWithCastILi1EEEEEviT_T0_T2_T3_T4_T5_,@function
        .size           _ZN2at6native27unrolled_elementwise_kernelINS0_13BinaryFunctorIN3c107complexIfEES5_S5_NS0_15binary_internal10MulFunctorIS5_EEEESt5arrayIPcLm3EELi4E23TrivialOffsetCalculatorILi2EjESD_ILi1EjENS0_6memory12LoadWithCastILi2EEENSG_13StoreWithCastILi1EEEEEviT_T0_T2_T3_T4_T5_,(.L_x_16536 - _ZN2at6native27unrolled_elementwise_kernelINS0_13BinaryFunctorIN3c107complexIfEES5_S5_NS0_15binary_internal10MulFunctorIS5_EEEESt5arrayIPcLm3EELi4E23TrivialOffsetCalculatorILi2EjESD_ILi1EjENS0_6memory12LoadWithCastILi2EEENSG_13StoreWithCastILi1EEEEEviT_T0_T2_T3_T4_T5_)
        .other          _ZN2at6native27unrolled_elementwise_kernelINS0_13BinaryFunctorIN3c107complexIfEES5_S5_NS0_15binary_internal10MulFunctorIS5_EEEESt5arrayIPcLm3EELi4E23TrivialOffsetCalculatorILi2EjESD_ILi1EjENS0_6memory12LoadWithCastILi2EEENSG_13StoreWithCastILi1EEEEEviT_T0_T2_T3_T4_T5_,@"STO_CUDA_ENTRY STV_DEFAULT"
_ZN2at6native27unrolled_elementwise_kernelINS0_13BinaryFunctorIN3c107complexIfEES5_S5_NS0_15binary_internal10MulFunctorIS5_EEEESt5arrayIPcLm3EELi4E23TrivialOffsetCalculatorILi2EjESD_ILi1EjENS0_6memory12LoadWithCastILi2EEENSG_13StoreWithCastILi1EEEEEviT_T0_T2_T3_T4_T5_:
.text._ZN2at6native27unrolled_elementwise_kernelINS0_13BinaryFunctorIN3c107complexIfEES5_S5_NS0_15binary_internal10MulFunctorIS5_EEEESt5arrayIPcLm3EELi4E23TrivialOffsetCalculatorILi2EjESD_ILi1EjENS0_6memory12LoadWithCastILi2EEENSG_13StoreWithCastILi1EEEEEviT_T0_T2_T3_T4_T5_:
        /* <DEDUP_REMOVED lines=9> */
[----:B------:R-:W-:Y:S02]  /*0090*/  CS2R R22, SRZ ;  /* 0x0000000000167805 */ /* 0x000fe4000001ff00 */
[----:B------:R-:W3:Y:S01]  /*00a0*/  LDC.U8 R33, c[0x0][0x185] ;  /* 0x00006140ff217b82 */ /* 0x000ee20000000000 */
[----:B0-----:R-:W-:-:S05]  /*00b0*/  IMAD R32, R2, R3, c[0x0][0x160] ;  /* 0x0000580002207624 */ /* 0x001fca00078e0203 */
[----:B--2---:R-:W-:-:S13]  /*00c0*/  ISETP.GE.AND P0, PT, R35, R32, PT ;  /* 0x000000202300720c */ /* 0x004fda0003f06270 */
[----:B------:R-:W-:Y:S05]  /*00d0*/  @P0 BRA `(.L_x_5097) ;  /* 0x00001ee000000947 */ /* 0x000fea0003800000 */
[----:B-1-3--:R-:W-:Y:S01]  /*00e0*/  PRMT R0, R34, 0x9910, RZ ;  /* 0x0000991022007816 */ /* 0x00afe200000000ff */
[----:B------:R-:W-:Y:S01]  /*00f0*/  IMAD R22, R2, 0x200, R35 ;  /* 0x0000020002167824 */ /* 0x000fe200078e0223 */
[----:B------:R-:W-:Y:S02]  /*0100*/  BSSY B6, `(.L_x_5098) ;  /* 0x00000f4000067945 */ /* 0x000fe40003800000 */
        /* <DEDUP_REMOVED lines=17> */
.L_x_5102:
[----:B------:R-:W2:Y:S01]  /*0220*/  LDG.E.U8 R4, [R4.64] ;  /* 0x0000002404047981 */ /* 0x000ea2000c1e1100 */
[----:B------:R-:W-:Y:S01]  /*0230*/  IMAD.MOV.U32 R19, RZ, RZ, RZ ;  /* 0x000000ffff137224 */ /* 0x000fe200078e00ff */
[----:B--2---:R0:W1:Y:S01]  /*0240*/  I2F.U16 R18, R4 ;  /* 0x0000000400127306 */ /* 0x0040620000101000 */
[----:B------:R-:W-:Y:S05]  /*0250*/  BRA `(.L_x_5104) ;  /* 0x00000de000007947 */ /* 0x000fea0003800000 */
.L_x_5101:
        /* <DEDUP_REMOVED lines=10> */
.L_x_5106:
[----:B------:R-:W2:Y:S01]  /*0300*/  LDG.E R4, [R4.64] ;  /* 0x0000002404047981 */ /* 0x000ea2000c1e1900 */
[----:B------:R-:W-:Y:S01]  /*0310*/  IMAD.MOV.U32 R19, RZ, RZ, RZ ;  /* 0x000000ffff137224 */ /* 0x000fe200078e00ff */
[----:B--2---:R0:W1:Y:S01]  /*0320*/  I2F R18, R4 ;  /* 0x0000000400127306 */ /* 0x0040620000201400 */
[----:B------:R-:W-:Y:S05]  /*0330*/  BRA `(.L_x_5104) ;  /* 0x00000d0000007947 */ /* 0x000fea0003800000 */
.L_x_5105:
[----:B------:R-:W2:Y:S01]  /*0340*/  LDG.E.U16 R4, [R4.64] ;  /* 0x0000002404047981 */ /* 0x000ea2000c1e1500 */
[----:B------:R-:W-:Y:S01]  /*0350*/  IMAD.MOV.U32 R19, RZ, RZ, RZ ;  /* 0x000000ffff137224 */ /* 0x000fe200078e00ff */
[----:B--2---:R0:W1:Y:S01]  /*0360*/  I2F.S16 R18, R4 ;  /* 0x0000000400127306 */ /* 0x0040620000101400 */
[----:B------:R-:W-:Y:S05]  /*0370*/  BRA `(.L_x_5104) ;  /* 0x00000cc000007947 */ /* 0x000fea0003800000 */
.L_x_5100:
        /* <DEDUP_REMOVED lines=9> */
.L_x_5108:
[----:B------:R-:W2:Y:S01]  /*0410*/  LDG.E.U16 R4, [R4.64] ;  /* 0x0000002404047981 */ /* 0x000ea2000c1e1500 */
[----:B------:R-:W-:Y:S01]  /*0420*/  IMAD.MOV.U32 R19, RZ, RZ, RZ ;  /* 0x000000ffff137224 */ /* 0x000fe200078e00ff */
[----:B--2---:R-:W-:Y:S01]  /*0430*/  HADD2.F32 R18, -RZ, R4.H0_H0 ;  /* 0x20000004ff127230 */ /* 0x004fe20000004100 */
[----:B------:R-:W-:Y:S05]  /*0440*/  BRA `(.L_x_5104) ;  /* 0x00000bf000007947 */ /* 0x000fea0003800000 */
.L_x_5107:
        /* <DEDUP_REMOVED lines=8> */
.L_x_5110:
[----:B------:R-:W2:Y:S02]  /*04d0*/  LDG.E R4, [R4.64] ;  /* 0x0000002404047981 */ /* 0x000ea4000c1e1900 */
[--C-:B--2---:R-:W-:Y:S02]  /*04e0*/  HADD2.F32 R19, -RZ, R4.reuse.H1_H1 ;  /* 0x30000004ff137230 */ /* 0x104fe40000004100 */
[----:B------:R-:W-:Y:S01]  /*04f0*/  HADD2.F32 R18, -RZ, R4.H0_H0 ;  /* 0x20000004ff127230 */ /* 0x000fe20000004100 */
[----:B------:R-:W-:Y:S05]  /*0500*/  BRA `(.L_x_5104) ;  /* 0x00000b3000007947 */ /* 0x000fea0003800000 */
.L_x_5109:
[----:B------:R-:W2:Y:S01]  /*0510*/  LDG.E.64 R4, [R4.64] ;  /* 0x0000002404047981 */ /* 0x000ea2000c1e1b00 */
[----:B------:R-:W-:Y:S01]  /*0520*/  IMAD.MOV.U32 R19, RZ, RZ, RZ ;  /* 0x000000ffff137224 */ /* 0x000fe200078e00ff */
[----:B--2---:R-:W0:Y:S01]  /*0530*/  F2F.F32.F64 R18, R4 ;  /* 0x0000000400127310 */ /* 0x004e220000301000 */
[----:B------:R-:W0:-:S14]  /*0540*/  DSETP.GEU.AND P0, PT, |R4|, c[0x2][0x0], PT ;  /* 0x008000000400762a */ /* 0x000e1c0003f0e200 */
[----:B0-----:R-:W-:Y:S01]  /*0550*/  @!P0 FMUL R18, R18, 1.175494350822287508e-38 ;  /* 0x0080000012128820 */ /* 0x001fe20000400000 */
[----:B------:R-:W-:Y:S05]  /*0560*/  BRA `(.L_x_5104) ;  /* 0x00000ad000007947 */ /* 0x000fea0003800000 */
.L_x_5099:
        /* <DEDUP_REMOVED lines=13> */
.L_x_5113:
        /* <DEDUP_REMOVED lines=8> */
.L_x_5112:
        /* <DEDUP_REMOVED lines=25> */
[----:B------:R-:W-:Y:S01]  /*0850*/  LOP3.LUT R18, R3, 0x80000000, R18, 0xf8, !PT ;  /* 0x8000000003127812 */ /* 0x000fe200078ef812 */
[----:B------:R-:W-:Y:S05]  /*0860*/  BRA `(.L_x_5104) ;  /* 0x000007d000007947 */ /* 0x000fea0003800000 */
.L_x_5115:
[----:B------:R-:W2:Y:S01]  /*0870*/  LDG.E.U8 R4, [R4.64] ;  /* 0x0000002404047981 */ /* 0x000ea2000c1e1100 */
[----:B------:R-:W-:Y:S02]  /*0880*/  IMAD.MOV.U32 R19, RZ, RZ, RZ ;  /* 0x000000ffff137224 */ /* 0x000fe400078e00ff */
        /* <DEDUP_REMOVED lines=10> */
[----:B------:R-:W-:Y:S01]  /*0930*/  LOP3.LUT R18, R18, 0x80000000, R3, 0xf8, !PT ;  /* 0x8000000012127812 */ /* 0x000fe200078ef803 */
[----:B------:R-:W-:Y:S05]  /*0940*/  BRA `(.L_x_5104) ;  /* 0x000006f000007947 */ /* 0x000fea0003800000 */
.L_x_5114:
[----:B------:R-:W2:Y:S01]  /*0950*/  LDG.E.U16 R4, [R4.64] ;  /* 0x0000002404047981 */ /* 0x000ea2000c1e1500 */
[----:B------:R-:W-:Y:S01]  /*0960*/  IMAD.MOV.U32 R19, RZ, RZ, RZ ;  /* 0x000000ffff137224 */ /* 0x000fe200078e00ff */
[----:B--2---:R-:W-:Y:S01]  /*0970*/  PRMT R18, RZ, 0x5410, R4 ;  /* 0x00005410ff127816 */ /* 0x004fe20000000004 */
[----:B------:R-:W-:Y:S05]  /*0980*/  BRA `(.L_x_5104) ;  /* 0x000006b000007947 */ /* 0x000fea0003800000 */
.L_x_5111:
        /* <DEDUP_REMOVED lines=12> */
.L_x_5118:
        /* <DEDUP_REMOVED lines=20> */
.L_x_5120:
[----:B------:R-:W-:Y:S05]  /*0b90*/  BSYNC B0 ;  /* 0x0000000000007941 */ /* 0x000fea0003800000 */
.L_x_5119:
[----:B------:R-:W-:Y:S01]  /*0ba0*/  IMAD.SHL.U32 R3, R3, 0x100000, RZ ;  /* 0x0010000003037824 */ /* 0x000fe200078e00ff */
[----:B------:R-:W-:-:S04]  /*0bb0*/  LEA R5, R0, 0x3b800000, 0x17 ;  /* 0x3b80000000057811 */ /* 0x000fc800078eb8ff */
[----:B------:R-:W-:Y:S01]  /*0bc0*/  LOP3.LUT R18, R5, R3, R18, 0xfe, !PT ;  /* 0x0000000305127212 */ /* 0x000fe200078efe12 */
[----:B------:R-:W-:Y:S05]  /*0bd0*/  BRA `(.L_x_5104) ;  /* 0x0000046000007947 */ /* 0x000fea0003800000 */
.L_x_5117:
        /* <DEDUP_REMOVED lines=20> */
.L_x_5122:
[----:B------:R-:W-:Y:S05]  /*0d20*/  BSYNC B0 ;  /* 0x0000000000007941 */ /* 0x000fea0003800000 */
.L_x_5121:
[----:B------:R-:W-:Y:S01]  /*0d30*/  IMAD.SHL.U32 R3, R3, 0x200000, RZ ;  /* 0x0020000003037824 */ /* 0x000fe200078e00ff */
[----:B------:R-:W-:-:S04]  /*0d40*/  LEA R5, R0, 0x37800000, 0x17 ;  /* 0x3780000000057811 */ /* 0x000fc800078eb8ff */
[----:B------:R-:W-:Y:S01]  /*0d50*/  LOP3.LUT R18, R5, R3, R18, 0xfe, !PT ;  /* 0x0000000305127212 */ /* 0x000fe200078efe12 */
[----:B------:R-:W-:Y:S05]  /*0d60*/  BRA `(.L_x_5104) ;  /* 0x000002d000007947 */ /* 0x000fea0003800000 */
.L_x_5116:
        /* <DEDUP_REMOVED lines=14> */
.L_x_5126:
[----:B------:R-:W-:Y:S05]  /*0e50*/  BSYNC B0 ;  /* 0x0000000000007941 */ /* 0x000fea0003800000 */
.L_x_5125:
[----:B------:R-:W-:Y:S01]  /*0e60*/  IMAD.MOV.U32 R19, RZ, RZ, RZ ;  /* 0x000000ffff137224 */ /* 0x000fe200078e00ff */
[----:B------:R-:W-:Y:S05]  /*0e70*/  BRA `(.L_x_5104) ;  /* 0x000001c000007947 */ /* 0x000fea0003800000 */
.L_x_5103:
        /* <DEDUP_REMOVED lines=21> */
.L_x_5124:
[----:B------:R-:W2:Y:S01]  /*0fd0*/  LDG.E.64 R4, [R4.64] ;  /* 0x0000002404047981 */ /* 0x000ea2000c1e1b00 */
[----:B------:R-:W-:Y:S01]  /*0fe0*/  IMAD.MOV.U32 R19, RZ, RZ, RZ ;  /* 0x000000ffff137224 */ /* 0x000fe200078e00ff */
[----:B--2---:R0:W1:Y:S01]  /*0ff0*/  I2F.U64 R18, R4 ;  /* 0x0000000400127312 */ /* 0x0040620000301000 */
[----:B------:R-:W-:Y:S05]  /*1000*/  BRA `(.L_x_5104) ;  /* 0x0000003000007947 */ /* 0x000fea0003800000 */
.L_x_5123:
[----:B------:R-:W2:Y:S01]  /*1010*/  LDG.E R4, [R4.64] ;  /* 0x0000002404047981 */ /* 0x000ea2000c1e1900 */
[----:B------:R-:W-:Y:S01]  /*1020*/  IMAD.MOV.U32 R19, RZ, RZ, RZ ;  /* 0x000000ffff137224 */ /* 0x000fe200078e00ff */
[----:B--2---:R0:W1:Y:S06]  /*1030*/  I2F.U32 R18, R4 ;  /* 0x0000000400127306 */ /* 0x00406c0000201000 */
.L_x_5104:
[----:B------:R-:W-:Y:S05]  /*1040*/  BSYNC B6 ;  /* 0x0000000000067941 */ /* 0x000fea0003800000 */
.L_x_5098:
[----:B------:R-:W-:Y:S01]  /*1050*/  PRMT R0, R33, 0x9910, RZ ;  /* 0x0000991021007816 */ /* 0x000fe200000000ff */
[----:B0-----:R-:W-:Y:S01]  /*1060*/  IMAD R4, R22, c[0x0][0x18c], RZ ;  /* 0x0000630016047a24 */ /* 0x001fe200078e02ff */
[----:B------:R-:W-:Y:S02]  /*1070*/  BSSY B6, `(.L_x_5127) ;  /* 0x00000f3000067945 */ /* 0x000fe40003800000 */
[----:B------:R-:W-:-:S02]  /*1080*/  ISETP.GT.AND P0, PT, R0, 0x9, PT ;  /* 0x000000090000780c */ /* 0x000fc40003f04270 */
        /* <DEDUP_REMOVED lines=15> */
.L_x_5131:
[----:B------:R-:W2:Y:S01]  /*1180*/  LDG.E.U8 R4, [R4.64] ;  /* 0x0000002404047981 */ /* 0x000ea2000c1e1100 */
[----:B------:R-:W-:Y:S01]  /*1190*/  IMAD.MOV.U32 R23, RZ, RZ, RZ ;  /* 0x000000ffff177224 */ /* 0x000fe200078e00ff */
[----:B--2---:R0:W2:Y:S01]  /*11a0*/  I2F.U16 R22, R4 ;  /* 0x0000000400167306 */ /* 0x0040a20000101000 */
[----:B------:R-:W-:Y:S05]  /*11b0*/  BRA `(.L_x_5133) ;  /* 0x00000de000007947 */ /* 0x000fea0003800000 */
.L_x_5130:
        /* <DEDUP_REMOVED lines=10> */
.L_x_5135:
[----:B------:R-:W2:Y:S01]  /*1260*/  LDG.E R4, [R4.64] ;  /* 0x0000002404047981 */ /* 0x000ea2000c1e1900 */
[----:B------:R-:W-:Y:S01]  /*1270*/  IMAD.MOV.U32 R23, RZ, RZ, RZ ;  /* 0x000000ffff177224 */ /* 0x000fe200078e00ff */
[----:B--2---:R0:W2:Y:S01]  /*1280*/  I2F R22, R4 ;  /* 0x0000000400167306 */ /* 0x0040a20000201400 */
[----:B------:R-:W-:Y:S05]  /*1290*/  BRA `(.L_x_5133) ;  /* 0x00000d0000007947 */ /* 0x000fea0003800000 */
.L_x_5134:
[----:B------:R-:W2:Y:S01]  /*12a0*/  LDG.E.U16 R4, [R4.64] ;  /* 0x0000002404047981 */ /* 0x000ea2000c1e1500 */
[----:B------:R-:W-:Y:S01]  /*12b0*/  IMAD.MOV.U32 R23, RZ, RZ, RZ ;  /* 0x000000ffff177224 */ /* 0x000fe200078e00ff */
[----:B--2---:R0:W2:Y:S01]  /*12c0*/  I2F.S16 R22, R4 ;  /* 0x0000000400167306 */ /* 0x0040a20000101400 */
[----:B------:R-:W-:Y:S05]  /*12d0*/  BRA `(.L_x_5133) ;  /* 0x00000cc000007947 */ /* 0x000fea0003800000 */
.L_x_5129:
        /* <DEDUP_REMOVED lines=9> */
.L_x_5137:
[----:B------:R-:W2:Y:S01]  /*1370*/  LDG.E.U16 R4, [R4.64] ;  /* 0x0000002404047981 */ /* 0x000ea2000c1e1500 */
[----:B------:R-:W-:Y:S01]  /*1380*/  IMAD.MOV.U32 R23, RZ, RZ, RZ ;  /* 0x000000ffff177224 */ /* 0x000fe200078e00ff */
[----:B--2---:R-:W-:Y:S01]  /*1390*/  HADD2.F32 R22, -RZ, R4.H0_H0 ;  /* 0x20000004ff167230 */ /* 0x004fe20000004100 */
[----:B------:R-:W-:Y:S05]  /*13a0*/  BRA `(.L_x_5133) ;  /* 0x00000bf000007947 */ /* 0x000fea0003800000 */
.L_x_5136:
        /* <DEDUP_REMOVED lines=8> */
.L_x_5139:
[----:B------:R-:W2:Y:S02]  /*1430*/  LDG.E R4, [R4.64] ;  /* 0x0000002404047981 */ /* 0x000ea4000c1e1900 */
[--C-:B--2---:R-:W-:Y:S02]  /*1440*/  HADD2.F32 R23, -RZ, R4.reuse.H1_H1 ;  /* 0x30000004ff177230 */ /* 0x104fe40000004100 */
[----:B------:R-:W-:Y:S01]  /*1450*/  HADD2.F32 R22, -RZ, R4.H0_H0 ;  /* 0x20000004ff167230 */ /* 0x000fe20000004100 */
[----:B------:R-:W-:Y:S05]  /*1460*/  BRA `(.L_x_5133) ;  /* 0x00000b3000007947 */ /* 0x000fea0003800000 */
.L_x_5138:
[----:B------:R-:W2:Y:S01]  /*1470*/  LDG.E.64 R4, [R4.64] ;  /* 0x0000002404047981 */ /* 0x000ea2000c1e1b00 */
[----:B------:R-:W-:Y:S01]  /*1480*/  IMAD.MOV.U32 R23, RZ, RZ, RZ ;  /* 0x000000ffff177224 */ /* 0x000fe200078e00ff */
[----:B--2---:R-:W0:Y:S01]  /*1490*/  F2F.F32.F64 R22, R4 ;  /* 0x0000000400167310 */ /* 0x004e220000301000 */
[----:B------:R-:W0:-:S14]  /*14a0*/  DSETP.GEU.AND P0, PT, |R4|, c[0x2][0x0], PT ;  /* 0x008000000400762a */ /* 0x000e1c0003f0e200 */
[----:B0-----:R-:W-:Y:S01]  /*14b0*/  @!P0 FMUL R22, R22, 1.175494350822287508e-38 ;  /* 0x0080000016168820 */ /* 0x001fe20000400000 */
[----:B------:R-:W-:Y:S05]  /*14c0*/  BRA `(.L_x_5133) ;  /* 0x00000ad000007947 */ /* 0x000fea0003800000 */
.L_x_5128:
        /* <DEDUP_REMOVED lines=13> */
.L_x_5142:
        /* <DEDUP_REMOVED lines=8> */
.L_x_5141:
        /* <DEDUP_REMOVED lines=27> */
.L_x_5144:
        /* <DEDUP_REMOVED lines=14> */
.L_x_5143:
[----:B------:R-:W2:Y:S01]  /*18b0*/  LDG.E.U16 R4, [R4.64] ;  /* 0x0000002404047981 */ /* 0x000ea2000c1e1500 */
[----:B------:R-:W-:Y:S01]  /*18c0*/  IMAD.MOV.U32 R23, RZ, RZ, RZ ;  /* 0x000000ffff177224 */ /* 0x000fe200078e00ff */
[----:B--2---:R-:W-:Y:S01]  /*18d0*/  PRMT R22, RZ, 0x5410, R4 ;  /* 0x00005410ff167816 */ /* 0x004fe20000000004 */
[----:B------:R-:W-:Y:S05]  /*18e0*/  BRA `(.L_x_5133) ;  /* 0x000006b000007947 */ /* 0x000fea0003800000 */
.L_x_5140:
        /* <DEDUP_REMOVED lines=12> */
.L_x_5147:
        /* <DEDUP_REMOVED lines=20> */
.L_x_5149:
[----:B------:R-:W-:Y:S05]  /*1af0*/  BSYNC B0 ;  /* 0x0000000000007941 */ /* 0x000fea0003800000 */
.L_x_5148:
[----:B------:R-:W-:Y:S01]  /*1b00*/  IMAD.SHL.U32 R3, R3, 0x100000, RZ ;  /* 0x0010000003037824 */ /* 0x000fe200078e00ff */
[----:B------:R-:W-:-:S04]  /*1b10*/  LEA R5, R0, 0x3b800000, 0x17 ;  /* 0x3b80000000057811 */ /* 0x000fc800078eb8ff */
[----:B------:R-:W-:Y:S01]  /*1b20*/  LOP3.LUT R22, R5, R3, R22, 0xfe, !PT ;  /* 0x0000000305167212 */ /* 0x000fe200078efe16 */
[----:B------:R-:W-:Y:S05]  /*1b30*/  BRA `(.L_x_5133) ;  /* 0x0000046000007947 */ /* 0x000fea0003800000 */
.L_x_5146:
        /* <DEDUP_REMOVED lines=20> */
.L_x_5151:
[----:B------:R-:W-:Y:S05]  /*1c80*/  BSYNC B0 ;  /* 0x0000000000007941 */ /* 0x000fea0003800000 */
.L_x_5150:
[----:B------:R-:W-:Y:S01]  /*1c90*/  IMAD.SHL.U32 R3, R3, 0x200000, RZ ;  /* 0x0020000003037824 */ /* 0x000fe200078e00ff */
[----:B------:R-:W-:-:S04]  /*1ca0*/  LEA R5, R0, 0x37800000, 0x17 ;  /* 0x3780000000057811 */ /* 0x000fc800078eb8ff */
[----:B------:R-:W-:Y:S01]  /*1cb0*/  LOP3.LUT R22, R5, R3, R22, 0xfe, !PT ;  /* 0x0000000305167212 */ /* 0x000fe200078efe16 */
[----:B------:R-:W-:Y:S05]  /*1cc0*/  BRA `(.L_x_5133) ;  /* 0x000002d000007947 */ /* 0x000fea0003800000 */
.L_x_5145:
        /* <DEDUP_REMOVED lines=14> */
.L_x_5155:
[----:B------:R-:W-:Y:S05]  /*1db0*/  BSYNC B0 ;  /* 0x0000000000007941 */ /* 0x000fea0003800000 */
.L_x_5154:
[----:B------:R-:W-:Y:S01]  /*1dc0*/  IMAD.MOV.U32 R23, RZ, RZ, RZ ;  /* 0x000000ffff177224 */ /* 0x000fe200078e00ff */
[----:B------:R-:W-:Y:S05]  /*1dd0*/  BRA `(.L_x_5133) ;  /* 0x000001c000007947 */ /* 0x000fea0003800000 */
.L_x_5132:
        /* <DEDUP_REMOVED lines=21> */
.L_x_5153:
[----:B------:R-:W2:Y:S01]  /*1f30*/  LDG.E.64 R4, [R4.64] ;  /* 0x0000002404047981 */ /* 0x000ea2000c1e1b00 */
[----:B------:R-:W-:Y:S01]  /*1f40*/  IMAD.MOV.U32 R23, RZ, RZ, RZ ;  /* 0x000000ffff177224 */ /* 0x000fe200078e00ff */
[----:B--2---:R0:W2:Y:S01]  /*1f50*/  I2F.U64 R22, R4 ;  /* 0x0000000400167312 */ /* 0x0040a20000301000 */
[----:B------:R-:W-:Y:S05]  /*1f60*/  BRA `(.L_x_5133) ;  /* 0x0000003000007947 */ /* 0x000fea0003800000 */
.L_x_5152:
[----:B------:R-:W2:Y:S01]  /*1f70*/  LDG.E R4, [R4.64] ;  /* 0x0000002404047981 */ /* 0x000ea2000c1e1900 */
[----:B------:R-:W-:Y:S01]  /*1f80*/  IMAD.MOV.U32 R23, RZ, RZ, RZ ;  /* 0x000000ffff177224 */ /* 0x000fe200078e00ff */
[----:B--2---:R0:W2:Y:S06]  /*1f90*/  I2F.U32 R22, R4 ;  /* 0x0000000400167306 */ /* 0x0040ac0000201000 */
.L_x_5133:
[----:B------:R-:W-:Y:S05]  /*1fa0*/  BSYNC B6 ;  /* 0x0000000000067941 */ /* 0x000fea0003800000 */
.L_x_5127:
[----:B------:R-:W-:Y:S02]  /*1fb0*/  IADD3 R35, R35, 0x80, RZ ;  /* 0x0000008023237810 */ /* 0x000fe40007ffe0ff */
.L_x_5097:
[----:B-1-3--:R-:W-:Y:S05]  /*1fc0*/  BSYNC B7 ;  /* 0x0000000000077941 */ /* 0x00afea0003800000 */
.L_x_5096:
[----:B------:R-:W-:Y:S01]  /*1fd0*/  ISETP.GE.AND P0, PT, R35, R32, PT ;  /* 0x000000202300720c */ /* 0x000fe20003f06270 */
[----:B------:R-:W-:Y:S01]  /*1fe0*/  BSSY B7, `(.L_x_5156) ;  /* 0x00001f2000077945 */ /* 0x000fe20003800000 */
[----:B------:R-:W-:Y:S01]  /*1ff0*/  IMAD.MOV.U32 R24, RZ, RZ, RZ ;  /* 0x000000ffff187224 */ /* 0x000fe200078e00ff */
[----:B------:R-:W-:-:S10]  /*2000*/  CS2R R26, SRZ ;  /* 0x00000000001a7805 */ /* 0x000fd4000001ff00 */
[----:B------:R-:W-:Y:S05]  /*2010*/  @P0 BRA `(.L_x_5157) ;  /* 0x00001ee000000947 */ /* 0x000fea0003800000 */
[----:B------:R-:W-:Y:S01]  /*2020*/  PRMT R0, R34, 0x9910, RZ ;  /* 0x0000991022007816 */ /* 0x000fe200000000ff */
[----:B------:R-:W-:Y:S01]  /*2030*/  IMAD R26, R2, 0x200, R35 ;  /* 0x00000200021a7824 */ /* 0x000fe200078e0223 */
[----:B------:R-:W-:Y:S02]  /*2040*/  BSSY B6, `(.L_x_5158) ;  /* 0x00000f4000067945 */ /* 0x000fe40003800000 */
        /* <DEDUP_REMOVED lines=15> */
[----:B---3--:R0:W1:Y:S01]  /*2140*/  I2F.S16 R24, R4 ;  /* 0x0000000400187306 */ /* 0x0080620000101400 */
[----:B------:R-:W-:Y:S05]  /*2150*/  BRA `(.L_x_5164) ;  /* 0x00000e2000007947 */ /* 0x000fea0003800000 */
.L_x_5162:
[----:B------:R-:W3:Y:S01]  /*2160*/  LDG.E.U8 R4, [R4.64] ;  /* 0x0000002404047981 */ /* 0x000ee2000c1e1100 */
[----:B------:R-:W-:Y:S01]  /*2170*/  IMAD.MOV.U32 R25, RZ, RZ, RZ ;  /* 0x000000ffff197224 */ /* 0x000fe200078e00ff */
[----:B---3--:R0:W1:Y:S01]  /*2180*/  I2F.U16 R24, R4 ;  /* 0x0000000400187306 */ /* 0x0080620000101000 */
[----:B------:R-:W-:Y:S05]  /*2190*/  BRA `(.L_x_5164) ;  /* 0x00000de000007947 */ /* 0x000fea0003800000 */
.L_x_5161:
        /* <DEDUP_REMOVED lines=8> */
[----:B---3--:R0:W1:Y:S01]  /*2220*/  I2F.S64 R24, R4 ;  /* 0x0000000400187312 */ /* 0x0080620000301400 */
[----:B------:R-:W-:Y:S05]  /*2230*/  BRA `(.L_x_5164) ;  /* 0x00000d4000007947 */ /* 0x000fea0003800000 */
.L_x_5166:
[----:B------:R-:W3:Y:S01]  /*2240*/  LDG.E R4, [R4.64] ;  /* 0x0000002404047981 */ /* 0x000ee2000c1e1900 */
[----:B------:R-:W-:Y:S01]  /*2250*/  IMAD.MOV.U32 R25, RZ, RZ, RZ ;  /* 0x000000ffff197224 */ /* 0x000fe200078e00ff */
[----:B---3--:R0:W1:Y:S01]  /*2260*/  I2F R24, R4 ;  /* 0x0000000400187306 */ /* 0x0080620000201400 */
[----:B------:R-:W-:Y:S05]  /*2270*/  BRA `(.L_x_5164) ;  /* 0x00000d0000007947 */ /* 0x000fea0003800000 */
.L_x_5165:
[----:B------:R-:W3:Y:S01]  /*2280*/  LDG.E.U16 R4, [R4.64] ;  /* 0x0000002404047981 */ /* 0x000ee2000c1e1500 */
[----:B------:R-:W-:Y:S01]  /*2290*/  IMAD.MOV.U32 R25, RZ, RZ, RZ ;  /* 0x000000ffff197224 */ /* 0x000fe200078e00ff */
[----:B---3--:R0:W1:Y:S01]  /*22a0*/  I2F.S16 R24, R4 ;  /* 0x0000000400187306 */ /* 0x0080620000101400 */
[----:B------:R-:W-:Y:S05]  /*22b0*/  BRA `(.L_x_5164) ;  /* 0x00000cc000007947 */ /* 0x000fea0003800000 */
.L_x_5160:
        /* <DEDUP_REMOVED lines=9> */
.L_x_5168:
[----:B------:R-:W3:Y:S01]  /*2350*/  LDG.E.U16 R4, [R4.64] ;  /* 0x0000002404047981 */ /* 0x000ee2000c1e1500 */
[----:B------:R-:W-:Y:S01]  /*2360*/  IMAD.MOV.U32 R25, RZ, RZ, RZ ;  /* 0x000000ffff197224 */ /* 0x000fe200078e00ff */
[----:B---3--:R-:W-:Y:S01]  /*2370*/  HADD2.F32 R24, -RZ, R4.H0_H0 ;  /* 0x20000004ff187230 */ /* 0x008fe20000004100 */
[----:B------:R-:W-:Y:S05]  /*2380*/  BRA `(.L_x_5164) ;  /* 0x00000bf000007947 */ /* 0x000fea0003800000 */
.L_x_5167:
        /* <DEDUP_REMOVED lines=8> */
.L_x_5170:
[----:B------:R-:W3:Y:S02]  /*2410*/  LDG.E R4, [R4.64] ;  /* 0x0000002404047981 */ /* 0x000ee4000c1e1900 */
[--C-:B---3--:R-:W-:Y:S02]  /*2420*/  HADD2.F32 R25, -RZ, R4.reuse.H1_H1 ;  /* 0x30000004ff197230 */ /* 0x108fe40000004100 */
[----:B------:R-:W-:Y:S01]  /*2430*/  HADD2.F32 R24, -RZ, R4.H0_H0 ;  /* 0x20000004ff187230 */ /* 0x000fe20000004100 */
[----:B------:R-:W-:Y:S05]  /*2440*/  BRA `(.L_x_5164) ;  /* 0x00000b3000007947 */ /* 0x000fea0003800000 */
.L_x_5169:
[----:B------:R-:W3:Y:S01]  /*2450*/  LDG.E.64 R4, [R4.64] ;  /* 0x0000002404047981 */ /* 0x000ee2000c1e1b00 */
[----:B------:R-:W-:Y:S01]  /*2460*/  IMAD.MOV.U32 R25, RZ, RZ, RZ ;  /* 0x000000ffff197224 */ /* 0x000fe200078e00ff */
[----:B---3--:R-:W0:Y:S01]  /*2470*/  F2F.F32.F64 R24, R4 ;  /* 0x0000000400187310 */ /* 0x008e220000301000 */
[----:B------:R-:W0:-:S14]  /*2480*/  DSETP.GEU.AND P0, PT, |R4|, c[0x2][0x0], PT ;  /* 0x008000000400762a */ /* 0x000e1c0003f0e200 */
[----:B0-----:R-:W-:Y:S01]  /*2490*/  @!P0 FMUL R24, R24, 1.175494350822287508e-38 ;  /* 0x0080000018188820 */ /* 0x001fe20000400000 */
[----:B------:R-:W-:Y:S05]  /*24a0*/  BRA `(.L_x_5164) ;  /* 0x00000ad000007947 */ /* 0x000fea0003800000 */
.L_x_5159:
        /* <DEDUP_REMOVED lines=13> */
.L_x_5173:
[----:B------:R-:W3:Y:S02]  /*2580*/  LDG.E.128 R4, [R4.64] ;  /* 0x0000002404047981 */ /* 0x000ee4000c1e1d00 */
[----:B---3--:R-:W0:Y:S01]  /*2590*/  F2F.F32.F64 R25, R6 ;  /* 0x0000000600197310 */ /* 0x008e220000301000 */
[----:B------:R-:W0:-:S04]  /*25a0*/  DSETP.GEU.AND P0, PT, |R6|, c[0x2][0x0], PT ;  /* 0x008000000600762a */ /* 0x000e080003f0e200 */
[----:B------:R-:W1:-:S03]  /*25b0*/  DSETP.GEU.AND P1, PT, |R4|, c[0x2][0x0], PT ;  /* 0x008000000400762a */ /* 0x000e460003f2e200 */
[----:B------:R-:W1:Y:S07]  /*25c0*/  F2F.F32.F64 R24, R4 ;  /* 0x0000000400187310 */ /* 0x000e6e0000301000 */
[----:B0-----:R-:W-:-:S04]  /*25d0*/  @!P0 FMUL R25, R25, 1.175494350822287508e-38 ;  /* 0x0080000019198820 */ /* 0x001fc80000400000 */
[----:B-1----:R-:W-:Y:S01]  /*25e0*/  @!P1 FMUL R24, R24, 1.175494350822287508e-38 ;  /* 0x0080000018189820 */ /* 0x002fe20000400000 */
[----:B------:R-:W-:Y:S05]  /*25f0*/  BRA `(.L_x_5164) ;  /* 0x0000098000007947 */ /* 0x000fea0003800000 */
.L_x_5172:
        /* <DEDUP_REMOVED lines=27> */
.L_x_5175:
[----:B------:R-:W3:Y:S01]  /*27b0*/  LDG.E.U8 R4, [R4.64] ;  /* 0x0000002404047981 */ /* 0x000ee2000c1e1100 */
[----:B------:R-:W-:Y:S02]  /*27c0*/  IMAD.MOV.U32 R25, RZ, RZ, RZ ;  /* 0x000000ffff197224 */ /* 0x000fe400078e00ff */
[----:B---3--:R-:W-:-:S05]  /*27d0*/  IMAD.SHL.U32 R0, R4, 0x2000000, RZ ;  /* 0x0200000004007824 */ /* 0x008fca00078e00ff */
        /* <DEDUP_REMOVED lines=11> */
.L_x_5174:
[----:B------:R-:W3:Y:S01]  /*2890*/  LDG.E.U16 R4, [R4.64] ;  /* 0x0000002404047981 */ /* 0x000ee2000c1e1500 */
[----:B------:R-:W-:Y:S01]  /*28a0*/  IMAD.MOV.U32 R25, RZ, RZ, RZ ;  /* 0x000000ffff197224 */ /* 0x000fe200078e00ff */
[----:B---3--:R-:W-:Y:S01]  /*28b0*/  PRMT R24, RZ, 0x5410, R4 ;  /* 0x00005410ff187816 */ /* 0x008fe20000000004 */
[----:B------:R-:W-:Y:S05]  /*28c0*/  BRA `(.L_x_5164) ;  /* 0x000006b000007947 */ /* 0x000fea0003800000 */
.L_x_5171:
        /* <DEDUP_REMOVED lines=10> */
[----:B---3--:R0:W1:Y:S01]  /*2970*/  I2F.U16 R24, R4 ;  /* 0x0000000400187306 */ /* 0x0080620000101000 */
[----:B------:R-:W-:Y:S05]  /*2980*/  BRA `(.L_x_5164) ;  /* 0x000005f000007947 */ /* 0x000fea0003800000 */
.L_x_5178:
        /* <DEDUP_REMOVED lines=20> */
.L_x_5180:
[----:B------:R-:W-:Y:S05]  /*2ad0*/  BSYNC B0 ;  /* 0x0000000000007941 */ /* 0x000fea0003800000 */
.L_x_5179:
[----:B------:R-:W-:Y:S01]  /*2ae0*/  IMAD.SHL.U32 R3, R3, 0x100000, RZ ;  /* 0x0010000003037824 */ /* 0x000fe200078e00ff */
[----:B------:R-:W-:-:S04]  /*2af0*/  LEA R5, R0, 0x3b800000, 0x17 ;  /* 0x3b80000000057811 */ /* 0x000fc800078eb8ff */
[----:B------:R-:W-:Y:S01]  /*2b00*/  LOP3.LUT R24, R5, R3, R24, 0xfe, !PT ;  /* 0x0000000305187212 */ /* 0x000fe200078efe18 */
[----:B------:R-:W-:Y:S05]  /*2b10*/  BRA `(.L_x_5164) ;  /* 0x0000046000007947 */ /* 0x000fea0003800000 */
.L_x_5177:
        /* <DEDUP_REMOVED lines=20> */
.L_x_5182:
[----:B------:R-:W-:Y:S05]  /*2c60*/  BSYNC B0 ;  /* 0x0000000000007941 */ /* 0x000fea0003800000 */
.L_x_5181:
[----:B------:R-:W-:Y:S01]  /*2c70*/  IMAD.SHL.U32 R3, R3, 0x200000, RZ ;  /* 0x0020000003037824 */ /* 0x000fe200078e00ff */
[----:B------:R-:W-:-:S04]  /*2c80*/  LEA R5, R0, 0x37800000, 0x17 ;  /* 0x3780000000057811 */ /* 0x000fc800078eb8ff */
[----:B------:R-:W-:Y:S01]  /*2c90*/  LOP3.LUT R24, R5, R3, R24, 0xfe, !PT ;  /* 0x0000000305187212 */ /* 0x000fe200078efe18 */
[----:B------:R-:W-:Y:S05]  /*2ca0*/  BRA `(.L_x_5164) ;  /* 0x000002d000007947 */ /* 0x000fea0003800000 */
.L_x_5176:
        /* <DEDUP_REMOVED lines=14> */
.L_x_5186:
[----:B------:R-:W-:Y:S05]  /*2d90*/  BSYNC B0 ;  /* 0x0000000000007941 */ /* 0x000fea0003800000 */
.L_x_5185:
[----:B------:R-:W-:Y:S01]  /*2da0*/  IMAD.MOV.U32 R25, RZ, RZ, RZ ;  /* 0x000000ffff197224 */ /* 0x000fe200078e00ff */
[----:B------:R-:W-:Y:S05]  /*2db0*/  BRA `(.L_x_5164) ;  /* 0x000001c000007947 */ /* 0x000fea0003800000 */
.L_x_5163:
        /* <DEDUP_REMOVED lines=18> */
[----:B0-2--5:R-:W-:Y:S05]  /*2ee0*/  CALL.ABS.NOINC R14 ;  /* 0x000000000e007343 */ /* 0x025fea0003c00000 */
[----:B------:R-:W-:Y:S01]  /*2ef0*/  CS2R R24, SRZ ;  /* 0x0000000000187805 */ /* 0x000fe2000001ff00 */
[----:B------:R-:W-:Y:S05]  /*2f00*/  BRA `(.L_x_5164) ;  /* 0x0000007000007947 */ /* 0x000fea0003800000 */
.L_x_5184:
[----:B------:R-:W3:Y:S01]  /*2f10*/  LDG.E.64 R4, [R4.64] ;  /* 0x0000002404047981 */ /* 0x000ee2000c1e1b00 */
[----:B------:R-:W-:Y:S01]  /*2f20*/  IMAD.MOV.U32 R25, RZ, RZ, RZ ;  /* 0x000000ffff197224 */ /* 0x000fe200078e00ff */
[----:B---3--:R0:W1:Y:S01]  /*2f30*/  I2F.U64 R24, R4 ;  /* 0x0000000400187312 */ /* 0x0080620000301000 */
[----:B------:R-:W-:Y:S05]  /*2f40*/  BRA `(.L_x_5164) ;  /* 0x0000003000007947 */ /* 0x000fea0003800000 */
.L_x_5183:
[----:B------:R-:W3:Y:S01]  /*2f50*/  LDG.E R4, [R4.64] ;  /* 0x0000002404047981 */ /* 0x000ee2000c1e1900 */
[----:B------:R-:W-:Y:S01]  /*2f60*/  IMAD.MOV.U32 R25, RZ, RZ, RZ ;  /* 0x000000ffff197224 */ /* 0x000fe200078e00ff */
[----:B---3--:R0:W1:Y:S06]  /*2f70*/  I2F.U32 R24, R4 ;  /* 0x0000000400187306 */ /* 0x00806c0000201000 */
.L_x_5164:
[----:B------:R-:W-:Y:S05]  /*2f80*/  BSYNC B6 ;  /* 0x0000000000067941 */ /* 0x000fea0003800000 */
.L_x_5158:
        /* <DEDUP_REMOVED lines=19> */
.L_x_5191:
[----:B------:R-:W3:Y:S01]  /*30c0*/  LDG.E.U8 R4, [R4.64] ;  /* 0x0000002404047981 */ /* 0x000ee2000c1e1100 */
[----:B------:R-:W-:Y:S01]  /*30d0*/  IMAD.MOV.U32 R27, RZ, RZ, RZ ;  /* 0x000000ffff1b7224 */ /* 0x000fe200078e00ff */
[----:B---3--:R0:W3:Y:S01]  /*30e0*/  I2F.U16 R26, R4 ;  /* 0x00000004001a7306 */ /* 0x0080e20000101000 */
[----:B------:R-:W-:Y:S05]  /*30f0*/  BRA `(.L_x_5193) ;  /* 0x00000de000007947 */ /* 0x000fea0003800000 */
.L_x_5190:
        /* <DEDUP_REMOVED lines=10> */
.L_x_5195:
[----:B------:R-:W3:Y:S01]  /*31a0*/  LDG.E R4, [R4.64] ;  /* 0x0000002404047981 */ /* 0x000ee2000c1e1900 */
[----:B------:R-:W-:Y:S01]  /*31b0*/  IMAD.MOV.U32 R27, RZ, RZ, RZ ;  /* 0x000000ffff1b7224 */ /* 0x000fe200078e00ff */
[----:B---3--:R0:W3:Y:S01]  /*31c0*/  I2F R26, R4 ;  /* 0x00000004001a7306 */ /* 0x0080e20000201400 */
[----:B------:R-:W-:Y:S05]  /*31d0*/  BRA `(.L_x_5193) ;  /* 0x00000d0000007947 */ /* 0x000fea0003800000 */
.L_x_5194:
[----:B------:R-:W3:Y:S01]  /*31e0*/  LDG.E.U16 R4, [R4.64] ;  /* 0x0000002404047981 */ /* 0x000ee2000c1e1500 */
[----:B------:R-:W-:Y:S01]  /*31f0*/  IMAD.MOV.U32 R27, RZ, RZ, RZ ;  /* 0x000000ffff1b7224 */ /* 0x000fe200078e00ff */
[----:B---3--:R0:W3:Y:S01]  /*3200*/  I2F.S16 R26, R4 ;  /* 0x00000004001a7306 */ /* 0x0080e20000101400 */
[----:B------:R-:W-:Y:S05]  /*3210*/  BRA `(.L_x_5193) ;  /* 0x00000cc000007947 */ /* 0x000fea0003800000 */
.L_x_5189:
        /* <DEDUP_REMOVED lines=9> */
.L_x_5197:
[----:B------:R-:W3:Y:S01]  /*32b0*/  LDG.E.U16 R4, [R4.64] ;  /* 0x0000002404047981 */ /* 0x000ee2000c1e1500 */
[----:B------:R-:W-:Y:S01]  /*32c0*/  IMAD.MOV.U32 R27, RZ, RZ, RZ ;  /* 0x000000ffff1b7224 */ /* 0x000fe200078e00ff */
[----:B---3--:R-:W-:Y:S01]  /*32d0*/  HADD2.F32 R26, -RZ, R4.H0_H0 ;  /* 0x20000004ff1a7230 */ /* 0x008fe20000004100 */
[----:B------:R-:W-:Y:S05]  /*32e0*/  BRA `(.L_x_5193) ;  /* 0x00000bf000007947 */ /* 0x000fea0003800000 */
.L_x_5196:
        /* <DEDUP_REMOVED lines=8> */
.L_x_5199:
[----:B------:R-:W3:Y:S02]  /*3370*/  LDG.E R4, [R4.64] ;  /* 0x0000002404047981 */ /* 0x000ee4000c1e1900 */
[--C-:B---3--:R-:W-:Y:S02]  /*3380*/  HADD2.F32 R27, -RZ, R4.reuse.H1_H1 ;  /* 0x30000004ff1b7230 */ /* 0x108fe40000004100 */
[----:B------:R-:W-:Y:S01]  /*3390*/  HADD2.F32 R26, -RZ, R4.H0_H0 ;  /* 0x20000004ff1a7230 */ /* 0x000fe20000004100 */
[----:B------:R-:W-:Y:S05]  /*33a0*/  BRA `(.L_x_5193) ;  /* 0x00000b3000007947 */ /* 0x000fea0003800000 */
.L_x_5198:
[----:B------:R-:W3:Y:S01]  /*33b0*/  LDG.E.64 R4, [R4.64] ;  /* 0x0000002404047981 */ /* 0x000ee2000c1e1b00 */
[----:B------:R-:W-:Y:S01]  /*33c0*/  IMAD.MOV.U32 R27, RZ, RZ, RZ ;  /* 0x000000ffff1b7224 */ /* 0x000fe200078e00ff */
[----:B---3--:R-:W0:Y:S01]  /*33d0*/  F2F.F32.F64 R26, R4 ;  /* 0x00000004001a7310 */ /* 0x008e220000301000 */
[----:B------:R-:W0:-:S14]  /*33e0*/  DSETP.GEU.AND P0, PT, |R4|, c[0x2][0x0], PT ;  /* 0x008000000400762a */ /* 0x000e1c0003f0e200 */
[----:B0-----:R-:W-:Y:S01]  /*33f0*/  @!P0 FMUL R26, R26, 1.175494350822287508e-38 ;  /* 0x008000001a1a8820 */ /* 0x001fe20000400000 */
[----:B------:R-:W-:Y:S05]  /*3400*/  BRA `(.L_x_5193) ;  /* 0x00000ad000007947 */ /* 0x000fea0003800000 */
.L_x_5188:
        /* <DEDUP_REMOVED lines=13> */
.L_x_5202:
        /* <DEDUP_REMOVED lines=8> */
.L_x_5201:
        /* <DEDUP_REMOVED lines=27> */
.L_x_5204:
        /* <DEDUP_REMOVED lines=14> */
.L_x_5203:
[----:B------:R-:W3:Y:S01]  /*37f0*/  LDG.E.U16 R4, [R4.64] ;  /* 0x0000002404047981 */ /* 0x000ee2000c1e1500 */
[----:B------:R-:W-:Y:S01]  /*3800*/  IMAD.MOV.U32 R27, RZ, RZ, RZ ;  /* 0x000000ffff1b7224 */ /* 0x000fe200078e00ff */
[----:B---3--:R-:W-:Y:S01]  /*3810*/  PRMT R26, RZ, 0x5410, R4 ;  /* 0x00005410ff1a7816 */ /* 0x008fe20000000004 */
[----:B------:R-:W-:Y:S05]  /*3820*/  BRA `(.L_x_5193) ;  /* 0x000006b000007947 */ /* 0x000fea0003800000 */
.L_x_5200:
        /* <DEDUP_REMOVED lines=12> */
.L_x_5207:
        /* <DEDUP_REMOVED lines=20> */
.L_x_5209:
[----:B------:R-:W-:Y:S05]  /*3a30*/  BSYNC B0 ;  /* 0x0000000000007941 */ /* 0x000fea0003800000 */
.L_x_5208:
[----:B------:R-:W-:Y:S01]  /*3a40*/  IMAD.SHL.U32 R3, R3, 0x100000, RZ ;  /* 0x0010000003037824 */ /* 0x000fe200078e00ff */
[----:B------:R-:W-:-:S04]  /*3a50*/  LEA R5, R0, 0x3b800000, 0x17 ;  /* 0x3b80000000057811 */ /* 0x000fc800078eb8ff */
[----:B------:R-:W-:Y:S01]  /*3a60*/  LOP3.LUT R26, R5, R3, R26, 0xfe, !PT ;  /* 0x00000003051a7212 */ /* 0x000fe200078efe1a */
[----:B------:R-:W-:Y:S05]  /*3a70*/  BRA `(.L_x_5193) ;  /* 0x0000046000007947 */ /* 0x000fea0003800000 */
.L_x_5206:
        /* <DEDUP_REMOVED lines=20> */
.L_x_5211:
[----:B------:R-:W-:Y:S05]  /*3bc0*/  BSYNC B0 ;  /* 0x0000000000007941 */ /* 0x000fea0003800000 */
.L_x_5210:
[----:B------:R-:W-:Y:S01]  /*3bd0*/  IMAD.SHL.U32 R3, R3, 0x200000, RZ ;  /* 0x0020000003037824 */ /* 0x000fe200078e00ff */
[----:B------:R-:W-:-:S04]  /*3be0*/  LEA R5, R0, 0x37800000, 0x17 ;  /* 0x3780000000057811 */ /* 0x000fc800078eb8ff */
[----:B------:R-:W-:Y:S01]  /*3bf0*/  LOP3.LUT R26, R5, R3, R26, 0xfe, !PT ;  /* 0x00000003051a7212 */ /* 0x000fe200078efe1a */
[----:B------:R-:W-:Y:S05]  /*3c00*/  BRA `(.L_x_5193) ;  /* 0x000002d000007947 */ /* 0x000fea0003800000 */
.L_x_5205:
        /* <DEDUP_REMOVED lines=14> */
.L_x_5215:
[----:B------:R-:W-:Y:S05]  /*3cf0*/  BSYNC B0 ;  /* 0x0000000000007941 */ /* 0x000fea0003800000 */
.L_x_5214:
[----:B------:R-:W-:Y:S01]  /*3d00*/  IMAD.MOV.U32 R27, RZ, RZ, RZ ;  /* 0x000000ffff1b7224 */ /* 0x000fe200078e00ff */
[----:B------:R-:W-:Y:S05]  /*3d10*/  BRA `(.L_x_5193) ;  /* 0x000001c000007947 */ /* 0x000fea0003800000 */
.L_x_5192:
        /* <DEDUP_REMOVED lines=21> */
.L_x_5213:
[----:B------:R-:W3:Y:S01]  /*3e70*/  LDG.E.64 R4, [R4.64] ;  /* 0x0000002404047981 */ /* 0x000ee2000c1e1b00 */
[----:B------:R-:W-:Y:S01]  /*3e80*/  IMAD.MOV.U32 R27, RZ, RZ, RZ ;  /* 0x000000ffff1b7224 */ /* 0x000fe200078e00ff */
[----:B---3--:R0:W3:Y:S01]  /*3e90*/  I2F.U64 R26, R4 ;  /* 0x00000004001a7312 */ /* 0x0080e20000301000 */
[----:B------:R-:W-:Y:S05]  /*3ea0*/  BRA `(.L_x_5193) ;  /* 0x0000003000007947 */ /* 0x000fea0003800000 */
.L_x_5212:
[----:B------:R-:W3:Y:S01]  /*3eb0*/  LDG.E R4, [R4.64] ;  /* 0x0000002404047981 */ /* 0x000ee2000c1e1900 */
[----:B------:R-:W-:Y:S01]  /*3ec0*/  IMAD.MOV.U32 R27, RZ, RZ, RZ ;  /* 0x000000ffff1b7224 */ /* 0x000fe200078e00ff */
[----:B---3--:R0:W3:Y:S06]  /*3ed0*/  I2F.U32 R26, R4 ;  /* 0x00000004001a7306 */ /* 0x0080ec0000201000 */
.L_x_5193:
[----:B------:R-:W-:Y:S05]  /*3ee0*/  BSYNC B6 ;  /* 0x0000000000067941 */ /* 0x000fea0003800000 */
.L_x_5187:
[----:B------:R-:W-:Y:S02]  /*3ef0*/  IADD3 R35, R35, 0x80, RZ ;  /* 0x0000008023237810 */ /* 0x000fe40007ffe0ff */
.L_x_5157:
[----:B------:R-:W-:Y:S05]  /*3f00*/  BSYNC B7 ;  /* 0x0000000000077941 */ /* 0x000fea0003800000 */
.L_x_5156:
[----:B------:R-:W-:Y:S01]  /*3f10*/  ISETP.GE.AND P0, PT, R35, R32, PT ;  /* 0x000000202300720c */ /* 0x000fe20003f06270 */
[----:B------:R-:W-:Y:S01]  /*3f20*/  BSSY B7, `(.L_x_5216) ;  /* 0x00001f3000077945 */ /* 0x000fe20003800000 */
[----:B------:R-:W-:Y:S01]  /*3f30*/  IMAD.MOV.U32 R17, RZ, RZ, RZ ;  /* 0x000000ffff117224 */ /* 0x000fe200078e00ff */
[----:B------:R-:W-:Y:S01]  /*3f40*/  CS2R R28, SRZ ;  /* 0x00000000001c7805 */ /* 0x000fe2000001ff00 */
[----:B------:R-:W-:-:S09]  /*3f50*/  CS2R R30, SRZ ;  /* 0x00000000001e7805 */ /* 0x000fd2000001ff00 */
        /* <DEDUP_REMOVED lines=17> */
[----:B------:R-:W4:Y:S01]  /*4070*/  LDG.E.S8 R4, [R4.64] ;  /* 0x0000002404047981 */ /* 0x000f22000c1e1300 */
[----:B------:R-:W-:Y:S01]  /*4080*/  IMAD.MOV.U32 R29, RZ, RZ, RZ ;  /* 0x000000ffff1d7224 */ /* 0x000fe200078e00ff */
[----:B----4-:R0:W4:Y:S01]  /*4090*/  I2F.S16 R28, R4 ;  /* 0x00000004001c7306 */ /* 0x0101220000101400 */
[----:B------:R-:W-:Y:S05]  /*40a0*/  BRA `(.L_x_5224) ;  /* 0x00000e2000007947 */ /* 0x000fea0003800000 */
.L_x_5222:
[----:B------:R-:W4:Y:S01]  /*40b0*/  LDG.E.U8 R4, [R4.64] ;  /* 0x0000002404047981 */ /* 0x000f22000c1e1100 */
[----:B------:R-:W-:Y:S01]  /*40c0*/  IMAD.MOV.U32 R29, RZ, RZ, RZ ;  /* 0x000000ffff1d7224 */ /* 0x000fe200078e00ff */
[----:B----4-:R0:W4:Y:S01]  /*40d0*/  I2F.U16 R28, R4 ;  /* 0x00000004001c7306 */ /* 0x0101220000101000 */
[----:B------:R-:W-:Y:S05]  /*40e0*/  BRA `(.L_x_5224) ;  /* 0x00000de000007947 */ /* 0x000fea0003800000 */
.L_x_5221:
[----:B------:R-:W-:-:S13]  /*40f0*/  ISETP.NE.AND P0, PT, R0, 0x2, PT ;  /* 0x000000020000780c */ /* 0x000fda0003f05270 */
[----:B------:R-:W-:Y:S05]  /*4100*/  @!P0 BRA `(.L_x_5225) ;  /* 0x000000c000008947 */ /* 0x000fea0003800000 */
[----:B------:R-:W-:-:S13]  /*4110*/  ISETP.NE.AND P0, PT, R0, 0x3, PT ;  /* 0x000000030000780c */ /* 0x000fda0003f05270 */
[----:B------:R-:W-:Y:S05]  /*4120*/  @!P0 BRA `(.L_x_5226) ;  /* 0x0000006000008947 */ /* 0x000fea0003800000 */
[----:B------:R-:W-:-:S13]  /*4130*/  ISETP.NE.AND P0, PT, R0, 0x4, PT ;  /* 0x000000040000780c */ /* 0x000fda0003f05270 */
[----:B------:R-:W-:Y:S05]  /*4140*/  @P0 BRA `(.L_x_5223) ;  /* 0x00000bc000000947 */ /* 0x000fea0003800000 */
[----:B------:R-:W4:Y:S01]  /*4150*/  LDG.E.64 R4, [R4.64] ;  /* 0x0000002404047981 */ /* 0x000f22000c1e1b00 */
[----:B------:R-:W-:Y:S01]  /*4160*/  IMAD.MOV.U32 R29, RZ, RZ, RZ ;  /* 0x000000ffff1d7224 */ /* 0x000fe200078e00ff */
[----:B----4-:R0:W4:Y:S01]  /*4170*/  I2F.S64 R28, R4 ;  /* 0x00000004001c7312 */ /* 0x0101220000301400 */
[----:B------:R-:W-:Y:S05]  /*4180*/  BRA `(.L_x_5224) ;  /* 0x00000d4000007947 */ /* 0x000fea0003800000 */
.L_x_5226:
[----:B------:R-:W4:Y:S01]  /*4190*/  LDG.E R4, [R4.64] ;  /* 0x0000002404047981 */ /* 0x000f22000c1e1900 */
[----:B------:R-:W-:Y:S01]  /*41a0*/  IMAD.MOV.U32 R29, RZ, RZ, RZ ;  /* 0x000000ffff1d7224 */ /* 0x000fe200078e00ff */
[----:B----4-:R0:W4:Y:S01]  /*41b0*/  I2F R28, R4 ;  /* 0x00000004001c7306 */ /* 0x0101220000201400 */
[----:B------:R-:W-:Y:S05]  /*41c0*/  BRA `(.L_x_5224) ;  /* 0x00000d0000007947 */ /* 0x000fea0003800000 */
.L_x_5225:
[----:B------:R-:W4:Y:S01]  /*41d0*/  LDG.E.U16 R4, [R4.64] ;  /* 0x0000002404047981 */ /* 0x000f22000c1e1500 */
[----:B------:R-:W-:Y:S01]  /*41e0*/  IMAD.MOV.U32 R29, RZ, RZ, RZ ;  /* 0x000000ffff1d7224 */ /* 0x000fe200078e00ff */
[----:B----4-:R0:W4:Y:S01]  /*41f0*/  I2F.S16 R28, R4 ;  /* 0x00000004001c7306 */ /* 0x0101220000101400 */
[----:B------:R-:W-:Y:S05]  /*4200*/  BRA `(.L_x_5224) ;  /* 0x00000cc000007947 */ /* 0x000fea0003800000 */
.L_x_5220:
        /* <DEDUP_REMOVED lines=9> */
.L_x_5228:
[----:B------:R-:W4:Y:S01]  /*42a0*/  LDG.E.U16 R4, [R4.64] ;  /* 0x0000002404047981 */ /* 0x000f22000c1e1500 */
[----:B------:R-:W-:Y:S01]  /*42b0*/  IMAD.MOV.U32 R29, RZ, RZ, RZ ;  /* 0x000000ffff1d7224 */ /* 0x000fe200078e00ff */
[----:B----4-:R-:W-:Y:S01]  /*42c0*/  HADD2.F32 R28, -RZ, R4.H0_H0 ;  /* 0x20000004ff1c7230 */ /* 0x010fe20000004100 */
[----:B------:R-:W-:Y:S05]  /*42d0*/  BRA `(.L_x_5224) ;  /* 0x00000bf000007947 */ /* 0x000fea0003800000 */
.L_x_5227:
        /* <DEDUP_REMOVED lines=8> */
.L_x_5230:
[----:B------:R-:W4:Y:S02]  /*4360*/  LDG.E R4, [R4.64] ;  /* 0x0000002404047981 */ /* 0x000f24000c1e1900 */
[--C-:B----4-:R-:W-:Y:S02]  /*4370*/  HADD2.F32 R29, -RZ, R4.reuse.H1_H1 ;  /* 0x30000004ff1d7230 */ /* 0x110fe40000004100 */
[----:B------:R-:W-:Y:S01]  /*4380*/  HADD2.F32 R28, -RZ, R4.H0_H0 ;  /* 0x20000004ff1c7230 */ /* 0x000fe20000004100 */
[----:B------:R-:W-:Y:S05]  /*4390*/  BRA `(.L_x_5224) ;  /* 0x00000b3000007947 */ /* 0x000fea0003800000 */
.L_x_5229:
[----:B------:R-:W4:Y:S01]  /*43a0*/  LDG.E.64 R4, [R4.64] ;  /* 0x0000002404047981 */ /* 0x000f22000c1e1b00 */
[----:B------:R-:W-:Y:S01]  /*43b0*/  IMAD.MOV.U32 R29, RZ, RZ, RZ ;  /* 0x000000ffff1d7224 */ /* 0x000fe200078e00ff */
[----:B----4-:R-:W0:Y:S01]  /*43c0*/  F2F.F32.F64 R28, R4 ;  /* 0x00000004001c7310 */ /* 0x010e220000301000 */
[----:B------:R-:W0:-:S14]  /*43d0*/  DSETP.GEU.AND P0, PT, |R4|, c[0x2][0x0], PT ;  /* 0x008000000400762a */ /* 0x000e1c0003f0e200 */
[----:B0-----:R-:W-:Y:S01]  /*43e0*/  @!P0 FMUL R28, R28, 1.175494350822287508e-38 ;  /* 0x008000001c1c8820 */ /* 0x001fe20000400000 */
[----:B------:R-:W-:Y:S05]  /*43f0*/  BRA `(.L_x_5224) ;  /* 0x00000ad000007947 */ /* 0x000fea0003800000 */
.L_x_5219:
        /* <DEDUP_REMOVED lines=8> */
[----:B------:R-:W4:Y:S01]  /*4480*/  LDG.E.U8 R4, [R4.64] ;  /* 0x0000002404047981 */ /* 0x000f22000c1e1100 */
[----:B------:R-:W-:Y:S01]  /*4490*/  IMAD.MOV.U32 R29, RZ, RZ, RZ ;  /* 0x000000ffff1d7224 */ /* 0x000fe200078e00ff */
[----:B----4-:R-:W-:-:S04]  /*44a0*/  ISETP.NE.AND P0, PT, R4, RZ, PT ;  /* 0x000000ff0400720c */ /* 0x010fc80003f05270 */
[----:B------:R-:W-:Y:S01]  /*44b0*/  FSEL R28, RZ, 1, !P0 ;  /* 0x3f800000ff1c7808 */ /* 0x000fe20004000000 */
[----:B------:R-:W-:Y:S05]  /*44c0*/  BRA `(.L_x_5224) ;  /* 0x00000a0000007947 */ /* 0x000fea0003800000 */
.L_x_5233:
[----:B------:R-:W4:Y:S02]  /*44d0*/  LDG.E.128 R4, [R4.64] ;  /* 0x0000002404047981 */ /* 0x000f24000c1e1d00 */
[----:B----4-:R-:W0:Y:S01]  /*44e0*/  F2F.F32.F64 R29, R6 ;  /* 0x00000006001d7310 */ /* 0x010e220000301000 */
[----:B------:R-:W0:-:S04]  /*44f0*/  DSETP.GEU.AND P0, PT, |R6|, c[0x2][0x0], PT ;  /* 0x008000000600762a */ /* 0x000e080003f0e200 */
[----:B------:R-:W4:-:S03]  /*4500*/  DSETP.GEU.AND P1, PT, |R4|, c[0x2][0x0], PT ;  /* 0x008000000400762a */ /* 0x000f060003f2e200 */
[----:B------:R-:W4:Y:S07]  /*4510*/  F2F.F32.F64 R28, R4 ;  /* 0x00000004001c7310 */ /* 0x000f2e0000301000 */
[----:B0-----:R-:W-:-:S04]  /*4520*/  @!P0 FMUL R29, R29, 1.175494350822287508e-38 ;  /* 0x008000001d1d8820 */ /* 0x001fc80000400000 */
[----:B----4-:R-:W-:Y:S01]  /*4530*/  @!P1 FMUL R28, R28, 1.175494350822287508e-38 ;  /* 0x008000001c1c9820 */ /* 0x010fe20000400000 */
[----:B------:R-:W-:Y:S05]  /*4540*/  BRA `(.L_x_5224) ;  /* 0x0000098000007947 */ /* 0x000fea0003800000 */
.L_x_5232:
[----:B------:R-:W-:-:S13]  /*4550*/  ISETP.NE.AND P0, PT, R0, 0xf, PT ;  /* 0x0000000f0000780c */ /* 0x000fda0003f05270 */
[----:B------:R-:W-:Y:S05]  /*4560*/  @!P0 BRA `(.L_x_5234) ;  /* 0x0000027000008947 */ /* 0x000fea0003800000 */
[----:B------:R-:W-:-:S13]  /*4570*/  ISETP.NE.AND P0, PT, R0, 0x17, PT ;  /* 0x000000170000780c */ /* 0x000fda0003f05270 */
[----:B------:R-:W-:Y:S05]  /*4580*/  @!P0 BRA `(.L_x_5235) ;  /* 0x0000017000008947 */ /* 0x000fea0003800000 */
[----:B------:R-:W-:-:S13]  /*4590*/  ISETP.NE.AND P0, PT, R0, 0x18, PT ;  /* 0x000000180000780c */ /* 0x000fda0003f05270 */
[----:B------:R-:W-:Y:S05]  /*45a0*/  @P0 BRA `(.L_x_5223) ;  /* 0x0000076000000947 */ /* 0x000fea0003800000 */
[----:B------:R-:W4:Y:S01]  /*45b0*/  LDG.E.U8 R28, [R4.64] ;  /* 0x00000024041c7981 */ /* 0x000f22000c1e1100 */
[----:B------:R-:W-:Y:S02]  /*45c0*/  IMAD.MOV.U32 R8, RZ, RZ, -0x800000 ;  /* 0xff800000ff087424 */ /* 0x000fe400078e00ff */
[----:B------:R-:W-:Y:S02]  /*45d0*/  IMAD.MOV.U32 R29, RZ, RZ, RZ ;  /* 0x000000ffff1d7224 */ /* 0x000fe400078e00ff */
[----:B----4-:R-:W-:-:S05]  /*45e0*/  IMAD.SHL.U32 R28, R28, 0x1000000, RZ ;  /* 0x010000001c1c7824 */ /* 0x010fca00078e00ff */
        /* <DEDUP_REMOVED lines=17> */
.L_x_5235:
[----:B------:R-:W4:Y:S01]  /*4700*/  LDG.E.U8 R4, [R4.64] ;  /* 0x0000002404047981 */ /* 0x000f22000c1e1100 */
[----:B------:R-:W-:Y:S02]  /*4710*/  IMAD.MOV.U32 R29, RZ, RZ, RZ ;  /* 0x000000ffff1d7224 */ /* 0x000fe400078e00ff */
[----:B----4-:R-:W-:-:S05]  /*4720*/  IMAD.SHL.U32 R0, R4, 0x2000000, RZ ;  /* 0x0200000004007824 */ /* 0x010fca00078e00ff */
        /* <DEDUP_REMOVED lines=11> */
.L_x_5234:
[----:B------:R-:W4:Y:S01]  /*47e0*/  LDG.E.U16 R4, [R4.64] ;  /* 0x0000002404047981 */ /* 0x000f22000c1e1500 */
[----:B------:R-:W-:Y:S01]  /*47f0*/  IMAD.MOV.U32 R29, RZ, RZ, RZ ;  /* 0x000000ffff1d7224 */ /* 0x000fe200078e00ff */
[----:B----4-:R-:W-:Y:S01]  /*4800*/  PRMT R28, RZ, 0x5410, R4 ;  /* 0x00005410ff1c7816 */ /* 0x010fe20000000004 */
[----:B------:R-:W-:Y:S05]  /*4810*/  BRA `(.L_x_5224) ;  /* 0x000006b000007947 */ /* 0x000fea0003800000 */
.L_x_5231:
        /* <DEDUP_REMOVED lines=8> */
[----:B------:R-:W4:Y:S01]  /*48a0*/  LDG.E.U16 R4, [R4.64] ;  /* 0x0000002404047981 */ /* 0x000f22000c1e1500 */
[----:B------:R-:W-:Y:S01]  /*48b0*/  IMAD.MOV.U32 R29, RZ, RZ, RZ ;  /* 0x000000ffff1d7224 */ /* 0x000fe200078e00ff */
[----:B----4-:R0:W4:Y:S01]  /*48c0*/  I2F.U16 R28, R4 ;  /* 0x00000004001c7306 */ /* 0x0101220000101000 */
[----:B------:R-:W-:Y:S05]  /*48d0*/  BRA `(.L_x_5224) ;  /* 0x000005f000007947 */ /* 0x000fea0003800000 */
.L_x_5238:
[----:B------:R-:W4:Y:S01]  /*48e0*/  LDG.E.U8 R3, [R4.64] ;  /* 0x0000002404037981 */ /* 0x000f22000c1e1100 */
[----:B------:R-:W-:Y:S01]  /*48f0*/  CS2R R28, SRZ ;  /* 0x00000000001c7805 */ /* 0x000fe2000001ff00 */
[----:B----4-:R-:W-:-:S13]  /*4900*/  ISETP.NE.AND P0, PT, R3, RZ, PT ;  /* 0x000000ff0300720c */ /* 0x010fda0003f05270 */
        /* <DEDUP_REMOVED lines=17> */
.L_x_5240:
[----:B------:R-:W-:Y:S05]  /*4a20*/  BSYNC B0 ;  /* 0x0000000000007941 */ /* 0x000fea0003800000 */
.L_x_5239:
[----:B------:R-:W-:Y:S01]  /*4a30*/  IMAD.SHL.U32 R3, R3, 0x100000, RZ ;  /* 0x0010000003037824 */ /* 0x000fe200078e00ff */
[----:B------:R-:W-:-:S04]  /*4a40*/  LEA R5, R0, 0x3b800000, 0x17 ;  /* 0x3b80000000057811 */ /* 0x000fc800078eb8ff */
[----:B------:R-:W-:Y:S01]  /*4a50*/  LOP3.LUT R28, R5, R3, R28, 0xfe, !PT ;  /* 0x00000003051c7212 */ /* 0x000fe200078efe1c */
[----:B------:R-:W-:Y:S05]  /*4a60*/  BRA `(.L_x_5224) ;  /* 0x0000046000007947 */ /* 0x000fea0003800000 */
.L_x_5237:
        /* <DEDUP_REMOVED lines=20> */
.L_x_5242:
[----:B------:R-:W-:Y:S05]  /*4bb0*/  BSYNC B0 ;  /* 0x0000000000007941 */ /* 0x000fea0003800000 */
.L_x_5241:
[----:B------:R-:W-:Y:S01]  /*4bc0*/  IMAD.SHL.U32 R3, R3, 0x200000, RZ ;  /* 0x0020000003037824 */ /* 0x000fe200078e00ff */
[----:B------:R-:W-:-:S04]  /*4bd0*/  LEA R5, R0, 0x37800000, 0x17 ;  /* 0x3780000000057811 */ /* 0x000fc800078eb8ff */
[----:B------:R-:W-:Y:S01]  /*4be0*/  LOP3.LUT R28, R5, R3, R28, 0xfe, !PT ;  /* 0x00000003051c7212 */ /* 0x000fe200078efe1c */
[----:B------:R-:W-:Y:S05]  /*4bf0*/  BRA `(.L_x_5224) ;  /* 0x000002d000007947 */ /* 0x000fea0003800000 */
.L_x_5236:
[----:B------:R-:W-:-:S13]  /*4c00*/  ISETP.NE.AND P0, PT, R0, 0x1c, PT ;  /* 0x0000001c0000780c */ /* 0x000fda0003f05270 */
[----:B------:R-:W-:Y:S05]  /*4c10*/  @!P0 BRA `(.L_x_5243) ;  /* 0x0000028000008947 */ /* 0x000fea0003800000 */
[----:B------:R-:W-:-:S13]  /*4c20*/  ISETP.NE.AND P0, PT, R0, 0x1d, PT ;  /* 0x0000001d0000780c */ /* 0x000fda0003f05270 */
[----:B------:R-:W-:Y:S05]  /*4c30*/  @!P0 BRA `(.L_x_5244) ;  /* 0x0000022000008947 */ /* 0x000fea0003800000 */
[----:B------:R-:W-:-:S13]  /*4c40*/  ISETP.NE.AND P0, PT, R0, 0x2c, PT ;  /* 0x0000002c0000780c */ /* 0x000fda0003f05270 */
[----:B------:R-:W-:Y:S05]  /*4c50*/  @P0 BRA `(.L_x_5223) ;  /* 0x000000b000000947 */ /* 0x000fea0003800000 */
[----:B------:R-:W4:Y:S01]  /*4c60*/  LDG.E.U8 R4, [R4.64] ;  /* 0x0000002404047981 */ /* 0x000f22000c1e1100 */
[----:B------:R-:W-:Y:S01]  /*4c70*/  BSSY B0, `(.L_x_5245) ;  /* 0x0000007000007945 */ /* 0x000fe20003800000 */
[----:B------:R-:W-:Y:S01]  /*4c80*/  IMAD.MOV.U32 R28, RZ, RZ, 0x400000 ;  /* 0x00400000ff1c7424 */ /* 0x000fe200078e00ff */
[----:B----4-:R-:W-:-:S13]  /*4c90*/  ISETP.NE.AND P0, PT, R4, RZ, PT ;  /* 0x000000ff0400720c */ /* 0x010fda0003f05270 */
[----:B------:R-:W-:Y:S05]  /*4ca0*/  @!P0 BRA `(.L_x_5246) ;  /* 0x0000003000008947 */ /* 0x000fea0003800000 */
[----:B------:R-:W-:-:S13]  /*4cb0*/  ISETP.NE.AND P0, PT, R4, 0xff, PT ;  /* 0x000000ff0400780c */ /* 0x000fda0003f05270 */
[----:B------:R-:W-:Y:S02]  /*4cc0*/  @!P0 IMAD.MOV.U32 R28, RZ, RZ, 0x7f800001 ;  /* 0x7f800001ff1c8424 */ /* 0x000fe400078e00ff */
[----:B------:R-:W-:Y:S02]  /*4cd0*/  @P0 IMAD.SHL.U32 R28, R4, 0x800000, RZ ;  /* 0x00800000041c0824 */ /* 0x000fe400078e00ff */
.L_x_5246:
[----:B------:R-:W-:Y:S05]  /*4ce0*/  BSYNC B0 ;  /* 0x0000000000007941 */ /* 0x000fea0003800000 */
.L_x_5245:
[----:B------:R-:W-:Y:S01]  /*4cf0*/  IMAD.MOV.U32 R29, RZ, RZ, RZ ;  /* 0x000000ffff1d7224 */ /* 0x000fe200078e00ff */
[----:B------:R-:W-:Y:S05]  /*4d00*/  BRA `(.L_x_5224) ;  /* 0x000001c000007947 */ /* 0x000fea0003800000 */
.L_x_5223:
        /* <DEDUP_REMOVED lines=18> */
[----:B0123-5:R-:W-:Y:S05]  /*4e30*/  CALL.ABS.NOINC R14 ;  /* 0x000000000e007343 */ /* 0x02ffea0003c00000 */
[----:B------:R-:W-:Y:S01]  /*4e40*/  CS2R R28, SRZ ;  /* 0x00000000001c7805 */ /* 0x000fe2000001ff00 */
[----:B------:R-:W-:Y:S05]  /*4e50*/  BRA `(.L_x_5224) ;  /* 0x0000007000007947 */ /* 0x000fea0003800000 */
.L_x_5244:
[----:B------:R-:W4:Y:S01]  /*4e60*/  LDG.E.64 R4, [R4.64] ;  /* 0x0000002404047981 */ /* 0x000f22000c1e1b00 */
[----:B------:R-:W-:Y:S01]  /*4e70*/  IMAD.MOV.U32 R29, RZ, RZ, RZ ;  /* 0x000000ffff1d7224 */ /* 0x000fe200078e00ff */
[----:B----4-:R0:W4:Y:S01]  /*4e80*/  I2F.U64 R28, R4 ;  /* 0x00000004001c7312 */ /* 0x0101220000301000 */
[----:B------:R-:W-:Y:S05]  /*4e90*/  BRA `(.L_x_5224) ;  /* 0x0000003000007947 */ /* 0x000fea0003800000 */
.L_x_5243:
[----:B------:R-:W4:Y:S01]  /*4ea0*/  LDG.E R4, [R4.64] ;  /* 0x0000002404047981 */ /* 0x000f22000c1e1900 */
[----:B------:R-:W-:Y:S01]  /*4eb0*/  IMAD.MOV.U32 R29, RZ, RZ, RZ ;  /* 0x000000ffff1d7224 */ /* 0x000fe200078e00ff */
[----:B----4-:R0:W4:Y:S06]  /*4ec0*/  I2F.U32 R28, R4 ;  /* 0x00000004001c7306 */ /* 0x01012c0000201000 */
.L_x_5224:
[----:B------:R-:W-:Y:S05]  /*4ed0*/  BSYNC B6 ;  /* 0x0000000000067941 */ /* 0x000fea0003800000 */
.L_x_5218:
        /* <DEDUP_REMOVED lines=15> */
[----:B----4-:R-:W4:Y:S01]  /*4fd0*/  LDG.E.S8 R4, [R4.64] ;  /* 0x0000002404047981 */ /* 0x010f22000c1e1300 */
[----:B------:R-:W-:Y:S01]  /*4fe0*/  IMAD.MOV.U32 R31, RZ, RZ, RZ ;  /* 0x000000ffff1f7224 */ /* 0x000fe200078e00ff */
[----:B----4-:R0:W4:Y:S01]  /*4ff0*/  I2F.S16 R30, R4 ;  /* 0x00000004001e7306 */ /* 0x0101220000101400 */
[----:B------:R-:W-:Y:S05]  /*5000*/  BRA `(.L_x_5253) ;  /* 0x00000e2000007947 */ /* 0x000fea0003800000 */
.L_x_5251:
[----:B----4-:R-:W4:Y:S01]  /*5010*/  LDG.E.U8 R4, [R4.64] ;  /* 0x0000002404047981 */ /* 0x010f22000c1e1100 */
[----:B------:R-:W-:Y:S01]  /*5020*/  IMAD.MOV.U32 R31, RZ, RZ, RZ ;  /* 0x000000ffff1f7224 */ /* 0x000fe200078e00ff */
[----:B----4-:R0:W4:Y:S01]  /*5030*/  I2F.U16 R30, R4 ;  /* 0x00000004001e7306 */ /* 0x0101220000101000 */
[----:B------:R-:W-:Y:S05]  /*5040*/  BRA `(.L_x_5253) ;  /* 0x00000de000007947 */ /* 0x000fea0003800000 */
.L_x_5250:
[----:B------:R-:W-:-:S13]  /*5050*/  ISETP.NE.AND P0, PT, R0, 0x2, PT ;  /* 0x000000020000780c */ /* 0x000fda0003f05270 */
[----:B------:R-:W-:Y:S05]  /*5060*/  @!P0 BRA `(.L_x_5254) ;  /* 0x000000c000008947 */ /* 0x000fea0003800000 */
[----:B------:R-:W-:-:S13]  /*5070*/  ISETP.NE.AND P0, PT, R0, 0x3, PT ;  /* 0x000000030000780c */ /* 0x000fda0003f05270 */
[----:B------:R-:W-:Y:S05]  /*5080*/  @!P0 BRA `(.L_x_5255) ;  /* 0x0000006000008947 */ /* 0x000fea0003800000 */
[----:B------:R-:W-:-:S13]  /*5090*/  ISETP.NE.AND P0, PT, R0, 0x4, PT ;  /* 0x000000040000780c */ /* 0x000fda0003f05270 */
[----:B------:R-:W-:Y:S05]  /*50a0*/  @P0 BRA `(.L_x_5252) ;  /* 0x00000bc000000947 */ /* 0x000fea0003800000 */
[----:B----4-:R-:W4:Y:S01]  /*50b0*/  LDG.E.64 R4, [R4.64] ;  /* 0x0000002404047981 */ /* 0x010f22000c1e1b00 */
[----:B------:R-:W-:Y:S01]  /*50c0*/  IMAD.MOV.U32 R31, RZ, RZ, RZ ;  /* 0x000000ffff1f7224 */ /* 0x000fe200078e00ff */
[----:B----4-:R0:W4:Y:S01]  /*50d0*/  I2F.S64 R30, R4 ;  /* 0x00000004001e7312 */ /* 0x0101220000301400 */
[----:B------:R-:W-:Y:S05]  /*50e0*/  BRA `(.L_x_5253) ;  /* 0x00000d4000007947 */ /* 0x000fea0003800000 */
.L_x_5255:
[----:B----4-:R-:W4:Y:S01]  /*50f0*/  LDG.E R4, [R4.64] ;  /* 0x0000002404047981 */ /* 0x010f22000c1e1900 */
[----:B------:R-:W-:Y:S01]  /*5100*/  IMAD.MOV.U32 R31, RZ, RZ, RZ ;  /* 0x000000ffff1f7224 */ /* 0x000fe200078e00ff */
[----:B----4-:R0:W4:Y:S01]  /*5110*/  I2F R30, R4 ;  /* 0x00000004001e7306 */ /* 0x0101220000201400 */
[----:B------:R-:W-:Y:S05]  /*5120*/  BRA `(.L_x_5253) ;  /* 0x00000d0000007947 */ /* 0x000fea0003800000 */
.L_x_5254:
[----:B----4-:R-:W4:Y:S01]  /*5130*/  LDG.E.U16 R4, [R4.64] ;  /* 0x0000002404047981 */ /* 0x010f22000c1e1500 */
[----:B------:R-:W-:Y:S01]  /*5140*/  IMAD.MOV.U32 R31, RZ, RZ, RZ ;  /* 0x000000ffff1f7224 */ /* 0x000fe200078e00ff */
[----:B----4-:R0:W4:Y:S01]  /*5150*/  I2F.S16 R30, R4 ;  /* 0x00000004001e7306 */ /* 0x0101220000101400 */
[----:B------:R-:W-:Y:S05]  /*5160*/  BRA `(.L_x_5253) ;  /* 0x00000cc000007947 */ /* 0x000fea0003800000 */
.L_x_5249:
        /* <DEDUP_REMOVED lines=9> */
.L_x_5257:
[----:B----4-:R-:W4:Y:S01]  /*5200*/  LDG.E.U16 R4, [R4.64] ;  /* 0x0000002404047981 */ /* 0x010f22000c1e1500 */
[----:B------:R-:W-:Y:S01]  /*5210*/  IMAD.MOV.U32 R31, RZ, RZ, RZ ;  /* 0x000000ffff1f7224 */ /* 0x000fe200078e00ff */
[----:B----4-:R-:W-:Y:S01]  /*5220*/  HADD2.F32 R30, -RZ, R4.H0_H0 ;  /* 0x20000004ff1e7230 */ /* 0x010fe20000004100 */
[----:B------:R-:W-:Y:S05]  /*5230*/  BRA `(.L_x_5253) ;  /* 0x00000bf000007947 */ /* 0x000fea0003800000 */
.L_x_5256:
        /* <DEDUP_REMOVED lines=8> */
.L_x_5259:
[----:B----4-:R-:W4:Y:S02]  /*52c0*/  LDG.E R4, [R4.64] ;  /* 0x0000002404047981 */ /* 0x010f24000c1e1900 */
[--C-:B----4-:R-:W-:Y:S02]  /*52d0*/  HADD2.F32 R31, -RZ, R4.reuse.H1_H1 ;  /* 0x30000004ff1f7230 */ /* 0x110fe40000004100 */
[----:B------:R-:W-:Y:S01]  /*52e0*/  HADD2.F32 R30, -RZ, R4.H0_H0 ;  /* 0x20000004ff1e7230 */ /* 0x000fe20000004100 */
[----:B------:R-:W-:Y:S05]  /*52f0*/  BRA `(.L_x_5253) ;  /* 0x00000b3000007947 */ /* 0x000fea0003800000 */
.L_x_5258:
[----:B----4-:R-:W4:Y:S01]  /*5300*/  LDG.E.64 R4, [R4.64] ;  /* 0x0000002404047981 */ /* 0x010f22000c1e1b00 */
[----:B------:R-:W-:Y:S01]  /*5310*/  IMAD.MOV.U32 R31, RZ, RZ, RZ ;  /* 0x000000ffff1f7224 */ /* 0x000fe200078e00ff */
[----:B----4-:R-:W0:Y:S01]  /*5320*/  F2F.F32.F64 R30, R4 ;  /* 0x00000004001e7310 */ /* 0x010e220000301000 */
[----:B------:R-:W0:-:S14]  /*5330*/  DSETP.GEU.AND P0, PT, |R4|, c[0x2][0x0], PT ;  /* 0x008000000400762a */ /* 0x000e1c0003f0e200 */
[----:B0-----:R-:W-:Y:S01]  /*5340*/  @!P0 FMUL R30, R30, 1.175494350822287508e-38 ;  /* 0x008000001e1e8820 */ /* 0x001fe20000400000 */
[----:B------:R-:W-:Y:S05]  /*5350*/  BRA `(.L_x_5253) ;  /* 0x00000ad000007947 */ /* 0x000fea0003800000 */
.L_x_5248:
        /* <DEDUP_REMOVED lines=8> */
[----:B----4-:R-:W4:Y:S01]  /*53e0*/  LDG.E.U8 R4, [R4.64] ;  /* 0x0000002404047981 */ /* 0x010f22000c1e1100 */
[----:B------:R-:W-:Y:S01]  /*53f0*/  IMAD.MOV.U32 R31, RZ, RZ, RZ ;  /* 0x000000ffff1f7224 */ /* 0x000fe200078e00ff */
[----:B----4-:R-:W-:-:S04]  /*5400*/  ISETP.NE.AND P0, PT, R4, RZ, PT ;  /* 0x000000ff0400720c */ /* 0x010fc80003f05270 */
[----:B------:R-:W-:Y:S01]  /*5410*/  FSEL R30, RZ, 1, !P0 ;  /* 0x3f800000ff1e7808 */ /* 0x000fe20004000000 */
[----:B------:R-:W-:Y:S05]  /*5420*/  BRA `(.L_x_5253) ;  /* 0x00000a0000007947 */ /* 0x000fea0003800000 */
.L_x_5262:
[----:B----4-:R-:W4:Y:S02]  /*5430*/  LDG.E.128 R4, [R4.64] ;  /* 0x0000002404047981 */ /* 0x010f24000c1e1d00 */
[----:B----4-:R-:W0:Y:S01]  /*5440*/  F2F.F32.F64 R31, R6 ;  /* 0x00000006001f7310 */ /* 0x010e220000301000 */
[----:B------:R-:W0:-:S04]  /*5450*/  DSETP.GEU.AND P0, PT, |R6|, c[0x2][0x0], PT ;  /* 0x008000000600762a */ /* 0x000e080003f0e200 */
[----:B------:R-:W4:-:S03]  /*5460*/  DSETP.GEU.AND P1, PT, |R4|, c[0x2][0x0], PT ;  /* 0x008000000400762a */ /* 0x000f060003f2e200 */
[----:B------:R-:W4:Y:S07]  /*5470*/  F2F.F32.F64 R30, R4 ;  /* 0x00000004001e7310 */ /* 0x000f2e0000301000 */
[----:B0-----:R-:W-:-:S04]  /*5480*/  @!P0 FMUL R31, R31, 1.175494350822287508e-38 ;  /* 0x008000001f1f8820 */ /* 0x001fc80000400000 */
[----:B----4-:R-:W-:Y:S01]  /*5490*/  @!P1 FMUL R30, R30, 1.175494350822287508e-38 ;  /* 0x008000001e1e9820 */ /* 0x010fe20000400000 */
[----:B------:R-:W-:Y:S05]  /*54a0*/  BRA `(.L_x_5253) ;  /* 0x0000098000007947 */ /* 0x000fea0003800000 */
.L_x_5261:
[----:B------:R-:W-:-:S13]  /*54b0*/  ISETP.NE.AND P0, PT, R0, 0xf, PT ;  /* 0x0000000f0000780c */ /* 0x000fda0003f05270 */
[----:B------:R-:W-:Y:S05]  /*54c0*/  @!P0 BRA `(.L_x_5263) ;  /* 0x0000027000008947 */ /* 0x000fea0003800000 */
[----:B------:R-:W-:-:S13]  /*54d0*/  ISETP.NE.AND P0, PT, R0, 0x17, PT ;  /* 0x000000170000780c */ /* 0x000fda0003f05270 */
[----:B------:R-:W-:Y:S05]  /*54e0*/  @!P0 BRA `(.L_x_5264) ;  /* 0x0000017000008947 */ /* 0x000fea0003800000 */
[----:B------:R-:W-:-:S13]  /*54f0*/  ISETP.NE.AND P0, PT, R0, 0x18, PT ;  /* 0x000000180000780c */ /* 0x000fda0003f05270 */
[----:B------:R-:W-:Y:S05]  /*5500*/  @P0 BRA `(.L_x_5252) ;  /* 0x0000076000000947 */ /* 0x000fea0003800000 */
[----:B----4-:R-:W4:Y:S01]  /*5510*/  LDG.E.U8 R30, [R4.64] ;  /* 0x00000024041e7981 */ /* 0x010f22000c1e1100 */
        /* <DEDUP_REMOVED lines=20> */
.L_x_5264:
[----:B----4-:R-:W4:Y:S01]  /*5660*/  LDG.E.U8 R4, [R4.64] ;  /* 0x0000002404047981 */ /* 0x010f22000c1e1100 */
        /* <DEDUP_REMOVED lines=13> */
.L_x_5263:
[----:B----4-:R-:W4:Y:S01]  /*5740*/  LDG.E.U16 R4, [R4.64] ;  /* 0x0000002404047981 */ /* 0x010f22000c1e1500 */
[----:B------:R-:W-:Y:S01]  /*5750*/  IMAD.MOV.U32 R31, RZ, RZ, RZ ;  /* 0x000000ffff1f7224 */ /* 0x000fe200078e00ff */
[----:B----4-:R-:W-:Y:S01]  /*5760*/  PRMT R30, RZ, 0x5410, R4 ;  /* 0x00005410ff1e7816 */ /* 0x010fe20000000004 */
[----:B------:R-:W-:Y:S05]  /*5770*/  BRA `(.L_x_5253) ;  /* 0x000006b000007947 */ /* 0x000fea0003800000 */
.L_x_5260:
        /* <DEDUP_REMOVED lines=8> */
[----:B----4-:R-:W4:Y:S01]  /*5800*/  LDG.E.U16 R4, [R4.64] ;  /* 0x0000002404047981 */ /* 0x010f22000c1e1500 */
[----:B------:R-:W-:Y:S01]  /*5810*/  IMAD.MOV.U32 R31, RZ, RZ, RZ ;  /* 0x000000ffff1f7224 */ /* 0x000fe200078e00ff */
[----:B----4-:R0:W4:Y:S01]  /*5820*/  I2F.U16 R30, R4 ;  /* 0x00000004001e7306 */ /* 0x0101220000101000 */
[----:B------:R-:W-:Y:S05]  /*5830*/  BRA `(.L_x_5253) ;  /* 0x000005f000007947 */ /* 0x000fea0003800000 */
.L_x_5267:
[----:B----4-:R-:W4:Y:S01]  /*5840*/  LDG.E.U8 R3, [R4.64] ;  /* 0x0000002404037981 */ /* 0x010f22000c1e1100 */
        /* <DEDUP_REMOVED lines=19> */
.L_x_5269:
[----:B------:R-:W-:Y:S05]  /*5980*/  BSYNC B0 ;  /* 0x0000000000007941 */ /* 0x000fea0003800000 */
.L_x_5268:
[----:B------:R-:W-:Y:S01]  /*5990*/  IMAD.SHL.U32 R3, R3, 0x100000, RZ ;  /* 0x0010000003037824 */ /* 0x000fe200078e00ff */
[----:B------:R-:W-:-:S04]  /*59a0*/  LEA R5, R0, 0x3b800000, 0x17 ;  /* 0x3b80000000057811 */ /* 0x000fc800078eb8ff */
[----:B------:R-:W-:Y:S01]  /*59b0*/  LOP3.LUT R30, R5, R3, R30, 0xfe, !PT ;  /* 0x00000003051e7212 */ /* 0x000fe200078efe1e */
[----:B------:R-:W-:Y:S05]  /*59c0*/  BRA `(.L_x_5253) ;  /* 0x0000046000007947 */ /* 0x000fea0003800000 */
.L_x_5266:
        /* <DEDUP_REMOVED lines=20> */
.L_x_5271:
[----:B------:R-:W-:Y:S05]  /*5b10*/  BSYNC B0 ;  /* 0x0000000000007941 */ /* 0x000fea0003800000 */
.L_x_5270:
[----:B------:R-:W-:Y:S01]  /*5b20*/  IMAD.SHL.U32 R3, R3, 0x200000, RZ ;  /* 0x0020000003037824 */ /* 0x000fe200078e00ff */
[----:B------:R-:W-:-:S04]  /*5b30*/  LEA R5, R0, 0x37800000, 0x17 ;  /* 0x3780000000057811 */ /* 0x000fc800078eb8ff */
[----:B------:R-:W-:Y:S01]  /*5b40*/  LOP3.LUT R30, R5, R3, R30, 0xfe, !PT ;  /* 0x00000003051e7212 */ /* 0x000fe200078efe1e */
[----:B------:R-:W-:Y:S05]  /*5b50*/  BRA `(.L_x_5253) ;  /* 0x000002d000007947 */ /* 0x000fea0003800000 */
.L_x_5265:
[----:B------:R-:W-:-:S13]  /*5b60*/  ISETP.NE.AND P0, PT, R0, 0x1c, PT ;  /* 0x0000001c0000780c */ /* 0x000fda0003f05270 */
[----:B------:R-:W-:Y:S05]  /*5b70*/  @!P0 BRA `(.L_x_5272) ;  /* 0x0000028000008947 */ /* 0x000fea0003800000 */
[----:B------:R-:W-:-:S13]  /*5b80*/  ISETP.NE.AND P0, PT, R0, 0x1d, PT ;  /* 0x0000001d0000780c */ /* 0x000fda0003f05270 */
[----:B------:R-:W-:Y:S05]  /*5b90*/  @!P0 BRA `(.L_x_5273) ;  /* 0x0000022000008947 */ /* 0x000fea0003800000 */
[----:B------:R-:W-:-:S13]  /*5ba0*/  ISETP.NE.AND P0, PT, R0, 0x2c, PT ;  /* 0x0000002c0000780c */ /* 0x000fda0003f05270 */
[----:B------:R-:W-:Y:S05]  /*5bb0*/  @P0 BRA `(.L_x_5252) ;  /* 0x000000b000000947 */ /* 0x000fea0003800000 */
[----:B----4-:R-:W4:Y:S01]  /*5bc0*/  LDG.E.U8 R4, [R4.64] ;  /* 0x0000002404047981 */ /* 0x010f22000c1e1100 */
[----:B------:R-:W-:Y:S01]  /*5bd0*/  BSSY B0, `(.L_x_5274) ;  /* 0x0000007000007945 */ /* 0x000fe20003800000 */
[----:B------:R-:W-:Y:S01]  /*5be0*/  IMAD.MOV.U32 R30, RZ, RZ, 0x400000 ;  /* 0x00400000ff1e7424 */ /* 0x000fe200078e00ff */
[----:B----4-:R-:W-:-:S13]  /*5bf0*/  ISETP.NE.AND P0, PT, R4, RZ, PT ;  /* 0x000000ff0400720c */ /* 0x010fda0003f05270 */
[----:B------:R-:W-:Y:S05]  /*5c00*/  @!P0 BRA `(.L_x_5275) ;  /* 0x0000003000008947 */ /* 0x000fea0003800000 */
[----:B------:R-:W-:-:S13]  /*5c10*/  ISETP.NE.AND P0, PT, R4, 0xff, PT ;  /* 0x000000ff0400780c */ /* 0x000fda0003f05270 */
[----:B------:R-:W-:Y:S02]  /*5c20*/  @!P0 IMAD.MOV.U32 R30, RZ, RZ, 0x7f800001 ;  /* 0x7f800001ff1e8424 */ /* 0x000fe400078e00ff */
[----:B------:R-:W-:Y:S02]  /*5c30*/  @P0 IMAD.SHL.U32 R30, R4, 0x800000, RZ ;  /* 0x00800000041e0824 */ /* 0x000fe400078e00ff */
.L_x_5275:
[----:B------:R-:W-:Y:S05]  /*5c40*/  BSYNC B0 ;  /* 0x0000000000007941 */ /* 0x000fea0003800000 */
.L_x_5274:
[----:B------:R-:W-:Y:S01]  /*5c50*/  IMAD.MOV.U32 R31, RZ, RZ, RZ ;  /* 0x000000ffff1f7224 */ /* 0x000fe200078e00ff */
[----:B------:R-:W-:Y:S05]  /*5c60*/  BRA `(.L_x_5253) ;  /* 0x000001c000007947 */ /* 0x000fea0003800000 */
.L_x_5252:
        /* <DEDUP_REMOVED lines=18> */
[----:B012345:R-:W-:Y:S05]  /*5d90*/  CALL.ABS.NOINC R14 ;  /* 0x000000000e007343 */ /* 0x03ffea0003c00000 */
[----:B------:R-:W-:Y:S01]  /*5da0*/  CS2R R30, SRZ ;  /* 0x00000000001e7805 */ /* 0x000fe2000001ff00 */
[----:B------:R-:W-:Y:S05]  /*5db0*/  BRA `(.L_x_5253) ;  /* 0x0000007000007947 */ /* 0x000fea0003800000 */
.L_x_5273:
[----:B----4-:R-:W4:Y:S01]  /*5dc0*/  LDG.E.64 R4, [R4.64] ;  /* 0x0000002404047981 */ /* 0x010f22000c1e1b00 */
[----:B------:R-:W-:Y:S01]  /*5dd0*/  IMAD.MOV.U32 R31, RZ, RZ, RZ ;  /* 0x000000ffff1f7224 */ /* 0x000fe200078e00ff */
[----:B----4-:R0:W4:Y:S01]  /*5de0*/  I2F.U64 R30, R4 ;  /* 0x00000004001e7312 */ /* 0x0101220000301000 */
[----:B------:R-:W-:Y:S05]  /*5df0*/  BRA `(.L_x_5253) ;  /* 0x0000003000007947 */ /* 0x000fea0003800000 */
.L_x_5272:
[----:B----4-:R-:W4:Y:S01]  /*5e00*/  LDG.E R4, [R4.64] ;  /* 0x0000002404047981 */ /* 0x010f22000c1e1900 */
[----:B------:R-:W-:Y:S01]  /*5e10*/  IMAD.MOV.U32 R31, RZ, RZ, RZ ;  /* 0x000000ffff1f7224 */ /* 0x000fe200078e00ff */
[----:B----4-:R0:W4:Y:S06]  /*5e20*/  I2F.U32 R30, R4 ;  /* 0x00000004001e7306 */ /* 0x01012c0000201000 */
.L_x_5253:
[----:B------:R-:W-:Y:S05]  /*5e30*/  BSYNC B6 ;  /* 0x0000000000067941 */ /* 0x000fea0003800000 */
.L_x_5247:
[----:B------:R-:W-:Y:S02]  /*5e40*/  IADD3 R35, R35, 0x80, RZ ;  /* 0x0000008023237810 */ /* 0x000fe40007ffe0ff */
.L_x_5217:
[----:B------:R-:W-:Y:S05]  /*5e50*/  BSYNC B7 ;  /* 0x0000000000077941 */ /* 0x000fea0003800000 */
.L_x_5216:
        /* <DEDUP_REMOVED lines=25> */
.L_x_5282:
[----:B----4-:R-:W4:Y:S01]  /*5ff0*/  LDG.E.U8 R4, [R4.64] ;  /* 0x0000002404047981 */ /* 0x010f22000c1e1100 */
[----:B------:R-:W-:Y:S01]  /*6000*/  IMAD.MOV.U32 R17, RZ, RZ, RZ ;  /* 0x000000ffff117224 */ /* 0x000fe200078e00ff */
[----:B----4-:R0:W4:Y:S01]  /*6010*/  I2F.U16 R16, R4 ;  /* 0x0000000400107306 */ /* 0x0101220000101000 */
[----:B------:R-:W-:Y:S05]  /*6020*/  BRA `(.L_x_5284) ;  /* 0x00000de000007947 */ /* 0x000fea0003800000 */
.L_x_5281:
        /* <DEDUP_REMOVED lines=10> */
.L_x_5286:
[----:B----4-:R-:W4:Y:S01]  /*60d0*/  LDG.E R4, [R4.64] ;  /* 0x0000002404047981 */ /* 0x010f22000c1e1900 */
[----:B------:R-:W-:Y:S01]  /*60e0*/  IMAD.MOV.U32 R17, RZ, RZ, RZ ;  /* 0x000000ffff117224 */ /* 0x000fe200078e00ff */
[----:B----4-:R0:W4:Y:S01]  /*60f0*/  I2F R16, R4 ;  /* 0x0000000400107306 */ /* 0x0101220000201400 */
[----:B------:R-:W-:Y:S05]  /*6100*/  BRA `(.L_x_5284) ;  /* 0x00000d0000007947 */ /* 0x000fea0003800000 */
.L_x_5285:
[----:B----4-:R-:W4:Y:S01]  /*6110*/  LDG.E.U16 R4, [R4.64] ;  /* 0x0000002404047981 */ /* 0x010f22000c1e1500 */
[----:B------:R-:W-:Y:S01]  /*6120*/  IMAD.MOV.U32 R17, RZ, RZ, RZ ;  /* 0x000000ffff117224 */ /* 0x000fe200078e00ff */
[----:B----4-:R0:W4:Y:S01]  /*6130*/  I2F.S16 R16, R4 ;  /* 0x0000000400107306 */ /* 0x0101220000101400 */
[----:B------:R-:W-:Y:S05]  /*6140*/  BRA `(.L_x_5284) ;  /* 0x00000cc000007947 */ /* 0x000fea0003800000 */
.L_x_5280:
        /* <DEDUP_REMOVED lines=9> */
.L_x_5288:
[----:B----4-:R-:W4:Y:S01]  /*61e0*/  LDG.E.U16 R4, [R4.64] ;  /* 0x0000002404047981 */ /* 0x010f22000c1e1500 */
[----:B------:R-:W-:Y:S01]  /*61f0*/  IMAD.MOV.U32 R17, RZ, RZ, RZ ;  /* 0x000000ffff117224 */ /* 0x000fe200078e00ff */
[----:B----4-:R-:W-:Y:S01]  /*6200*/  HADD2.F32 R16, -RZ, R4.H0_H0 ;  /* 0x20000004ff107230 */ /* 0x010fe20000004100 */
[----:B------:R-:W-:Y:S05]  /*6210*/  BRA `(.L_x_5284) ;  /* 0x00000bf000007947 */ /* 0x000fea0003800000 */
.L_x_5287:
        /* <DEDUP_REMOVED lines=8> */
.L_x_5290:
[----:B----4-:R-:W4:Y:S02]  /*62a0*/  LDG.E R4, [R4.64] ;  /* 0x0000002404047981 */ /* 0x010f24000c1e1900 */
[--C-:B----4-:R-:W-:Y:S02]  /*62b0*/  HADD2.F32 R17, -RZ, R4.reuse.H1_H1 ;  /* 0x30000004ff117230 */ /* 0x110fe40000004100 */
[----:B------:R-:W-:Y:S01]  /*62c0*/  HADD2.F32 R16, -RZ, R4.H0_H0 ;  /* 0x20000004ff107230 */ /* 0x000fe20000004100 */
[----:B------:R-:W-:Y:S05]  /*62d0*/  BRA `(.L_x_5284) ;  /* 0x00000b3000007947 */ /* 0x000fea0003800000 */
.L_x_5289:
[----:B----4-:R-:W4:Y:S01]  /*62e0*/  LDG.E.64 R4, [R4.64] ;  /* 0x0000002404047981 */ /* 0x010f22000c1e1b00 */
[----:B------:R-:W-:Y:S01]  /*62f0*/  IMAD.MOV.U32 R17, RZ, RZ, RZ ;  /* 0x000000ffff117224 */ /* 0x000fe200078e00ff */
[----:B----4-:R-:W0:Y:S01]  /*6300*/  F2F.F32.F64 R16, R4 ;  /* 0x0000000400107310 */ /* 0x010e220000301000 */
[----:B------:R-:W0:-:S14]  /*6310*/  DSETP.GEU.AND P0, PT, |R4|, c[0x2][0x0], PT ;  /* 0x008000000400762a */ /* 0x000e1c0003f0e200 */
[----:B0-----:R-:W-:Y:S01]  /*6320*/  @!P0 FMUL R16, R16, 1.175494350822287508e-38 ;  /* 0x0080000010108820 */ /* 0x001fe20000400000 */
[----:B------:R-:W-:Y:S05]  /*6330*/  BRA `(.L_x_5284) ;  /* 0x00000ad000007947 */ /* 0x000fea0003800000 */
.L_x_5279:
        /* <DEDUP_REMOVED lines=13> */
.L_x_5293:
        /* <DEDUP_REMOVED lines=8> */
.L_x_5292:
        /* <DEDUP_REMOVED lines=27> */
.L_x_5295:
        /* <DEDUP_REMOVED lines=14> */
.L_x_5294:
[----:B----4-:R-:W4:Y:S01]  /*6720*/  LDG.E.U16 R4, [R4.64] ;  /* 0x0000002404047981 */ /* 0x010f22000c1e1500 */
[----:B------:R-:W-:Y:S01]  /*6730*/  IMAD.MOV.U32 R17, RZ, RZ, RZ ;  /* 0x000000ffff117224 */ /* 0x000fe200078e00ff */
[----:B----4-:R-:W-:Y:S01]  /*6740*/  PRMT R16, RZ, 0x5410, R4 ;  /* 0x00005410ff107816 */ /* 0x010fe20000000004 */
[----:B------:R-:W-:Y:S05]  /*6750*/  BRA `(.L_x_5284) ;  /* 0x000006b000007947 */ /* 0x000fea0003800000 */
.L_x_5291:
        /* <DEDUP_REMOVED lines=12> */
.L_x_5298:
        /* <DEDUP_REMOVED lines=20> */
.L_x_5300:
[----:B------:R-:W-:Y:S05]  /*6960*/  BSYNC B0 ;  /* 0x0000000000007941 */ /* 0x000fea0003800000 */
.L_x_5299:
[----:B------:R-:W-:Y:S01]  /*6970*/  IMAD.SHL.U32 R3, R3, 0x100000, RZ ;  /* 0x0010000003037824 */ /* 0x000fe200078e00ff */
[----:B------:R-:W-:-:S04]  /*6980*/  LEA R5, R0, 0x3b800000, 0x17 ;  /* 0x3b80000000057811 */ /* 0x000fc800078eb8ff */
[----:B------:R-:W-:Y:S01]  /*6990*/  LOP3.LUT R16, R5, R3, R16, 0xfe, !PT ;  /* 0x0000000305107212 */ /* 0x000fe200078efe10 */
[----:B------:R-:W-:Y:S05]  /*69a0*/  BRA `(.L_x_5284) ;  /* 0x0000046000007947 */ /* 0x000fea0003800000 */
.L_x_5297:
        /* <DEDUP_REMOVED lines=20> */
.L_x_5302:
[----:B------:R-:W-:Y:S05]  /*6af0*/  BSYNC B0 ;  /* 0x0000000000007941 */ /* 0x000fea0003800000 */
.L_x_5301:
[----:B------:R-:W-:Y:S01]  /*6b00*/  IMAD.SHL.U32 R3, R3, 0x200000, RZ ;  /* 0x0020000003037824 */ /* 0x000fe200078e00ff */
[----:B------:R-:W-:-:S04]  /*6b10*/  LEA R5, R0, 0x37800000, 0x17 ;  /* 0x3780000000057811 */ /* 0x000fc800078eb8ff */
[----:B------:R-:W-:Y:S01]  /*6b20*/  LOP3.LUT R16, R5, R3, R16, 0xfe, !PT ;  /* 0x0000000305107212 */ /* 0x000fe200078efe10 */
[----:B------:R-:W-:Y:S05]  /*6b30*/  BRA `(.L_x_5284) ;  /* 0x000002d000007947 */ /* 0x000fea0003800000 */
.L_x_5296:
        /* <DEDUP_REMOVED lines=14> */
.L_x_5306:
[----:B------:R-:W-:Y:S05]  /*6c20*/  BSYNC B0 ;  /* 0x0000000000007941 */ /* 0x000fea0003800000 */
.L_x_5305:
[----:B------:R-:W-:Y:S01]  /*6c30*/  IMAD.MOV.U32 R17, RZ, RZ, RZ ;  /* 0x000000ffff117224 */ /* 0x000fe200078e00ff */
[----:B------:R-:W-:Y:S05]  /*6c40*/  BRA `(.L_x_5284) ;  /* 0x000001c000007947 */ /* 0x000fea0003800000 */
.L_x_5283:
        /* <DEDUP_REMOVED lines=21> */
.L_x_5304:
[----:B----4-:R-:W4:Y:S01]  /*6da0*/  LDG.E.64 R4, [R4.64] ;  /* 0x0000002404047981 */ /* 0x010f22000c1e1b00 */
[----:B------:R-:W-:Y:S01]  /*6db0*/  IMAD.MOV.U32 R17, RZ, RZ, RZ ;  /* 0x000000ffff117224 */ /* 0x000fe200078e00ff */
[----:B----4-:R0:W4:Y:S01]  /*6dc0*/  I2F.U64 R16, R4 ;  /* 0x0000000400107312 */ /* 0x0101220000301000 */
[----:B------:R-:W-:Y:S05]  /*6dd0*/  BRA `(.L_x_5284) ;  /* 0x0000003000007947 */ /* 0x000fea0003800000 */
.L_x_5303:
[----:B----4-:R-:W4:Y:S01]  /*6de0*/  LDG.E R4, [R4.64] ;  /* 0x0000002404047981 */ /* 0x010f22000c1e1900 */
[----:B------:R-:W-:Y:S01]  /*6df0*/  IMAD.MOV.U32 R17, RZ, RZ, RZ ;  /* 0x000000ffff117224 */ /* 0x000fe200078e00ff */
[----:B----4-:R0:W4:Y:S06]  /*6e00*/  I2F.U32 R16, R4 ;  /* 0x0000000400107306 */ /* 0x01012c0000201000 */
.L_x_5284:
[----:B------:R-:W-:Y:S05]  /*6e10*/  BSYNC B6 ;  /* 0x0000000000067941 */ /* 0x000fea0003800000 */
.L_x_5278:
        /* <DEDUP_REMOVED lines=18> */
.L_x_5310:
[----:B----4-:R-:W4:Y:S01]  /*6f40*/  LDG.E.U8 R4, [R4.64] ;  /* 0x0000002404047981 */ /* 0x010f22000c1e1100 */
[----:B------:R-:W-:Y:S01]  /*6f50*/  IMAD.MOV.U32 R9, RZ, RZ, RZ ;  /* 0x000000ffff097224 */ /* 0x000fe200078e00ff */
[----:B----4-:R0:W4:Y:S01]  /*6f60*/  I2F.U16 R8, R4 ;  /* 0x0000000400087306 */ /* 0x0101220000101000 */
[----:B------:R-:W-:Y:S05]  /*6f70*/  BRA `(.L_x_5277) ;  /* 0x00000de000007947 */ /* 0x000fea0003800000 */
.L_x_5309:
        /* <DEDUP_REMOVED lines=10> */
.L_x_5313:
[----:B----4-:R-:W4:Y:S01]  /*7020*/  LDG.E R4, [R4.64] ;  /* 0x0000002404047981 */ /* 0x010f22000c1e1900 */
[----:B------:R-:W-:Y:S01]  /*7030*/  IMAD.MOV.U32 R9, RZ, RZ, RZ ;  /* 0x000000ffff097224 */ /* 0x000fe200078e00ff */
[----:B----4-:R0:W4:Y:S01]  /*7040*/  I2F R8, R4 ;  /* 0x0000000400087306 */ /* 0x0101220000201400 */
[----:B------:R-:W-:Y:S05]  /*7050*/  BRA `(.L_x_5277) ;  /* 0x00000d0000007947 */ /* 0x000fea0003800000 */
.L_x_5312:
[----:B----4-:R-:W4:Y:S01]  /*7060*/  LDG.E.U16 R4, [R4.64] ;  /* 0x0000002404047981 */ /* 0x010f22000c1e1500 */
[----:B------:R-:W-:Y:S01]  /*7070*/  IMAD.MOV.U32 R9, RZ, RZ, RZ ;  /* 0x000000ffff097224 */ /* 0x000fe200078e00ff */
[----:B----4-:R0:W4:Y:S01]  /*7080*/  I2F.S16 R8, R4 ;  /* 0x0000000400087306 */ /* 0x0101220000101400 */
[----:B------:R-:W-:Y:S05]  /*7090*/  BRA `(.L_x_5277) ;  /* 0x00000cc000007947 */ /* 0x000fea0003800000 */
.L_x_5308:
        /* <DEDUP_REMOVED lines=9> */
.L_x_5315:
[----:B----4-:R-:W4:Y:S01]  /*7130*/  LDG.E.U16 R4, [R4.64] ;  /* 0x0000002404047981 */ /* 0x010f22000c1e1500 */
[----:B------:R-:W-:Y:S01]  /*7140*/  IMAD.MOV.U32 R9, RZ, RZ, RZ ;  /* 0x000000ffff097224 */ /* 0x000fe200078e00ff */
[----:B----4-:R-:W-:Y:S01]  /*7150*/  HADD2.F32 R8, -RZ, R4.H0_H0 ;  /* 0x20000004ff087230 */ /* 0x010fe20000004100 */
[----:B------:R-:W-:Y:S05]  /*7160*/  BRA `(.L_x_5277) ;  /* 0x00000bf000007947 */ /* 0x000fea0003800000 */
.L_x_5314:
        /* <DEDUP_REMOVED lines=8> */
.L_x_5317:
[----:B----4-:R-:W4:Y:S02]  /*71f0*/  LDG.E R4, [R4.64] ;  /* 0x0000002404047981 */ /* 0x010f24000c1e1900 */
[--C-:B----4-:R-:W-:Y:S02]  /*7200*/  HADD2.F32 R9, -RZ, R4.reuse.H1_H1 ;  /* 0x30000004ff097230 */ /* 0x110fe40000004100 */
[----:B------:R-:W-:Y:S01]  /*7210*/  HADD2.F32 R8, -RZ, R4.H0_H0 ;  /* 0x20000004ff087230 */ /* 0x000fe20000004100 */
[----:B------:R-:W-:Y:S05]  /*7220*/  BRA `(.L_x_5277) ;  /* 0x00000b3000007947 */ /* 0x000fea0003800000 */
.L_x_5316:
[----:B----4-:R-:W4:Y:S01]  /*7230*/  LDG.E.64 R4, [R4.64] ;  /* 0x0000002404047981 */ /* 0x010f22000c1e1b00 */
[----:B------:R-:W-:Y:S01]  /*7240*/  IMAD.MOV.U32 R9, RZ, RZ, RZ ;  /* 0x000000ffff097224 */ /* 0x000fe200078e00ff */
[----:B----4-:R-:W0:Y:S01]  /*7250*/  F2F.F32.F64 R8, R4 ;  /* 0x0000000400087310 */ /* 0x010e220000301000 */
[----:B------:R-:W0:-:S14]  /*7260*/  DSETP.GEU.AND P0, PT, |R4|, c[0x2][0x0], PT ;  /* 0x008000000400762a */ /* 0x000e1c0003f0e200 */
[----:B0-----:R-:W-:Y:S01]  /*7270*/  @!P0 FMUL R8, R8, 1.175494350822287508e-38 ;  /* 0x0080000008088820 */ /* 0x001fe20000400000 */
[----:B------:R-:W-:Y:S05]  /*7280*/  BRA `(.L_x_5277) ;  /* 0x00000ad000007947 */ /* 0x000fea0003800000 */
.L_x_5307:
        /* <DEDUP_REMOVED lines=13> */
.L_x_5320:
        /* <DEDUP_REMOVED lines=8> */
.L_x_5319:
        /* <DEDUP_REMOVED lines=27> */
.L_x_5322:
        /* <DEDUP_REMOVED lines=14> */
.L_x_5321:
[----:B----4-:R-:W4:Y:S01]  /*7670*/  LDG.E.U16 R4, [R4.64] ;  /* 0x0000002404047981 */ /* 0x010f22000c1e1500 */
[----:B------:R-:W-:Y:S01]  /*7680*/  IMAD.MOV.U32 R9, RZ, RZ, RZ ;  /* 0x000000ffff097224 */ /* 0x000fe200078e00ff */
[----:B----4-:R-:W-:Y:S01]  /*7690*/  PRMT R8, RZ, 0x5410, R4 ;  /* 0x00005410ff087816 */ /* 0x010fe20000000004 */
[----:B------:R-:W-:Y:S05]  /*76a0*/  BRA `(.L_x_5277) ;  /* 0x000006b000007947 */ /* 0x000fea0003800000 */
.L_x_5318:
        /* <DEDUP_REMOVED lines=12> */
.L_x_5325:
        /* <DEDUP_REMOVED lines=20> */
.L_x_5327:
[----:B------:R-:W-:Y:S05]  /*78b0*/  BSYNC B0 ;  /* 0x0000000000007941 */ /* 0x000fea0003800000 */
.L_x_5326:
[----:B------:R-:W-:Y:S01]  /*78c0*/  IMAD.SHL.U32 R3, R3, 0x100000, RZ ;  /* 0x0010000003037824 */ /* 0x000fe200078e00ff */
[----:B------:R-:W-:-:S04]  /*78d0*/  LEA R5, R0, 0x3b800000, 0x17 ;  /* 0x3b80000000057811 */ /* 0x000fc800078eb8ff */
[----:B------:R-:W-:Y:S01]  /*78e0*/  LOP3.LUT R8, R5, R3, R8, 0xfe, !PT ;  /* 0x0000000305087212 */ /* 0x000fe200078efe08 */
[----:B------:R-:W-:Y:S05]  /*78f0*/  BRA `(.L_x_5277) ;  /* 0x0000046000007947 */ /* 0x000fea0003800000 */
.L_x_5324:
        /* <DEDUP_REMOVED lines=20> */
.L_x_5329:
[----:B------:R-:W-:Y:S05]  /*7a40*/  BSYNC B0 ;  /* 0x0000000000007941 */ /* 0x000fea0003800000 */
.L_x_5328:
[----:B------:R-:W-:Y:S01]  /*7a50*/  IMAD.SHL.U32 R3, R3, 0x200000, RZ ;  /* 0x0020000003037824 */ /* 0x000fe200078e00ff */
[----:B------:R-:W-:-:S04]  /*7a60*/  LEA R5, R0, 0x37800000, 0x17 ;  /* 0x3780000000057811 */ /* 0x000fc800078eb8ff */
[----:B------:R-:W-:Y:S01]  /*7a70*/  LOP3.LUT R8, R5, R3, R8, 0xfe, !PT ;  /* 0x0000000305087212 */ /* 0x000fe200078efe08 */
[----:B------:R-:W-:Y:S05]  /*7a80*/  BRA `(.L_x_5277) ;  /* 0x000002d000007947 */ /* 0x000fea0003800000 */
.L_x_5323:
        /* <DEDUP_REMOVED lines=14> */
.L_x_5333:
[----:B------:R-:W-:Y:S05]  /*7b70*/  BSYNC B0 ;  /* 0x0000000000007941 */ /* 0x000fea0003800000 */
.L_x_5332:
[----:B------:R-:W-:Y:S01]  /*7b80*/  IMAD.MOV.U32 R9, RZ, RZ, RZ ;  /* 0x000000ffff097224 */ /* 0x000fe200078e00ff */
[----:B------:R-:W-:Y:S05]  /*7b90*/  BRA `(.L_x_5277) ;  /* 0x000001c000007947 */ /* 0x000fea0003800000 */
.L_x_5311:
        /* <DEDUP_REMOVED lines=21> */
.L_x_5331:
[----:B----4-:R-:W4:Y:S01]  /*7cf0*/  LDG.E.64 R4, [R4.64] ;  /* 0x0000002404047981 */ /* 0x010f22000c1e1b00 */
[----:B------:R-:W-:Y:S01]  /*7d00*/  IMAD.MOV.U32 R9, RZ, RZ, RZ ;  /* 0x000000ffff097224 */ /* 0x000fe200078e00ff */
[----:B----4-:R0:W4:Y:S01]  /*7d10*/  I2F.U64 R8, R4 ;  /* 0x0000000400087312 */ /* 0x0101220000301000 */
[----:B------:R-:W-:Y:S05]  /*7d20*/  BRA `(.L_x_5277) ;  /* 0x0000003000007947 */ /* 0x000fea0003800000 */
.L_x_5330:
[----:B----4-:R-:W4:Y:S01]  /*7d30*/  LDG.E R4, [R4.64] ;  /* 0x0000002404047981 */ /* 0x010f22000c1e1900 */
[----:B------:R-:W-:Y:S01]  /*7d40*/  IMAD.MOV.U32 R9, RZ, RZ, RZ ;  /* 0x000000ffff097224 */ /* 0x000fe200078e00ff */
[----:B----4-:R0:W4:Y:S06]  /*7d50*/  I2F.U32 R8, R4 ;  /* 0x0000000400087306 */ /* 0x01012c0000201000 */
.L_x_5277:
[----:B------:R-:W-:Y:S05]  /*7d60*/  BSYNC B7 ;  /* 0x0000000000077941 */ /* 0x000fea0003800000 */
.L_x_5276:
[----:B------:R-:W0:Y:S01]  /*7d70*/  S2R R33, SR_TID.X ;  /* 0x0000000000217919 */ /* 0x000e220000002100 */
[----:B------:R-:W4:Y:S01]  /*7d80*/  LDC.U8 R34, c[0x0][0x190] ;  /* 0x00006400ff227b82 */ /* 0x000f220000000000 */
[----:B0-----:R-:W-:Y:S01]  /*7d90*/  CS2R R4, SRZ ;  /* 0x0000000000047805 */ /* 0x001fe2000001ff00 */
[----:B------:R-:W-:Y:S01]  /*7da0*/  BSSY B6, `(.L_x_5334) ;  /* 0x000011c000067945 */ /* 0x000fe20003800000 */
[----:B------:R-:W-:-:S02]  /*7db0*/  ISETP.GE.AND P3, PT, R33, R32, PT ;  /* 0x000000202100720c */ /* 0x000fc40003f66270 */
[C---:B------:R-:W-:Y:S02]  /*7dc0*/  IADD3 R3, R33.reuse, 0x100, RZ ;  /* 0x0000010021037810 */ /* 0x040fe40007ffe0ff */
[----:B------:R-:W-:Y:S02]  /*7dd0*/  IADD3 R7, R33, 0x180, RZ ;  /* 0x0000018021077810 */ /* 0x000fe40007ffe0ff */
[-C--:B------:R-:W-:Y:S02]  /*7de0*/  ISETP.GE.AND P1, PT, R3, R32.reuse, PT ;  /* 0x000000200300720c */ /* 0x080fe40003f26270 */
[----:B------:R-:W-:Y:S02]  /*7df0*/  IADD3 R35, R33, 0x80, RZ ;  /* 0x0000008021237810 */ /* 0x000fe40007ffe0ff */
[-C--:B------:R-:W-:Y:S02]  /*7e00*/  ISETP.GE.AND P2, PT, R7, R32.reuse, PT ;  /* 0x000000200700720c */ /* 0x080fe40003f46270 */
[----:B------:R-:W-:Y:S01]  /*7e10*/  ISETP.GE.AND P0, PT, R35, R32, PT ;  /* 0x000000202300720c */ /* 0x000fe20003f06270 */
[----:B-----5:R-:W-:-:S02]  /*7e20*/  @!P3 FMUL.FTZ R3, R23, R19 ;  /* 0x000000131703b220 */ /* 0x020fc40000410000 */
[C---:B--2---:R-:W-:Y:S02]  /*7e30*/  @!P3 FMUL.FTZ R19, R22.reuse, R19 ;  /* 0x000000131613b220 */ /* 0x044fe40000410000 */
[-C--:B------:R-:W-:Y:S02]  /*7e40*/  @!P3 FFMA.FTZ R4, R22, R18.reuse, -R3 ;  /* 0x000000121604b223 */ /* 0x080fe40000010803 */
[-C--:B------:R-:W-:Y:S02]  /*7e50*/  @!P1 FMUL.FTZ R3, R31, R29.reuse ;  /* 0x0000001d1f039220 */ /* 0x080fe40000410000 */
[----:B------:R-:W-:Y:S02]  /*7e60*/  @!P3 FFMA.FTZ R5, R23, R18, R19 ;  /* 0x000000121705b223 */ /* 0x000fe40000010013 */
[----:B------:R-:W-:Y:S01]  /*7e70*/  CS2R R18, SRZ ;  /* 0x0000000000127805 */ /* 0x000fe2000001ff00 */
[C---:B----4-:R-:W-:Y:S01]  /*7e80*/  @!P1 FMUL.FTZ R29, R30.reuse, R29 ;  /* 0x0000001d1e1d9220 */ /* 0x050fe20000410000 */
[----:B------:R-:W-:Y:S01]  /*7e90*/  CS2R R22, SRZ ;  /* 0x0000000000167805 */ /* 0x000fe2000001ff00 */
[----:B------:R-:W-:-:S02]  /*7ea0*/  @!P1 FFMA.FTZ R18, R30, R28, -R3 ;  /* 0x0000001c1e129223 */ /* 0x000fc40000010803 */
[----:B------:R-:W-:Y:S02]  /*7eb0*/  @!P2 FMUL.FTZ R7, R9, R17 ;  /* 0x000000110907a220 */ /* 0x000fe40000410000 */
[----:B------:R-:W-:Y:S02]  /*7ec0*/  @!P0 FMUL.FTZ R3, R27, R25 ;  /* 0x000000191b038220 */ /* 0x000fe40000410000 */
[----:B------:R-:W-:Y:S02]  /*7ed0*/  @!P2 FMUL.FTZ R17, R8, R17 ;  /* 0x000000110811a220 */ /* 0x000fe40000410000 */
[----:B---3--:R-:W-:Y:S02]  /*7ee0*/  @!P0 FMUL.FTZ R25, R26, R25 ;  /* 0x000000191a198220 */ /* 0x008fe40000410000 */
[----:B------:R-:W-:Y:S02]  /*7ef0*/  @!P1 FFMA.FTZ R19, R31, R28, R29 ;  /* 0x0000001c1f139223 */ /* 0x000fe4000001001d */
[----:B------:R-:W-:Y:S01]  /*7f00*/  CS2R R28, SRZ ;  /* 0x00000000001c7805 */ /* 0x000fe2000001ff00 */
[----:B------:R-:W-:-:S02]  /*7f10*/  @!P2 FFMA.FTZ R22, R8, R16, -R7 ;  /* 0x000000100816a223 */ /* 0x000fc40000010807 */
[----:B------:R-:W-:Y:S02]  /*7f20*/  @!P2 FFMA.FTZ R23, R9, R16, R17 ;  /* 0x000000100917a223 */ /* 0x000fe40000010011 */
[-C--:B-1----:R-:W-:Y:S02]  /*7f30*/  @!P0 FFMA.FTZ R28, R26, R24.reuse, -R3 ;  /* 0x000000181a1c8223 */ /* 0x082fe40000010803 */
[----:B------:R-:W-:Y:S01]  /*7f40*/  @!P0 FFMA.FTZ R29, R27, R24, R25 ;  /* 0x000000181b1d8223 */ /* 0x000fe20000010019 */
        /* <DEDUP_REMOVED lines=20> */
.L_x_5339:
[----:B------:R-:W0:Y:S01]  /*8090*/  F2I.S64.TRUNC R4, R4 ;  /* 0x0000000400047311 */ /* 0x000e22000020d900 */
[----:B------:R-:W-:Y:S02]  /*80a0*/  IMAD.MOV.U32 R33, RZ, RZ, R35 ;  /* 0x000000ffff217224 */ /* 0x000fe400078e0023 */
[----:B0-----:R-:W-:-:S05]  /*80b0*/  IMAD.MOV.U32 R3, RZ, RZ, R4 ;  /* 0x000000ffff037224 */ /* 0x001fca00078e0004 */
[----:B------:R0:W-:Y:S01]  /*80c0*/  STG.E.U8 [R8.64], R3 ;  /* 0x0000000308007986 */ /* 0x0001e2000c101124 */
[----:B------:R-:W-:Y:S05]  /*80d0*/  BRA `(.L_x_5335) ;  /* 0x00000e8000007947 */ /* 0x000fea0003800000 */
.L_x_5338:
        /* <DEDUP_REMOVED lines=10> */
.L_x_5342:
[----:B------:R-:W0:Y:S01]  /*8180*/  F2I.FTZ.TRUNC.NTZ R3, R4 ;  /* 0x0000000400037305 */ /* 0x000e22000021f100 */
[----:B------:R-:W-:Y:S01]  /*8190*/  IMAD.MOV.U32 R33, RZ, RZ, R35 ;  /* 0x000000ffff217224 */ /* 0x000fe200078e0023 */
[----:B0-----:R0:W-:Y:S01]  /*81a0*/  STG.E [R8.64], R3 ;  /* 0x0000000308007986 */ /* 0x0011e2000c101924 */
[----:B------:R-:W-:Y:S05]  /*81b0*/  BRA `(.L_x_5335) ;  /* 0x00000da000007947 */ /* 0x000fea0003800000 */
.L_x_5341:
[----:B------:R-:W0:Y:S01]  /*81c0*/  F2I.FTZ.TRUNC.NTZ R3, R4 ;  /* 0x0000000400037305 */ /* 0x000e22000021f100 */
[----:B------:R-:W-:Y:S01]  /*81d0*/  IMAD.MOV.U32 R33, RZ, RZ, R35 ;  /* 0x000000ffff217224 */ /* 0x000fe200078e0023 */
[----:B0-----:R0:W-:Y:S01]  /*81e0*/  STG.E.U16 [R8.64], R3 ;  /* 0x0000000308007986 */ /* 0x0011e2000c101524 */
[----:B------:R-:W-:Y:S05]  /*81f0*/  BRA `(.L_x_5335) ;  /* 0x00000d6000007947 */ /* 0x000fea0003800000 */
.L_x_5337:
        /* <DEDUP_REMOVED lines=9> */
.L_x_5344:
[----:B------:R-:W-:Y:S01]  /*8290*/  F2FP.PACK_AB R4, RZ, R4 ;  /* 0x00000004ff04723e */ /* 0x000fe200000000ff */
[----:B------:R-:W-:-:S04]  /*82a0*/  IMAD.MOV.U32 R33, RZ, RZ, R35 ;  /* 0x000000ffff217224 */ /* 0x000fc800078e0023 */
[----:B------:R0:W-:Y:S01]  /*82b0*/  STG.E.U16 [R8.64], R4 ;  /* 0x0000000408007986 */ /* 0x0001e2000c101524 */
[----:B------:R-:W-:Y:S05]  /*82c0*/  BRA `(.L_x_5335) ;  /* 0x00000c9000007947 */ /* 0x000fea0003800000 */
.L_x_5343:
        /* <DEDUP_REMOVED lines=9> */
.L_x_5346:
[----:B------:R-:W-:Y:S01]  /*8360*/  F2FP.PACK_AB R5, R5, R4 ;  /* 0x000000040505723e */ /* 0x000fe200000000ff */
[----:B------:R-:W-:-:S04]  /*8370*/  IMAD.MOV.U32 R33, RZ, RZ, R35 ;  /* 0x000000ffff217224 */ /* 0x000fc800078e0023 */
[----:B------:R0:W-:Y:S01]  /*8380*/  STG.E [R8.64], R5 ;  /* 0x0000000508007986 */ /* 0x0001e2000c101924 */
[----:B------:R-:W-:Y:S05]  /*8390*/  BRA `(.L_x_5335) ;  /* 0x00000bc000007947 */ /* 0x000fea0003800000 */
.L_x_5345:
[----:B------:R-:W-:Y:S02]  /*83a0*/  FMUL.FTZ R4, R4, 1 ;  /* 0x3f80000004047820 */ /* 0x000fe40000410000 */
[----:B------:R-:W-:-:S04]  /*83b0*/  IMAD.MOV.U32 R33, RZ, RZ, R35 ;  /* 0x000000ffff217224 */ /* 0x000fc800078e0023 */
[----:B------:R-:W0:Y:S02]  /*83c0*/  F2F.F64.F32 R4, R4 ;  /* 0x0000000400047310 */ /* 0x000e240000201800 */
[----:B0-----:R0:W-:Y:S01]  /*83d0*/  STG.E.64 [R8.64], R4 ;  /* 0x0000000408007986 */ /* 0x0011e2000c101b24 */
[----:B------:R-:W-:Y:S05]  /*83e0*/  BRA `(.L_x_5335) ;  /* 0x00000b7000007947 */ /* 0x000fea0003800000 */
.L_x_5336:
        /* <DEDUP_REMOVED lines=15> */
.L_x_5349:
[----:B------:R-:W-:Y:S02]  /*84e0*/  FMUL.FTZ R6, R5, 1 ;  /* 0x3f80000005067820 */ /* 0x000fe40000410000 */
[----:B------:R-:W-:Y:S02]  /*84f0*/  FMUL.FTZ R4, R4, 1 ;  /* 0x3f80000004047820 */ /* 0x000fe40000410000 */
[----:B------:R-:W-:Y:S02]  /*8500*/  IMAD.MOV.U32 R33, RZ, RZ, R35 ;  /* 0x000000ffff217224 */ /* 0x000fe400078e0023 */
[----:B------:R-:W-:Y:S08]  /*8510*/  F2F.F64.F32 R6, R6 ;  /* 0x0000000600067310 */ /* 0x000ff00000201800 */
[----:B------:R-:W0:Y:S02]  /*8520*/  F2F.F64.F32 R4, R4 ;  /* 0x0000000400047310 */ /* 0x000e240000201800 */
[----:B0-----:R0:W-:Y:S01]  /*8530*/  STG.E.128 [R8.64], R4 ;  /* 0x0000000408007986 */ /* 0x0011e2000c101d24 */
[----:B------:R-:W-:Y:S05]  /*8540*/  BRA `(.L_x_5335) ;  /* 0x00000a1000007947 */ /* 0x000fea0003800000 */
.L_x_5348:
        /* <DEDUP_REMOVED lines=20> */
.L_x_5353:
[----:B------:R-:W-:Y:S05]  /*8690*/  BSYNC B0 ;  /* 0x0000000000007941 */ /* 0x000fea0003800000 */
.L_x_5352:
[----:B------:R-:W-:Y:S01]  /*86a0*/  LOP3.LUT R5, R0, R5, RZ, 0xfc, !PT ;  /* 0x0000000500057212 */ /* 0x000fe200078efcff */
[----:B------:R-:W-:-:S04]  /*86b0*/  IMAD.MOV.U32 R33, RZ, RZ, R35 ;  /* 0x000000ffff217224 */ /* 0x000fc800078e0023 */
[----:B------:R0:W-:Y:S01]  /*86c0*/  STG.E.U8 [R8.64], R5 ;  /* 0x0000000508007986 */ /* 0x0001e2000c101124 */
[----:B------:R-:W-:Y:S05]  /*86d0*/  BRA `(.L_x_5335) ;  /* 0x0000088000007947 */ /* 0x000fea0003800000 */
.L_x_5351:
        /* <DEDUP_REMOVED lines=12> */
.L_x_5355:
[----:B------:R-:W-:Y:S01]  /*87a0*/  IMAD.MOV.U32 R0, RZ, RZ, 0x7f ;  /* 0x0000007fff007424 */ /* 0x000fe200078e00ff */
[----:B------:R-:W-:-:S04]  /*87b0*/  ISETP.GT.U32.AND P0, PT, R5, 0x7f800000, PT ;  /* 0x7f8000000500780c */ /* 0x000fc80003f04070 */
[----:B------:R-:W-:-:S04]  /*87c0*/  SEL R0, R0, 0x7c, P0 ;  /* 0x0000007c00007807 */ /* 0x000fc80000000000 */
.L_x_5356:
[----:B------:R-:W-:Y:S05]  /*87d0*/  BSYNC B0 ;  /* 0x0000000000007941 */ /* 0x000fea0003800000 */
.L_x_5354:
[----:B------:R-:W-:Y:S01]  /*87e0*/  LOP3.LUT R4, R4, 0x80000000, RZ, 0xc0, !PT ;  /* 0x8000000004047812 */ /* 0x000fe200078ec0ff */
[----:B------:R-:W-:-:S03]  /*87f0*/  IMAD.MOV.U32 R33, RZ, RZ, R35 ;  /* 0x000000ffff217224 */ /* 0x000fc600078e0023 */
[----:B------:R-:W-:-:S04]  /*8800*/  SHF.R.U32.HI R3, RZ, 0x18, R4 ;  /* 0x00000018ff037819 */ /* 0x000fc80000011604 */
[----:B------:R-:W-:-:S05]  /*8810*/  LOP3.LUT R3, R0, R3, RZ, 0xfc, !PT ;  /* 0x0000000300037212 */ /* 0x000fca00078efcff */
[----:B------:R0:W-:Y:S01]  /*8820*/  STG.E.U8 [R8.64], R3 ;  /* 0x0000000308007986 */ /* 0x0001e2000c101124 */
[----:B------:R-:W-:Y:S05]  /*8830*/  BRA `(.L_x_5335) ;  /* 0x0000072000007947 */ /* 0x000fea0003800000 */
.L_x_5350:
[----:B------:R-:W-:Y:S01]  /*8840*/  F2FP.BF16.PACK_AB R4, RZ, R4 ;  /* 0x00000004ff04723e */ /* 0x000fe200000010ff */
[----:B------:R-:W-:-:S04]  /*8850*/  IMAD.MOV.U32 R33, RZ, RZ, R35 ;  /* 0x000000ffff217224 */ /* 0x000fc800078e0023 */
[----:B------:R0:W-:Y:S01]  /*8860*/  STG.E.U16 [R8.64], R4 ;  /* 0x0000000408007986 */ /* 0x0001e2000c101524 */
[----:B------:R-:W-:Y:S05]  /*8870*/  BRA `(.L_x_5335) ;  /* 0x000006e000007947 */ /* 0x000fea0003800000 */
.L_x_5347:
        /* <DEDUP_REMOVED lines=12> */
.L_x_5359:
        /* <DEDUP_REMOVED lines=16> */
.L_x_5362:
[----:B------:R-:W-:-:S04]  /*8a40*/  LOP3.LUT R4, R4, 0x80000000, RZ, 0xc0, !PT ;  /* 0x8000000004047812 */ /* 0x000fc800078ec0ff */
[----:B------:R-:W-:-:S04]  /*8a50*/  SHF.R.U32.HI R4, RZ, 0x18, R4 ;  /* 0x00000018ff047819 */ /* 0x000fc80000011604 */
[----:B------:R-:W-:-:S04]  /*8a60*/  LOP3.LUT R3, R3, R4, RZ, 0xfc, !PT ;  /* 0x0000000403037212 */ /* 0x000fc800078efcff */
[----:B------:R-:W-:Y:S02]  /*8a70*/  PRMT R0, R3, 0x7610, R0 ;  /* 0x0000761003007816 */ /* 0x000fe40000000000 */
.L_x_5361:
[----:B------:R-:W-:Y:S05]  /*8a80*/  BSYNC B0 ;  /* 0x0000000000007941 */ /* 0x000fea0003800000 */
.L_x_5360:
[----:B------:R0:W-:Y:S01]  /*8a90*/  STG.E.U8 [R8.64], R0 ;  /* 0x0000000008007986 */ /* 0x0001e2000c101124 */
[----:B------:R-:W-:Y:S01]  /*8aa0*/  IMAD.MOV.U32 R33, RZ, RZ, R35 ;  /* 0x000000ffff217224 */ /* 0x000fe200078e0023 */
[----:B------:R-:W-:Y:S05]  /*8ab0*/  BRA `(.L_x_5335) ;  /* 0x000004a000007947 */ /* 0x000fea0003800000 */
.L_x_5358:
        /* <DEDUP_REMOVED lines=16> */
.L_x_5365:
[----:B------:R-:W-:-:S04]  /*8bc0*/  LOP3.LUT R4, R4, 0x80000000, RZ, 0xc0, !PT ;  /* 0x8000000004047812 */ /* 0x000fc800078ec0ff */
[----:B------:R-:W-:-:S04]  /*8bd0*/  SHF.R.U32.HI R4, RZ, 0x18, R4 ;  /* 0x00000018ff047819 */ /* 0x000fc80000011604 */
[----:B------:R-:W-:-:S04]  /*8be0*/  LOP3.LUT R3, R3, R4, RZ, 0xfc, !PT ;  /* 0x0000000403037212 */ /* 0x000fc800078efcff */
[----:B------:R-:W-:Y:S02]  /*8bf0*/  PRMT R0, R3, 0x7610, R0 ;  /* 0x0000761003007816 */ /* 0x000fe40000000000 */
.L_x_5364:
[----:B------:R-:W-:Y:S05]  /*8c00*/  BSYNC B0 ;  /* 0x0000000000007941 */ /* 0x000fea0003800000 */
.L_x_5363:
[----:B------:R0:W-:Y:S01]  /*8c10*/  STG.E.U8 [R8.64], R0 ;  /* 0x0000000008007986 */ /* 0x0001e2000c101124 */
[----:B------:R-:W-:Y:S01]  /*8c20*/  IMAD.MOV.U32 R33, RZ, RZ, R35 ;  /* 0x000000ffff217224 */ /* 0x000fe200078e0023 */
[----:B------:R-:W-:Y:S05]  /*8c30*/  BRA `(.L_x_5335) ;  /* 0x0000032000007947 */ /* 0x000fea0003800000 */
.L_x_5357:
        /* <DEDUP_REMOVED lines=22> */
.L_x_5340:
        /* <DEDUP_REMOVED lines=21> */
.L_x_5367:
[----:B------:R-:W0:Y:S01]  /*8ef0*/  F2I.U64.TRUNC R4, R4 ;  /* 0x0000000400047311 */ /* 0x000e22000020d800 */
[----:B------:R-:W-:Y:S01]  /*8f00*/  IMAD.MOV.U32 R33, RZ, RZ, R35 ;  /* 0x000000ffff217224 */ /* 0x000fe200078e0023 */
[----:B0-----:R0:W-:Y:S01]  /*8f10*/  STG.E.64 [R8.64], R4 ;  /* 0x0000000408007986 */ /* 0x0011e2000c101b24 */
[----:B------:R-:W-:Y:S05]  /*8f20*/  BRA `(.L_x_5335) ;  /* 0x0000003000007947 */ /* 0x000fea0003800000 */
.L_x_5366:
[----:B------:R-:W0:Y:S01]  /*8f30*/  F2I.FTZ.U32.TRUNC.NTZ R3, R4 ;  /* 0x0000000400037305 */ /* 0x000e22000021f000 */
[----:B------:R-:W-:Y:S01]  /*8f40*/  IMAD.MOV.U32 R33, RZ, RZ, R35 ;  /* 0x000000ffff217224 */ /* 0x000fe200078e0023 */
[----:B0-----:R0:W-:Y:S06]  /*8f50*/  STG.E [R8.64], R3 ;  /* 0x0000000308007986 */ /* 0x0011ec000c101924 */
.L_x_5335:
[----:B------:R-:W-:Y:S05]  /*8f60*/  BSYNC B6 ;  /* 0x0000000000067941 */ /* 0x000fea0003800000 */
.L_x_5334:
        /* <DEDUP_REMOVED lines=22> */
.L_x_5373:
[----:B------:R-:W0:Y:S02]  /*90d0*/  F2I.S64.TRUNC R28, R28 ;  /* 0x0000001c001c7311 */ /* 0x000e24000020d900 */
[----:B0-----:R-:W-:-:S05]  /*90e0*/  IMAD.MOV.U32 R3, RZ, RZ, R28 ;  /* 0x000000ffff037224 */ /* 0x001fca00078e001c */
[----:B------:R0:W-:Y:S01]  /*90f0*/  STG.E.U8 [R8.64], R3 ;  /* 0x0000000308007986 */ /* 0x0001e2000c101124 */
[----:B------:R-:W-:Y:S05]  /*9100*/  BRA `(.L_x_5375) ;  /* 0x00000d4000007947 */ /* 0x000fea0003800000 */
.L_x_5372:
        /* <DEDUP_REMOVED lines=9> */
.L_x_5377:
[----:B------:R-:W0:Y:S02]  /*91a0*/  F2I.FTZ.TRUNC.NTZ R3, R28 ;  /* 0x0000001c00037305 */ /* 0x000e24000021f100 */
[----:B0-----:R0:W-:Y:S01]  /*91b0*/  STG.E [R8.64], R3 ;  /* 0x0000000308007986 */ /* 0x0011e2000c101924 */
[----:B------:R-:W-:Y:S05]  /*91c0*/  BRA `(.L_x_5375) ;  /* 0x00000c8000007947 */ /* 0x000fea0003800000 */
.L_x_5376:
[----:B------:R-:W0:Y:S02]  /*91d0*/  F2I.FTZ.TRUNC.NTZ R3, R28 ;  /* 0x0000001c00037305 */ /* 0x000e24000021f100 */
[----:B0-----:R0:W-:Y:S01]  /*91e0*/  STG.E.U16 [R8.64], R3 ;  /* 0x0000000308007986 */ /* 0x0011e2000c101524 */
[----:B------:R-:W-:Y:S05]  /*91f0*/  BRA `(.L_x_5375) ;  /* 0x00000c5000007947 */ /* 0x000fea0003800000 */
.L_x_5371:
        /* <DEDUP_REMOVED lines=8> */
.L_x_5379:
[----:B------:R-:W-:-:S05]  /*9280*/  F2FP.PACK_AB R28, RZ, R28 ;  /* 0x0000001cff1c723e */ /* 0x000fca00000000ff */
[----:B------:R0:W-:Y:S01]  /*9290*/  STG.E.U16 [R8.64], R28 ;  /* 0x0000001c08007986 */ /* 0x0001e2000c101524 */
[----:B------:R-:W-:Y:S05]  /*92a0*/  BRA `(.L_x_5375) ;  /* 0x00000ba000007947 */ /* 0x000fea0003800000 */
.L_x_5378:
        /* <DEDUP_REMOVED lines=8> */
.L_x_5381:
[----:B------:R-:W-:-:S05]  /*9330*/  F2FP.PACK_AB R29, R29, R28 ;  /* 0x0000001c1d1d723e */ /* 0x000fca00000000ff */
[----:B------:R0:W-:Y:S01]  /*9340*/  STG.E [R8.64], R29 ;  /* 0x0000001d08007986 */ /* 0x0001e2000c101924 */
[----:B------:R-:W-:Y:S05]  /*9350*/  BRA `(.L_x_5375) ;  /* 0x00000af000007947 */ /* 0x000fea0003800000 */
.L_x_5380:
[----:B------:R-:W-:-:S06]  /*9360*/  FMUL.FTZ R4, R28, 1 ;  /* 0x3f8000001c047820 */ /* 0x000fcc0000410000 */
[----:B------:R-:W0:Y:S02]  /*9370*/  F2F.F64.F32 R4, R4 ;  /* 0x0000000400047310 */ /* 0x000e240000201800 */
[----:B0-----:R0:W-:Y:S01]  /*9380*/  STG.E.64 [R8.64], R4 ;  /* 0x0000000408007986 */ /* 0x0011e2000c101b24 */
[----:B------:R-:W-:Y:S05]  /*9390*/  BRA `(.L_x_5375) ;  /* 0x00000ab000007947 */ /* 0x000fea0003800000 */
.L_x_5370:
        /* <DEDUP_REMOVED lines=14> */
.L_x_5384:
[----:B------:R-:W-:Y:S02]  /*9480*/  FMUL.FTZ R6, R29, 1 ;  /* 0x3f8000001d067820 */ /* 0x000fe40000410000 */
[----:B------:R-:W-:-:S04]  /*9490*/  FMUL.FTZ R4, R28, 1 ;  /* 0x3f8000001c047820 */ /* 0x000fc80000410000 */
[----:B------:R-:W-:Y:S08]  /*94a0*/  F2F.F64.F32 R6, R6 ;  /* 0x0000000600067310 */ /* 0x000ff00000201800 */
[----:B------:R-:W0:Y:S02]  /*94b0*/  F2F.F64.F32 R4, R4 ;  /* 0x0000000400047310 */ /* 0x000e240000201800 */
[----:B0-----:R0:W-:Y:S01]  /*94c0*/  STG.E.128 [R8.64], R4 ;  /* 0x0000000408007986 */ /* 0x0011e2000c101d24 */
[----:B------:R-:W-:Y:S05]  /*94d0*/  BRA `(.L_x_5375) ;  /* 0x0000097000007947 */ /* 0x000fea0003800000 */
.L_x_5383:
        /* <DEDUP_REMOVED lines=20> */
.L_x_5388:
[----:B------:R-:W-:Y:S05]  /*9620*/  BSYNC B0 ;  /* 0x0000000000007941 */ /* 0x000fea0003800000 */
.L_x_5387:
[----:B------:R-:W-:-:S05]  /*9630*/  LOP3.LUT R5, R0, R5, RZ, 0xfc, !PT ;  /* 0x0000000500057212 */ /* 0x000fca00078efcff */
[----:B------:R0:W-:Y:S01]  /*9640*/  STG.E.U8 [R8.64], R5 ;  /* 0x0000000508007986 */ /* 0x0001e2000c101124 */
[----:B------:R-:W-:Y:S05]  /*9650*/  BRA `(.L_x_5375) ;  /* 0x000007f000007947 */ /* 0x000fea0003800000 */
.L_x_5386:
        /* <DEDUP_REMOVED lines=12> */
.L_x_5390:
[----:B------:R-:W-:Y:S01]  /*9720*/  IMAD.MOV.U32 R0, RZ, RZ, 0x7f ;  /* 0x0000007fff007424 */ /* 0x000fe200078e00ff */
[----:B------:R-:W-:-:S04]  /*9730*/  ISETP.GT.U32.AND P0, PT, R4, 0x7f800000, PT ;  /* 0x7f8000000400780c */ /* 0x000fc80003f04070 */
[----:B------:R-:W-:-:S04]  /*9740*/  SEL R0, R0, 0x7c, P0 ;  /* 0x0000007c00007807 */ /* 0x000fc80000000000 */
.L_x_5391:
[----:B------:R-:W-:Y:S05]  /*9750*/  BSYNC B0 ;  /* 0x0000000000007941 */ /* 0x000fea0003800000 */
.L_x_5389:
[----:B------:R-:W-:-:S04]  /*9760*/  LOP3.LUT R28, R28, 0x80000000, RZ, 0xc0, !PT ;  /* 0x800000001c1c7812 */ /* 0x000fc800078ec0ff */
[----:B------:R-:W-:-:S04]  /*9770*/  SHF.R.U32.HI R3, RZ, 0x18, R28 ;  /* 0x00000018ff037819 */ /* 0x000fc8000001161c */
[----:B------:R-:W-:-:S05]  /*9780*/  LOP3.LUT R3, R0, R3, RZ, 0xfc, !PT ;  /* 0x0000000300037212 */ /* 0x000fca00078efcff */
[----:B------:R0:W-:Y:S01]  /*9790*/  STG.E.U8 [R8.64], R3 ;  /* 0x0000000308007986 */ /* 0x0001e2000c101124 */
[----:B------:R-:W-:Y:S05]  /*97a0*/  BRA `(.L_x_5375) ;  /* 0x000006a000007947 */ /* 0x000fea0003800000 */
.L_x_5385:
[----:B------:R-:W-:-:S05]  /*97b0*/  F2FP.BF16.PACK_AB R28, RZ, R28 ;  /* 0x0000001cff1c723e */ /* 0x000fca00000010ff */
[----:B------:R0:W-:Y:S01]  /*97c0*/  STG.E.U16 [R8.64], R28 ;  /* 0x0000001c08007986 */ /* 0x0001e2000c101524 */
[----:B------:R-:W-:Y:S05]  /*97d0*/  BRA `(.L_x_5375) ;  /* 0x0000067000007947 */ /* 0x000fea0003800000 */
.L_x_5382:
        /* <DEDUP_REMOVED lines=11> */
.L_x_5394:
        /* <DEDUP_REMOVED lines=16> */
.L_x_5397:
[----:B------:R-:W-:-:S04]  /*9990*/  LOP3.LUT R28, R28, 0x80000000, RZ, 0xc0, !PT ;  /* 0x800000001c1c7812 */ /* 0x000fc800078ec0ff */
[----:B------:R-:W-:-:S04]  /*99a0*/  SHF.R.U32.HI R3, RZ, 0x18, R28 ;  /* 0x00000018ff037819 */ /* 0x000fc8000001161c */
[----:B------:R-:W-:-:S04]  /*99b0*/  LOP3.LUT R0, R0, R3, RZ, 0xfc, !PT ;  /* 0x0000000300007212 */ /* 0x000fc800078efcff */
[----:B------:R-:W-:Y:S02]  /*99c0*/  PRMT R4, R0, 0x7610, R4 ;  /* 0x0000761000047816 */ /* 0x000fe40000000004 */
.L_x_5396:
[----:B------:R-:W-:Y:S05]  /*99d0*/  BSYNC B0 ;  /* 0x0000000000007941 */ /* 0x000fea0003800000 */
.L_x_5395:
[----:B------:R0:W-:Y:S01]  /*99e0*/  STG.E.U8 [R8.64], R4 ;  /* 0x0000000408007986 */ /* 0x0001e2000c101124 */
[----:B------:R-:W-:Y:S05]  /*99f0*/  BRA `(.L_x_5375) ;  /* 0x0000045000007947 */ /* 0x000fea0003800000 */
.L_x_5393:
        /* <DEDUP_REMOVED lines=16> */
.L_x_5400:
[----:B------:R-:W-:-:S04]  /*9b00*/  LOP3.LUT R28, R28, 0x80000000, RZ, 0xc0, !PT ;  /* 0x800000001c1c7812 */ /* 0x000fc800078ec0ff */
[----:B------:R-:W-:-:S04]  /*9b10*/  SHF.R.U32.HI R3, RZ, 0x18, R28 ;  /* 0x00000018ff037819 */ /* 0x000fc8000001161c */
[----:B------:R-:W-:-:S04]  /*9b20*/  LOP3.LUT R0, R0, R3, RZ, 0xfc, !PT ;  /* 0x0000000300007212 */ /* 0x000fc800078efcff */
[----:B------:R-:W-:Y:S02]  /*9b30*/  PRMT R4, R0, 0x7610, R4 ;  /* 0x0000761000047816 */ /* 0x000fe40000000004 */
.L_x_5399:
[----:B------:R-:W-:Y:S05]  /*9b40*/  BSYNC B0 ;  /* 0x0000000000007941 */ /* 0x000fea0003800000 */
.L_x_5398:
[----:B------:R0:W-:Y:S01]  /*9b50*/  STG.E.U8 [R8.64], R4 ;  /* 0x0000000408007986 */ /* 0x0001e2000c101124 */
[----:B------:R-:W-:Y:S05]  /*9b60*/  BRA `(.L_x_5375) ;  /* 0x000002e000007947 */ /* 0x000fea0003800000 */
.L_x_5392:
        /* <DEDUP_REMOVED lines=21> */
.L_x_5374:
        /* <DEDUP_REMOVED lines=20> */
.L_x_5402:
[----:B------:R-:W0:Y:S02]  /*9e00*/  F2I.U64.TRUNC R28, R28 ;  /* 0x0000001c001c7311 */ /* 0x000e24000020d800 */
[----:B0-----:R0:W-:Y:S01]  /*9e10*/  STG.E.64 [R8.64], R28 ;  /* 0x0000001c08007986 */ /* 0x0011e2000c101b24 */
[----:B------:R-:W-:Y:S05]  /*9e20*/  BRA `(.L_x_5375) ;  /* 0x0000002000007947 */ /* 0x000fea0003800000 */
.L_x_5401:
[----:B------:R-:W0:Y:S02]  /*9e30*/  F2I.FTZ.U32.TRUNC.NTZ R3, R28 ;  /* 0x0000001c00037305 */ /* 0x000e24000021f000 */
[----:B0-----:R0:W-:Y:S02]  /*9e40*/  STG.E [R8.64], R3 ;  /* 0x0000000308007986 */ /* 0x0011e4000c101924 */
.L_x_5375:
[----:B------:R-:W-:-:S04]  /*9e50*/  IADD3 R33, R33, 0x80, RZ ;  /* 0x0000008021217810 */ /* 0x000fc80007ffe0ff */
[----:B------:R-:W-:-:S13]  /*9e60*/  ISETP.GE.AND P0, PT, R33, R32, PT ;  /* 0x000000202100720c */ /* 0x000fda0003f06270 */
        /* <DEDUP_REMOVED lines=20> */
.L_x_5406:
[----:B------:R-:W0:Y:S02]  /*9fb0*/  F2I.S64.TRUNC R18, R18 ;  /* 0x0000001200127311 */ /* 0x000e24000020d900 */
[----:B0-----:R-:W-:-:S05]  /*9fc0*/  IMAD.MOV.U32 R3, RZ, RZ, R18 ;  /* 0x000000ffff037224 */ /* 0x001fca00078e0012 */
[----:B------:R0:W-:Y:S01]  /*9fd0*/  STG.E.U8 [R4.64], R3 ;  /* 0x0000000304007986 */ /* 0x0001e2000c101124 */
[----:B------:R-:W-:Y:S05]  /*9fe0*/  BRA `(.L_x_5408) ;  /* 0x00000d4000007947 */ /* 0x000fea0003800000 */
.L_x_5405:
        /* <DEDUP_REMOVED lines=9> */
.L_x_5410:
[----:B------:R-:W0:Y:S02]  /*a080*/  F2I.FTZ.TRUNC.NTZ R3, R18 ;  /* 0x0000001200037305 */ /* 0x000e24000021f100 */
[----:B0-----:R0:W-:Y:S01]  /*a090*/  STG.E [R4.64], R3 ;  /* 0x0000000304007986 */ /* 0x0011e2000c101924 */
[----:B------:R-:W-:Y:S05]  /*a0a0*/  BRA `(.L_x_5408) ;  /* 0x00000c8000007947 */ /* 0x000fea0003800000 */
.L_x_5409:
[----:B------:R-:W0:Y:S02]  /*a0b0*/  F2I.FTZ.TRUNC.NTZ R3, R18 ;  /* 0x0000001200037305 */ /* 0x000e24000021f100 */
[----:B0-----:R0:W-:Y:S01]  /*a0c0*/  STG.E.U16 [R4.64], R3 ;  /* 0x0000000304007986 */ /* 0x0011e2000c101524 */
[----:B------:R-:W-:Y:S05]  /*a0d0*/  BRA `(.L_x_5408) ;  /* 0x00000c5000007947 */ /* 0x000fea0003800000 */
.L_x_5404:
        /* <DEDUP_REMOVED lines=8> */
.L_x_5412:
[----:B------:R-:W-:-:S05]  /*a160*/  F2FP.PACK_AB R18, RZ, R18 ;  /* 0x00000012ff12723e */ /* 0x000fca00000000ff */
[----:B------:R0:W-:Y:S01]  /*a170*/  STG.E.U16 [R4.64], R18 ;  /* 0x0000001204007986 */ /* 0x0001e2000c101524 */
[----:B------:R-:W-:Y:S05]  /*a180*/  BRA `(.L_x_5408) ;  /* 0x00000ba000007947 */ /* 0x000fea0003800000 */
.L_x_5411:
        /* <DEDUP_REMOVED lines=8> */
.L_x_5414:
[----:B------:R-:W-:-:S05]  /*a210*/  F2FP.PACK_AB R19, R19, R18 ;  /* 0x000000121313723e */ /* 0x000fca00000000ff */
[----:B------:R0:W-:Y:S01]  /*a220*/  STG.E [R4.64], R19 ;  /* 0x0000001304007986 */ /* 0x0001e2000c101924 */
[----:B------:R-:W-:Y:S05]  /*a230*/  BRA `(.L_x_5408) ;  /* 0x00000af000007947 */ /* 0x000fea0003800000 */
.L_x_5413:
[----:B------:R-:W-:-:S06]  /*a240*/  FMUL.FTZ R6, R18, 1 ;  /* 0x3f80000012067820 */ /* 0x000fcc0000410000 */
[----:B------:R-:W0:Y:S02]  /*a250*/  F2F.F64.F32 R6, R6 ;  /* 0x0000000600067310 */ /* 0x000e240000201800 */
[----:B0-----:R0:W-:Y:S01]  /*a260*/  STG.E.64 [R4.64], R6 ;  /* 0x0000000604007986 */ /* 0x0011e2000c101b24 */
[----:B------:R-:W-:Y:S05]  /*a270*/  BRA `(.L_x_5408) ;  /* 0x00000ab000007947 */ /* 0x000fea0003800000 */
.L_x_5403:
        /* <DEDUP_REMOVED lines=14> */
.L_x_5417:
[----:B------:R-:W-:Y:S02]  /*a360*/  FMUL.FTZ R10, R19, 1 ;  /* 0x3f800000130a7820 */ /* 0x000fe40000410000 */
[----:B------:R-:W-:-:S04]  /*a370*/  FMUL.FTZ R8, R18, 1 ;  /* 0x3f80000012087820 */ /* 0x000fc80000410000 */
[----:B------:R-:W-:Y:S08]  /*a380*/  F2F.F64.F32 R10, R10 ;  /* 0x0000000a000a7310 */ /* 0x000ff00000201800 */
[----:B------:R-:W0:Y:S02]  /*a390*/  F2F.F64.F32 R8, R8 ;  /* 0x0000000800087310 */ /* 0x000e240000201800 */
[----:B0-----:R0:W-:Y:S01]  /*a3a0*/  STG.E.128 [R4.64], R8 ;  /* 0x0000000804007986 */ /* 0x0011e2000c101d24 */
[----:B------:R-:W-:Y:S05]  /*a3b0*/  BRA `(.L_x_5408) ;  /* 0x0000097000007947 */ /* 0x000fea0003800000 */
.L_x_5416:
        /* <DEDUP_REMOVED lines=20> */
.L_x_5421:
[----:B------:R-:W-:Y:S05]  /*a500*/  BSYNC B0 ;  /* 0x0000000000007941 */ /* 0x000fea0003800000 */
.L_x_5420:
[----:B------:R-:W-:-:S05]  /*a510*/  LOP3.LUT R7, R0, R7, RZ, 0xfc, !PT ;  /* 0x0000000700077212 */ /* 0x000fca00078efcff */
[----:B------:R0:W-:Y:S01]  /*a520*/  STG.E.U8 [R4.64], R7 ;  /* 0x0000000704007986 */ /* 0x0001e2000c101124 */
[----:B------:R-:W-:Y:S05]  /*a530*/  BRA `(.L_x_5408) ;  /* 0x000007f000007947 */ /* 0x000fea0003800000 */
.L_x_5419:
        /* <DEDUP_REMOVED lines=12> */
.L_x_5423:
[----:B------:R-:W-:Y:S01]  /*a600*/  IMAD.MOV.U32 R0, RZ, RZ, 0x7f ;  /* 0x0000007fff007424 */ /* 0x000fe200078e00ff */
[----:B------:R-:W-:-:S04]  /*a610*/  ISETP.GT.U32.AND P0, PT, R6, 0x7f800000, PT ;  /* 0x7f8000000600780c */ /* 0x000fc80003f04070 */
[----:B------:R-:W-:-:S04]  /*a620*/  SEL R0, R0, 0x7c, P0 ;  /* 0x0000007c00007807 */ /* 0x000fc80000000000 */
.L_x_5424:
[----:B------:R-:W-:Y:S05]  /*a630*/  BSYNC B0 ;  /* 0x0000000000007941 */ /* 0x000fea0003800000 */
.L_x_5422:
[----:B------:R-:W-:-:S04]  /*a640*/  LOP3.LUT R18, R18, 0x80000000, RZ, 0xc0, !PT ;  /* 0x8000000012127812 */ /* 0x000fc800078ec0ff */
[----:B------:R-:W-:-:S04]  /*a650*/  SHF.R.U32.HI R3, RZ, 0x18, R18 ;  /* 0x00000018ff037819 */ /* 0x000fc80000011612 */
[----:B------:R-:W-:-:S05]  /*a660*/  LOP3.LUT R3, R0, R3, RZ, 0xfc, !PT ;  /* 0x0000000300037212 */ /* 0x000fca00078efcff */
[----:B------:R0:W-:Y:S01]  /*a670*/  STG.E.U8 [R4.64], R3 ;  /* 0x0000000304007986 */ /* 0x0001e2000c101124 */
[----:B------:R-:W-:Y:S05]  /*a680*/  BRA `(.L_x_5408) ;  /* 0x000006a000007947 */ /* 0x000fea0003800000 */
.L_x_5418:
[----:B------:R-:W-:-:S05]  /*a690*/  F2FP.BF16.PACK_AB R18, RZ, R18 ;  /* 0x00000012ff12723e */ /* 0x000fca00000010ff */
[----:B------:R0:W-:Y:S01]  /*a6a0*/  STG.E.U16 [R4.64], R18 ;  /* 0x0000001204007986 */ /* 0x0001e2000c101524 */
[----:B------:R-:W-:Y:S05]  /*a6b0*/  BRA `(.L_x_5408) ;  /* 0x0000067000007947 */ /* 0x000fea0003800000 */
.L_x_5415:
        /* <DEDUP_REMOVED lines=11> */
.L_x_5427:
        /* <DEDUP_REMOVED lines=16> */
.L_x_5430:
[----:B------:R-:W-:-:S04]  /*a870*/  LOP3.LUT R18, R18, 0x80000000, RZ, 0xc0, !PT ;  /* 0x8000000012127812 */ /* 0x000fc800078ec0ff */
[----:B------:R-:W-:-:S04]  /*a880*/  SHF.R.U32.HI R18, RZ, 0x18, R18 ;  /* 0x00000018ff127819 */ /* 0x000fc80000011612 */
[----:B------:R-:W-:-:S04]  /*a890*/  LOP3.LUT R3, R3, R18, RZ, 0xfc, !PT ;  /* 0x0000001203037212 */ /* 0x000fc800078efcff */
[----:B------:R-:W-:Y:S02]  /*a8a0*/  PRMT R0, R3, 0x7610, R0 ;  /* 0x0000761003007816 */ /* 0x000fe40000000000 */
.L_x_5429:
[----:B------:R-:W-:Y:S05]  /*a8b0*/  BSYNC B0 ;  /* 0x0000000000007941 */ /* 0x000fea0003800000 */
.L_x_5428:
[----:B------:R0:W-:Y:S01]  /*a8c0*/  STG.E.U8 [R4.64], R0 ;  /* 0x0000000004007986 */ /* 0x0001e2000c101124 */
[----:B------:R-:W-:Y:S05]  /*a8d0*/  BRA `(.L_x_5408) ;  /* 0x0000045000007947 */ /* 0x000fea0003800000 */
.L_x_5426:
        /* <DEDUP_REMOVED lines=16> */
.L_x_5433:
[----:B------:R-:W-:-:S04]  /*a9e0*/  LOP3.LUT R18, R18, 0x80000000, RZ, 0xc0, !PT ;  /* 0x8000000012127812 */ /* 0x000fc800078ec0ff */
[----:B------:R-:W-:-:S04]  /*a9f0*/  SHF.R.U32.HI R18, RZ, 0x18, R18 ;  /* 0x00000018ff127819 */ /* 0x000fc80000011612 */
[----:B------:R-:W-:-:S04]  /*aa00*/  LOP3.LUT R3, R3, R18, RZ, 0xfc, !PT ;  /* 0x0000001203037212 */ /* 0x000fc800078efcff */
[----:B------:R-:W-:Y:S02]  /*aa10*/  PRMT R0, R3, 0x7610, R0 ;  /* 0x0000761003007816 */ /* 0x000fe40000000000 */
.L_x_5432:
[----:B------:R-:W-:Y:S05]  /*aa20*/  BSYNC B0 ;  /* 0x0000000000007941 */ /* 0x000fea0003800000 */
.L_x_5431:
[----:B------:R0:W-:Y:S01]  /*aa30*/  STG.E.U8 [R4.64], R0 ;  /* 0x0000000004007986 */ /* 0x0001e2000c101124 */
[----:B------:R-:W-:Y:S05]  /*aa40*/  BRA `(.L_x_5408) ;  /* 0x000002e000007947 */ /* 0x000fea0003800000 */
.L_x_5425:
        /* <DEDUP_REMOVED lines=21> */
.L_x_5407:
        /* <DEDUP_REMOVED lines=20> */
.L_x_5435:
[----:B------:R-:W0:Y:S02]  /*ace0*/  F2I.U64.TRUNC R18, R18 ;  /* 0x0000001200127311 */ /* 0x000e24000020d800 */
[----:B0-----:R0:W-:Y:S01]  /*acf0*/  STG.E.64 [R4.64], R18 ;  /* 0x0000001204007986 */ /* 0x0011e2000c101b24 */
[----:B------:R-:W-:Y:S05]  /*ad00*/  BRA `(.L_x_5408) ;  /* 0x0000002000007947 */ /* 0x000fea0003800000 */
.L_x_5434:
[----:B------:R-:W0:Y:S02]  /*ad10*/  F2I.FTZ.U32.TRUNC.NTZ R3, R18 ;  /* 0x0000001200037305 */ /* 0x000e24000021f000 */
[----:B0-----:R0:W-:Y:S02]  /*ad20*/  STG.E [R4.64], R3 ;  /* 0x0000000304007986 */ /* 0x0011e4000c101924 */
.L_x_5408:
[----:B------:R-:W-:Y:S02]  /*ad30*/  IADD3 R33, R33, 0x80, RZ ;  /* 0x0000008021217810 */ /* 0x000fe40007ffe0ff */
.L_x_5369:
[----:B------:R-:W-:Y:S05]  /*ad40*/  BSYNC B6 ;  /* 0x0000000000067941 */ /* 0x000fea0003800000 */
.L_x_5368:
        /* <DEDUP_REMOVED lines=20> */
.L_x_5439:
[----:B------:R-:W0:Y:S02]  /*ae90*/  F2I.S64.TRUNC R22, R22 ;  /* 0x0000001600167311 */ /* 0x000e24000020d900 */
[----:B0-----:R-:W-:-:S05]  /*aea0*/  IMAD.MOV.U32 R5, RZ, RZ, R22 ;  /* 0x000000ffff057224 */ /* 0x001fca00078e0016 */
[----:B------:R-:W-:Y:S01]  /*aeb0*/  STG.E.U8 [R2.64], R5 ;  /* 0x0000000502007986 */ /* 0x000fe2000c101124 */
[----:B------:R-:W-:Y:S05]  /*aec0*/  EXIT ;  /* 0x000000000000794d */ /* 0x000fea0003800000 */
.L_x_5438:
        /* <DEDUP_REMOVED lines=9> */
.L_x_5442:
[----:B------:R-:W0:Y:S02]  /*af60*/  F2I.FTZ.TRUNC.NTZ R5, R22 ;  /* 0x0000001600057305 */ /* 0x000e24000021f100 */
[----:B0-----:R-:W-:Y:S01]  /*af70*/  STG.E [R2.64], R5 ;  /* 0x0000000502007986 */ /* 0x001fe2000c101924 */
[----:B------:R-:W-:Y:S05]  /*af80*/  EXIT ;  /* 0x000000000000794d */ /* 0x000fea0003800000 */
.L_x_5441:
[----:B------:R-:W0:Y:S02]  /*af90*/  F2I.FTZ.TRUNC.NTZ R5, R22 ;  /* 0x0000001600057305 */ /* 0x000e24000021f100 */
[----:B0-----:R-:W-:Y:S01]  /*afa0*/  STG.E.U16 [R2.64], R5 ;  /* 0x0000000502007986 */ /* 0x001fe2000c101524 */
[----:B------:R-:W-:Y:S05]  /*afb0*/  EXIT ;  /* 0x000000000000794d */ /* 0x000fea0003800000 */
.L_x_5437:
        /* <DEDUP_REMOVED lines=8> */
.L_x_5444:
[----:B------:R-:W-:-:S05]  /*b040*/  F2FP.PACK_AB R22, RZ, R22 ;  /* 0x00000016ff16723e */ /* 0x000fca00000000ff */
[----:B------:R-:W-:Y:S01]  /*b050*/  STG.E.U16 [R2.64], R22 ;  /* 0x0000001602007986 */ /* 0x000fe2000c101524 */
[----:B------:R-:W-:Y:S05]  /*b060*/  EXIT ;  /* 0x000000000000794d */ /* 0x000fea0003800000 */
.L_x_5443:
        /* <DEDUP_REMOVED lines=8> */
.L_x_5446:
[----:B------:R-:W-:-:S05]  /*b0f0*/  F2FP.PACK_AB R23, R23, R22 ;  /* 0x000000161717723e */ /* 0x000fca00000000ff */
[----:B------:R-:W-:Y:S01]  /*b100*/  STG.E [R2.64], R23 ;  /* 0x0000001702007986 */ /* 0x000fe2000c101924 */
[----:B------:R-:W-:Y:S05]  /*b110*/  EXIT ;  /* 0x000000000000794d */ /* 0x000fea0003800000 */
.L_x_5445:
[----:B------:R-:W-:-:S06]  /*b120*/  FMUL.FTZ R4, R22, 1 ;  /* 0x3f80000016047820 */ /* 0x000fcc0000410000 */
[----:B------:R-:W0:Y:S02]  /*b130*/  F2F.F64.F32 R4, R4 ;  /* 0x0000000400047310 */ /* 0x000e240000201800 */
[----:B0-----:R-:W-:Y:S01]  /*b140*/  STG.E.64 [R2.64], R4 ;  /* 0x0000000402007986 */ /* 0x001fe2000c101b24 */
[----:B------:R-:W-:Y:S05]  /*b150*/  EXIT ;  /* 0x000000000000794d */ /* 0x000fea0003800000 */
.L_x_5436:
        /* <DEDUP_REMOVED lines=14> */
.L_x_5449:
[----:B------:R-:W-:Y:S02]  /*b240*/  FMUL.FTZ R6, R23, 1 ;  /* 0x3f80000017067820 */ /* 0x000fe40000410000 */
[----:B------:R-:W-:-:S04]  /*b250*/  FMUL.FTZ R4, R22, 1 ;  /* 0x3f80000016047820 */ /* 0x000fc80000410000 */
[----:B------:R-:W-:Y:S08]  /*b260*/  F2F.F64.F32 R6, R6 ;  /* 0x0000000600067310 */ /* 0x000ff00000201800 */
[----:B------:R-:W0:Y:S02]  /*b270*/  F2F.F64.F32 R4, R4 ;  /* 0x0000000400047310 */ /* 0x000e240000201800 */
[----:B0-----:R-:W-:Y:S01]  /*b280*/  STG.E.128 [R2.64], R4 ;  /* 0x0000000402007986 */ /* 0x001fe2000c101d24 */
[----:B------:R-:W-:Y:S05]  /*b290*/  EXIT ;  /* 0x000000000000794d */ /* 0x000fea0003800000 */
.L_x_5448:
        /* <DEDUP_REMOVED lines=20> */
.L_x_5453:
[----:B------:R-:W-:Y:S05]  /*b3e0*/  BSYNC B0 ;  /* 0x0000000000007941 */ /* 0x000fea0003800000 */
.L_x_5452:
[----:B------:R-:W-:-:S05]  /*b3f0*/  LOP3.LUT R7, R0, R7, RZ, 0xfc, !PT ;  /* 0x0000000700077212 */ /* 0x000fca00078efcff */
[----:B------:R-:W-:Y:S01]  /*b400*/  STG.E.U8 [R2.64], R7 ;  /* 0x0000000702007986 */ /* 0x000fe2000c101124 */
[----:B------:R-:W-:Y:S05]  /*b410*/  EXIT ;  /* 0x000000000000794d */ /* 0x000fea0003800000 */
.L_x_5451:
        /* <DEDUP_REMOVED lines=12> */
.L_x_5455:
[----:B------:R-:W-:Y:S01]  /*b4e0*/  IMAD.MOV.U32 R0, RZ, RZ, 0x7f ;  /* 0x0000007fff007424 */ /* 0x000fe200078e00ff */
[----:B------:R-:W-:-:S04]  /*b4f0*/  ISETP.GT.U32.AND P0, PT, R4, 0x7f800000, PT ;  /* 0x7f8000000400780c */ /* 0x000fc80003f04070 */
[----:B------:R-:W-:-:S04]  /*b500*/  SEL R0, R0, 0x7c, P0 ;  /* 0x0000007c00007807 */ /* 0x000fc80000000000 */
.L_x_5456:
[----:B------:R-:W-:Y:S05]  /*b510*/  BSYNC B0 ;  /* 0x0000000000007941 */ /* 0x000fea0003800000 */
.L_x_5454:
[----:B------:R-:W-:-:S04]  /*b520*/  LOP3.LUT R22, R22, 0x80000000, RZ, 0xc0, !PT ;  /* 0x8000000016167812 */ /* 0x000fc800078ec0ff */
[----:B------:R-:W-:-:S04]  /*b530*/  SHF.R.U32.HI R5, RZ, 0x18, R22 ;  /* 0x00000018ff057819 */ /* 0x000fc80000011616 */
[----:B------:R-:W-:-:S05]  /*b540*/  LOP3.LUT R5, R0, R5, RZ, 0xfc, !PT ;  /* 0x0000000500057212 */ /* 0x000fca00078efcff */
[----:B------:R-:W-:Y:S01]  /*b550*/  STG.E.U8 [R2.64], R5 ;  /* 0x0000000502007986 */ /* 0x000fe2000c101124 */
[----:B------:R-:W-:Y:S05]  /*b560*/  EXIT ;  /* 0x000000000000794d */ /* 0x000fea0003800000 */
.L_x_5450:
[----:B------:R-:W-:-:S05]  /*b570*/  F2FP.BF16.PACK_AB R22, RZ, R22 ;  /* 0x00000016ff16723e */ /* 0x000fca00000010ff */
[----:B------:R-:W-:Y:S01]  /*b580*/  STG.E.U16 [R2.64], R22 ;  /* 0x0000001602007986 */ /* 0x000fe2000c101524 */
[----:B------:R-:W-:Y:S05]  /*b590*/  EXIT ;  /* 0x000000000000794d */ /* 0x000fea0003800000 */
.L_x_5447:
        /* <DEDUP_REMOVED lines=11> */
.L_x_5459:
        /* <DEDUP_REMOVED lines=16> */
.L_x_5462:
[----:B------:R-:W-:-:S04]  /*b750*/  LOP3.LUT R22, R22, 0x80000000, RZ, 0xc0, !PT ;  /* 0x8000000016167812 */ /* 0x000fc800078ec0ff */
[----:B------:R-:W-:-:S04]  /*b760*/  SHF.R.U32.HI R5, RZ, 0x18, R22 ;  /* 0x00000018ff057819 */ /* 0x000fc80000011616 */
[----:B------:R-:W-:-:S04]  /*b770*/  LOP3.LUT R4, R4, R5, RZ, 0xfc, !PT ;  /* 0x0000000504047212 */ /* 0x000fc800078efcff */
[----:B------:R-:W-:Y:S02]  /*b780*/  PRMT R0, R4, 0x7610, R0 ;  /* 0x0000761004007816 */ /* 0x000fe40000000000 */
.L_x_5461:
[----:B------:R-:W-:Y:S05]  /*b790*/  BSYNC B0 ;  /* 0x0000000000007941 */ /* 0x000fea0003800000 */
.L_x_5460:
[----:B------:R-:W-:Y:S01]  /*b7a0*/  STG.E.U8 [R2.64], R0 ;  /* 0x0000000002007986 */ /* 0x000fe2000c101124 */
[----:B------:R-:W-:Y:S05]  /*b7b0*/  EXIT ;  /* 0x000000000000794d */ /* 0x000fea0003800000 */
.L_x_5458:
        /* <DEDUP_REMOVED lines=16> */
.L_x_5465:
[----:B------:R-:W-:-:S04]  /*b8c0*/  LOP3.LUT R22, R22, 0x80000000, RZ, 0xc0, !PT ;  /* 0x8000000016167812 */ /* 0x000fc800078ec0ff */
[----:B------:R-:W-:-:S04]  /*b8d0*/  SHF.R.U32.HI R5, RZ, 0x18, R22 ;  /* 0x00000018ff057819 */ /* 0x000fc80000011616 */
[----:B------:R-:W-:-:S04]  /*b8e0*/  LOP3.LUT R4, R4, R5, RZ, 0xfc, !PT ;  /* 0x0000000504047212 */ /* 0x000fc800078efcff */
[----:B------:R-:W-:Y:S02]  /*b8f0*/  PRMT R0, R4, 0x7610, R0 ;  /* 0x0000761004007816 */ /* 0x000fe40000000000 */
.L_x_5464:
[----:B------:R-:W-:Y:S05]  /*b900*/  BSYNC B0 ;  /* 0x0000000000007941 */ /* 0x000fea0003800000 */
.L_x_5463:
[----:B------:R-:W-:Y:S01]  /*b910*/  STG.E.U8 [R2.64], R0 ;  /* 0x0000000002007986 */ /* 0x000fe2000c101124 */
[----:B------:R-:W-:Y:S05]  /*b920*/  EXIT ;  /* 0x000000000000794d */ /* 0x000fea0003800000 */
.L_x_5457:
        /* <DEDUP_REMOVED lines=21> */
.L_x_5440:
[----:B------:R-:W-:Y:S01]  /*ba80*/  MOV R0, 0x0 ;  /* 0x0000000000007802 */ /* 0x000fe20000000f00 */
[----:B------:R-:W-:Y:S02]  /*ba90*/  IMAD.MOV.U32 R4, RZ, RZ, c[0x4][0x1a8] ;  /* 0x01006a00ff047624 */ /* 0x000fe400078e00ff */
[----:B------:R-:W-:Y:S01]  /*baa0*/  IMAD.MOV.U32 R5, RZ, RZ, c[0x4][0x1ac] ;  /* 0x01006b00ff057624 */ /* 0x000fe200078e00ff */
[----:B------:R0:W1:Y:S01]  /*bab0*/  LDC.64 R2, c[0x4][R0] ;  /* 0x0100000000027b82 */ /* 0x0000620000000a00 */
[----:B------:R-:W-:Y:S02]  /*bac0*/  IMAD.MOV.U32 R6, RZ, RZ, c[0x4][0x1b0] ;  /* 0x01006c00ff067624 */ /* 0x000fe400078e00ff */
[----:B------:R-:W-:Y:S02]  /*bad0*/  IMAD.MOV.U32 R7, RZ, RZ, c[0x4][0x1b4] ;  /* 0x01006d00ff077624 */ /* 0x000fe400078e00ff */
[----:B------:R-:W-:-:S02]  /*bae0*/  IMAD.MOV.U32 R8, RZ, RZ, 0x65 ;  /* 0x00000065ff087424 */ /* 0x000fc400078e00ff */
[----:B------:R-:W-:Y:S02]  /*baf0*/  IMAD.MOV.U32 R10, RZ, RZ, c[0x4][0x90] ;  /* 0x01002400ff0a7624 */ /* 0x000fe400078e00ff */
[----:B------:R-:W-:Y:S02]  /*bb00*/  IMAD.MOV.U32 R11, RZ, RZ, c[0x4][0x94] ;  /* 0x01002500ff0b7624 */ /* 0x000fe400078e00ff */
[----:B------:R-:W-:Y:S02]  /*bb10*/  IMAD.MOV.U32 R12, RZ, RZ, 0x1 ;  /* 0x00000001ff0c7424 */ /* 0x000fe400078e00ff */
[----:B------:R-:W-:Y:S02]  /*bb20*/  IMAD.MOV.U32 R13, RZ, RZ, RZ ;  /* 0x000000ffff0d7224 */ /* 0x000fe400078e00ff */
[----:B0-----:R-:W-:Y:S01]  /*bb30*/  LEPC R14 ;  /* 0x00000000000e734e */ /* 0x001fe20000000000 */
[----:B------:R-:W-:Y:S02]  /*bb40*/  MOV R9, 0xbbb0 ;  /* 0x0000bbb000097802 */ /* 0x000fe40000000f00 */
[----:B------:R-:W-:Y:S02]  /*bb50*/  MOV R20, 0xbb30 ;  /* 0x0000bb3000147802 */ /* 0x000fe40000000f00 */
[----:B------:R-:W-:-:S02]  /*bb60*/  MOV R21, 0x0 ;  /* 0x0000000000157802 */ /* 0x000fc40000000f00 */
[----:B------:R-:W-:Y:S02]  /*bb70*/  MOV R0, 0x0 ;  /* 0x0000000000007802 */ /* 0x000fe40000000f00 */
[----:B------:R-:W-:-:S04]  /*bb80*/  IADD3 R20, P0, P1, -R20, R9, R14 ;  /* 0x0000000914147210 */ /* 0x000fc8000791e10e */
[----:B------:R-:W-:-:S04]  /*bb90*/  IADD3.X R21, ~R0, R21, R15, P0, P1 ;  /* 0x0000001500157210 */ /* 0x000fc800007e250f */
[----:B-1----:R-:W-:Y:S05]  /*bba0*/  CALL.ABS.NOINC R2 ;  /* 0x0000000002007343 */ /* 0x002fea0003c00000 */
[----:B------:R-:W-:Y:S05]  /*bbb0*/  EXIT ;  /* 0x000000000000794d */ /* 0x000fea0003800000 */
.L_x_5467:
[----:B------:R-:W0:Y:S02]  /*bbc0*/  F2I.U64.TRUNC R22, R22 ;  /* 0x0000001600167311 */ /* 0x000e24000020d800 */
[----:B0-----:R-:W-:Y:S01]  /*bbd0*/  STG.E.64 [R2.64], R22 ;  /* 0x0000001602007986 */ /* 0x001fe2000c101b24 */
[----:B------:R-:W-:Y:S05]  /*bbe0*/  EXIT ;  /* 0x000000000000794d */ /* 0x000fea0003800000 */
.L_x_5466:
[----:B------:R-:W0:Y:S02]  /*bbf0*/  F2I.FTZ.U32.TRUNC.NTZ R5, R22 ;  /* 0x0000001600057305 */ /* 0x000e24000021f000 */
[----:B0-----:R-:W-:Y:S01]  /*bc00*/  STG.E [R2.64], R5 ;  /* 0x0000000502007986 */ /* 0x001fe2000c101924 */
[----:B------:R-:W-:Y:S05]  /*bc10*/  EXIT ;  /* 0x000000000000794d */ /* 0x000fea0003800000 */
.L_x_5468:
        /* <DEDUP_REMOVED lines=14> */
.L_x_16536:


//--------------------- .text._ZN2at6native18elementwise_kernelILi128ELi2EZNS0_22gpu_kernel_impl_nocastINS0_13BinaryFunctorIN3c107complexIfEES6_S6_NS0_15binary_internal10MulFunctorIS6_EEEEEEvRNS_18TensorIteratorBaseERKT_EUliE_EEviT1_ --------------------------
	.section	.text._ZN2at6native18elementwise_kernelILi128ELi2EZNS0_22gpu_kernel_impl_nocastINS0_13BinaryFunctorIN3c107complexIfEES6_S6_NS0_15binary_internal10MulFunctorIS6_EEEEEEvRNS_18TensorIteratorBaseERKT_EUliE_EEviT1_,"ax",@progbits
	.sectioninfo	@"SHI_REGISTERS=14"
	.align	128
        .global         _ZN2at6native18elementwise_kernelILi128ELi2EZNS0_22gpu_kernel_impl_nocastINS0_13BinaryFunctorIN3c107complexIfEES6_S6_NS0_15binary_internal10MulFunctorIS6_EEEEEEvRNS_18TensorIteratorBaseERKT_EUliE_EEviT1_
        .type           _ZN2at6native18elementwise_kernelILi128ELi2EZNS0_22gpu_kernel_impl_nocastINS0_13BinaryFunctorIN3c107complexIfEES6_S6_NS0_15binary_internal10MulFunctorIS6_EEEEEEvRNS_18TensorIteratorBaseERKT_EUliE_EEviT1_,@function
        .size           _ZN2at6native18elementwise_kernelILi128ELi2EZNS0_22gpu_kernel_impl_nocastINS0_13BinaryFunctorIN3c107complexIfEES6_S6_NS0_15binary_internal10MulFunctorIS6_EEEEEEvRNS_18TensorIteratorBaseERKT_EUliE_EEviT1_,(.L_x_16537 - _ZN2at6native18elementwise_kernelILi128ELi2EZNS0_22gpu_kernel_impl_nocastINS0_13BinaryFunctorIN3c107complexIfEES6_S6_NS0_15binary_internal10MulFunctorIS6_EEEEEEvRNS_18TensorIteratorBaseERKT_EUliE_EEviT1_)
        .other          _ZN2at6native18elementwise_kernelILi128ELi2EZNS0_22gpu_kernel_impl_nocastINS0_13BinaryFunctorIN3c107complexIfEES6_S6_NS0_15binary_internal10MulFunctorIS6_EEEEEEvRNS_18TensorIteratorBaseERKT_EUliE_EEviT1_,@"STO_CUDA_ENTRY STV_DEFAULT"
_ZN2at6native18elementwise_kernelILi128ELi2EZNS0_22gpu_kernel_impl_nocastINS0_13BinaryFunctorIN3c107complexIfEES6_S6_NS0_15binary_internal10MulFunctorIS6_EEEEEEvRNS_18TensorIteratorBaseERKT_EUliE_EEviT1_:
.text._ZN2at6native18elementwise_kernelILi128ELi2EZNS0_22gpu_kernel_impl_nocastINS0_13BinaryFunctorIN3c107complexIfEES6_S6_NS0_15binary_internal10MulFunctorIS6_EEEEEEvRNS_18TensorIteratorBaseERKT_EUliE_EEviT1_:
[----:B------:R-:W-:Y:S02]  /*0000*/  MOV R1, c[0x0][0x28] ;  /* 0x00000a0000017a02 */ /* 0x000fe40000000f00 */
[----:B------:R-:W0:Y:S01]  /*0010*/  S2R R0, SR_CTAID.X ;  /* 0x0000000000007919 */ /* 0x000e220000002500 */
[----:B------:R-:W-:Y:S01]  /*0020*/  ULDC.64 UR4, c[0x0][0x118] ;  /* 0x0000460000047ab9 */ /* 0x000fe20000000a00 */
[----:B------:R-:W-:Y:S02]  /*0030*/  BSSY B0, `(.L_x_5469) ;  /* 0x0000111000007945 */ /* 0x000fe40003800000 */
[----:B------:R-:W0:Y:S02]  /*0040*/  S2R R3, SR_TID.X ;  /* 0x0000000000037919 */ /* 0x000e240000002100 */
[----:B0-----:R-:W-:-:S04]  /*0050*/  LEA R0, R0, R3, 0x8 ;  /* 0x0000000300007211 */ /* 0x001fc800078e40ff */
[----:B------:R-:W-:Y:S02]  /*0060*/  ISETP.GE.AND P0, PT, R0, c[0x0][0x160], PT ;  /* 0x0000580000007a0c */ /* 0x000fe40003f06270 */
[----:B------:R-:W-:-:S11]  /*0070*/  MOV R9, R0 ;  /* 0x0000000000097202 */ /* 0x000fd60000000f00 */
        /* <DEDUP_REMOVED lines=254> */
.L_x_5471:
[----:B------:R-:W-:Y:S02]  /*1060*/  IADD3 R4, P0, R4, c[0x0][0x3d0], RZ ;  /* 0x0000f40004047a10 */ /* 0x000fe40007f1e0ff */
[----:B------:R-:W-:Y:S02]  /*1070*/  IADD3 R6, P1, R3, c[0x0][0x3d8], RZ ;  /* 0x0000f60003067a10 */ /* 0x000fe40007f3e0ff */
[----:B------:R-:W-:Y:S02]  /*1080*/  IADD3.X R5, RZ, c[0x0][0x3d4], RZ, P0, !PT ;  /* 0x0000f500ff057a10 */ /* 0x000fe400007fe4ff */
[----:B------:R-:W-:-:S04]  /*1090*/  IADD3.X R7, RZ, c[0x0][0x3dc], RZ, P1, !PT ;  /* 0x0000f700ff077a10 */ /* 0x000fc80000ffe4ff */
[----:B------:R-:W2:Y:S04]  /*10a0*/  LDG.E.64 R4, [R4.64] ;  /* 0x0000000404047981 */ /* 0x000ea8000c1e1b00 */
[----:B------:R-:W2:Y:S01]  /*10b0*/  LDG.E.64 R6, [R6.64] ;  /* 0x0000000406067981 */ /* 0x000ea2000c1e1b00 */
[----:B------:R-:W-:-:S04]  /*10c0*/  IADD3 R2, P0, R2, c[0x0][0x3c8], RZ ;  /* 0x0000f20002027a10 */ /* 0x000fc80007f1e0ff */
[----:B------:R-:W-:Y:S01]  /*10d0*/  IADD3.X R3, RZ, c[0x0][0x3cc], RZ, P0, !PT ;  /* 0x0000f300ff037a10 */ /* 0x000fe200007fe4ff */
[CC--:B--2---:R-:W-:Y:S02]  /*10e0*/  FMUL.FTZ R9, R5.reuse, R7.reuse ;  /* 0x0000000705097220 */ /* 0x0c4fe40000410000 */
[-C--:B------:R-:W-:Y:S02]  /*10f0*/  FMUL.FTZ R8, R5, R6.reuse ;  /* 0x0000000605087220 */ /* 0x080fe40000410000 */
[----:B------:R-:W-:Y:S01]  /*1100*/  FFMA.FTZ R10, R4, R6, -R9 ;  /* 0x00000006040a7223 */ /* 0x000fe20000010809 */
[----:B------:R-:W-:Y:S01]  /*1110*/  IADD3 R9, R0, 0x80, RZ ;  /* 0x0000008000097810 */ /* 0x000fe20007ffe0ff */
[----:B------:R-:W-:-:S05]  /*1120*/  FFMA.FTZ R11, R4, R7, R8 ;  /* 0x00000007040b7223 */ /* 0x000fca0000010008 */
[----:B------:R0:W-:Y:S02]  /*1130*/  STG.E.64 [R2.64], R10 ;  /* 0x0000000a02007986 */ /* 0x0001e4000c101b04 */
.L_x_5470:
[----:B------:R-:W-:Y:S05]  /*1140*/  BSYNC B0 ;  /* 0x0000000000007941 */ /* 0x000fea0003800000 */
.L_x_5469:
        /* <DEDUP_REMOVED lines=255> */
.L_x_5472:
        /* <DEDUP_REMOVED lines=10> */
[C---:B------:R-:W-:Y:S02]  /*21e0*/  FFMA.FTZ R8, R4.reuse, R2, -R9 ;  /* 0x0000000204087223 */ /* 0x040fe40000010809 */
[----:B------:R-:W-:-:S05]  /*21f0*/  FFMA.FTZ R9, R4, R3, R0 ;  /* 0x0000000304097223 */ /* 0x000fca0000010000 */
[----:B------:R-:W-:Y:S01]  /*2200*/  STG.E.64 [R6.64], R8 ;  /* 0x0000000806007986 */ /* 0x000fe2000c101b04 */
[----:B------:R-:W-:Y:S05]  /*2210*/  EXIT ;  /* 0x000000000000794d */ /* 0x000fea0003800000 */
.L_x_5473:
        /* <DEDUP_REMOVED lines=14> */
.L_x_16537:


//--------------------- .text._ZN2at6native27unrolled_elementwise_kernelINS0_13BinaryFunctorIN3c107complexIfEES5_S5_NS0_15binary_internal10MulFunctorIS5_EEEESt5arrayIPcLm3EELi4E23TrivialOffsetCalculatorILi2EjESD_ILi1EjENS0_6memory15LoadWithoutCastENSG_16StoreWithoutCastEEEviT_T0_T2_T3_T4_T5_ --------------------------
	.section	.text._ZN2at6native27unrolled_elementwise_kernelINS0_13BinaryFunctorIN3c107complexIfEES5_S5_NS0_15binary_internal10MulFunctorIS5_EEEESt5arrayIPcLm3EELi4E23TrivialOffsetCalculatorILi2EjESD_ILi1EjENS0_6memory15LoadWithoutCastENSG_16StoreWithoutCastEEEviT_T0_T2_T3_T4_T5_,"ax",@progbits
	.sectioninfo	@"SHI_REGISTERS=32"
	.align	128
        .global         _ZN2at6native27unrolled_elementwise_kernelINS0_13BinaryFunctorIN3c107complexIfEES5_S5_NS0_15binary_internal10MulFunctorIS5_EEEESt5arrayIPcLm3EELi4E23TrivialOffsetCalculatorILi2EjESD_ILi1EjENS0_6memory15LoadWithoutCastENSG_16StoreWithoutCastEEEviT_T0_T2_T3_T4_T5_
        .type           _ZN2at6native27unrolled_elementwise_kernelINS0_13BinaryFunctorIN3c107complexIfEES5_S5_NS0_15binary_internal10MulFunctorIS5_EEEESt5arrayIPcLm3EELi4E23TrivialOffsetCalculatorILi2EjESD_ILi1EjENS0_6memory15LoadWithoutCastENSG_16StoreWithoutCastEEEviT_T0_T2_T3_T4_T5_,@function
        .size           _ZN2at6native27unrolled_elementwise_kernelINS0_13BinaryFunctorIN3c107complexIfEES5_S5_NS0_15binary_internal10MulFunctorIS5_EEEESt5arrayIPcLm3EELi4E23TrivialOffsetCalculatorILi2EjESD_ILi1EjENS0_6memory15LoadWithoutCastENSG_16StoreWithoutCastEEEviT_T0_T2_T3_T4_T5_,(.L_x_16538 - _ZN2at6native27unrolled_elementwise_kernelINS0_13BinaryFunctorIN3c107complexIfEES5_S5_NS0_15binary_internal10MulFunctorIS5_EEEESt5arrayIPcLm3EELi4E23TrivialOffsetCalculatorILi2EjESD_ILi1EjENS0_6memory15LoadWithoutCastENSG_16StoreWithoutCastEEEviT_T0_T2_T3_T4_T5_)
        .other          _ZN2at6native27unrolled_elementwise_kernelINS0_13BinaryFunctorIN3c107complexIfEES5_S5_NS0_15binary_internal10MulFunctorIS5_EEEESt5arrayIPcLm3EELi4E23TrivialOffsetCalculatorILi2EjESD_ILi1EjENS0_6memory15LoadWithoutCastENSG_16StoreWithoutCastEEEviT_T0_T2_T3_T4_T5_,@"STO_CUDA_ENTRY STV_DEFAULT"
_ZN2at6native27unrolled_elementwise_kernelINS0_13BinaryFunctorIN3c107complexIfEES5_S5_NS0_15binary_internal10MulFunctorIS5_EEEESt5arrayIPcLm3EELi4E23TrivialOffsetCalculatorILi2EjESD_ILi1EjENS0_6memory15LoadWithoutCastENSG_16StoreWithoutCastEEEviT_T0_T2_T3_T4_T5_:
.text._ZN2at6native27unrolled_elementwise_kernelINS0_13BinaryFunctorIN3c107complexIfEES5_S5_NS0_15binary_internal10MulFunctorIS5_EEEESt5arrayIPcLm3EELi4E23TrivialOffsetCalculatorILi2EjESD_ILi1EjENS0_6memory15LoadWithoutCastENSG_16StoreWithoutCastEEEviT_T0_T2_T3_T4_T5_:
[----:B------:R-:W-:Y:S02]  /*0000*/  MOV R1, c[0x0][0x28] ;  /* 0x00000a0000017a02 */ /* 0x000fe40000000f00 */
[----:B------:R-:W0:Y:S01]  /*0010*/  S2R R20, SR_CTAID.X ;  /* 0x0000000000147919 */ /* 0x000e220000002500 */
[----:B------:R-:W-:Y:S01]  /*0020*/  MOV R3, 0xfffffe00 ;  /* 0xfffffe0000037802 */ /* 0x000fe20000000f00 */
[----:B------:R-:W-:Y:S01]  /*0030*/  CS2R R18, SRZ ;  /* 0x0000000000127805 */ /* 0x000fe2000001ff00 */
[----:B------:R-:W-:Y:S01]  /*0040*/  CS2R R16, SRZ ;  /* 0x0000000000107805 */ /* 0x000fe2000001ff00 */
[----:B------:R-:W1:Y:S01]  /*0050*/  S2R R25, SR_TID.X ;  /* 0x0000000000197919 */ /* 0x000e620000002100 */
[----:B------:R-:W-:Y:S01]  /*0060*/  ULDC.64 UR4, c[0x0][0x118] ;  /* 0x0000460000047ab9 */ /* 0x000fe20000000a00 */
[----:B0-----:R-:W-:Y:S01]  /*0070*/  IMAD R0, R20, R3, c[0x0][0x160] ;  /* 0x0000580014007624 */ /* 0x001fe200078e0203 */
[----:B-1----:R-:W-:-:S04]  /*0080*/  MOV R3, R25 ;  /* 0x0000001900037202 */ /* 0x002fc80000000f00 */
[----:B------:R-:W-:-:S13]  /*0090*/  ISETP.GE.AND P0, PT, R25, R0, PT ;  /* 0x000000001900720c */ /* 0x000fda0003f06270 */
[----:B------:R-:W-:Y:S01]  /*00a0*/  @!P0 IMAD R10, R20, 0x200, R3 ;  /* 0x00000200140a8824 */ /* 0x000fe200078e0203 */
[----:B------:R-:W-:Y:S02]  /*00b0*/  @!P0 IADD3 R3, R3, 0x80, RZ ;  /* 0x0000008003038810 */ /* 0x000fe40007ffe0ff */
[----:B------:R-:W-:Y:S02]  /*00c0*/  @!P0 MOV R11, 0x8 ;  /* 0x00000008000b8802 */ /* 0x000fe40000000f00 */
[----:B------:R-:W-:-:S03]  /*00d0*/  ISETP.GE.AND P1, PT, R3, R0, PT ;  /* 0x000000000300720c */ /* 0x000fc60003f26270 */
[----:B------:R-:W-:-:S04]  /*00e0*/  @!P0 IMAD.WIDE.U32 R4, R10, R11, c[0x0][0x170] ;  /* 0x00005c000a048625 */ /* 0x000fc800078e000b */
[----:B------:R-:W-:Y:S01]  /*00f0*/  @!P0 IMAD.WIDE.U32 R10, R10, R11, c[0x0][0x178] ;  /* 0x00005e000a0a8625 */ /* 0x000fe200078e000b */
[----:B------:R0:W2:Y:S04]  /*0100*/  @!P0 LDG.E.64 R18, [R4.64] ;  /* 0x0000000404128981 */ /* 0x0000a8000c1e1b00 */
[----:B------:R1:W2:Y:S01]  /*0110*/  @!P0 LDG.E.64 R16, [R10.64] ;  /* 0x000000040a108981 */ /* 0x0002a2000c1e1b00 */
[----:B------:R-:W-:Y:S02]  /*0120*/  @!P1 LEA R22, R20, R3, 0x9 ;  /* 0x0000000314169211 */ /* 0x000fe400078e48ff */
[----:B------:R-:W-:-:S04]  /*0130*/  @!P1 IADD3 R3, R3, 0x80, RZ ;  /* 0x0000008003039810 */ /* 0x000fc80007ffe0ff */
[----:B------:R-:W-:Y:S01]  /*0140*/  ISETP.GE.AND P2, PT, R3, R0, PT ;  /* 0x000000000300720c */ /* 0x000fe20003f46270 */
[----:B------:R-:W-:Y:S01]  /*0150*/  @!P1 IMAD.MOV.U32 R23, RZ, RZ, 0x8 ;  /* 0x00000008ff179424 */ /* 0x000fe200078e00ff */
[----:B------:R-:W-:Y:S01]  /*0160*/  CS2R R6, SRZ ;  /* 0x0000000000067805 */ /* 0x000fe2000001ff00 */
[----:B------:R-:W-:Y:S02]  /*0170*/  CS2R R8, SRZ ;  /* 0x0000000000087805 */ /* 0x000fe4000001ff00 */
[----:B------:R-:W-:-:S04]  /*0180*/  @!P1 IMAD.WIDE.U32 R14, R22, R23, c[0x0][0x170] ;  /* 0x00005c00160e9625 */ /* 0x000fc800078e0017 */
[----:B------:R-:W-:Y:S01]  /*0190*/  @!P1 IMAD.WIDE.U32 R22, R22, R23, c[0x0][0x178] ;  /* 0x00005e0016169625 */ /* 0x000fe200078e0017 */
[----:B------:R3:W4:Y:S03]  /*01a0*/  @!P1 LDG.E.64 R6, [R14.64] ;  /* 0x000000040e069981 */ /* 0x000726000c1e1b00 */
[----:B------:R-:W-:Y:S01]  /*01b0*/  @!P2 LEA R2, R20, R3, 0x9 ;  /* 0x000000031402a211 */ /* 0x000fe200078e48ff */
[----:B-1----:R-:W-:Y:S01]  /*01c0*/  CS2R R10, SRZ ;  /* 0x00000000000a7805 */ /* 0x002fe2000001ff00 */
[----:B0-----:R-:W-:Y:S01]  /*01d0*/  @!P2 MOV R5, 0x8 ;  /* 0x000000080005a802 */ /* 0x001fe20000000f00 */
[----:B------:R-:W-:Y:S01]  /*01e0*/  CS2R R12, SRZ ;  /* 0x00000000000c7805 */ /* 0x000fe2000001ff00 */
[----:B------:R0:W4:Y:S03]  /*01f0*/  @!P1 LDG.E.64 R8, [R22.64] ;  /* 0x0000000416089981 */ /* 0x000126000c1e1b00 */
[----:B------:R-:W-:-:S04]  /*0200*/  @!P2 IMAD.WIDE.U32 R28, R2, R5, c[0x0][0x170] ;  /* 0x00005c00021ca625 */ /* 0x000fc800078e0005 */
[----:B---3--:R-:W-:Y:S01]  /*0210*/  @!P2 IMAD.WIDE.U32 R14, R2, R5, c[0x0][0x178] ;  /* 0x00005e00020ea625 */ /* 0x008fe200078e0005 */
[----:B------:R1:W3:Y:S04]  /*0220*/  @!P2 LDG.E.64 R10, [R28.64] ;  /* 0x000000041c0aa981 */ /* 0x0002e8000c1e1b00 */
[----:B------:R0:W3:Y:S01]  /*0230*/  @!P2 LDG.E.64 R12, [R14.64] ;  /* 0x000000040e0ca981 */ /* 0x0000e2000c1e1b00 */
[----:B------:R-:W-:-:S04]  /*0240*/  @!P2 IADD3 R3, R3, 0x80, RZ ;  /* 0x000000800303a810 */ /* 0x000fc80007ffe0ff */
[----:B------:R-:W-:Y:S01]  /*0250*/  ISETP.GE.AND P1, PT, R3, R0, PT ;  /* 0x000000000300720c */ /* 0x000fe20003f26270 */
[----:B------:R-:W-:-:S12]  /*0260*/  CS2R R4, SRZ ;  /* 0x0000000000047805 */ /* 0x000fd8000001ff00 */
[----:B0-----:R-:W-:Y:S01]  /*0270*/  @!P1 MOV R22, 0x8 ;  /* 0x0000000800169802 */ /* 0x001fe20000000f00 */
[----:B------:R-:W-:-:S04]  /*0280*/  @!P1 IMAD R21, R20, 0x200, R3 ;  /* 0x0000020014159824 */ /* 0x000fc800078e0203 */
[----:B------:R-:W-:Y:S01]  /*0290*/  @!P1 IMAD.WIDE.U32 R26, R21, R22, c[0x0][0x170] ;  /* 0x00005c00151a9625 */ /* 0x000fe200078e0016 */
[----:B------:R-:W-:-:S03]  /*02a0*/  CS2R R2, SRZ ;  /* 0x0000000000027805 */ /* 0x000fc6000001ff00 */
[----:B-1----:R-:W-:Y:S01]  /*02b0*/  @!P1 IMAD.WIDE.U32 R28, R21, R22, c[0x0][0x178] ;  /* 0x00005e00151c9625 */ /* 0x002fe200078e0016 */
[----:B------:R-:W-:Y:S01]  /*02c0*/  MOV R21, R25 ;  /* 0x0000001900157202 */ /* 0x000fe20000000f00 */
[----:B------:R4:W5:Y:S03]  /*02d0*/  @!P1 LDG.E.64 R4, [R26.64] ;  /* 0x000000041a049981 */ /* 0x000966000c1e1b00 */
[C---:B------:R-:W-:Y:S01]  /*02e0*/  IADD3 R24, R21.reuse, 0x80, RZ ;  /* 0x0000008015187810 */ /* 0x040fe20007ffe0ff */
[----:B------:R0:W5:Y:S01]  /*02f0*/  @!P1 LDG.E.64 R2, [R28.64] ;  /* 0x000000041c029981 */ /* 0x000162000c1e1b00 */
[C---:B------:R-:W-:Y:S02]  /*0300*/  IADD3 R15, R21.reuse, 0x100, RZ ;  /* 0x00000100150f7810 */ /* 0x040fe40007ffe0ff */
[----:B------:R-:W-:Y:S01]  /*0310*/  IADD3 R23, R21, 0x180, RZ ;  /* 0x0000018015177810 */ /* 0x000fe20007ffe0ff */
[----:B------:R-:W-:Y:S01]  /*0320*/  @!P0 IMAD.MOV.U32 R21, RZ, RZ, R24 ;  /* 0x000000ffff158224 */ /* 0x000fe200078e0018 */
[----:B------:R-:W-:-:S02]  /*0330*/  ISETP.GE.AND P1, PT, R24, R0, PT ;  /* 0x000000001800720c */ /* 0x000fc40003f26270 */
[----:B------:R-:W-:Y:S02]  /*0340*/  @!P0 LEA R24, R20, R25, 0x9 ;  /* 0x0000001914188211 */ /* 0x000fe400078e48ff */
[----:B------:R-:W-:Y:S02]  /*0350*/  @!P0 MOV R25, 0x8 ;  /* 0x0000000800198802 */ /* 0x000fe40000000f00 */
[-C--:B------:R-:W-:Y:S02]  /*0360*/  ISETP.GE.AND P2, PT, R15, R0.reuse, PT ;  /* 0x000000000f00720c */ /* 0x080fe40003f46270 */
[----:B------:R-:W-:Y:S01]  /*0370*/  CS2R R14, SRZ ;  /* 0x00000000000e7805 */ /* 0x000fe2000001ff00 */
[----:B------:R-:W-:Y:S01]  /*0380*/  @!P0 IMAD.WIDE.U32 R24, R24, R25, c[0x0][0x168] ;  /* 0x00005a0018188625 */ /* 0x000fe200078e0019 */
[----:B------:R-:W-:Y:S01]  /*0390*/  ISETP.GE.AND P3, PT, R21, R0, PT ;  /* 0x000000001500720c */ /* 0x000fe20003f66270 */
[----:B------:R-:W-:Y:S02]  /*03a0*/  BSSY B0, `(.L_x_5474) ;  /* 0x000001c000007945 */ /* 0x000fe40003800000 */
[----:B--2---:R-:W-:-:S02]  /*03b0*/  @!P0 FMUL.FTZ R22, R17, R19 ;  /* 0x0000001311168220 */ /* 0x004fc40000410000 */
[C---:B------:R-:W-:Y:S02]  /*03c0*/  @!P0 FMUL.FTZ R19, R16.reuse, R19 ;  /* 0x0000001310138220 */ /* 0x040fe40000410000 */
[-C--:B------:R-:W-:Y:S02]  /*03d0*/  @!P0 FFMA.FTZ R14, R16, R18.reuse, -R22 ;  /* 0x00000012100e8223 */ /* 0x080fe40000010816 */
[----:B------:R-:W-:-:S05]  /*03e0*/  @!P0 FFMA.FTZ R15, R17, R18, R19 ;  /* 0x00000012110f8223 */ /* 0x000fca0000010013 */
[----:B------:R0:W-:Y:S01]  /*03f0*/  @!P0 STG.E.64 [R24.64], R14 ;  /* 0x0000000e18008986 */ /* 0x0001e2000c101b04 */
[----:B------:R-:W-:Y:S01]  /*0400*/  HFMA2.MMA R16, -RZ, RZ, 0, 0 ;  /* 0x00000000ff107435 */ /* 0x000fe200000001ff */
[----:B------:R-:W-:Y:S01]  /*0410*/  CS2R R18, SRZ ;  /* 0x0000000000127805 */ /* 0x000fe2000001ff00 */
[----:B------:R-:W-:Y:S02]  /*0420*/  IMAD.MOV.U32 R17, RZ, RZ, RZ ;  /* 0x000000ffff117224 */ /* 0x000fe400078e00ff */
[CC--:B----4-:R-:W-:Y:S02]  /*0430*/  @!P1 FMUL.FTZ R27, R9.reuse, R7.reuse ;  /* 0x00000007091b9220 */ /* 0x0d0fe40000410000 */
[C---:B------:R-:W-:Y:S02]  /*0440*/  @!P1 FMUL.FTZ R7, R8.reuse, R7 ;  /* 0x0000000708079220 */ /* 0x040fe40000410000 */
[-C--:B------:R-:W-:Y:S02]  /*0450*/  @!P1 FFMA.FTZ R16, R8, R6.reuse, -R27 ;  /* 0x0000000608109223 */ /* 0x080fe4000001081b */
[----:B------:R-:W-:-:S02]  /*0460*/  @!P1 FFMA.FTZ R17, R9, R6, R7 ;  /* 0x0000000609119223 */ /* 0x000fc40000010007 */
[CC--:B---3--:R-:W-:Y:S02]  /*0470*/  @!P2 FMUL.FTZ R27, R13.reuse, R11.reuse ;  /* 0x0000000b0d1ba220 */ /* 0x0c8fe40000410000 */
[C---:B------:R-:W-:Y:S02]  /*0480*/  @!P2 FMUL.FTZ R11, R12.reuse, R11 ;  /* 0x0000000b0c0ba220 */ /* 0x040fe40000410000 */
[-C--:B------:R-:W-:Y:S02]  /*0490*/  @!P2 FFMA.FTZ R18, R12, R10.reuse, -R27 ;  /* 0x0000000a0c12a223 */ /* 0x080fe4000001081b */
[----:B------:R-:W-:Y:S01]  /*04a0*/  @!P2 FFMA.FTZ R19, R13, R10, R11 ;  /* 0x0000000a0d13a223 */ /* 0x000fe2000001000b */
[----:B------:R-:W-:Y:S05]  /*04b0*/  @P3 BRA `(.L_x_5475) ;  /* 0x000000a000003947 */ /* 0x000fea0003800000 */
[----:B0-----:R-:W-:Y:S02]  /*04c0*/  LEA R6, R20, R21, 0x9 ;  /* 0x0000001514067211 */ /* 0x001fe400078e48ff */
[----:B------:R-:W-:Y:S02]  /*04d0*/  IADD3 R21, R21, 0x80, RZ ;  /* 0x0000008015157810 */ /* 0x000fe40007ffe0ff */
[----:B------:R-:W-:-:S02]  /*04e0*/  MOV R9, 0x8 ;  /* 0x0000000800097802 */ /* 0x000fc40000000f00 */
[----:B------:R-:W-:-:S03]  /*04f0*/  ISETP.GE.AND P0, PT, R21, R0, PT ;  /* 0x000000001500720c */ /* 0x000fc60003f06270 */
[----:B------:R-:W-:-:S05]  /*0500*/  IMAD.WIDE.U32 R6, R6, R9, c[0x0][0x168] ;  /* 0x00005a0006067625 */ /* 0x000fca00078e0009 */
[----:B------:R0:W-:Y:S05]  /*0510*/  STG.E.64 [R6.64], R16 ;  /* 0x0000001006007986 */ /* 0x0001ea000c101b04 */
[----:B------:R-:W-:Y:S02]  /*0520*/  @!P0 LEA R8, R20, R21, 0x9 ;  /* 0x0000001514088211 */ /* 0x000fe400078e48ff */
[----:B------:R-:W-:-:S03]  /*0530*/  @!P0 IADD3 R21, R21, 0x80, RZ ;  /* 0x0000008015158810 */ /* 0x000fc60007ffe0ff */
[----:B------:R-:W-:-:S05]  /*0540*/  @!P0 IMAD.WIDE.U32 R8, R8, R9, c[0x0][0x168] ;  /* 0x00005a0008088625 */ /* 0x000fca00078e0009 */
[----:B------:R0:W-:Y:S02]  /*0550*/  @!P0 STG.E.64 [R8.64], R18 ;  /* 0x0000001208008986 */ /* 0x0001e4000c101b04 */
.L_x_5475:
[----:B0-----:R-:W-:Y:S05]  /*0560*/  BSYNC B0 ;  /* 0x0000000000007941 */ /* 0x001fea0003800000 */
.L_x_5474:
[-C--:B------:R-:W-:Y:S01]  /*0570*/  ISETP.GE.AND P1, PT, R21, R0.reuse, PT ;  /* 0x000000001500720c */ /* 0x080fe20003f26270 */
[----:B------:R-:W-:Y:S01]  /*0580*/  IMAD.MOV.U32 R6, RZ, RZ, RZ ;  /* 0x000000ffff067224 */ /* 0x000fe200078e00ff */
[----:B------:R-:W-:-:S11]  /*0590*/  ISETP.GE.AND P0, PT, R23, R0, PT ;  /* 0x000000001700720c */ /* 0x000fd60003f06270 */
[----:B------:R-:W-:Y:S05]  /*05a0*/  @P1 EXIT ;  /* 0x000000000000194d */ /* 0x000fea0003800000 */
[----:B------:R-:W-:Y:S01]  /*05b0*/  HFMA2.MMA R7, -RZ, RZ, 0, 0 ;  /* 0x00000000ff077435 */ /* 0x000fe200000001ff */
[C---:B-----5:R-:W-:Y:S01]  /*05c0*/  @!P0 FMUL.FTZ R9, R3.reuse, R5 ;  /* 0x0000000503098220 */ /* 0x060fe20000410000 */
[----:B------:R-:W-:Y:S01]  /*05d0*/  LEA R20, R20, R21, 0x9 ;  /* 0x0000001514147211 */ /* 0x000fe200078e48ff */
[C---:B------:R-:W-:Y:S01]  /*05e0*/  @!P0 FMUL.FTZ R5, R2.reuse, R5 ;  /* 0x0000000502058220 */ /* 0x040fe20000410000 */
[----:B------:R-:W-:Y:S01]  /*05f0*/  MOV R11, 0x8 ;  /* 0x00000008000b7802 */ /* 0x000fe20000000f00 */
[-C--:B------:R-:W-:Y:S02]  /*0600*/  @!P0 FFMA.FTZ R6, R2, R4.reuse, -R9 ;  /* 0x0000000402068223 */ /* 0x080fe40000010809 */
[----:B------:R-:W-:Y:S02]  /*0610*/  @!P0 FFMA.FTZ R7, R3, R4, R5 ;  /* 0x0000000403078223 */ /* 0x000fe40000010005 */
[----:B------:R-:W-:-:S05]  /*0620*/  IMAD.WIDE.U32 R2, R20, R11, c[0x0][0x168] ;  /* 0x00005a0014027625 */ /* 0x000fca00078e000b */
[----:B------:R-:W-:Y:S01]  /*0630*/  STG.E.64 [R2.64], R6 ;  /* 0x0000000602007986 */ /* 0x000fe2000c101b04 */
[----:B------:R-:W-:Y:S05]  /*0640*/  EXIT ;  /* 0x000000000000794d */ /* 0x000fea0003800000 */
.L_x_5476:
        /* <DEDUP_REMOVED lines=11> */
.L_x_16538:


//--------------------- .text._ZN2at6native29vectorized_elementwise_kernelILi2ENS0_13BinaryFunctorIN3c107complexIfEES5_S5_NS0_15binary_internal10MulFunctorIS5_EEEESt5arrayIPcLm3EEEEviT0_T1_ --------------------------
	.section	.text._ZN2at6native29vectorized_elementwise_kernelILi2ENS0_13BinaryFunctorIN3c107complexIfEES5_S5_NS0_15binary_internal10MulFunctorIS5_EEEESt5arrayIPcLm3EEEEviT0_T1_,"ax",@progbits
	.sectioninfo	@"SHI_REGISTERS=40"
	.align	128
        .global         _ZN2at6native29vectorized_elementwise_kernelILi2ENS0_13BinaryFunctorIN3c107complexIfEES5_S5_NS0_15binary_internal10MulFunctorIS5_EEEESt5arrayIPcLm3EEEEviT0_T1_
        .type           _ZN2at6native29vectorized_elementwise_kernelILi2ENS0_13BinaryFunctorIN3c107complexIfEES5_S5_NS0_15binary_internal10MulFunctorIS5_EEEESt5arrayIPcLm3EEEEviT0_T1_,@function
        .size           _ZN2at6native29vectorized_elementwise_kernelILi2ENS0_13BinaryFunctorIN3c107complexIfEES5_S5_NS0_15binary_internal10MulFunctorIS5_EEEESt5arrayIPcLm3EEEEviT0_T1_,(.L_x_16539 - _ZN2at6native29vectorized_elementwise_kernelILi2ENS0_13BinaryFunctorIN3c107complexIfEES5_S5_NS0_15binary_internal10MulFunctorIS5_EEEESt5arrayIPcLm3EEEEviT0_T1_)
        .other          _ZN2at6native29vectorized_elementwise_kernelILi2ENS0_13BinaryFunctorIN3c107complexIfEES5_S5_NS0_15binary_internal10MulFunctorIS5_EEEESt5arrayIPcLm3EEEEviT0_T1_,@"STO_CUDA_ENTRY STV_DEFAULT"
_ZN2at6native29vectorized_elementwise_kernelILi2ENS0_13BinaryFunctorIN3c107complexIfEES5_S5_NS0_15binary_internal10MulFunctorIS5_EEEESt5arrayIPcLm3EEEEviT0_T1_:
.text._ZN2at6native29vectorized_elementwise_kernelILi2ENS0_13BinaryFunctorIN3c107complexIfEES5_S5_NS0_15binary_internal10MulFunctorIS5_EEEESt5arrayIPcLm3EEEEviT0_T1_:
        /* <DEDUP_REMOVED lines=9> */
[----:B------:R-:W-:-:S04]  /*0090*/  IMAD.WIDE R24, R0, R3, c[0x0][0x170] ;  /* 0x00005c0000187625 */ /* 0x000fc800078e0203 */
[----:B------:R-:W-:-:S04]  /*00a0*/  IMAD.WIDE R36, R0, R3, c[0x0][0x178] ;  /* 0x00005e0000247625 */ /* 0x000fc800078e0203 */
[----:B0-----:R-:W-:-:S04]  /*00b0*/  IMAD.WIDE.U32 R24, R2, 0x10, R24 ;  /* 0x0000001002187825 */ /* 0x001fc800078e0018 */
[----:B------:R-:W-:Y:S01]  /*00c0*/  IMAD.WIDE.U32 R36, R2, 0x10, R36 ;  /* 0x0000001002247825 */ /* 0x000fe200078e0024 */
[----:B------:R-:W2:Y:S04]  /*00d0*/  LDG.E.128 R20, [R24.64] ;  /* 0x0000000418147981 */ /* 0x000ea8000c1e1d00 */
[----:B------:R-:W2:Y:S04]  /*00e0*/  LDG.E.128 R32, [R36.64] ;  /* 0x0000000424207981 */ /* 0x000ea8000c1e1d00 */
[----:B------:R0:W3:Y:S04]  /*00f0*/  LDG.E.128 R12, [R24.64+0x800] ;  /* 0x00080004180c7981 */ /* 0x0000e8000c1e1d00 */
[----:B------:R-:W3:Y:S04]  /*0100*/  LDG.E.128 R4, [R36.64+0x800] ;  /* 0x0008000424047981 */ /* 0x000ee8000c1e1d00 */
[----:B------:R0:W4:Y:S04]  /*0110*/  LDG.E.128 R16, [R24.64+0x1000] ;  /* 0x0010000418107981 */ /* 0x000128000c1e1d00 */
[----:B------:R-:W4:Y:S04]  /*0120*/  LDG.E.128 R8, [R36.64+0x1000] ;  /* 0x0010000424087981 */ /* 0x000f28000c1e1d00 */
[----:B------:R-:W5:Y:S01]  /*0130*/  LDG.E.128 R28, [R36.64+0x1800] ;  /* 0x00180004241c7981 */ /* 0x000f62000c1e1d00 */
[----:B--2---:R-:W-:-:S02]  /*0140*/  FMUL.FTZ R27, R21, R33 ;  /* 0x00000021151b7220 */ /* 0x004fc40000410000 */
[-C--:B------:R-:W-:Y:S02]  /*0150*/  FMUL.FTZ R21, R21, R32.reuse ;  /* 0x0000002015157220 */ /* 0x080fe40000410000 */
[C---:B------:R-:W-:Y:S02]  /*0160*/  FFMA.FTZ R32, R20.reuse, R32, -R27 ;  /* 0x0000002014207223 */ /* 0x040fe4000001081b */
[----:B0-----:R-:W5:Y:S01]  /*0170*/  LDG.E.128 R24, [R24.64+0x1800] ;  /* 0x0018000418187981 */ /* 0x001f62000c1e1d00 */
[----:B------:R-:W-:Y:S02]  /*0180*/  FFMA.FTZ R33, R20, R33, R21 ;  /* 0x0000002114217223 */ /* 0x000fe40000010015 */
[C---:B------:R-:W-:Y:S02]  /*0190*/  FMUL.FTZ R21, R23.reuse, R35 ;  /* 0x0000002317157220 */ /* 0x040fe40000410000 */
[-C--:B------:R-:W-:Y:S02]  /*01a0*/  FMUL.FTZ R23, R23, R34.reuse ;  /* 0x0000002217177220 */ /* 0x080fe40000410000 */
[----:B------:R-:W-:-:S02]  /*01b0*/  FFMA.FTZ R34, R22, R34, -R21 ;  /* 0x0000002216227223 */ /* 0x000fc40000010815 */
[----:B------:R-:W-:-:S04]  /*01c0*/  IMAD.WIDE.U32 R20, R0, R3, c[0x0][0x168] ;  /* 0x00005a0000147625 */ /* 0x000fc800078e0003 */
[----:B------:R-:W-:Y:S02]  /*01d0*/  FFMA.FTZ R35, R22, R35, R23 ;  /* 0x0000002316237223 */ /* 0x000fe40000010017 */
[----:B------:R-:W-:-:S04]  /*01e0*/  IMAD.WIDE R2, R2, 0x10, R20 ;  /* 0x0000001002027825 */ /* 0x000fc800078e0214 */
[----:B---3--:R-:W-:Y:S02]  /*01f0*/  FMUL.FTZ R23, R13, R5 ;  /* 0x000000050d177220 */ /* 0x008fe40000410000 */
[----:B------:R-:W-:Y:S02]  /*0200*/  FMUL.FTZ R21, R15, R7 ;  /* 0x000000070f157220 */ /* 0x000fe40000410000 */
[----:B------:R-:W-:Y:S02]  /*0210*/  FMUL.FTZ R13, R13, R4 ;  /* 0x000000040d0d7220 */ /* 0x000fe40000410000 */
[----:B------:R-:W-:Y:S02]  /*0220*/  FMUL.FTZ R15, R15, R6 ;  /* 0x000000060f0f7220 */ /* 0x000fe40000410000 */
[----:B------:R-:W-:Y:S02]  /*0230*/  FFMA.FTZ R5, R12, R5, R13 ;  /* 0x000000050c057223 */ /* 0x000fe4000001000d */
[----:B------:R-:W-:-:S02]  /*0240*/  FFMA.FTZ R7, R14, R7, R15 ;  /* 0x000000070e077223 */ /* 0x000fc4000001000f */
[----:B----4-:R-:W-:Y:S02]  /*0250*/  FMUL.FTZ R13, R17, R9 ;  /* 0x00000009110d7220 */ /* 0x010fe40000410000 */
[----:B------:R-:W-:Y:S02]  /*0260*/  FMUL.FTZ R15, R19, R11 ;  /* 0x0000000b130f7220 */ /* 0x000fe40000410000 */
[----:B------:R-:W-:Y:S02]  /*0270*/  FMUL.FTZ R17, R17, R8 ;  /* 0x0000000811117220 */ /* 0x000fe40000410000 */
[----:B------:R-:W-:Y:S02]  /*0280*/  FMUL.FTZ R19, R19, R10 ;  /* 0x0000000a13137220 */ /* 0x000fe40000410000 */
[----:B------:R-:W-:Y:S02]  /*0290*/  FFMA.FTZ R8, R16, R8, -R13 ;  /* 0x0000000810087223 */ /* 0x000fe4000001080d */
[----:B------:R-:W-:-:S02]  /*02a0*/  FFMA.FTZ R10, R18, R10, -R15 ;  /* 0x0000000a120a7223 */ /* 0x000fc4000001080f */
[----:B------:R-:W-:Y:S02]  /*02b0*/  FFMA.FTZ R4, R12, R4, -R23 ;  /* 0x000000040c047223 */ /* 0x000fe40000010817 */
[----:B------:R-:W-:Y:S02]  /*02c0*/  FFMA.FTZ R6, R14, R6, -R21 ;  /* 0x000000060e067223 */ /* 0x000fe40000010815 */
[----:B------:R-:W-:Y:S02]  /*02d0*/  FFMA.FTZ R9, R16, R9, R17 ;  /* 0x0000000910097223 */ /* 0x000fe40000010011 */
[----:B------:R-:W-:Y:S01]  /*02e0*/  FFMA.FTZ R11, R18, R11, R19 ;  /* 0x0000000b120b7223 */ /* 0x000fe20000010013 */
[----:B------:R-:W-:Y:S04]  /*02f0*/  STG.E.128 [R2.64], R32 ;  /* 0x0000002002007986 */ /* 0x000fe8000c101d04 */
[----:B------:R-:W-:Y:S04]  /*0300*/  STG.E.128 [R2.64+0x800], R4 ;  /* 0x0008000402007986 */ /* 0x000fe8000c101d04 */
[----:B------:R-:W-:Y:S01]  /*0310*/  STG.E.128 [R2.64+0x1000], R8 ;  /* 0x0010000802007986 */ /* 0x000fe2000c101d04 */
[----:B-----5:R-:W-:-:S02]  /*0320*/  FMUL.FTZ R13, R25, R29 ;  /* 0x0000001d190d7220 */ /* 0x020fc40000410000 */
[----:B------:R-:W-:Y:S02]  /*0330*/  FMUL.FTZ R15, R27, R31 ;  /* 0x0000001f1b0f7220 */ /* 0x000fe40000410000 */
[----:B------:R-:W-:Y:S02]  /*0340*/  FMUL.FTZ R25, R25, R28 ;  /* 0x0000001c19197220 */ /* 0x000fe40000410000 */
[----:B------:R-:W-:Y:S02]  /*0350*/  FMUL.FTZ R27, R27, R30 ;  /* 0x0000001e1b1b7220 */ /* 0x000fe40000410000 */
[C---:B------:R-:W-:Y:S02]  /*0360*/  FFMA.FTZ R28, R24.reuse, R28, -R13 ;  /* 0x0000001c181c7223 */ /* 0x040fe4000001080d */
[----:B------:R-:W-:Y:S02]  /*0370*/  FFMA.FTZ R29, R24, R29, R25 ;  /* 0x0000001d181d7223 */ /* 0x000fe40000010019 */
[----:B------:R-:W-:-:S02]  /*0380*/  FFMA.FTZ R30, R26, R30, -R15 ;  /* 0x0000001e1a1e7223 */ /* 0x000fc4000001080f */
[----:B------:R-:W-:-:S05]  /*0390*/  FFMA.FTZ R31, R26, R31, R27 ;  /* 0x0000001f1a1f7223 */ /* 0x000fca000001001b */
[----:B------:R-:W-:Y:S01]  /*03a0*/  STG.E.128 [R2.64+0x1800], R28 ;  /* 0x0018001c02007986 */ /* 0x000fe2000c101d04 */
[----:B------:R-:W-:Y:S05]  /*03b0*/  EXIT ;  /* 0x000000000000794d */ /* 0x000fea0003800000 */
.L_x_5477:
[----:B------:R-:W0:Y:S01]  /*03c0*/  S2R R3, SR_TID.X ;  /* 0x0000000000037919 */ /* 0x000e220000002100 */
[----:B------:R-:W-:Y:S01]  /*03d0*/  CS2R R18, SRZ ;  /* 0x0000000000127805 */ /* 0x000fe2000001ff00 */
[----:B------:R-:W-:Y:S01]  /*03e0*/  CS2R R16, SRZ ;  /* 0x0000000000107805 */ /* 0x000fe2000001ff00 */
[----:B0-----:R-:W-:Y:S02]  /*03f0*/  ISETP.GE.AND P0, PT, R3, R36, PT ;  /* 0x000000240300720c */ /* 0x001fe40003f06270 */
[----:B------:R-:W-:-:S11]  /*0400*/  MOV R5, R3 ;  /* 0x0000000300057202 */ /* 0x000fd60000000f00 */
[----:B------:R-:W-:Y:S02]  /*0410*/  @!P0 IADD3 R10, R0, R5, RZ ;  /* 0x00000005000a8210 */ /* 0x000fe40007ffe0ff */
[----:B------:R-:W-:-:S05]  /*0420*/  @!P0 MOV R11, 0x8 ;  /* 0x00000008000b8802 */ /* 0x000fca0000000f00 */
[----:B------:R-:W-:-:S04]  /*0430*/  @!P0 IMAD.WIDE.U32 R8, R10, R11, c[0x0][0x170] ;  /* 0x00005c000a088625 */ /* 0x000fc800078e000b */
[----:B------:R-:W-:Y:S01]  /*0440*/  @!P0 IMAD.WIDE.U32 R10, R10, R11, c[0x0][0x178] ;  /* 0x00005e000a0a8625 */ /* 0x000fe200078e000b */
[----:B------:R0:W2:Y:S04]  /*0450*/  @!P0 LDG.E.64 R18, [R8.64] ;  /* 0x0000000408128981 */ /* 0x0000a8000c1e1b00 */
[----:B------:R1:W2:Y:S01]  /*0460*/  @!P0 LDG.E.64 R16, [R10.64] ;  /* 0x000000040a108981 */ /* 0x0002a2000c1e1b00 */
[----:B------:R-:W-:Y:S01]  /*0470*/  @!P0 IADD3 R5, R5, 0x80, RZ ;  /* 0x0000008005058810 */ /* 0x000fe20007ffe0ff */
[----:B------:R-:W-:Y:S01]  /*0480*/  CS2R R6, SRZ ;  /* 0x0000000000067805 */ /* 0x000fe2000001ff00 */
[----:B------:R-:W-:Y:S02]  /*0490*/  CS2R R34, SRZ ;  /* 0x0000000000227805 */ /* 0x000fe4000001ff00 */
[----:B------:R-:W-:-:S13]  /*04a0*/  ISETP.GE.AND P2, PT, R5, R36, PT ;  /* 0x000000240500720c */ /* 0x000fda0003f46270 */
[----:B------:R-:W-:Y:S02]  /*04b0*/  @!P2 IADD3 R12, R0, R5, RZ ;  /* 0x00000005000ca210 */ /* 0x000fe40007ffe0ff */
[----:B------:R-:W-:Y:S02]  /*04c0*/  @!P2 IADD3 R5, R5, 0x80, RZ ;  /* 0x000000800505a810 */ /* 0x000fe40007ffe0ff */
[----:B------:R-:W-:Y:S02]  /*04d0*/  @!P2 MOV R13, 0x8 ;  /* 0x00000008000da802 */ /* 0x000fe40000000f00 */
[----:B------:R-:W-:-:S03]  /*04e0*/  ISETP.GE.AND P3, PT, R5, R36, PT ;  /* 0x000000240500720c */ /* 0x000fc60003f66270 */
[----:B-1----:R-:W-:-:S04]  /*04f0*/  @!P2 IMAD.WIDE.U32 R10, R12, R13, c[0x0][0x170] ;  /* 0x00005c000c0aa625 */ /* 0x002fc800078e000d */
[----:B------:R-:W-:Y:S01]  /*0500*/  @!P2 IMAD.WIDE.U32 R12, R12, R13, c[0x0][0x178] ;  /* 0x00005e000c0ca625 */ /* 0x000fe200078e000d */
[----:B------:R1:W3:Y:S04]  /*0510*/  @!P2 LDG.E.64 R6, [R10.64] ;  /* 0x000000040a06a981 */ /* 0x0002e8000c1e1b00 */
[----:B------:R4:W3:Y:S01]  /*0520*/  @!P2 LDG.E.64 R34, [R12.64] ;  /* 0x000000040c22a981 */ /* 0x0008e2000c1e1b00 */
[----:B------:R-:W-:Y:S02]  /*0530*/  @!P3 IADD3 R20, R0, R5, RZ ;  /* 0x000000050014b210 */ /* 0x000fe40007ffe0ff */
[----:B------:R-:W-:-:S04]  /*0540*/  @!P3 IADD3 R5, R5, 0x80, RZ ;  /* 0x000000800505b810 */ /* 0x000fc80007ffe0ff */
[----:B------:R-:W-:Y:S02]  /*0550*/  ISETP.GE.AND P1, PT, R5, R36, PT ;  /* 0x000000240500720c */ /* 0x000fe40003f26270 */
[----:B------:R-:W-:-:S11]  /*0560*/  @!P3 MOV R21, 0x8 ;  /* 0x000000080015b802 */ /* 0x000fd60000000f00 */
[----:B------:R-:W-:Y:S02]  /*0570*/  @!P1 IADD3 R22, R0, R5, RZ ;  /* 0x0000000500169210 */ /* 0x000fe40007ffe0ff */
[----:B------:R-:W-:-:S04]  /*0580*/  @!P1 IADD3 R5, R5, 0x80, RZ ;  /* 0x0000008005059810 */ /* 0x000fc80007ffe0ff */
[----:B------:R-:W-:Y:S01]  /*0590*/  ISETP.GE.AND P2, PT, R5, R36, PT ;  /* 0x000000240500720c */ /* 0x000fe20003f46270 */
[----:B0-----:R-:W-:Y:S01]  /*05a0*/  CS2R R8, SRZ ;  /* 0x0000000000087805 */ /* 0x001fe2000001ff00 */
[----:B------:R-:W-:Y:S01]  /*05b0*/  CS2R R32, SRZ ;  /* 0x0000000000207805 */ /* 0x000fe2000001ff00 */
[----:B------:R-:W-:-:S04]  /*05c0*/  @!P3 IMAD.WIDE.U32 R14, R20, R21, c[0x0][0x170] ;  /* 0x00005c00140eb625 */ /* 0x000fc800078e0015 */
[----:B------:R-:W-:Y:S01]  /*05d0*/  @!P3 IMAD.WIDE.U32 R20, R20, R21, c[0x0][0x178] ;  /* 0x00005e001414b625 */ /* 0x000fe200078e0015 */
[----:B------:R0:W5:Y:S04]  /*05e0*/  @!P3 LDG.E.64 R8, [R14.64] ;  /* 0x000000040e08b981 */ /* 0x000168000c1e1b00 */
[----:B------:R0:W5:Y:S01]  /*05f0*/  @!P3 LDG.E.64 R32, [R20.64] ;  /* 0x000000041420b981 */ /* 0x000162000c1e1b00 */
[----:B------:R-:W-:Y:S02]  /*0600*/  @!P2 IADD3 R24, R0, R5, RZ ;  /* 0x000000050018a210 */ /* 0x000fe40007ffe0ff */
[----:B------:R-:W-:-:S04]  /*0610*/  @!P2 IADD3 R5, R5, 0x80, RZ ;  /* 0x000000800505a810 */ /* 0x000fc80007ffe0ff */
[----:B------:R-:W-:Y:S02]  /*0620*/  ISETP.GE.AND P3, PT, R5, R36, PT ;  /* 0x000000240500720c */ /* 0x000fe40003f66270 */
[----:B------:R-:W-:Y:S01]  /*0630*/  @!P2 MOV R25, 0x8 ;  /* 0x000000080019a802 */ /* 0x000fe20000000f00 */
[----:B----4-:R-:W-:Y:S01]  /*0640*/  CS2R R12, SRZ ;  /* 0x00000000000c7805 */ /* 0x010fe2000001ff00 */
[----:B0-----:R-:W-:-:S03]  /*0650*/  CS2R R14, SRZ ;  /* 0x00000000000e7805 */ /* 0x001fc6000001ff00 */
[----:B------:R-:W-:-:S04]  /*0660*/  @!P2 IMAD.WIDE.U32 R28, R24, R25, c[0x0][0x170] ;  /* 0x00005c00181ca625 */ /* 0x000fc800078e0019 */
[----:B------:R-:W-:Y:S01]  /*0670*/  @!P2 IMAD.WIDE.U32 R24, R24, R25, c[0x0][0x178] ;  /* 0x00005e001818a625 */ /* 0x000fe200078e0019 */
[----:B------:R0:W4:Y:S01]  /*0680*/  @!P2 LDG.E.64 R12, [R28.64] ;  /* 0x000000041c0ca981 */ /* 0x000122000c1e1b00 */
[----:B------:R-:W-:Y:S02]  /*0690*/  @!P3 IADD3 R2, R0, R5, RZ ;  /* 0x000000050002b210 */ /* 0x000fe40007ffe0ff */
[----:B------:R-:W-:Y:S01]  /*06a0*/  @!P3 IADD3 R5, R5, 0x80, RZ ;  /* 0x000000800505b810 */ /* 0x000fe20007ffe0ff */
[----:B------:R0:W4:Y:S01]  /*06b0*/  @!P2 LDG.E.64 R14, [R24.64] ;  /* 0x00000004180ea981 */ /* 0x000122000c1e1b00 */
[----:B------:R-:W-:Y:S02]  /*06c0*/  @!P1 MOV R23, 0x8 ;  /* 0x0000000800179802 */ /* 0x000fe40000000f00 */
[----:B------:R-:W-:Y:S01]  /*06d0*/  ISETP.GE.AND P2, PT, R5, R36, PT ;  /* 0x000000240500720c */ /* 0x000fe20003f46270 */
[----:B-1----:R-:W-:Y:S01]  /*06e0*/  CS2R R10, SRZ ;  /* 0x00000000000a7805 */ /* 0x002fe2000001ff00 */
[----:B------:R-:W-:Y:S01]  /*06f0*/  CS2R R30, SRZ ;  /* 0x00000000001e7805 */ /* 0x000fe2000001ff00 */
[----:B------:R-:W-:Y:S01]  /*0700*/  @!P1 IMAD.WIDE.U32 R20, R22, R23, c[0x0][0x170] ;  /* 0x00005c0016149625 */ /* 0x000fe200078e0017 */
[----:B------:R-:W-:-:S03]  /*0710*/  @!P3 MOV R37, 0x8 ;  /* 0x000000080025b802 */ /* 0x000fc60000000f00 */
[----:B------:R-:W-:Y:S01]  /*0720*/  @!P1 IMAD.WIDE.U32 R22, R22, R23, c[0x0][0x178] ;  /* 0x00005e0016169625 */ /* 0x000fe200078e0017 */
[----:B------:R1:W4:Y:S04]  /*0730*/  @!P1 LDG.E.64 R10, [R20.64] ;  /* 0x00000004140a9981 */ /* 0x000328000c1e1b00 */
[----:B------:R0:W4:Y:S01]  /*0740*/  @!P1 LDG.E.64 R30, [R22.64] ;  /* 0x00000004161e9981 */ /* 0x000122000c1e1b00 */
[----:B-1----:R-:W-:-:S04]  /*0750*/  @!P3 IMAD.WIDE.U32 R20, R2, R37, c[0x0][0x170] ;  /* 0x00005c000214b625 */ /* 0x002fc800078e0025 */
[----:B0-----:R-:W-:Y:S01]  /*0760*/  @!P3 IMAD.WIDE.U32 R22, R2, R37, c[0x0][0x178] ;  /* 0x00005e000216b625 */ /* 0x001fe200078e0025 */
[----:B------:R-:W-:Y:S02]  /*0770*/  @!P2 IADD3 R2, R0, R5, RZ ;  /* 0x000000050002a210 */ /* 0x000fe40007ffe0ff */
[----:B------:R-:W-:Y:S01]  /*0780*/  @!P2 IADD3 R5, R5, 0x80, RZ ;  /* 0x000000800505a810 */ /* 0x000fe20007ffe0ff */
[----:B------:R-:W-:-:S03]  /*0790*/  CS2R R28, SRZ ;  /* 0x00000000001c7805 */ /* 0x000fc6000001ff00 */
[----:B------:R-:W-:Y:S01]  /*07a0*/  ISETP.GE.AND P1, PT, R5, R36, PT ;  /* 0x000000240500720c */ /* 0x000fe20003f26270 */
[----:B------:R-:W-:Y:S01]  /*07b0*/  CS2R R24, SRZ ;  /* 0x0000000000187805 */ /* 0x000fe2000001ff00 */
[----:B------:R-:W-:-:S05]  /*07c0*/  CS2R R26, SRZ ;  /* 0x00000000001a7805 */ /* 0x000fca000001ff00 */
[----:B------:R0:W4:Y:S04]  /*07d0*/  @!P3 LDG.E.64 R24, [R22.64] ;  /* 0x000000041618b981 */ /* 0x000128000c1e1b00 */
[----:B------:R1:W4:Y:S02]  /*07e0*/  @!P3 LDG.E.64 R26, [R20.64] ;  /* 0x00000004141ab981 */ /* 0x000324000c1e1b00 */
[----:B-1----:R-:W-:Y:S01]  /*07f0*/  CS2R R20, SRZ ;  /* 0x0000000000147805 */ /* 0x002fe2000001ff00 */
[CC--:B--2---:R-:W-:Y:S02]  /*0800*/  @!P0 FMUL.FTZ R37, R17.reuse, R19.reuse ;  /* 0x0000001311258220 */ /* 0x0c4fe40000410000 */
[C---:B------:R-:W-:Y:S02]  /*0810*/  @!P0 FMUL.FTZ R19, R16.reuse, R19 ;  /* 0x0000001310138220 */ /* 0x040fe40000410000 */
[-C--:B------:R-:W-:Y:S01]  /*0820*/  @!P0 FFMA.FTZ R28, R16, R18.reuse, -R37 ;  /* 0x00000012101c8223 */ /* 0x080fe20000010825 */
[----:B------:R-:W-:Y:S01]  /*0830*/  @!P2 MOV R37, 0x8 ;  /* 0x000000080025a802 */ /* 0x000fe20000000f00 */
[----:B------:R-:W-:-:S02]  /*0840*/  @!P0 FFMA.FTZ R29, R17, R18, R19 ;  /* 0x00000012111d8223 */ /* 0x000fc40000010013 */
[----:B------:R-:W-:Y:S02]  /*0850*/  CS2R R16, SRZ ;  /* 0x0000000000107805 */ /* 0x000fe4000001ff00 */
[----:B------:R-:W-:-:S04]  /*0860*/  @!P2 IMAD.WIDE.U32 R18, R2, R37, c[0x0][0x178] ;  /* 0x00005e000212a625 */ /* 0x000fc800078e0025 */
[----:B0-----:R-:W-:Y:S01]  /*0870*/  @!P2 IMAD.WIDE.U32 R22, R2, R37, c[0x0][0x170] ;  /* 0x00005c000216a625 */ /* 0x001fe200078e0025 */
[----:B------:R-:W-:Y:S01]  /*0880*/  @!P1 IADD3 R2, R0, R5, RZ ;  /* 0x0000000500029210 */ /* 0x000fe20007ffe0ff */
[----:B------:R0:W2:Y:S01]  /*0890*/  @!P2 LDG.E.64 R16, [R18.64] ;  /* 0x000000041210a981 */ /* 0x0000a2000c1e1b00 */
[----:B------:R-:W-:-:S03]  /*08a0*/  @!P1 MOV R37, 0x8 ;  /* 0x0000000800259802 */ /* 0x000fc60000000f00 */
[----:B------:R1:W2:Y:S02]  /*08b0*/  @!P2 LDG.E.64 R20, [R22.64] ;  /* 0x000000041614a981 */ /* 0x0002a4000c1e1b00 */
[----:B------:R-:W-:Y:S01]  /*08c0*/  @!P1 IMAD.WIDE.U32 R4, R2, R37, c[0x0][0x170] ;  /* 0x00005c0002049625 */ /* 0x000fe200078e0025 */
[----:B0-----:R-:W-:Y:S01]  /*08d0*/  CS2R R18, SRZ ;  /* 0x0000000000127805 */ /* 0x001fe2000001ff00 */
[----:B-1----:R-:W-:-:S05]  /*08e0*/  CS2R R22, SRZ ;  /* 0x0000000000167805 */ /* 0x002fca000001ff00 */
[----:B------:R0:W2:Y:S02]  /*08f0*/  @!P1 LDG.E.64 R18, [R4.64] ;  /* 0x0000000404129981 */ /* 0x0000a4000c1e1b00 */
[----:B0-----:R-:W-:-:S05]  /*0900*/  @!P1 IMAD.WIDE.U32 R4, R2, R37, c[0x0][0x178] ;  /* 0x00005e0002049625 */ /* 0x001fca00078e0025 */
[----:B------:R0:W2:Y:S01]  /*0910*/  @!P1 LDG.E.64 R22, [R4.64] ;  /* 0x0000000404169981 */ /* 0x0000a2000c1e1b00 */
[----:B------:R-:W-:-:S04]  /*0920*/  IADD3 R2, R3, 0x80, RZ ;  /* 0x0000008003027810 */ /* 0x000fc80007ffe0ff */
[----:B------:R-:W-:Y:S01]  /*0930*/  ISETP.GE.AND P1, PT, R2, R36, PT ;  /* 0x000000240200720c */ /* 0x000fe20003f26270 */
[----:B0-----:R-:W-:-:S12]  /*0940*/  CS2R R4, SRZ ;  /* 0x0000000000047805 */ /* 0x001fd8000001ff00 */
[-C--:B---3--:R-:W-:Y:S02]  /*0950*/  @!P1 FMUL.FTZ R37, R35, R7.reuse ;  /* 0x0000000723259220 */ /* 0x088fe40000410000 */
[----:B------:R-:W-:-:S04]  /*0960*/  @!P1 FMUL.FTZ R7, R34, R7 ;  /* 0x0000000722079220 */ /* 0x000fc80000410000 */
[-C--:B------:R-:W-:Y:S01]  /*0970*/  @!P1 FFMA.FTZ R5, R35, R6.reuse, R7 ;  /* 0x0000000623059223 */ /* 0x080fe20000010007 */
[----:B------:R-:W-:Y:S01]  /*0980*/  IADD3 R7, R3, 0x100, RZ ;  /* 0x0000010003077810 */ /* 0x000fe20007ffe0ff */
[----:B------:R-:W-:-:S03]  /*0990*/  @!P1 FFMA.FTZ R4, R34, R6, -R37 ;  /* 0x0000000622049223 */ /* 0x000fc60000010825 */
[----:B------:R-:W-:Y:S01]  /*09a0*/  ISETP.GE.AND P1, PT, R7, R36, PT ;  /* 0x000000240700720c */ /* 0x000fe20003f26270 */
[----:B------:R-:W-:-:S12]  /*09b0*/  HFMA2.MMA R6, -RZ, RZ, 0, 0 ;  /* 0x00000000ff067435 */ /* 0x000fd800000001ff */
[CC--:B-----5:R-:W-:Y:S02]  /*09c0*/  @!P1 FMUL.FTZ R7, R33.reuse, R9.reuse ;  /* 0x0000000921079220 */ /* 0x0e0fe40000410000 */
[C---:B------:R-:W-:Y:S02]  /*09d0*/  @!P1 FMUL.FTZ R9, R32.reuse, R9 ;  /* 0x0000000920099220 */ /* 0x040fe40000410000 */
[-C--:B------:R-:W-:Y:S01]  /*09e0*/  @!P1 FFMA.FTZ R6, R32, R8.reuse, -R7 ;  /* 0x0000000820069223 */ /* 0x080fe20000010807 */
[----:B------:R-:W-:Y:S01]  /*09f0*/  MOV R7, RZ ;  /* 0x000000ff00077202 */ /* 0x000fe20000000f00 */
[----:B------:R-:W-:Y:S01]  /*0a00*/  @!P1 FFMA.FTZ R7, R33, R8, R9 ;  /* 0x0000000821079223 */ /* 0x000fe20000010009 */
[----:B------:R-:W-:-:S04]  /*0a10*/  IADD3 R9, R3, 0x180, RZ ;  /* 0x0000018003097810 */ /* 0x000fc80007ffe0ff */
[----:B------:R-:W-:Y:S01]  /*0a20*/  ISETP.GE.AND P1, PT, R9, R36, PT ;  /* 0x000000240900720c */ /* 0x000fe20003f26270 */
[----:B------:R-:W-:-:S12]  /*0a30*/  HFMA2.MMA R8, -RZ, RZ, 0, 0 ;  /* 0x00000000ff087435 */ /* 0x000fd800000001ff */
[CC--:B----4-:R-:W-:Y:S02]  /*0a40*/  @!P1 FMUL.FTZ R9, R31.reuse, R11.reuse ;  /* 0x0000000b1f099220 */ /* 0x0d0fe40000410000 */
[C---:B------:R-:W-:Y:S02]  /*0a50*/  @!P1 FMUL.FTZ R11, R30.reuse, R11 ;  /* 0x0000000b1e0b9220 */ /* 0x040fe40000410000 */
[-C--:B------:R-:W-:Y:S01]  /*0a60*/  @!P1 FFMA.FTZ R8, R30, R10.reuse, -R9 ;  /* 0x0000000a1e089223 */ /* 0x080fe20000010809 */
[----:B------:R-:W-:Y:S01]  /*0a70*/  MOV R9, RZ ;  /* 0x000000ff00097202 */ /* 0x000fe20000000f00 */
[----:B------:R-:W-:Y:S01]  /*0a80*/  @!P1 FFMA.FTZ R9, R31, R10, R11 ;  /* 0x0000000a1f099223 */ /* 0x000fe2000001000b */
[----:B------:R-:W-:-:S04]  /*0a90*/  IADD3 R11, R3, 0x200, RZ ;  /* 0x00000200030b7810 */ /* 0x000fc80007ffe0ff */
[-C--:B------:R-:W-:Y:S02]  /*0aa0*/  ISETP.GE.AND P3, PT, R11, R36.reuse, PT ;  /* 0x000000240b00720c */ /* 0x080fe40003f66270 */
[----:B------:R-:W-:Y:S02]  /*0ab0*/  IADD3 R11, R3, 0x280, RZ ;  /* 0x00000280030b7810 */ /* 0x000fe40007ffe0ff */
[----:B------:R-:W-:Y:S02]  /*0ac0*/  @!P0 IADD3 R32, R0, R3, RZ ;  /* 0x0000000300208210 */ /* 0x000fe40007ffe0ff */
[----:B------:R-:W-:Y:S02]  /*0ad0*/  @!P0 MOV R33, 0x8 ;  /* 0x0000000800218802 */ /* 0x000fe40000000f00 */
[----:B------:R-:W-:Y:S02]  /*0ae0*/  ISETP.GE.AND P4, PT, R11, R36, PT ;  /* 0x000000240b00720c */ /* 0x000fe40003f86270 */
[C---:B------:R-:W-:Y:S01]  /*0af0*/  IADD3 R31, R3.reuse, 0x300, RZ ;  /* 0x00000300031f7810 */ /* 0x040fe20007ffe0ff */
[----:B------:R-:W-:Y:S01]  /*0b00*/  @!P0 IMAD.WIDE.U32 R32, R32, R33, c[0x0][0x168] ;  /* 0x00005a0020208625 */ /* 0x000fe200078e0021 */
[----:B------:R-:W-:-:S02]  /*0b10*/  IADD3 R35, R3, 0x380, RZ ;  /* 0x0000038003237810 */ /* 0x000fc40007ffe0ff */
[----:B------:R-:W-:Y:S02]  /*0b20*/  @!P0 MOV R3, R2 ;  /* 0x0000000200038202 */ /* 0x000fe40000000f00 */
[-C--:B------:R-:W-:Y:S02]  /*0b30*/  ISETP.GE.AND P2, PT, R31, R36.reuse, PT ;  /* 0x000000241f00720c */ /* 0x080fe40003f46270 */
[-C--:B------:R-:W-:Y:S01]  /*0b40*/  ISETP.GE.AND P1, PT, R35, R36.reuse, PT ;  /* 0x000000242300720c */ /* 0x080fe20003f26270 */
[----:B------:R0:W-:Y:S01]  /*0b50*/  @!P0 STG.E.64 [R32.64], R28 ;  /* 0x0000001c20008986 */ /* 0x0001e2000c101b04 */
[----:B------:R-:W-:Y:S01]  /*0b60*/  HFMA2.MMA R30, -RZ, RZ, 0, 0 ;  /* 0x00000000ff1e7435 */ /* 0x000fe200000001ff */
[----:B------:R-:W-:Y:S01]  /*0b70*/  ISETP.GE.AND P0, PT, R3, R36, PT ;  /* 0x000000240300720c */ /* 0x000fe20003f06270 */
[-C--:B------:R-:W-:Y:S02]  /*0b80*/  @!P3 FMUL.FTZ R11, R15, R13.reuse ;  /* 0x0000000d0f0bb220 */ /* 0x080fe40000410000 */
[----:B------:R-:W-:-:S02]  /*0b90*/  @!P3 FMUL.FTZ R13, R14, R13 ;  /* 0x0000000d0e0db220 */ /* 0x000fc40000410000 */
[----:B------:R-:W-:Y:S02]  /*0ba0*/  @!P3 FFMA.FTZ R30, R14, R12, -R11 ;  /* 0x0000000c0e1eb223 */ /* 0x000fe4000001080b */
[----:B------:R-:W-:Y:S01]  /*0bb0*/  CS2R R10, SRZ ;  /* 0x00000000000a7805 */ /* 0x000fe2000001ff00 */
[CC--:B0-----:R-:W-:Y:S02]  /*0bc0*/  @!P4 FMUL.FTZ R29, R25.reuse, R27.reuse ;  /* 0x0000001b191dc220 */ /* 0x0c1fe40000410000 */
[----:B------:R-:W-:Y:S01]  /*0bd0*/  @!P4 FMUL.FTZ R27, R24, R27 ;  /* 0x0000001b181bc220 */ /* 0x000fe20000410000 */
[----:B------:R-:W-:Y:S01]  /*0be0*/  MOV R31, RZ ;  /* 0x000000ff001f7202 */ /* 0x000fe20000000f00 */
[----:B------:R-:W-:Y:S02]  /*0bf0*/  BSSY B0, `(.L_x_5478) ;  /* 0x0000039000007945 */ /* 0x000fe40003800000 */
[----:B------:R-:W-:Y:S01]  /*0c00*/  @!P4 FFMA.FTZ R11, R25, R26, R27 ;  /* 0x0000001a190bc223 */ /* 0x000fe2000001001b */
[----:B------:R-:W-:Y:S01]  /*0c10*/  BSSY B1, `(.L_x_5479) ;  /* 0x0000030000017945 */ /* 0x000fe20003800000 */
[----:B------:R-:W-:-:S02]  /*0c20*/  @!P3 FFMA.FTZ R31, R15, R12, R13 ;  /* 0x0000000c0f1fb223 */ /* 0x000fc4000001000d */
[----:B------:R-:W-:Y:S01]  /*0c30*/  CS2R R14, SRZ ;  /* 0x00000000000e7805 */ /* 0x000fe2000001ff00 */
[----:B------:R-:W-:Y:S01]  /*0c40*/  CS2R R12, SRZ ;  /* 0x00000000000c7805 */ /* 0x000fe2000001ff00 */
[----:B------:R-:W-:Y:S02]  /*0c50*/  @!P4 FFMA.FTZ R10, R24, R26, -R29 ;  /* 0x0000001a180ac223 */ /* 0x000fe4000001081d */
[CC--:B--2---:R-:W-:Y:S02]  /*0c60*/  @!P2 FMUL.FTZ R25, R17.reuse, R21.reuse ;  /* 0x000000151119a220 */ /* 0x0c4fe40000410000 */
[C---:B------:R-:W-:Y:S02]  /*0c70*/  @!P2 FMUL.FTZ R21, R16.reuse, R21 ;  /* 0x000000151015a220 */ /* 0x040fe40000410000 */
[-C--:B------:R-:W-:Y:S02]  /*0c80*/  @!P2 FFMA.FTZ R14, R16, R20.reuse, -R25 ;  /* 0x00000014100ea223 */ /* 0x080fe40000010819 */
[----:B------:R-:W-:-:S02]  /*0c90*/  @!P2 FFMA.FTZ R15, R17, R20, R21 ;  /* 0x00000014110fa223 */ /* 0x000fc40000010015 */
[CC--:B------:R-:W-:Y:S02]  /*0ca0*/  @!P1 FMUL.FTZ R27, R23.reuse, R19.reuse ;  /* 0x00000013171b9220 */ /* 0x0c0fe40000410000 */
[C---:B------:R-:W-:Y:S02]  /*0cb0*/  @!P1 FMUL.FTZ R19, R22.reuse, R19 ;  /* 0x0000001316139220 */ /* 0x040fe40000410000 */
[-C--:B------:R-:W-:Y:S02]  /*0cc0*/  @!P1 FFMA.FTZ R12, R22, R18.reuse, -R27 ;  /* 0x00000012160c9223 */ /* 0x080fe4000001081b */
[----:B------:R-:W-:Y:S01]  /*0cd0*/  @!P1 FFMA.FTZ R13, R23, R18, R19 ;  /* 0x00000012170d9223 */ /* 0x000fe20000010013 */
        /* <DEDUP_REMOVED lines=8> */
[----:B0-----:R-:W-:Y:S01]  /*0d60*/  HFMA2.MMA R5, -RZ, RZ, 0, 4.76837158203125e-07 ;  /* 0x00000008ff057435 */ /* 0x001fe200000001ff */
[----:B------:R-:W-:-:S02]  /*0d70*/  IADD3 R4, R0, R3, RZ ;  /* 0x0000000300047210 */ /* 0x000fc40007ffe0ff */
[----:B------:R-:W-:-:S07]  /*0d80*/  IADD3 R3, R3, 0x80, RZ ;  /* 0x0000008003037810 */ /* 0x000fce0007ffe0ff */
[----:B------:R-:W-:-:S05]  /*0d90*/  IMAD.WIDE.U32 R4, R4, R5, c[0x0][0x168] ;  /* 0x00005a0004047625 */ /* 0x000fca00078e0005 */
[----:B------:R0:W-:Y:S02]  /*0da0*/  STG.E.64 [R4.64], R6 ;  /* 0x0000000604007986 */ /* 0x0001e4000c101b04 */
.L_x_5480:
[----:B------:R-:W-:-:S13]  /*0db0*/  ISETP.GE.AND P0, PT, R3, R36, PT ;  /* 0x000000240300720c */ /* 0x000fda0003f06270 */
[----:B------:R-:W-:Y:S05]  /*0dc0*/  @P0 BRA `(.L_x_5482) ;  /* 0x000000c000000947 */ /* 0x000fea0003800000 */
[----:B0-----:R-:W-:Y:S02]  /*0dd0*/  IADD3 R4, R0, R3, RZ ;  /* 0x0000000300047210 */ /* 0x001fe40007ffe0ff */
[----:B------:R-:W-:Y:S02]  /*0de0*/  MOV R5, 0x8 ;  /* 0x0000000800057802 */ /* 0x000fe40000000f00 */
[----:B------:R-:W-:-:S03]  /*0df0*/  IADD3 R3, R3, 0x80, RZ ;  /* 0x0000008003037810 */ /* 0x000fc60007ffe0ff */
[----:B------:R-:W-:-:S05]  /*0e00*/  IMAD.WIDE.U32 R4, R4, R5, c[0x0][0x168] ;  /* 0x00005a0004047625 */ /* 0x000fca00078e0005 */
[----:B------:R0:W-:Y:S02]  /*0e10*/  STG.E.64 [R4.64], R8 ;  /* 0x0000000804007986 */ /* 0x0001e4000c101b04 */
.L_x_5481:
[----:B------:R-:W-:-:S13]  /*0e20*/  ISETP.GE.AND P0, PT, R3, R36, PT ;  /* 0x000000240300720c */ /* 0x000fda0003f06270 */
[----:B------:R-:W-:Y:S05]  /*0e30*/  @P0 BRA `(.L_x_5483) ;  /* 0x000000d000000947 */ /* 0x000fea0003800000 */
[----:B0-----:R-:W-:Y:S01]  /*0e40*/  HFMA2.MMA R5, -RZ, RZ, 0, 4.76837158203125e-07 ;  /* 0x00000008ff057435 */ /* 0x001fe200000001ff */
[----:B------:R-:W-:Y:S02]  /*0e50*/  IADD3 R4, R0, R3, RZ ;  /* 0x0000000300047210 */ /* 0x000fe40007ffe0ff */
[----:B------:R-:W-:-:S07]  /*0e60*/  IADD3 R3, R3, 0x80, RZ ;  /* 0x0000008003037810 */ /* 0x000fce0007ffe0ff */
[----:B------:R-:W-:-:S05]  /*0e70*/  IMAD.WIDE.U32 R4, R4, R5, c[0x0][0x168] ;  /* 0x00005a0004047625 */ /* 0x000fca00078e0005 */
[----:B------:R0:W-:Y:S02]  /*0e80*/  STG.E.64 [R4.64], R30 ;  /* 0x0000001e04007986 */ /* 0x0001e4000c101b04 */
.L_x_5482:
[----:B------:R-:W-:-:S13]  /*0e90*/  ISETP.GE.AND P0, PT, R3, R36, PT ;  /* 0x000000240300720c */ /* 0x000fda0003f06270 */
[----:B------:R-:W-:Y:S01]  /*0ea0*/  @P0 BREAK B1 ;  /* 0x0000000000010942 */ /* 0x000fe20003800000 */
[----:B------:R-:W-:Y:S05]  /*0eb0*/  @P0 BRA `(.L_x_5484) ;  /* 0x000000c000000947 */ /* 0x000fea0003800000 */
[----:B0-----:R-:W-:Y:S02]  /*0ec0*/  IADD3 R4, R0, R3, RZ ;  /* 0x0000000300047210 */ /* 0x001fe40007ffe0ff */
[----:B------:R-:W-:Y:S02]  /*0ed0*/  MOV R5, 0x8 ;  /* 0x0000000800057802 */ /* 0x000fe40000000f00 */
[----:B------:R-:W-:-:S03]  /*0ee0*/  IADD3 R3, R3, 0x80, RZ ;  /* 0x0000008003037810 */ /* 0x000fc60007ffe0ff */
[----:B------:R-:W-:-:S05]  /*0ef0*/  IMAD.WIDE.U32 R4, R4, R5, c[0x0][0x168] ;  /* 0x00005a0004047625 */ /* 0x000fca00078e0005 */
[----:B------:R0:W-:Y:S02]  /*0f00*/  STG.E.64 [R4.64], R10 ;  /* 0x0000000a04007986 */ /* 0x0001e4000c101b04 */
.L_x_5483:
[----:B------:R-:W-:Y:S05]  /*0f10*/  BSYNC B1 ;  /* 0x0000000000017941 */ /* 0x000fea0003800000 */
.L_x_5479:
[----:B------:R-:W-:-:S13]  /*0f20*/  ISETP.GE.AND P0, PT, R3, R36, PT ;  /* 0x000000240300720c */ /* 0x000fda0003f06270 */
[----:B0-----:R-:W-:Y:S02]  /*0f30*/  @!P0 IADD3 R4, R0, R3, RZ ;  /* 0x0000000300048210 */ /* 0x001fe40007ffe0ff */
[----:B------:R-:W-:Y:S02]  /*0f40*/  @!P0 MOV R5, 0x8 ;  /* 0x0000000800058802 */ /* 0x000fe40000000f00 */
[----:B------:R-:W-:-:S03]  /*0f50*/  @!P0 IADD3 R3, R3, 0x80, RZ ;  /* 0x0000008003038810 */ /* 0x000fc60007ffe0ff */
[----:B------:R-:W-:-:S05]  /*0f60*/  @!P0 IMAD.WIDE.U32 R4, R4, R5, c[0x0][0x168] ;  /* 0x00005a0004048625 */ /* 0x000fca00078e0005 */
[----:B------:R0:W-:Y:S02]  /*0f70*/  @!P0 STG.E.64 [R4.64], R14 ;  /* 0x0000000e04008986 */ /* 0x0001e4000c101b04 */
.L_x_5484:
[----:B------:R-:W-:Y:S05]  /*0f80*/  BSYNC B0 ;  /* 0x0000000000007941 */ /* 0x000fea0003800000 */
.L_x_5478:
[----:B------:R-:W-:Y:S01]  /*0f90*/  WARPSYNC 0xffffffff ;  /* 0xffffffff00007948 */ /* 0x000fe20003800000 */
[----:B------:R-:W-:-:S13]  /*0fa0*/  ISETP.GE.AND P0, PT, R3, R36, PT ;  /* 0x000000240300720c */ /* 0x000fda0003f06270 */
[----:B------:R-:W-:Y:S05]  /*0fb0*/  @P0 EXIT ;  /* 0x000000000000094d */ /* 0x000fea0003800000 */
[----:B------:R-:W-:Y:S01]  /*0fc0*/  HFMA2.MMA R2, -RZ, RZ, 0, 4.76837158203125e-07 ;  /* 0x00000008ff027435 */ /* 0x000fe200000001ff */
[----:B------:R-:W-:-:S09]  /*0fd0*/  IADD3 R3, R0, R3, RZ ;  /* 0x0000000300037210 */ /* 0x000fd20007ffe0ff */
[----:B------:R-:W-:-:S05]  /*0fe0*/  IMAD.WIDE.U32 R2, R3, R2, c[0x0][0x168] ;  /* 0x00005a0003027625 */ /* 0x000fca00078e0002 */
[----:B------:R-:W-:Y:S01]  /*0ff0*/  STG.E.64 [R2.64], R12 ;  /* 0x0000000c02007986 */ /* 0x000fe2000c101b04 */
[----:B------:R-:W-:Y:S05]  /*1000*/  EXIT ;  /* 0x000000000000794d */ /* 0x000fea0003800000 */
.L_x_5485:
        /* <DEDUP_REMOVED lines=15> */
.L_x_16539:


//--------------------- .text._ZN2at6native29vectorized_elementwise_kernelILi4ENS0_13BinaryFunctorIN3c107complexIfEES5_S5_NS0_15binary_internal10MulFunctorIS5_EEEESt5arrayIPcLm3EEEEviT0_T1_ --------------------------
	.section	.text._ZN2at6native29vectorized_elementwise_kernelILi4ENS0_13BinaryFunctorIN3c107complexIfEES5_S5_NS0_15binary_internal10MulFunctorIS5_EEEESt5arrayIPcLm3EEEEviT0_T1_,"ax",@progbits
	.sectioninfo	@"SHI_REGISTERS=40"
	.align	128
        .global         _ZN2at6native29vectorized_elementwise_kernelILi4ENS0_13BinaryFunctorIN3c107complexIfEES5_S5_NS0_15binary_internal10MulFunctorIS5_EEEESt5arrayIPcLm3EEEEviT0_T1_
        .type           _ZN2at6native29vectorized_elementwise_kernelILi4ENS0_13BinaryFunctorIN3c107complexIfEES5_S5_NS0_15binary_internal10MulFunctorIS5_EEEESt5arrayIPcLm3EEEEviT0_T1_,@function
        .size           _ZN2at6native29vectorized_elementwise_kernelILi4ENS0_13BinaryFunctorIN3c107complexIfEES5_S5_NS0_15binary_internal10MulFunctorIS5_EEEESt5arrayIPcLm3EEEEviT0_T1_,(.L_x_16540 - _ZN2at6native29vectorized_elementwise_kernelILi4ENS0_13BinaryFunctorIN3c107complexIfEES5_S5_NS0_15binary_internal10MulFunctorIS5_EEEESt5arrayIPcLm3EEEEviT0_T1_)
        .other          _ZN2at6native29vectorized_elementwise_kernelILi4ENS0_13BinaryFunctorIN3c107complexIfEES5_S5_NS0_15binary_internal10MulFunctorIS5_EEEESt5arrayIPcLm3EEEEviT0_T1_,@"STO_CUDA_ENTRY STV_DEFAULT"
_ZN2at6native29vectorized_elementwise_kernelILi4ENS0_13BinaryFunctorIN3c107complexIfEES5_S5_NS0_15binary_internal10MulFunctorIS5_EEEESt5arrayIPcLm3EEEEviT0_T1_:
.text._ZN2at6native29vectorized_elementwise_kernelILi4ENS0_13BinaryFunctorIN3c107complexIfEES5_S5_NS0_15binary_internal10MulFunctorIS5_EEEESt5arrayIPcLm3EEEEviT0_T1_:
        /* <DEDUP_REMOVED lines=60> */
.L_x_5486:
        /* <DEDUP_REMOVED lines=159> */
.L_x_5489:
[----:B------:R-:W-:-:S13]  /*0db0*/  ISETP.GE.AND P0, PT, R3, R36, PT ;  /* 0x000000240300720c */ /* 0x000fda0003f06270 */
[----:B------:R-:W-:Y:S05]  /*0dc0*/  @P0 BRA `(.L_x_5491) ;  /* 0x000000c000000947 */ /* 0x000fea0003800000 */
[----:B0-----:R-:W-:Y:S02]  /*0dd0*/  IADD3 R4, R0, R3, RZ ;  /* 0x0000000300047210 */ /* 0x001fe40007ffe0ff */
[----:B------:R-:W-:Y:S02]  /*0de0*/  MOV R5, 0x8 ;  /* 0x0000000800057802 */ /* 0x000fe40000000f00 */
[----:B------:R-:W-:-:S03]  /*0df0*/  IADD3 R3, R3, 0x80, RZ ;  /* 0x0000008003037810 */ /* 0x000fc60007ffe0ff */
[----:B------:R-:W-:-:S05]  /*0e00*/  IMAD.WIDE.U32 R4, R4, R5, c[0x0][0x168] ;  /* 0x00005a0004047625 */ /* 0x000fca00078e0005 */
[----:B------:R0:W-:Y:S02]  /*0e10*/  STG.E.64 [R4.64], R8 ;  /* 0x0000000804007986 */ /* 0x0001e4000c101b04 */
.L_x_5490:
[----:B------:R-:W-:-:S13]  /*0e20*/  ISETP.GE.AND P0, PT, R3, R36, PT ;  /* 0x000000240300720c */ /* 0x000fda0003f06270 */
[----:B------:R-:W-:Y:S05]  /*0e30*/  @P0 BRA `(.L_x_5492) ;  /* 0x000000d000000947 */ /* 0x000fea0003800000 */
[----:B0-----:R-:W-:Y:S01]  /*0e40*/  HFMA2.MMA R5, -RZ, RZ, 0, 4.76837158203125e-07 ;  /* 0x00000008ff057435 */ /* 0x001fe200000001ff */
[----:B------:R-:W-:Y:S02]  /*0e50*/  IADD3 R4, R0, R3, RZ ;  /* 0x0000000300047210 */ /* 0x000fe40007ffe0ff */
[----:B------:R-:W-:-:S07]  /*0e60*/  IADD3 R3, R3, 0x80, RZ ;  /* 0x0000008003037810 */ /* 0x000fce0007ffe0ff */
[----:B------:R-:W-:-:S05]  /*0e70*/  IMAD.WIDE.U32 R4, R4, R5, c[0x0][0x168] ;  /* 0x00005a0004047625 */ /* 0x000fca00078e0005 */
[----:B------:R0:W-:Y:S02]  /*0e80*/  STG.E.64 [R4.64], R30 ;  /* 0x0000001e04007986 */ /* 0x0001e4000c101b04 */
.L_x_5491:
        /* <DEDUP_REMOVED lines=8> */
.L_x_5492:
[----:B------:R-:W-:Y:S05]  /*0f10*/  BSYNC B1 ;  /* 0x0000000000017941 */ /* 0x000fea0003800000 */
.L_x_5488:
[----:B------:R-:W-:-:S13]  /*0f20*/  ISETP.GE.AND P0, PT, R3, R36, PT ;  /* 0x000000240300720c */ /* 0x000fda0003f06270 */
[----:B0-----:R-:W-:Y:S02]  /*0f30*/  @!P0 IADD3 R4, R0, R3, RZ ;  /* 0x0000000300048210 */ /* 0x001fe40007ffe0ff */
[----:B------:R-:W-:Y:S02]  /*0f40*/  @!P0 MOV R5, 0x8 ;  /* 0x0000000800058802 */ /* 0x000fe40000000f00 */
[----:B------:R-:W-:-:S03]  /*0f50*/  @!P0 IADD3 R3, R3, 0x80, RZ ;  /* 0x0000008003038810 */ /* 0x000fc60007ffe0ff */
[----:B------:R-:W-:-:S05]  /*0f60*/  @!P0 IMAD.WIDE.U32 R4, R4, R5, c[0x0][0x168] ;  /* 0x00005a0004048625 */ /* 0x000fca00078e0005 */
[----:B------:R0:W-:Y:S02]  /*0f70*/  @!P0 STG.E.64 [R4.64], R14 ;  /* 0x0000000e04008986 */ /* 0x0001e4000c101b04 */
.L_x_5493:
[----:B------:R-:W-:Y:S05]  /*0f80*/  BSYNC B0 ;  /* 0x0000000000007941 */ /* 0x000fea0003800000 */
.L_x_5487:
        /* <DEDUP_REMOVED lines=8> */
.L_x_5494:
        /* <DEDUP_REMOVED lines=15> */
.L_x_16540:


//--------------------- .text._ZN2at6native29vectorized_elementwise_kernelILi8ENS0_13BinaryFunctorIN3c107complexIfEES5_S5_NS0_15binary_internal10MulFunctorIS5_EEEESt5arrayIPcLm3EEEEviT0_T1_ --------------------------
	.section	.text._ZN2at6native29vectorized_elementwise_kernelILi8ENS0_13BinaryFunctorIN3c107complexIfEES5_S5_NS0_15binary_internal10MulFunctorIS5_EEEESt5arrayIPcLm3EEEEviT0_T1_,"ax",@progbits
	.sectioninfo	@"SHI_REGISTERS=4"
	.align	128
        .global         _ZN2at6native29vectorized_elementwise_kernelILi8ENS0_13BinaryFunctorIN3c107complexIfEES5_S5_NS0_15binary_internal10MulFunctorIS5_EEEESt5arrayIPcLm3EEEEviT0_T1_
        .type           _ZN2at6native29vectorized_elementwise_kernelILi8ENS0_13BinaryFunctorIN3c107complexIfEES5_S5_NS0_15binary_internal10MulFunctorIS5_EEEESt5arrayIPcLm3EEEEviT0_T1_,@function
        .size           _ZN2at6native29vectorized_elementwise_kernelILi8ENS0_13BinaryFunctorIN3c107complexIfEES5_S5_NS0_15binary_internal10MulFunctorIS5_EEEESt5arrayIPcLm3EEEEviT0_T1_,(.L_x_16541 - _ZN2at6native29vectorized_elementwise_kernelILi8ENS0_13BinaryFunctorIN3c107complexIfEES5_S5_NS0_15binary_internal10MulFunctorIS5_EEEESt5arrayIPcLm3EEEEviT0_T1_)
        .other          _ZN2at6native29vectorized_elementwise_kernelILi8ENS0_13BinaryFunctorIN3c107complexIfEES5_S5_NS0_15binary_internal10MulFunctorIS5_EEEESt5arrayIPcLm3EEEEviT0_T1_,@"STO_CUDA_ENTRY STV_DEFAULT"
_ZN2at6native29vectorized_elementwise_kernelILi8ENS0_13BinaryFunctorIN3c107complexIfEES5_S5_NS0_15binary_internal10MulFunctorIS5_EEEESt5arrayIPcLm3EEEEviT0_T1_:
.text._ZN2at6native29vectorized_elementwise_kernelILi8ENS0_13BinaryFunctorIN3c107complexIfEES5_S5_NS0_15binary_internal10MulFunctorIS5_EEEESt5arrayIPcLm3EEEEviT0_T1_:
[----:B------:R-:W-:Y:S02]  /*0000*/  MOV R1, c[0x0][0x28] ;  /* 0x00000a0000017a02 */ /* 0x000fe40000000f00 */
[----:B------:R-:W-:Y:S05]  /*0010*/  EXIT ;  /* 0x000000000000794d */ /* 0x000fea0003800000 */
.L_x_5495:
        /* <DEDUP_REMOVED lines=14> */
.L_x_16541:


//--------------------- .text._ZN2at6native18elementwise_kernelILi128ELi4EZNS0_15gpu_kernel_implINS0_13AUnaryFunctorIN3c107complexIdEES6_S6_NS0_15binary_internal10MulFunctorIS6_EEEEEEvRNS_18TensorIteratorBaseERKT_EUliE_EEviT1_ --------------------------
	.section	.text._ZN2at6native18elementwise_kernelILi128ELi4EZNS0_15gpu_kernel_implINS0_13AUnaryFunctorIN3c107complexIdEES6_S6_NS0_15binary_internal10MulFunctorIS6_EEEEEEvRNS_18TensorIteratorBaseERKT_EUliE_EEviT1_,"ax",@progbits
	.sectioninfo	@"SHI_REGISTERS=26"
	.align	128
        .global         _ZN2at6native18elementwise_kernelILi128ELi4EZNS0_15gpu_kernel_implINS0_13AUnaryFunctorIN3c107complexIdEES6_S6_NS0_15binary_internal10MulFunctorIS6_EEEEEEvRNS_18TensorIteratorBaseERKT_EUliE_EEviT1_
        .type           _ZN2at6native18elementwise_kernelILi128ELi4EZNS0_15gpu_kernel_implINS0_13AUnaryFunctorIN3c107complexIdEES6_S6_NS0_15binary_internal10MulFunctorIS6_EEEEEEvRNS_18TensorIteratorBaseERKT_EUliE_EEviT1_,@function
        .size           _ZN2at6native18elementwise_kernelILi128ELi4EZNS0_15gpu_kernel_implINS0_13AUnaryFunctorIN3c107complexIdEES6_S6_NS0_15binary_internal10MulFunctorIS6_EEEEEEvRNS_18TensorIteratorBaseERKT_EUliE_EEviT1_,(.L_x_16542 - _ZN2at6native18elementwise_kernelILi128ELi4EZNS0_15gpu_kernel_implINS0_13AUnaryFunctorIN3c107complexIdEES6_S6_NS0_15binary_internal10MulFunctorIS6_EEEEEEvRNS_18TensorIteratorBaseERKT_EUliE_EEviT1_)
        .other          _ZN2at6native18elementwise_kernelILi128ELi4EZNS0_15gpu_kernel_implINS0_13AUnaryFunctorIN3c107complexIdEES6_S6_NS0_15binary_internal10MulFunctorIS6_EEEEEEvRNS_18TensorIteratorBaseERKT_EUliE_EEviT1_,@"STO_CUDA_ENTRY STV_DEFAULT"
_ZN2at6native18elementwise_kernelILi128ELi4EZNS0_15gpu_kernel_implINS0_13AUnaryFunctorIN3c107complexIdEES6_S6_NS0_15binary_internal10MulFunctorIS6_EEEEEEvRNS_18TensorIteratorBaseERKT_EUliE_EEviT1_:
.text._ZN2at6native18elementwise_kernelILi128ELi4EZNS0_15gpu_kernel_implINS0_13AUnaryFunctorIN3c107complexIdEES6_S6_NS0_15binary_internal10MulFunctorIS6_EEEEEEvRNS_18TensorIteratorBaseERKT_EUliE_EEviT1_:
        /* <DEDUP_REMOVED lines=237> */
.L_x_5498:
        /* <DEDUP_REMOVED lines=17> */
[----:B------:R-:W-:Y:S01]  /*0fe0*/  CS2R R6, SRZ ;  /* 0x0000000000067805 */ /* 0x000fe2000001ff00 */
[----:B--2---:R0:W1:Y:S01]  /*0ff0*/  I2F.F64.S16 R4, R2 ;  /* 0x0000000200047312 */ /* 0x0040620000101c00 */
[----:B------:R-:W-:Y:S05]  /*1000*/  BRA `(.L_x_5504) ;  /* 0x00000f9000007947 */ /* 0x000fea0003800000 */
.L_x_5502:
[----:B------:R-:W2:Y:S01]  /*1010*/  LDG.E.U8 R2, [R2.64] ;  /* 0x0000002402027981 */ /* 0x000ea2000c1e1100 */
[----:B------:R-:W-:Y:S01]  /*1020*/  CS2R R6, SRZ ;  /* 0x0000000000067805 */ /* 0x000fe2000001ff00 */
[----:B--2---:R0:W1:Y:S01]  /*1030*/  I2F.F64.U16 R4, R2 ;  /* 0x0000000200047312 */ /* 0x0040620000101800 */
[----:B------:R-:W-:Y:S05]  /*1040*/  BRA `(.L_x_5504) ;  /* 0x00000f5000007947 */ /* 0x000fea0003800000 */
.L_x_5501:
[----:B------:R-:W-:-:S13]  /*1050*/  ISETP.NE.AND P0, PT, R4, 0x2, PT ;  /* 0x000000020400780c */ /* 0x000fda0003f05270 */
[----:B------:R-:W-:Y:S05]  /*1060*/  @!P0 BRA `(.L_x_5505) ;  /* 0x000000c000008947 */ /* 0x000fea0003800000 */
[----:B------:R-:W-:-:S13]  /*1070*/  ISETP.NE.AND P0, PT, R4, 0x3, PT ;  /* 0x000000030400780c */ /* 0x000fda0003f05270 */
[----:B------:R-:W-:Y:S05]  /*1080*/  @!P0 BRA `(.L_x_5506) ;  /* 0x0000006000008947 */ /* 0x000fea0003800000 */
[----:B------:R-:W-:-:S13]  /*1090*/  ISETP.NE.AND P0, PT, R4, 0x4, PT ;  /* 0x000000040400780c */ /* 0x000fda0003f05270 */
[----:B------:R-:W-:Y:S05]  /*10a0*/  @P0 BRA `(.L_x_5503) ;  /* 0x00000d2000000947 */ /* 0x000fea0003800000 */
[----:B------:R-:W2:Y:S01]  /*10b0*/  LDG.E.64 R4, [R2.64] ;  /* 0x0000002402047981 */ /* 0x000ea2000c1e1b00 */
[----:B------:R-:W-:Y:S01]  /*10c0*/  CS2R R6, SRZ ;  /* 0x0000000000067805 */ /* 0x000fe2000001ff00 */
[----:B--2---:R-:W0:Y:S01]  /*10d0*/  I2F.F64.S64 R4, R4 ;  /* 0x0000000400047312 */ /* 0x004e220000301c00 */
[----:B------:R-:W-:Y:S05]  /*10e0*/  BRA `(.L_x_5504) ;  /* 0x00000eb000007947 */ /* 0x000fea0003800000 */
.L_x_5506:
[----:B------:R-:W2:Y:S01]  /*10f0*/  LDG.E R2, [R2.64] ;  /* 0x0000002402027981 */ /* 0x000ea2000c1e1900 */
[----:B------:R-:W-:Y:S01]  /*1100*/  CS2R R6, SRZ ;  /* 0x0000000000067805 */ /* 0x000fe2000001ff00 */
[----:B--2---:R0:W1:Y:S01]  /*1110*/  I2F.F64 R4, R2 ;  /* 0x0000000200047312 */ /* 0x0040620000201c00 */
[----:B------:R-:W-:Y:S05]  /*1120*/  BRA `(.L_x_5504) ;  /* 0x00000e7000007947 */ /* 0x000fea0003800000 */
.L_x_5505:
[----:B------:R-:W2:Y:S01]  /*1130*/  LDG.E.U16 R2, [R2.64] ;  /* 0x0000002402027981 */ /* 0x000ea2000c1e1500 */
[----:B------:R-:W-:Y:S01]  /*1140*/  CS2R R6, SRZ ;  /* 0x0000000000067805 */ /* 0x000fe2000001ff00 */
[----:B--2---:R0:W1:Y:S01]  /*1150*/  I2F.F64.S16 R4, R2 ;  /* 0x0000000200047312 */ /* 0x0040620000101c00 */
[----:B------:R-:W-:Y:S05]  /*1160*/  BRA `(.L_x_5504) ;  /* 0x00000e3000007947 */ /* 0x000fea0003800000 */
.L_x_5500:
[----:B------:R-:W-:-:S13]  /*1170*/  ISETP.GT.AND P0, PT, R4, 0x6, PT ;  /* 0x000000060400780c */ /* 0x000fda0003f04270 */
[----:B------:R-:W-:Y:S05]  /*1180*/  @P0 BRA `(.L_x_5507) ;  /* 0x000000f000000947 */ /* 0x000fea0003800000 */
[----:B------:R-:W-:-:S13]  /*1190*/  ISETP.NE.AND P0, PT, R4, 0x5, PT ;  /* 0x000000050400780c */ /* 0x000fda0003f05270 */
[----:B------:R-:W-:Y:S05]  /*11a0*/  @!P0 BRA `(.L_x_5508) ;  /* 0x0000007000008947 */ /* 0x000fea0003800000 */
[----:B------:R-:W-:-:S13]  /*11b0*/  ISETP.NE.AND P0, PT, R4, 0x6, PT ;  /* 0x000000060400780c */ /* 0x000fda0003f05270 */
[----:B------:R-:W-:Y:S05]  /*11c0*/  @P0 BRA `(.L_x_5503) ;  /* 0x00000c0000000947 */ /* 0x000fea0003800000 */
[----:B------:R-:W2:Y:S01]  /*11d0*/  LDG.E R4, [R2.64] ;  /* 0x0000002402047981 */ /* 0x000ea2000c1e1900 */
[----:B------:R-:W-:Y:S01]  /*11e0*/  CS2R R6, SRZ ;  /* 0x0000000000067805 */ /* 0x000fe2000001ff00 */
[----:B--2---:R-:W-:-:S06]  /*11f0*/  FMUL.FTZ R4, R4, 1 ;  /* 0x3f80000004047820 */ /* 0x004fcc0000410000 */
[----:B------:R-:W0:Y:S01]  /*1200*/  F2F.F64.F32 R4, R4 ;  /* 0x0000000400047310 */ /* 0x000e220000201800 */
[----:B------:R-:W-:Y:S05]  /*1210*/  BRA `(.L_x_5504) ;  /* 0x00000d8000007947 */ /* 0x000fea0003800000 */
.L_x_5508:
[----:B------:R-:W2:Y:S01]  /*1220*/  LDG.E.U16 R0, [R2.64] ;  /* 0x0000002402007981 */ /* 0x000ea2000c1e1500 */
[----:B------:R-:W-:Y:S01]  /*1230*/  CS2R R6, SRZ ;  /* 0x0000000000067805 */ /* 0x000fe2000001ff00 */
[----:B--2---:R-:W-:-:S05]  /*1240*/  HADD2.F32 R0, -RZ, R0.H0_H0 ;  /* 0x20000000ff007230 */ /* 0x004fca0000004100 */
[----:B------:R-:W-:-:S04]  /*1250*/  FMUL.FTZ R0, R0, 1 ;  /* 0x3f80000000007820 */ /* 0x000fc80000410000 */
[----:B------:R0:W1:Y:S01]  /*1260*/  F2F.F64.F32 R4, R0 ;  /* 0x0000000000047310 */ /* 0x0000620000201800 */
[----:B------:R-:W-:Y:S05]  /*1270*/  BRA `(.L_x_5504) ;  /* 0x00000d2000007947 */ /* 0x000fea0003800000 */
.L_x_5507:
[----:B------:R-:W-:-:S13]  /*1280*/  ISETP.NE.AND P0, PT, R4, 0x7, PT ;  /* 0x000000070400780c */ /* 0x000fda0003f05270 */
[----:B------:R-:W-:Y:S05]  /*1290*/  @!P0 BRA `(.L_x_5509) ;  /* 0x0000012000008947 */ /* 0x000fea0003800000 */
[----:B------:R-:W-:-:S13]  /*12a0*/  ISETP.NE.AND P0, PT, R4, 0x8, PT ;  /* 0x000000080400780c */ /* 0x000fda0003f05270 */
[----:B------:R-:W-:Y:S05]  /*12b0*/  @!P0 BRA `(.L_x_5510) ;  /* 0x0000008000008947 */ /* 0x000fea0003800000 */
[----:B------:R-:W-:-:S13]  /*12c0*/  ISETP.NE.AND P0, PT, R4, 0x9, PT ;  /* 0x000000090400780c */ /* 0x000fda0003f05270 */
[----:B------:R-:W-:Y:S05]  /*12d0*/  @P0 BRA `(.L_x_5503) ;  /* 0x00000af000000947 */ /* 0x000fea0003800000 */
[----:B------:R-:W2:Y:S02]  /*12e0*/  LDG.E.64 R2, [R2.64] ;  /* 0x0000002402027981 */ /* 0x000ea4000c1e1b00 */
[----:B--2---:R-:W-:Y:S02]  /*12f0*/  FMUL.FTZ R6, R3, 1 ;  /* 0x3f80000003067820 */ /* 0x004fe40000410000 */
[----:B------:R-:W-:-:S04]  /*1300*/  FMUL.FTZ R4, R2, 1 ;  /* 0x3f80000002047820 */ /* 0x000fc80000410000 */
[----:B------:R-:W0:Y:S08]  /*1310*/  F2F.F64.F32 R6, R6 ;  /* 0x0000000600067310 */ /* 0x000e300000201800 */
[----:B------:R-:W1:Y:S01]  /*1320*/  F2F.F64.F32 R4, R4 ;  /* 0x0000000400047310 */ /* 0x000e620000201800 */
[----:B------:R-:W-:Y:S05]  /*1330*/  BRA `(.L_x_5504) ;  /* 0x00000c6000007947 */ /* 0x000fea0003800000 */
.L_x_5510:
[----:B------:R-:W2:Y:S02]  /*1340*/  LDG.E R0, [R2.64] ;  /* 0x0000002402007981 */ /* 0x000ea4000c1e1900 */
[----:B--2---:R-:W-:-:S02]  /*1350*/  HADD2.F32 R4, -RZ, R0.H1_H1 ;  /* 0x30000000ff047230 */ /* 0x004fc40000004100 */
[----:B------:R-:W-:-:S03]  /*1360*/  HADD2.F32 R0, -RZ, R0.H0_H0 ;  /* 0x20000000ff007230 */ /* 0x000fc60000004100 */
[----:B------:R-:W-:Y:S02]  /*1370*/  FMUL.FTZ R6, R4, 1 ;  /* 0x3f80000004067820 */ /* 0x000fe40000410000 */
[----:B------:R-:W-:-:S04]  /*1380*/  FMUL.FTZ R0, R0, 1 ;  /* 0x3f80000000007820 */ /* 0x000fc80000410000 */
[----:B------:R-:W0:Y:S08]  /*1390*/  F2F.F64.F32 R6, R6 ;  /* 0x0000000600067310 */ /* 0x000e300000201800 */
[----:B------:R1:W2:Y:S01]  /*13a0*/  F2F.F64.F32 R4, R0 ;  /* 0x0000000000047310 */ /* 0x0002a20000201800 */
[----:B------:R-:W-:Y:S05]  /*13b0*/  BRA `(.L_x_5504) ;  /* 0x00000be000007947 */ /* 0x000fea0003800000 */
.L_x_5509:
[----:B------:R0:W5:Y:S01]  /*13c0*/  LDG.E.64 R4, [R2.64] ;  /* 0x0000002402047981 */ /* 0x000162000c1e1b00 */
[----:B------:R-:W-:Y:S01]  /*13d0*/  CS2R R6, SRZ ;  /* 0x0000000000067805 */ /* 0x000fe2000001ff00 */
[----:B------:R-:W-:Y:S05]  /*13e0*/  BRA `(.L_x_5504) ;  /* 0x00000bb000007947 */ /* 0x000fea0003800000 */
.L_x_5499:
        /* <DEDUP_REMOVED lines=9> */
[----:B------:R-:W-:Y:S01]  /*1480*/  CS2R R6, SRZ ;  /* 0x0000000000067805 */ /* 0x000fe2000001ff00 */
[----:B------:R-:W-:Y:S01]  /*1490*/  IMAD.MOV.U32 R4, RZ, RZ, RZ ;  /* 0x000000ffff047224 */ /* 0x000fe200078e00ff */
[----:B--2---:R-:W-:-:S04]  /*14a0*/  ISETP.NE.AND P0, PT, R2, RZ, PT ;  /* 0x000000ff0200720c */ /* 0x004fc80003f05270 */
[----:B------:R-:W-:Y:S01]  /*14b0*/  FSEL R5, RZ, 1.875, !P0 ;  /* 0x3ff00000ff057808 */ /* 0x000fe20004000000 */
[----:B------:R-:W-:Y:S05]  /*14c0*/  BRA `(.L_x_5504) ;  /* 0x00000ad000007947 */ /* 0x000fea0003800000 */
.L_x_5513:
[----:B------:R0:W5:Y:S01]  /*14d0*/  LDG.E.128 R4, [R2.64] ;  /* 0x0000002402047981 */ /* 0x000162000c1e1d00 */
[----:B------:R-:W-:Y:S05]  /*14e0*/  BRA `(.L_x_5504) ;  /* 0x00000ab000007947 */ /* 0x000fea0003800000 */
.L_x_5512:
        /* <DEDUP_REMOVED lines=22> */
[----:B------:R-:W-:Y:S02]  /*1650*/  LOP3.LUT R5, R5, 0x7f800000, R6, 0xf8, !PT ;  /* 0x7f80000005057812 */ /* 0x000fe400078ef806 */
[----:B------:R-:W-:Y:S02]  /*1660*/  CS2R R6, SRZ ;  /* 0x0000000000067805 */ /* 0x000fe4000001ff00 */
[----:B------:R-:W-:-:S04]  /*1670*/  LOP3.LUT R5, R5, R2, RZ, 0x30, !PT ;  /* 0x0000000205057212 */ /* 0x000fc800078e30ff */
[----:B------:R-:W-:-:S05]  /*1680*/  LOP3.LUT R5, R5, 0x80000000, R0, 0xf8, !PT ;  /* 0x8000000005057812 */ /* 0x000fca00078ef800 */
[----:B------:R-:W-:-:S06]  /*1690*/  FMUL.FTZ R5, R5, 1 ;  /* 0x3f80000005057820 */ /* 0x000fcc0000410000 */
[----:B------:R-:W0:Y:S01]  /*16a0*/  F2F.F64.F32 R4, R5 ;  /* 0x0000000500047310 */ /* 0x000e220000201800 */
[----:B------:R-:W-:Y:S05]  /*16b0*/  BRA `(.L_x_5504) ;  /* 0x000008e000007947 */ /* 0x000fea0003800000 */
.L_x_5515:
[----:B------:R-:W2:Y:S01]  /*16c0*/  LDG.E.U8 R2, [R2.64] ;  /* 0x0000002402027981 */ /* 0x000ea2000c1e1100 */
[----:B------:R-:W-:Y:S01]  /*16d0*/  CS2R R6, SRZ ;  /* 0x0000000000067805 */ /* 0x000fe2000001ff00 */
        /* <DEDUP_REMOVED lines=10> */
[----:B------:R-:W-:-:S05]  /*1780*/  LOP3.LUT R4, R4, 0x80000000, R5, 0xf8, !PT ;  /* 0x8000000004047812 */ /* 0x000fca00078ef805 */
[----:B------:R-:W-:-:S06]  /*1790*/  FMUL.FTZ R4, R4, 1 ;  /* 0x3f80000004047820 */ /* 0x000fcc0000410000 */
[----:B------:R-:W0:Y:S01]  /*17a0*/  F2F.F64.F32 R4, R4 ;  /* 0x0000000400047310 */ /* 0x000e220000201800 */
[----:B------:R-:W-:Y:S05]  /*17b0*/  BRA `(.L_x_5504) ;  /* 0x000007e000007947 */ /* 0x000fea0003800000 */
.L_x_5514:
[----:B------:R-:W2:Y:S01]  /*17c0*/  LDG.E.U16 R0, [R2.64] ;  /* 0x0000002402007981 */ /* 0x000ea2000c1e1500 */
[----:B------:R-:W-:Y:S01]  /*17d0*/  CS2R R6, SRZ ;  /* 0x0000000000067805 */ /* 0x000fe2000001ff00 */
[----:B--2---:R-:W-:-:S05]  /*17e0*/  PRMT R0, RZ, 0x5410, R0 ;  /* 0x00005410ff007816 */ /* 0x004fca0000000000 */
[----:B------:R-:W-:-:S04]  /*17f0*/  FMUL.FTZ R0, R0, 1 ;  /* 0x3f80000000007820 */ /* 0x000fc80000410000 */
[----:B------:R0:W1:Y:S01]  /*1800*/  F2F.F64.F32 R4, R0 ;  /* 0x0000000000047310 */ /* 0x0000620000201800 */
[----:B------:R-:W-:Y:S05]  /*1810*/  BRA `(.L_x_5504) ;  /* 0x0000078000007947 */ /* 0x000fea0003800000 */
.L_x_5511:
        /* <DEDUP_REMOVED lines=9> */
[----:B------:R-:W-:Y:S01]  /*18b0*/  CS2R R6, SRZ ;  /* 0x0000000000067805 */ /* 0x000fe2000001ff00 */
[----:B--2---:R0:W1:Y:S01]  /*18c0*/  I2F.F64.U16 R4, R2 ;  /* 0x0000000200047312 */ /* 0x0040620000101800 */
[----:B------:R-:W-:Y:S05]  /*18d0*/  BRA `(.L_x_5504) ;  /* 0x000006c000007947 */ /* 0x000fea0003800000 */
.L_x_5518:
        /* <DEDUP_REMOVED lines=21> */
.L_x_5522:
[----:B------:R-:W-:Y:S05]  /*1a30*/  BSYNC B1 ;  /* 0x0000000000017941 */ /* 0x000fea0003800000 */
.L_x_5521:
[----:B------:R-:W-:Y:S01]  /*1a40*/  LEA R3, R0, 0x3b800000, 0x17 ;  /* 0x3b80000000037811 */ /* 0x000fe200078eb8ff */
[----:B------:R-:W-:-:S05]  /*1a50*/  IMAD.SHL.U32 R0, R2, 0x100000, RZ ;  /* 0x0010000002007824 */ /* 0x000fca00078e00ff */
[----:B------:R-:W-:Y:S02]  /*1a60*/  LOP3.LUT R0, R3, R0, R4, 0xfe, !PT ;  /* 0x0000000003007212 */ /* 0x000fe400078efe04 */
.L_x_5520:
[----:B------:R-:W-:Y:S05]  /*1a70*/  BSYNC B0 ;  /* 0x0000000000007941 */ /* 0x000fea0003800000 */
.L_x_5519:
[----:B------:R-:W-:Y:S01]  /*1a80*/  FMUL.FTZ R0, R0, 1 ;  /* 0x3f80000000007820 */ /* 0x000fe20000410000 */
[----:B------:R-:W-:-:S03]  /*1a90*/  CS2R R6, SRZ ;  /* 0x0000000000067805 */ /* 0x000fc6000001ff00 */
[----:B------:R0:W1:Y:S01]  /*1aa0*/  F2F.F64.F32 R4, R0 ;  /* 0x0000000000047310 */ /* 0x0000620000201800 */
[----:B------:R-:W-:Y:S05]  /*1ab0*/  BRA `(.L_x_5504) ;  /* 0x000004e000007947 */ /* 0x000fea0003800000 */
.L_x_5517:
        /* <DEDUP_REMOVED lines=21> */
.L_x_5526:
[----:B------:R-:W-:Y:S05]  /*1c10*/  BSYNC B1 ;  /* 0x0000000000017941 */ /* 0x000fea0003800000 */
.L_x_5525:
[----:B------:R-:W-:Y:S01]  /*1c20*/  LEA R3, R0, 0x37800000, 0x17 ;  /* 0x3780000000037811 */ /* 0x000fe200078eb8ff */
[----:B------:R-:W-:-:S05]  /*1c30*/  IMAD.SHL.U32 R0, R2, 0x200000, RZ ;  /* 0x0020000002007824 */ /* 0x000fca00078e00ff */
[----:B------:R-:W-:Y:S02]  /*1c40*/  LOP3.LUT R0, R3, R0, R4, 0xfe, !PT ;  /* 0x0000000003007212 */ /* 0x000fe400078efe04 */
.L_x_5524:
[----:B------:R-:W-:Y:S05]  /*1c50*/  BSYNC B0 ;  /* 0x0000000000007941 */ /* 0x000fea0003800000 */
.L_x_5523:
[----:B------:R-:W-:Y:S01]  /*1c60*/  FMUL.FTZ R0, R0, 1 ;  /* 0x3f80000000007820 */ /* 0x000fe20000410000 */
[----:B------:R-:W-:-:S03]  /*1c70*/  CS2R R6, SRZ ;  /* 0x0000000000067805 */ /* 0x000fc6000001ff00 */
[----:B------:R0:W1:Y:S01]  /*1c80*/  F2F.F64.F32 R4, R0 ;  /* 0x0000000000047310 */ /* 0x0000620000201800 */
[----:B------:R-:W-:Y:S05]  /*1c90*/  BRA `(.L_x_5504) ;  /* 0x0000030000007947 */ /* 0x000fea0003800000 */
.L_x_5516:
        /* <DEDUP_REMOVED lines=14> */
.L_x_5530:
[----:B------:R-:W-:Y:S05]  /*1d80*/  BSYNC B0 ;  /* 0x0000000000007941 */ /* 0x000fea0003800000 */
.L_x_5529:
[----:B------:R-:W-:Y:S01]  /*1d90*/  FMUL.FTZ R0, R0, 1 ;  /* 0x3f80000000007820 */ /* 0x000fe20000410000 */
[----:B------:R-:W-:-:S03]  /*1da0*/  CS2R R6, SRZ ;  /* 0x0000000000067805 */ /* 0x000fc6000001ff00 */
[----:B------:R0:W1:Y:S01]  /*1db0*/  F2F.F64.F32 R4, R0 ;  /* 0x0000000000047310 */ /* 0x0000620000201800 */
[----:B------:R-:W-:Y:S05]  /*1dc0*/  BRA `(.L_x_5504) ;  /* 0x000001d000007947 */ /* 0x000fea0003800000 */
.L_x_5503:
        /* <DEDUP_REMOVED lines=19> */
[----:B------:R-:W-:Y:S01]  /*1f00*/  CS2R R4, SRZ ;  /* 0x0000000000047805 */ /* 0x000fe2000001ff00 */
[----:B------:R-:W-:Y:S01]  /*1f10*/  CS2R R6, SRZ ;  /* 0x0000000000067805 */ /* 0x000fe2000001ff00 */
[----:B------:R-:W-:Y:S05]  /*1f20*/  BRA `(.L_x_5504) ;  /* 0x0000007000007947 */ /* 0x000fea0003800000 */
.L_x_5528:
[----:B------:R-:W2:Y:S01]  /*1f30*/  LDG.E.64 R4, [R2.64] ;  /* 0x0000002402047981 */ /* 0x000ea2000c1e1b00 */
[----:B------:R-:W-:Y:S01]  /*1f40*/  CS2R R6, SRZ ;  /* 0x0000000000067805 */ /* 0x000fe2000001ff00 */
[----:B--2---:R-:W0:Y:S01]  /*1f50*/  I2F.F64.U64 R4, R4 ;  /* 0x0000000400047312 */ /* 0x004e220000301800 */
[----:B------:R-:W-:Y:S05]  /*1f60*/  BRA `(.L_x_5504) ;  /* 0x0000003000007947 */ /* 0x000fea0003800000 */
.L_x_5527:
[----:B------:R-:W2:Y:S01]  /*1f70*/  LDG.E R2, [R2.64] ;  /* 0x0000002402027981 */ /* 0x000ea2000c1e1900 */
[----:B------:R-:W-:Y:S01]  /*1f80*/  CS2R R6, SRZ ;  /* 0x0000000000067805 */ /* 0x000fe2000001ff00 */
[----:B--2---:R0:W1:Y:S06]  /*1f90*/  I2F.F64.U32 R4, R2 ;  /* 0x0000000200047312 */ /* 0x00406c0000201800 */
.L_x_5504:
[----:B------:R-:W3:Y:S01]  /*1fa0*/  LDC.U8 R10, c[0x0][0x3a0] ;  /* 0x0000e800ff0a7b82 */ /* 0x000ee20000000000 */
[----:B0----5:R-:W0:-:S04]  /*1fb0*/  DMUL R2, R6, c[0x0][0x398] ;  /* 0x0000e60006027a28 */ /* 0x021e080000000000 */
[----:B-12---:R-:W1:-:S04]  /*1fc0*/  DMUL R8, R4, c[0x0][0x398] ;  /* 0x0000e60004087a28 */ /* 0x006e480000000000 */
[----:B0-----:R0:W2:-:S04]  /*1fd0*/  DFMA R4, R4, c[0x0][0x390], -R2 ;  /* 0x0000e40004047a2b */ /* 0x0010880000000802 */
[----:B-1----:R0:W1:Y:S01]  /*1fe0*/  DFMA R6, R6, c[0x0][0x390], R8 ;  /* 0x0000e40006067a2b */ /* 0x0020620000000008 */
[----:B---3--:R-:W-:-:S04]  /*1ff0*/  PRMT R0, R10, 0x9910, RZ ;  /* 0x000099100a007816 */ /* 0x008fc800000000ff */
[----:B------:R-:W-:-:S13]  /*2000*/  ISETP.GT.AND P0, PT, R0, 0x9, PT ;  /* 0x000000090000780c */ /* 0x000fda0003f04270 */
[----:B------:R-:W-:Y:S05]  /*2010*/  @P0 BRA `(.L_x_5531) ;  /* 0x0000048000000947 */ /* 0x000fea0003800000 */
[----:B012---:R-:W-:-:S13]  /*2020*/  ISETP.GT.AND P0, PT, R0, 0x4, PT ;  /* 0x000000040000780c */ /* 0x007fda0003f04270 */
[----:B------:R-:W-:Y:S05]  /*2030*/  @P0 BRA `(.L_x_5532) ;  /* 0x000001c000000947 */ /* 0x000fea0003800000 */
[----:B------:R-:W-:-:S13]  /*2040*/  ISETP.GT.AND P0, PT, R0, 0x1, PT ;  /* 0x000000010000780c */ /* 0x000fda0003f04270 */
[----:B------:R-:W-:Y:S05]  /*2050*/  @P0 BRA `(.L_x_5533) ;  /* 0x000000b000000947 */ /* 0x000fea0003800000 */
[----:B------:R-:W-:-:S13]  /*2060*/  ISETP.NE.AND P0, PT, R10, RZ, PT ;  /* 0x000000ff0a00720c */ /* 0x000fda0003f05270 */
[----:B------:R-:W-:Y:S05]  /*2070*/  @!P0 BRA `(.L_x_5534) ;  /* 0x0000005000008947 */ /* 0x000fea0003800000 */
[----:B------:R-:W-:-:S13]  /*2080*/  ISETP.NE.AND P0, PT, R0, 0x1, PT ;  /* 0x000000010000780c */ /* 0x000fda0003f05270 */
[----:B------:R-:W-:Y:S05]  /*2090*/  @P0 BRA `(.L_x_5535) ;  /* 0x00000df000000947 */ /* 0x000fea0003800000 */
[----:B------:R-:W0:Y:S02]  /*20a0*/  F2I.F64.TRUNC R5, R4 ;  /* 0x0000000400057311 */ /* 0x000e24000030d100 */
[----:B0-----:R0:W-:Y:S01]  /*20b0*/  STG.E.U8 [R16.64], R5 ;  /* 0x0000000510007986 */ /* 0x0011e2000c101124 */
[----:B------:R-:W-:Y:S05]  /*20c0*/  BRA `(.L_x_5536) ;  /* 0x00000f5000007947 */ /* 0x000fea0003800000 */
.L_x_5534:
[----:B------:R-:W0:Y:S02]  /*20d0*/  F2I.S64.F64.TRUNC R4, R4 ;  /* 0x0000000400047311 */ /* 0x000e24000030d900 */
[----:B0-----:R-:W-:-:S05]  /*20e0*/  IMAD.MOV.U32 R3, RZ, RZ, R4 ;  /* 0x000000ffff037224 */ /* 0x001fca00078e0004 */
[----:B------:R0:W-:Y:S01]  /*20f0*/  STG.E.U8 [R16.64], R3 ;  /* 0x0000000310007986 */ /* 0x0001e2000c101124 */
[----:B------:R-:W-:Y:S05]  /*2100*/  BRA `(.L_x_5536) ;  /* 0x00000f1000007947 */ /* 0x000fea0003800000 */
.L_x_5533:
[----:B------:R-:W-:-:S13]  /*2110*/  ISETP.NE.AND P0, PT, R0, 0x2, PT ;  /* 0x000000020000780c */ /* 0x000fda0003f05270 */
[----:B------:R-:W-:Y:S05]  /*2120*/  @!P0 BRA `(.L_x_5537) ;  /* 0x000000a000008947 */ /* 0x000fea0003800000 */
[----:B------:R-:W-:-:S13]  /*2130*/  ISETP.NE.AND P0, PT, R0, 0x3, PT ;  /* 0x000000030000780c */ /* 0x000fda0003f05270 */
[----:B------:R-:W-:Y:S05]  /*2140*/  @!P0 BRA `(.L_x_5538) ;  /* 0x0000005000008947 */ /* 0x000fea0003800000 */
[----:B------:R-:W-:-:S13]  /*2150*/  ISETP.NE.AND P0, PT, R0, 0x4, PT ;  /* 0x000000040000780c */ /* 0x000fda0003f05270 */
[----:B------:R-:W-:Y:S05]  /*2160*/  @P0 BRA `(.L_x_5535) ;  /* 0x00000d2000000947 */ /* 0x000fea0003800000 */
[----:B------:R-:W0:Y:S02]  /*2170*/  F2I.S64.F64.TRUNC R4, R4 ;  /* 0x0000000400047311 */ /* 0x000e24000030d900 */
[----:B0-----:R0:W-:Y:S01]  /*2180*/  STG.E.64 [R16.64], R4 ;  /* 0x0000000410007986 */ /* 0x0011e2000c101b24 */
[----:B------:R-:W-:Y:S05]  /*2190*/  BRA `(.L_x_5536) ;  /* 0x00000e8000007947 */ /* 0x000fea0003800000 */
.L_x_5538:
[----:B------:R-:W0:Y:S02]  /*21a0*/  F2I.F64.TRUNC R5, R4 ;  /* 0x0000000400057311 */ /* 0x000e24000030d100 */
[----:B0-----:R0:W-:Y:S01]  /*21b0*/  STG.E [R16.64], R5 ;  /* 0x0000000510007986 */ /* 0x0011e2000c101924 */
[----:B------:R-:W-:Y:S05]  /*21c0*/  BRA `(.L_x_5536) ;  /* 0x00000e5000007947 */ /* 0x000fea0003800000 */
.L_x_5537:
[----:B------:R-:W0:Y:S02]  /*21d0*/  F2I.F64.TRUNC R5, R4 ;  /* 0x0000000400057311 */ /* 0x000e24000030d100 */
[----:B0-----:R0:W-:Y:S01]  /*21e0*/  STG.E.U16 [R16.64], R5 ;  /* 0x0000000510007986 */ /* 0x0011e2000c101524 */
[----:B------:R-:W-:Y:S05]  /*21f0*/  BRA `(.L_x_5536) ;  /* 0x00000e2000007947 */ /* 0x000fea0003800000 */
.L_x_5532:
[----:B------:R-:W-:-:S13]  /*2200*/  ISETP.GT.AND P0, PT, R0, 0x6, PT ;  /* 0x000000060000780c */ /* 0x000fda0003f04270 */
[----:B------:R-:W-:Y:S05]  /*2210*/  @P0 BRA `(.L_x_5539) ;  /* 0x000000f000000947 */ /* 0x000fea0003800000 */
[----:B------:R-:W-:-:S13]  /*2220*/  ISETP.NE.AND P0, PT, R0, 0x5, PT ;  /* 0x000000050000780c */ /* 0x000fda0003f05270 */
[----:B------:R-:W-:Y:S05]  /*2230*/  @!P0 BRA `(.L_x_5540) ;  /* 0x0000007000008947 */ /* 0x000fea0003800000 */
[----:B------:R-:W-:-:S13]  /*2240*/  ISETP.NE.AND P0, PT, R0, 0x6, PT ;  /* 0x000000060000780c */ /* 0x000fda0003f05270 */
[----:B------:R-:W-:Y:S05]  /*2250*/  @P0 BRA `(.L_x_5535) ;  /* 0x00000c3000000947 */ /* 0x000fea0003800000 */
[----:B------:R-:W0:Y:S01]  /*2260*/  F2F.F32.F64 R3, R4 ;  /* 0x0000000400037310 */ /* 0x000e220000301000 */
[----:B------:R-:W0:-:S14]  /*2270*/  DSETP.GEU.AND P0, PT, |R4|, c[0x2][0x0], PT ;  /* 0x008000000400762a */ /* 0x000e1c0003f0e200 */
[----:B0-----:R-:W-:-:S05]  /*2280*/  @!P0 FMUL R3, R3, 1.175494350822287508e-38 ;  /* 0x0080000003038820 */ /* 0x001fca0000400000 */
[----:B------:R0:W-:Y:S01]  /*2290*/  STG.E [R16.64], R3 ;  /* 0x0000000310007986 */ /* 0x0001e2000c101924 */
[----:B------:R-:W-:Y:S05]  /*22a0*/  BRA `(.L_x_5536) ;  /* 0x00000d7000007947 */ /* 0x000fea0003800000 */
.L_x_5540:
[----:B------:R-:W0:Y:S01]  /*22b0*/  F2F.F32.F64 R0, R4 ;  /* 0x0000000400007310 */ /* 0x000e220000301000 */
[----:B------:R-:W0:-:S14]  /*22c0*/  DSETP.GEU.AND P0, PT, |R4|, c[0x2][0x0], PT ;  /* 0x008000000400762a */ /* 0x000e1c0003f0e200 */
[----:B0-----:R-:W-:-:S05]  /*22d0*/  @!P0 FMUL R0, R0, 1.175494350822287508e-38 ;  /* 0x0080000000008820 */ /* 0x001fca0000400000 */
[----:B------:R-:W-:-:S05]  /*22e0*/  F2FP.PACK_AB R0, RZ, R0 ;  /* 0x00000000ff00723e */ /* 0x000fca00000000ff */
[----:B------:R0:W-:Y:S01]  /*22f0*/  STG.E.U16 [R16.64], R0 ;  /* 0x0000000010007986 */ /* 0x0001e2000c101524 */
[----:B------:R-:W-:Y:S05]  /*2300*/  BRA `(.L_x_5536) ;  /* 0x00000d1000007947 */ /* 0x000fea0003800000 */
.L_x_5539:
[----:B------:R-:W-:-:S13]  /*2310*/  ISETP.NE.AND P0, PT, R0, 0x7, PT ;  /* 0x000000070000780c */ /* 0x000fda0003f05270 */
[----:B------:R-:W-:Y:S05]  /*2320*/  @!P0 BRA `(.L_x_5541) ;  /* 0x0000015000008947 */ /* 0x000fea0003800000 */
[----:B------:R-:W-:-:S13]  /*2330*/  ISETP.NE.AND P0, PT, R0, 0x8, PT ;  /* 0x000000080000780c */ /* 0x000fda0003f05270 */
[----:B------:R-:W-:Y:S05]  /*2340*/  @!P0 BRA `(.L_x_5542) ;  /* 0x000000a000008947 */ /* 0x000fea0003800000 */
[----:B------:R-:W-:-:S13]  /*2350*/  ISETP.NE.AND P0, PT, R0, 0x9, PT ;  /* 0x000000090000780c */ /* 0x000fda0003f05270 */
[----:B------:R-:W-:Y:S05]  /*2360*/  @P0 BRA `(.L_x_5535) ;  /* 0x00000b2000000947 */ /* 0x000fea0003800000 */
[----:B------:R-:W0:Y:S01]  /*2370*/  F2F.F32.F64 R3, R6 ;  /* 0x0000000600037310 */ /* 0x000e220000301000 */
[----:B------:R-:W0:-:S04]  /*2380*/  DSETP.GEU.AND P0, PT, |R6|, c[0x2][0x0], PT ;  /* 0x008000000600762a */ /* 0x000e080003f0e200 */
[----:B------:R-:W1:-:S03]  /*2390*/  DSETP.GEU.AND P1, PT, |R4|, c[0x2][0x0], PT ;  /* 0x008000000400762a */ /* 0x000e460003f2e200 */
[----:B------:R-:W1:Y:S07]  /*23a0*/  F2F.F32.F64 R2, R4 ;  /* 0x0000000400027310 */ /* 0x000e6e0000301000 */
[----:B0-----:R-:W-:-:S04]  /*23b0*/  @!P0 FMUL R3, R3, 1.175494350822287508e-38 ;  /* 0x0080000003038820 */ /* 0x001fc80000400000 */
[----:B-1----:R-:W-:-:S05]  /*23c0*/  @!P1 FMUL R2, R2, 1.175494350822287508e-38 ;  /* 0x0080000002029820 */ /* 0x002fca0000400000 */
[----:B------:R0:W-:Y:S01]  /*23d0*/  STG.E.64 [R16.64], R2 ;  /* 0x0000000210007986 */ /* 0x0001e2000c101b24 */
[----:B------:R-:W-:Y:S05]  /*23e0*/  BRA `(.L_x_5536) ;  /* 0x00000c3000007947 */ /* 0x000fea0003800000 */
.L_x_5542:
[----:B------:R-:W0:Y:S01]  /*23f0*/  F2F.F32.F64 R3, R4 ;  /* 0x0000000400037310 */ /* 0x000e220000301000 */
[----:B------:R-:W0:-:S04]  /*2400*/  DSETP.GEU.AND P0, PT, |R4|, c[0x2][0x0], PT ;  /* 0x008000000400762a */ /* 0x000e080003f0e200 */
[----:B------:R-:W1:-:S03]  /*2410*/  DSETP.GEU.AND P1, PT, |R6|, c[0x2][0x0], PT ;  /* 0x008000000600762a */ /* 0x000e460003f2e200 */
[----:B------:R-:W1:Y:S07]  /*2420*/  F2F.F32.F64 R0, R6 ;  /* 0x0000000600007310 */ /* 0x000e6e0000301000 */
[----:B0-----:R-:W-:-:S04]  /*2430*/  @!P0 FMUL R3, R3, 1.175494350822287508e-38 ;  /* 0x0080000003038820 */ /* 0x001fc80000400000 */
[----:B-1----:R-:W-:-:S05]  /*2440*/  @!P1 FMUL R0, R0, 1.175494350822287508e-38 ;  /* 0x0080000000009820 */ /* 0x002fca0000400000 */
[----:B------:R-:W-:-:S05]  /*2450*/  F2FP.PACK_AB R3, R0, R3 ;  /* 0x000000030003723e */ /* 0x000fca00000000ff */
[----:B------:R0:W-:Y:S01]  /*2460*/  STG.E [R16.64], R3 ;  /* 0x0000000310007986 */ /* 0x0001e2000c101924 */
[----:B------:R-:W-:Y:S05]  /*2470*/  BRA `(.L_x_5536) ;  /* 0x00000ba000007947 */ /* 0x000fea0003800000 */
.L_x_5541:
[----:B------:R0:W-:Y:S01]  /*2480*/  STG.E.64 [R16.64], R4 ;  /* 0x0000000410007986 */ /* 0x0001e2000c101b24 */
[----:B------:R-:W-:Y:S05]  /*2490*/  BRA `(.L_x_5536) ;  /* 0x00000b8000007947 */ /* 0x000fea0003800000 */
.L_x_5531:
[----:B012---:R-:W-:-:S13]  /*24a0*/  ISETP.GT.AND P0, PT, R0, 0x18, PT ;  /* 0x000000180000780c */ /* 0x007fda0003f04270 */
[----:B------:R-:W-:Y:S05]  /*24b0*/  @P0 BRA `(.L_x_5543) ;  /* 0x0000046000000947 */ /* 0x000fea0003800000 */
[----:B------:R-:W-:-:S13]  /*24c0*/  ISETP.GT.AND P0, PT, R0, 0xe, PT ;  /* 0x0000000e0000780c */ /* 0x000fda0003f04270 */
[----:B------:R-:W-:Y:S05]  /*24d0*/  @P0 BRA `(.L_x_5544) ;  /* 0x000000b000000947 */ /* 0x000fea0003800000 */
[----:B------:R-:W-:-:S13]  /*24e0*/  ISETP.NE.AND P0, PT, R0, 0xa, PT ;  /* 0x0000000a0000780c */ /* 0x000fda0003f05270 */
[----:B------:R-:W-:Y:S05]  /*24f0*/  @!P0 BRA `(.L_x_5545) ;  /* 0x0000007000008947 */ /* 0x000fea0003800000 */
[----:B------:R-:W-:-:S13]  /*2500*/  ISETP.NE.AND P0, PT, R0, 0xb, PT ;  /* 0x0000000b0000780c */ /* 0x000fda0003f05270 */
[----:B------:R-:W-:Y:S05]  /*2510*/  @P0 BRA `(.L_x_5535) ;  /* 0x0000097000000947 */ /* 0x000fea0003800000 */
[----:B------:R-:W0:-:S06]  /*2520*/  DSETP.NEU.AND P0, PT, R6, RZ, PT ;  /* 0x000000ff0600722a */ /* 0x000e0c0003f0d000 */
[----:B0-----:R-:W0:-:S06]  /*2530*/  DSETP.NEU.OR P0, PT, R4, RZ, P0 ;  /* 0x000000ff0400722a */ /* 0x001e0c000070d400 */
[----:B0-----:R-:W-:-:S05]  /*2540*/  SEL R3, RZ, 0x1, !P0 ;  /* 0x00000001ff037807 */ /* 0x001fca0004000000 */
[----:B------:R0:W-:Y:S01]  /*2550*/  STG.E.U8 [R16.64], R3 ;  /* 0x0000000310007986 */ /* 0x0001e2000c101124 */
[----:B------:R-:W-:Y:S05]  /*2560*/  BRA `(.L_x_5536) ;  /* 0x00000ab000007947 */ /* 0x000fea0003800000 */
.L_x_5545:
[----:B------:R0:W-:Y:S01]  /*2570*/  STG.E.128 [R16.64], R4 ;  /* 0x0000000410007986 */ /* 0x0001e2000c101d24 */
[----:B------:R-:W-:Y:S05]  /*2580*/  BRA `(.L_x_5536) ;  /* 0x00000a9000007947 */ /* 0x000fea0003800000 */
.L_x_5544:
[----:B------:R-:W-:-:S13]  /*2590*/  ISETP.NE.AND P0, PT, R0, 0xf, PT ;  /* 0x0000000f0000780c */ /* 0x000fda0003f05270 */
[----:B------:R-:W-:Y:S05]  /*25a0*/  @!P0 BRA `(.L_x_5546) ;  /* 0x0000031000008947 */ /* 0x000fea0003800000 */
[----:B------:R-:W-:-:S13]  /*25b0*/  ISETP.NE.AND P0, PT, R0, 0x17, PT ;  /* 0x000000170000780c */ /* 0x000fda0003f05270 */
[----:B------:R-:W-:Y:S05]  /*25c0*/  @!P0 BRA `(.L_x_5547) ;  /* 0x0000017000008947 */ /* 0x000fea0003800000 */
[----:B------:R-:W-:-:S13]  /*25d0*/  ISETP.NE.AND P0, PT, R0, 0x18, PT ;  /* 0x000000180000780c */ /* 0x000fda0003f05270 */
[----:B------:R-:W-:Y:S05]  /*25e0*/  @P0 BRA `(.L_x_5535) ;  /* 0x000008a000000947 */ /* 0x000fea0003800000 */
[----:B------:R-:W0:Y:S01]  /*25f0*/  F2F.F32.F64 R7, R4 ;  /* 0x0000000400077310 */ /* 0x000e220000301000 */
[----:B------:R-:W0:Y:S01]  /*2600*/  DSETP.GEU.AND P0, PT, |R4|, c[0x2][0x0], PT ;  /* 0x008000000400762a */ /* 0x000e220003f0e200 */
[----:B------:R-:W-:-:S13]  /*2610*/  BSSY B0, `(.L_x_5548) ;  /* 0x000000f000007945 */ /* 0x000fda0003800000 */
[----:B0-----:R-:W-:-:S05]  /*2620*/  @!P0 FMUL R7, R7, 1.175494350822287508e-38 ;  /* 0x0080000007078820 */ /* 0x001fca0000400000 */
        /* <DEDUP_REMOVED lines=13> */
.L_x_5549:
[----:B------:R-:W-:Y:S05]  /*2700*/  BSYNC B0 ;  /* 0x0000000000007941 */ /* 0x000fea0003800000 */
.L_x_5548:
[----:B------:R-:W-:-:S05]  /*2710*/  LOP3.LUT R3, R0, R3, RZ, 0xfc, !PT ;  /* 0x0000000300037212 */ /* 0x000fca00078efcff */
[----:B------:R0:W-:Y:S01]  /*2720*/  STG.E.U8 [R16.64], R3 ;  /* 0x0000000310007986 */ /* 0x0001e2000c101124 */
[----:B------:R-:W-:Y:S05]  /*2730*/  BRA `(.L_x_5536) ;  /* 0x000008e000007947 */ /* 0x000fea0003800000 */
.L_x_5547:
[----:B------:R-:W0:Y:S01]  /*2740*/  F2F.F32.F64 R3, R4 ;  /* 0x0000000400037310 */ /* 0x000e220000301000 */
[----:B------:R-:W0:Y:S01]  /*2750*/  DSETP.GEU.AND P0, PT, |R4|, c[0x2][0x0], PT ;  /* 0x008000000400762a */ /* 0x000e220003f0e200 */
[----:B------:R-:W-:-:S13]  /*2760*/  BSSY B0, `(.L_x_5550) ;  /* 0x0000010000007945 */ /* 0x000fda0003800000 */
[----:B0-----:R-:W-:-:S05]  /*2770*/  @!P0 FMUL R3, R3, 1.175494350822287508e-38 ;  /* 0x0080000003038820 */ /* 0x001fca0000400000 */
        /* <DEDUP_REMOVED lines=11> */
.L_x_5551:
[----:B------:R-:W-:Y:S01]  /*2830*/  IMAD.MOV.U32 R0, RZ, RZ, 0x7f ;  /* 0x0000007fff007424 */ /* 0x000fe200078e00ff */
[----:B------:R-:W-:-:S04]  /*2840*/  ISETP.GT.U32.AND P0, PT, R2, 0x7f800000, PT ;  /* 0x7f8000000200780c */ /* 0x000fc80003f04070 */
[----:B------:R-:W-:-:S04]  /*2850*/  SEL R0, R0, 0x7c, P0 ;  /* 0x0000007c00007807 */ /* 0x000fc80000000000 */
.L_x_5552:
[----:B------:R-:W-:Y:S05]  /*2860*/  BSYNC B0 ;  /* 0x0000000000007941 */ /* 0x000fea0003800000 */
.L_x_5550:
[----:B------:R-:W-:-:S04]  /*2870*/  LOP3.LUT R2, R3, 0x80000000, RZ, 0xc0, !PT ;  /* 0x8000000003027812 */ /* 0x000fc800078ec0ff */
[----:B------:R-:W-:-:S04]  /*2880*/  SHF.R.U32.HI R3, RZ, 0x18, R2 ;  /* 0x00000018ff037819 */ /* 0x000fc80000011602 */
[----:B------:R-:W-:-:S05]  /*2890*/  LOP3.LUT R3, R0, R3, RZ, 0xfc, !PT ;  /* 0x0000000300037212 */ /* 0x000fca00078efcff */
[----:B------:R0:W-:Y:S01]  /*28a0*/  STG.E.U8 [R16.64], R3 ;  /* 0x0000000310007986 */ /* 0x0001e2000c101124 */
[----:B------:R-:W-:Y:S05]  /*28b0*/  BRA `(.L_x_5536) ;  /* 0x0000076000007947 */ /* 0x000fea0003800000 */
.L_x_5546:
[----:B------:R-:W0:Y:S01]  /*28c0*/  F2F.F32.F64 R0, R4 ;  /* 0x0000000400007310 */ /* 0x000e220000301000 */
[----:B------:R-:W0:-:S14]  /*28d0*/  DSETP.GEU.AND P0, PT, |R4|, c[0x2][0x0], PT ;  /* 0x008000000400762a */ /* 0x000e1c0003f0e200 */
[----:B0-----:R-:W-:-:S05]  /*28e0*/  @!P0 FMUL R0, R0, 1.175494350822287508e-38 ;  /* 0x0080000000008820 */ /* 0x001fca0000400000 */
[----:B------:R-:W-:-:S05]  /*28f0*/  F2FP.BF16.PACK_AB R0, RZ, R0 ;  /* 0x00000000ff00723e */ /* 0x000fca00000010ff */
[----:B------:R0:W-:Y:S01]  /*2900*/  STG.E.U16 [R16.64], R0 ;  /* 0x0000000010007986 */ /* 0x0001e2000c101524 */
[----:B------:R-:W-:Y:S05]  /*2910*/  BRA `(.L_x_5536) ;  /* 0x0000070000007947 */ /* 0x000fea0003800000 */
.L_x_5543:
        /* <DEDUP_REMOVED lines=8> */
[----:B------:R-:W0:Y:S02]  /*29a0*/  F2I.U32.F64.TRUNC R5, R4 ;  /* 0x0000000400057311 */ /* 0x000e24000030d000 */
[----:B0-----:R0:W-:Y:S01]  /*29b0*/  STG.E.U16 [R16.64], R5 ;  /* 0x0000000510007986 */ /* 0x0011e2000c101524 */
[----:B------:R-:W-:Y:S05]  /*29c0*/  BRA `(.L_x_5536) ;  /* 0x0000065000007947 */ /* 0x000fea0003800000 */
.L_x_5555:
[----:B------:R-:W0:Y:S01]  /*29d0*/  F2F.F32.F64 R3, R4 ;  /* 0x0000000400037310 */ /* 0x000e220000301000 */
[----:B------:R-:W0:Y:S01]  /*29e0*/  DSETP.GEU.AND P0, PT, |R4|, c[0x2][0x0], PT ;  /* 0x008000000400762a */ /* 0x000e220003f0e200 */
[----:B------:R-:W-:Y:S01]  /*29f0*/  BSSY B0, `(.L_x_5556) ;  /* 0x0000015000007945 */ /* 0x000fe20003800000 */
[----:B------:R-:W-:-:S12]  /*2a00*/  IMAD.MOV.U32 R8, RZ, RZ, 0x80 ;  /* 0x00000080ff087424 */ /* 0x000fd800078e00ff */
[----:B0-----:R-:W-:-:S05]  /*2a10*/  @!P0 FMUL R3, R3, 1.175494350822287508e-38 ;  /* 0x0080000003038820 */ /* 0x001fca0000400000 */
        /* <DEDUP_REMOVED lines=14> */
.L_x_5558:
[----:B------:R-:W-:-:S04]  /*2b00*/  LOP3.LUT R2, R3, 0x80000000, RZ, 0xc0, !PT ;  /* 0x8000000003027812 */ /* 0x000fc800078ec0ff */
[----:B------:R-:W-:-:S04]  /*2b10*/  SHF.R.U32.HI R3, RZ, 0x18, R2 ;  /* 0x00000018ff037819 */ /* 0x000fc80000011602 */
[----:B------:R-:W-:-:S04]  /*2b20*/  LOP3.LUT R0, R0, R3, RZ, 0xfc, !PT ;  /* 0x0000000300007212 */ /* 0x000fc800078efcff */
[----:B------:R-:W-:Y:S02]  /*2b30*/  PRMT R8, R0, 0x7610, R8 ;  /* 0x0000761000087816 */ /* 0x000fe40000000008 */
.L_x_5557:
[----:B------:R-:W-:Y:S05]  /*2b40*/  BSYNC B0 ;  /* 0x0000000000007941 */ /* 0x000fea0003800000 */
.L_x_5556:
[----:B------:R0:W-:Y:S01]  /*2b50*/  STG.E.U8 [R16.64], R8 ;  /* 0x0000000810007986 */ /* 0x0001e2000c101124 */
[----:B------:R-:W-:Y:S05]  /*2b60*/  BRA `(.L_x_5536) ;  /* 0x000004b000007947 */ /* 0x000fea0003800000 */
.L_x_5554:
        /* <DEDUP_REMOVED lines=19> */
.L_x_5561:
[----:B------:R-:W-:-:S04]  /*2ca0*/  LOP3.LUT R2, R3, 0x80000000, RZ, 0xc0, !PT ;  /* 0x8000000003027812 */ /* 0x000fc800078ec0ff */
[----:B------:R-:W-:-:S04]  /*2cb0*/  SHF.R.U32.HI R3, RZ, 0x18, R2 ;  /* 0x00000018ff037819 */ /* 0x000fc80000011602 */
[----:B------:R-:W-:-:S04]  /*2cc0*/  LOP3.LUT R0, R0, R3, RZ, 0xfc, !PT ;  /* 0x0000000300007212 */ /* 0x000fc800078efcff */
[----:B------:R-:W-:Y:S02]  /*2cd0*/  PRMT R8, R0, 0x7610, R8 ;  /* 0x0000761000087816 */ /* 0x000fe40000000008 */
.L_x_5560:
[----:B------:R-:W-:Y:S05]  /*2ce0*/  BSYNC B0 ;  /* 0x0000000000007941 */ /* 0x000fea0003800000 */
.L_x_5559:
[----:B------:R0:W-:Y:S01]  /*2cf0*/  STG.E.U8 [R16.64], R8 ;  /* 0x0000000810007986 */ /* 0x0001e2000c101124 */
[----:B------:R-:W-:Y:S05]  /*2d00*/  BRA `(.L_x_5536) ;  /* 0x0000031000007947 */ /* 0x000fea0003800000 */
.L_x_5553:
[----:B------:R-:W-:-:S13]  /*2d10*/  ISETP.NE.AND P0, PT, R0, 0x1c, PT ;  /* 0x0000001c0000780c */ /* 0x000fda0003f05270 */
[----:B------:R-:W-:Y:S05]  /*2d20*/  @!P0 BRA `(.L_x_5562) ;  /* 0x000002d000008947 */ /* 0x000fea0003800000 */
[----:B------:R-:W-:-:S13]  /*2d30*/  ISETP.NE.AND P0, PT, R0, 0x1d, PT ;  /* 0x0000001d0000780c */ /* 0x000fda0003f05270 */
[----:B------:R-:W-:Y:S05]  /*2d40*/  @!P0 BRA `(.L_x_5563) ;  /* 0x0000028000008947 */ /* 0x000fea0003800000 */
[----:B------:R-:W-:-:S13]  /*2d50*/  ISETP.NE.AND P0, PT, R0, 0x2c, PT ;  /* 0x0000002c0000780c */ /* 0x000fda0003f05270 */
[----:B------:R-:W-:Y:S05]  /*2d60*/  @P0 BRA `(.L_x_5535) ;  /* 0x0000012000000947 */ /* 0x000fea0003800000 */
[----:B------:R-:W0:Y:S01]  /*2d70*/  F2F.F32.F64 R6, R4 ;  /* 0x0000000400067310 */ /* 0x000e220000301000 */
[----:B------:R-:W0:-:S14]  /*2d80*/  DSETP.GEU.AND P0, PT, |R4|, c[0x2][0x0], PT ;  /* 0x008000000400762a */ /* 0x000e1c0003f0e200 */
[----:B0-----:R-:W-:Y:S01]  /*2d90*/  @!P0 FMUL R6, R6, 1.175494350822287508e-38 ;  /* 0x0080000006068820 */ /* 0x001fe20000400000 */
        /* <DEDUP_REMOVED lines=15> */
.L_x_5535:
        /* <DEDUP_REMOVED lines=20> */
.L_x_5563:
[----:B------:R-:W0:Y:S02]  /*2fd0*/  F2I.U64.F64.TRUNC R4, R4 ;  /* 0x0000000400047311 */ /* 0x000e24000030d800 */
[----:B0-----:R0:W-:Y:S01]  /*2fe0*/  STG.E.64 [R16.64], R4 ;  /* 0x0000000410007986 */ /* 0x0011e2000c101b24 */
[----:B------:R-:W-:Y:S05]  /*2ff0*/  BRA `(.L_x_5536) ;  /* 0x0000002000007947 */ /* 0x000fea0003800000 */
.L_x_5562:
[----:B------:R-:W0:Y:S02]  /*3000*/  F2I.U32.F64.TRUNC R5, R4 ;  /* 0x0000000400057311 */ /* 0x000e24000030d000 */
[----:B0-----:R0:W-:Y:S02]  /*3010*/  STG.E [R16.64], R5 ;  /* 0x0000000510007986 */ /* 0x0011e4000c101924 */
.L_x_5536:
[----:B------:R-:W-:-:S05]  /*3020*/  IMAD R18, R18, 0x200, R23 ;  /* 0x0000020012127824 */ /* 0x000fca00078e0217 */
[----:B------:R-:W-:Y:S02]  /*3030*/  IADD3 R19, R18, 0x80, RZ ;  /* 0x0000008012137810 */ /* 0x000fe40007ffe0ff */
.L_x_5497:
[----:B------:R-:W-:Y:S05]  /*3040*/  BSYNC B6 ;  /* 0x0000000000067941 */ /* 0x000fea0003800000 */
.L_x_5496:
        /* <DEDUP_REMOVED lines=231> */
.L_x_5566:
        /* <DEDUP_REMOVED lines=20> */
.L_x_5570:
[----:B------:R-:W2:Y:S01]  /*4000*/  LDG.E.U8 R2, [R2.64] ;  /* 0x0000002402027981 */ /* 0x000ea2000c1e1100 */
[----:B------:R-:W-:Y:S01]  /*4010*/  CS2R R6, SRZ ;  /* 0x0000000000067805 */ /* 0x000fe2000001ff00 */
[----:B--2---:R0:W1:Y:S01]  /*4020*/  I2F.F64.U16 R4, R2 ;  /* 0x0000000200047312 */ /* 0x0040620000101800 */
[----:B------:R-:W-:Y:S05]  /*4030*/  BRA `(.L_x_5572) ;  /* 0x00000f5000007947 */ /* 0x000fea0003800000 */
.L_x_5569:
        /* <DEDUP_REMOVED lines=10> */
.L_x_5574:
[----:B------:R-:W2:Y:S01]  /*40e0*/  LDG.E R2, [R2.64] ;  /* 0x0000002402027981 */ /* 0x000ea2000c1e1900 */
[----:B------:R-:W-:Y:S01]  /*40f0*/  CS2R R6, SRZ ;  /* 0x0000000000067805 */ /* 0x000fe2000001ff00 */
[----:B--2---:R0:W1:Y:S01]  /*4100*/  I2F.F64 R4, R2 ;  /* 0x0000000200047312 */ /* 0x0040620000201c00 */
[----:B------:R-:W-:Y:S05]  /*4110*/  BRA `(.L_x_5572) ;  /* 0x00000e7000007947 */ /* 0x000fea0003800000 */
.L_x_5573:
[----:B------:R-:W2:Y:S01]  /*4120*/  LDG.E.U16 R2, [R2.64] ;  /* 0x0000002402027981 */ /* 0x000ea2000c1e1500 */
[----:B------:R-:W-:Y:S01]  /*4130*/  CS2R R6, SRZ ;  /* 0x0000000000067805 */ /* 0x000fe2000001ff00 */
[----:B--2---:R0:W1:Y:S01]  /*4140*/  I2F.F64.S16 R4, R2 ;  /* 0x0000000200047312 */ /* 0x0040620000101c00 */
[----:B------:R-:W-:Y:S05]  /*4150*/  BRA `(.L_x_5572) ;  /* 0x00000e3000007947 */ /* 0x000fea0003800000 */
.L_x_5568:
        /* <DEDUP_REMOVED lines=11> */
.L_x_5576:
[----:B------:R-:W2:Y:S01]  /*4210*/  LDG.E.U16 R0, [R2.64] ;  /* 0x0000002402007981 */ /* 0x000ea2000c1e1500 */
[----:B------:R-:W-:Y:S01]  /*4220*/  CS2R R6, SRZ ;  /* 0x0000000000067805 */ /* 0x000fe2000001ff00 */
[----:B--2---:R-:W-:-:S05]  /*4230*/  HADD2.F32 R0, -RZ, R0.H0_H0 ;  /* 0x20000000ff007230 */ /* 0x004fca0000004100 */
[----:B------:R-:W-:-:S04]  /*4240*/  FMUL.FTZ R0, R0, 1 ;  /* 0x3f80000000007820 */ /* 0x000fc80000410000 */
[----:B------:R0:W1:Y:S01]  /*4250*/  F2F.F64.F32 R4, R0 ;  /* 0x0000000000047310 */ /* 0x0000620000201800 */
[----:B------:R-:W-:Y:S05]  /*4260*/  BRA `(.L_x_5572) ;  /* 0x00000d2000007947 */ /* 0x000fea0003800000 */
.L_x_5575:
        /* <DEDUP_REMOVED lines=12> */
.L_x_5578:
        /* <DEDUP_REMOVED lines=8> */
.L_x_5577:
[----:B------:R0:W5:Y:S01]  /*43b0*/  LDG.E.64 R4, [R2.64] ;  /* 0x0000002402047981 */ /* 0x000162000c1e1b00 */
[----:B------:R-:W-:Y:S01]  /*43c0*/  CS2R R6, SRZ ;  /* 0x0000000000067805 */ /* 0x000fe2000001ff00 */
[----:B------:R-:W-:Y:S05]  /*43d0*/  BRA `(.L_x_5572) ;  /* 0x00000bb000007947 */ /* 0x000fea0003800000 */
.L_x_5567:
        /* <DEDUP_REMOVED lines=14> */
.L_x_5581:
[----:B------:R0:W5:Y:S01]  /*44c0*/  LDG.E.128 R4, [R2.64] ;  /* 0x0000002402047981 */ /* 0x000162000c1e1d00 */
[----:B------:R-:W-:Y:S05]  /*44d0*/  BRA `(.L_x_5572) ;  /* 0x00000ab000007947 */ /* 0x000fea0003800000 */
.L_x_5580:
        /* <DEDUP_REMOVED lines=29> */
.L_x_5583:
        /* <DEDUP_REMOVED lines=16> */
.L_x_5582:
[----:B------:R-:W2:Y:S01]  /*47b0*/  LDG.E.U16 R0, [R2.64] ;  /* 0x0000002402007981 */ /* 0x000ea2000c1e1500 */
[----:B------:R-:W-:Y:S01]  /*47c0*/  CS2R R6, SRZ ;  /* 0x0000000000067805 */ /* 0x000fe2000001ff00 */
[----:B--2---:R-:W-:-:S05]  /*47d0*/  PRMT R0, RZ, 0x5410, R0 ;  /* 0x00005410ff007816 */ /* 0x004fca0000000000 */
[----:B------:R-:W-:-:S04]  /*47e0*/  FMUL.FTZ R0, R0, 1 ;  /* 0x3f80000000007820 */ /* 0x000fc80000410000 */
[----:B------:R0:W1:Y:S01]  /*47f0*/  F2F.F64.F32 R4, R0 ;  /* 0x0000000000047310 */ /* 0x0000620000201800 */
[----:B------:R-:W-:Y:S05]  /*4800*/  BRA `(.L_x_5572) ;  /* 0x0000078000007947 */ /* 0x000fea0003800000 */
.L_x_5579:
        /* <DEDUP_REMOVED lines=12> */
.L_x_5586:
        /* <DEDUP_REMOVED lines=21> */
.L_x_5590:
[----:B------:R-:W-:Y:S05]  /*4a20*/  BSYNC B1 ;  /* 0x0000000000017941 */ /* 0x000fea0003800000 */
.L_x_5589:
[----:B------:R-:W-:Y:S01]  /*4a30*/  LEA R3, R0, 0x3b800000, 0x17 ;  /* 0x3b80000000037811 */ /* 0x000fe200078eb8ff */
[----:B------:R-:W-:-:S05]  /*4a40*/  IMAD.SHL.U32 R0, R2, 0x100000, RZ ;  /* 0x0010000002007824 */ /* 0x000fca00078e00ff */
[----:B------:R-:W-:Y:S02]  /*4a50*/  LOP3.LUT R0, R3, R0, R4, 0xfe, !PT ;  /* 0x0000000003007212 */ /* 0x000fe400078efe04 */
.L_x_5588:
[----:B------:R-:W-:Y:S05]  /*4a60*/  BSYNC B0 ;  /* 0x0000000000007941 */ /* 0x000fea0003800000 */
.L_x_5587:
[----:B------:R-:W-:Y:S01]  /*4a70*/  FMUL.FTZ R0, R0, 1 ;  /* 0x3f80000000007820 */ /* 0x000fe20000410000 */
[----:B------:R-:W-:-:S03]  /*4a80*/  CS2R R6, SRZ ;  /* 0x0000000000067805 */ /* 0x000fc6000001ff00 */
[----:B------:R0:W1:Y:S01]  /*4a90*/  F2F.F64.F32 R4, R0 ;  /* 0x0000000000047310 */ /* 0x0000620000201800 */
[----:B------:R-:W-:Y:S05]  /*4aa0*/  BRA `(.L_x_5572) ;  /* 0x000004e000007947 */ /* 0x000fea0003800000 */
.L_x_5585:
        /* <DEDUP_REMOVED lines=21> */
.L_x_5594:
[----:B------:R-:W-:Y:S05]  /*4c00*/  BSYNC B1 ;  /* 0x0000000000017941 */ /* 0x000fea0003800000 */
.L_x_5593:
[----:B------:R-:W-:Y:S01]  /*4c10*/  LEA R3, R0, 0x37800000, 0x17 ;  /* 0x3780000000037811 */ /* 0x000fe200078eb8ff */
[----:B------:R-:W-:-:S05]  /*4c20*/  IMAD.SHL.U32 R0, R2, 0x200000, RZ ;  /* 0x0020000002007824 */ /* 0x000fca00078e00ff */
[----:B------:R-:W-:Y:S02]  /*4c30*/  LOP3.LUT R0, R3, R0, R4, 0xfe, !PT ;  /* 0x0000000003007212 */ /* 0x000fe400078efe04 */
.L_x_5592:
[----:B------:R-:W-:Y:S05]  /*4c40*/  BSYNC B0 ;  /* 0x0000000000007941 */ /* 0x000fea0003800000 */
.L_x_5591:
[----:B------:R-:W-:Y:S01]  /*4c50*/  FMUL.FTZ R0, R0, 1 ;  /* 0x3f80000000007820 */ /* 0x000fe20000410000 */
[----:B------:R-:W-:-:S03]  /*4c60*/  CS2R R6, SRZ ;  /* 0x0000000000067805 */ /* 0x000fc6000001ff00 */
[----:B------:R0:W1:Y:S01]  /*4c70*/  F2F.F64.F32 R4, R0 ;  /* 0x0000000000047310 */ /* 0x0000620000201800 */
[----:B------:R-:W-:Y:S05]  /*4c80*/  BRA `(.L_x_5572) ;  /* 0x0000030000007947 */ /* 0x000fea0003800000 */
.L_x_5584:
        /* <DEDUP_REMOVED lines=14> */
.L_x_5598:
[----:B------:R-:W-:Y:S05]  /*4d70*/  BSYNC B0 ;  /* 0x0000000000007941 */ /* 0x000fea0003800000 */
.L_x_5597:
[----:B------:R-:W-:Y:S01]  /*4d80*/  FMUL.FTZ R0, R0, 1 ;  /* 0x3f80000000007820 */ /* 0x000fe20000410000 */
[----:B------:R-:W-:-:S03]  /*4d90*/  CS2R R6, SRZ ;  /* 0x0000000000067805 */ /* 0x000fc6000001ff00 */
[----:B------:R0:W1:Y:S01]  /*4da0*/  F2F.F64.F32 R4, R0 ;  /* 0x0000000000047310 */ /* 0x0000620000201800 */
[----:B------:R-:W-:Y:S05]  /*4db0*/  BRA `(.L_x_5572) ;  /* 0x000001d000007947 */ /* 0x000fea0003800000 */
.L_x_5571:
        /* <DEDUP_REMOVED lines=22> */
.L_x_5596:
[----:B------:R-:W2:Y:S01]  /*4f20*/  LDG.E.64 R4, [R2.64] ;  /* 0x0000002402047981 */ /* 0x000ea2000c1e1b00 */
[----:B------:R-:W-:Y:S01]  /*4f30*/  CS2R R6, SRZ ;  /* 0x0000000000067805 */ /* 0x000fe2000001ff00 */
[----:B--2---:R-:W0:Y:S01]  /*4f40*/  I2F.F64.U64 R4, R4 ;  /* 0x0000000400047312 */ /* 0x004e220000301800 */
[----:B------:R-:W-:Y:S05]  /*4f50*/  BRA `(.L_x_5572) ;  /* 0x0000003000007947 */ /* 0x000fea0003800000 */
.L_x_5595:
[----:B------:R-:W2:Y:S01]  /*4f60*/  LDG.E R2, [R2.64] ;  /* 0x0000002402027981 */ /* 0x000ea2000c1e1900 */
[----:B------:R-:W-:Y:S01]  /*4f70*/  CS2R R6, SRZ ;  /* 0x0000000000067805 */ /* 0x000fe2000001ff00 */
[----:B--2---:R0:W1:Y:S06]  /*4f80*/  I2F.F64.U32 R4, R2 ;  /* 0x0000000200047312 */ /* 0x00406c0000201800 */
.L_x_5572:
        /* <DEDUP_REMOVED lines=19> */
.L_x_5602:
[----:B------:R-:W0:Y:S02]  /*50c0*/  F2I.S64.F64.TRUNC R4, R4 ;  /* 0x0000000400047311 */ /* 0x000e24000030d900 */
[----:B0-----:R-:W-:-:S05]  /*50d0*/  IMAD.MOV.U32 R3, RZ, RZ, R4 ;  /* 0x000000ffff037224 */ /* 0x001fca00078e0004 */
[----:B------:R0:W-:Y:S01]  /*50e0*/  STG.E.U8 [R16.64], R3 ;  /* 0x0000000310007986 */ /* 0x0001e2000c101124 */
[----:B------:R-:W-:Y:S05]  /*50f0*/  BRA `(.L_x_5604) ;  /* 0x00000f1000007947 */ /* 0x000fea0003800000 */
.L_x_5601:
        /* <DEDUP_REMOVED lines=9> */
.L_x_5606:
[----:B------:R-:W0:Y:S02]  /*5190*/  F2I.F64.TRUNC R5, R4 ;  /* 0x0000000400057311 */ /* 0x000e24000030d100 */
[----:B0-----:R0:W-:Y:S01]  /*51a0*/  STG.E [R16.64], R5 ;  /* 0x0000000510007986 */ /* 0x0011e2000c101924 */
[----:B------:R-:W-:Y:S05]  /*51b0*/  BRA `(.L_x_5604) ;  /* 0x00000e5000007947 */ /* 0x000fea0003800000 */
.L_x_5605:
[----:B------:R-:W0:Y:S02]  /*51c0*/  F2I.F64.TRUNC R5, R4 ;  /* 0x0000000400057311 */ /* 0x000e24000030d100 */
[----:B0-----:R0:W-:Y:S01]  /*51d0*/  STG.E.U16 [R16.64], R5 ;  /* 0x0000000510007986 */ /* 0x0011e2000c101524 */
[----:B------:R-:W-:Y:S05]  /*51e0*/  BRA `(.L_x_5604) ;  /* 0x00000e2000007947 */ /* 0x000fea0003800000 */
.L_x_5600:
        /* <DEDUP_REMOVED lines=11> */
.L_x_5608:
[----:B------:R-:W0:Y:S01]  /*52a0*/  F2F.F32.F64 R0, R4 ;  /* 0x0000000400007310 */ /* 0x000e220000301000 */
[----:B------:R-:W0:-:S14]  /*52b0*/  DSETP.GEU.AND P0, PT, |R4|, c[0x2][0x0], PT ;  /* 0x008000000400762a */ /* 0x000e1c0003f0e200 */
[----:B0-----:R-:W-:-:S05]  /*52c0*/  @!P0 FMUL R0, R0, 1.175494350822287508e-38 ;  /* 0x0080000000008820 */ /* 0x001fca0000400000 */
[----:B------:R-:W-:-:S05]  /*52d0*/  F2FP.PACK_AB R0, RZ, R0 ;  /* 0x00000000ff00723e */ /* 0x000fca00000000ff */
[----:B------:R0:W-:Y:S01]  /*52e0*/  STG.E.U16 [R16.64], R0 ;  /* 0x0000000010007986 */ /* 0x0001e2000c101524 */
[----:B------:R-:W-:Y:S05]  /*52f0*/  BRA `(.L_x_5604) ;  /* 0x00000d1000007947 */ /* 0x000fea0003800000 */
.L_x_5607:
        /* <DEDUP_REMOVED lines=14> */
.L_x_5610:
        /* <DEDUP_REMOVED lines=9> */
.L_x_5609:
[----:B------:R0:W-:Y:S01]  /*5470*/  STG.E.64 [R16.64], R4 ;  /* 0x0000000410007986 */ /* 0x0001e2000c101b24 */
[----:B------:R-:W-:Y:S05]  /*5480*/  BRA `(.L_x_5604) ;  /* 0x00000b8000007947 */ /* 0x000fea0003800000 */
.L_x_5599:
        /* <DEDUP_REMOVED lines=13> */
.L_x_5613:
[----:B------:R0:W-:Y:S01]  /*5560*/  STG.E.128 [R16.64], R4 ;  /* 0x0000000410007986 */ /* 0x0001e2000c101d24 */
[----:B------:R-:W-:Y:S05]  /*5570*/  BRA `(.L_x_5604) ;  /* 0x00000a9000007947 */ /* 0x000fea0003800000 */
.L_x_5612:
        /* <DEDUP_REMOVED lines=23> */
.L_x_5617:
[----:B------:R-:W-:Y:S05]  /*56f0*/  BSYNC B0 ;  /* 0x0000000000007941 */ /* 0x000fea0003800000 */
.L_x_5616:
[----:B------:R-:W-:-:S05]  /*5700*/  LOP3.LUT R3, R0, R3, RZ, 0xfc, !PT ;  /* 0x0000000300037212 */ /* 0x000fca00078efcff */
[----:B------:R0:W-:Y:S01]  /*5710*/  STG.E.U8 [R16.64], R3 ;  /* 0x0000000310007986 */ /* 0x0001e2000c101124 */
[----:B------:R-:W-:Y:S05]  /*5720*/  BRA `(.L_x_5604) ;  /* 0x000008e000007947 */ /* 0x000fea0003800000 */
.L_x_5615:
        /* <DEDUP_REMOVED lines=15> */
.L_x_5619:
[----:B------:R-:W-:Y:S01]  /*5820*/  IMAD.MOV.U32 R0, RZ, RZ, 0x7f ;  /* 0x0000007fff007424 */ /* 0x000fe200078e00ff */
[----:B------:R-:W-:-:S04]  /*5830*/  ISETP.GT.U32.AND P0, PT, R2, 0x7f800000, PT ;  /* 0x7f8000000200780c */ /* 0x000fc80003f04070 */
[----:B------:R-:W-:-:S04]  /*5840*/  SEL R0, R0, 0x7c, P0 ;  /* 0x0000007c00007807 */ /* 0x000fc80000000000 */
.L_x_5620:
[----:B------:R-:W-:Y:S05]  /*5850*/  BSYNC B0 ;  /* 0x0000000000007941 */ /* 0x000fea0003800000 */
.L_x_5618:
[----:B------:R-:W-:-:S04]  /*5860*/  LOP3.LUT R2, R3, 0x80000000, RZ, 0xc0, !PT ;  /* 0x8000000003027812 */ /* 0x000fc800078ec0ff */
[----:B------:R-:W-:-:S04]  /*5870*/  SHF.R.U32.HI R3, RZ, 0x18, R2 ;  /* 0x00000018ff037819 */ /* 0x000fc80000011602 */
[----:B------:R-:W-:-:S05]  /*5880*/  LOP3.LUT R3, R0, R3, RZ, 0xfc, !PT ;  /* 0x0000000300037212 */ /* 0x000fca00078efcff */
[----:B------:R0:W-:Y:S01]  /*5890*/  STG.E.U8 [R16.64], R3 ;  /* 0x0000000310007986 */ /* 0x0001e2000c101124 */
[----:B------:R-:W-:Y:S05]  /*58a0*/  BRA `(.L_x_5604) ;  /* 0x0000076000007947 */ /* 0x000fea0003800000 */
.L_x_5614:
[----:B------:R-:W0:Y:S01]  /*58b0*/  F2F.F32.F64 R0, R4 ;  /* 0x0000000400007310 */ /* 0x000e220000301000 */
[----:B------:R-:W0:-:S14]  /*58c0*/  DSETP.GEU.AND P0, PT, |R4|, c[0x2][0x0], PT ;  /* 0x008000000400762a */ /* 0x000e1c0003f0e200 */
[----:B0-----:R-:W-:-:S05]  /*58d0*/  @!P0 FMUL R0, R0, 1.175494350822287508e-38 ;  /* 0x0080000000008820 */ /* 0x001fca0000400000 */
[----:B------:R-:W-:-:S05]  /*58e0*/  F2FP.BF16.PACK_AB R0, RZ, R0 ;  /* 0x00000000ff00723e */ /* 0x000fca00000010ff */
[----:B------:R0:W-:Y:S01]  /*58f0*/  STG.E.U16 [R16.64], R0 ;  /* 0x0000000010007986 */ /* 0x0001e2000c101524 */
[----:B------:R-:W-:Y:S05]  /*5900*/  BRA `(.L_x_5604) ;  /* 0x0000070000007947 */ /* 0x000fea0003800000 */
.L_x_5611:
        /* <DEDUP_REMOVED lines=11> */
.L_x_5623:
        /* <DEDUP_REMOVED lines=19> */
.L_x_5626:
[----:B------:R-:W-:-:S04]  /*5af0*/  LOP3.LUT R2, R3, 0x80000000, RZ, 0xc0, !PT ;  /* 0x8000000003027812 */ /* 0x000fc800078ec0ff */
[----:B------:R-:W-:-:S04]  /*5b00*/  SHF.R.U32.HI R3, RZ, 0x18, R2 ;  /* 0x00000018ff037819 */ /* 0x000fc80000011602 */
[----:B------:R-:W-:-:S04]  /*5b10*/  LOP3.LUT R0, R0, R3, RZ, 0xfc, !PT ;  /* 0x0000000300007212 */ /* 0x000fc800078efcff */
[----:B------:R-:W-:Y:S02]  /*5b20*/  PRMT R8, R0, 0x7610, R8 ;  /* 0x0000761000087816 */ /* 0x000fe40000000008 */
.L_x_5625:
[----:B------:R-:W-:Y:S05]  /*5b30*/  BSYNC B0 ;  /* 0x0000000000007941 */ /* 0x000fea0003800000 */
.L_x_5624:
[----:B------:R0:W-:Y:S01]  /*5b40*/  STG.E.U8 [R16.64], R8 ;  /* 0x0000000810007986 */ /* 0x0001e2000c101124 */
[----:B------:R-:W-:Y:S05]  /*5b50*/  BRA `(.L_x_5604) ;  /* 0x000004b000007947 */ /* 0x000fea0003800000 */
.L_x_5622:
        /* <DEDUP_REMOVED lines=19> */
.L_x_5629:
[----:B------:R-:W-:-:S04]  /*5c90*/  LOP3.LUT R2, R3, 0x80000000, RZ, 0xc0, !PT ;  /* 0x8000000003027812 */ /* 0x000fc800078ec0ff */
[----:B------:R-:W-:-:S04]  /*5ca0*/  SHF.R.U32.HI R3, RZ, 0x18, R2 ;  /* 0x00000018ff037819 */ /* 0x000fc80000011602 */
[----:B------:R-:W-:-:S04]  /*5cb0*/  LOP3.LUT R0, R0, R3, RZ, 0xfc, !PT ;  /* 0x0000000300007212 */ /* 0x000fc800078efcff */
[----:B------:R-:W-:Y:S02]  /*5cc0*/  PRMT R8, R0, 0x7610, R8 ;  /* 0x0000761000087816 */ /* 0x000fe40000000008 */
.L_x_5628:
[----:B------:R-:W-:Y:S05]  /*5cd0*/  BSYNC B0 ;  /* 0x0000000000007941 */ /* 0x000fea0003800000 */
.L_x_5627:
[----:B------:R0:W-:Y:S01]  /*5ce0*/  STG.E.U8 [R16.64], R8 ;  /* 0x0000000810007986 */ /* 0x0001e2000c101124 */
[----:B------:R-:W-:Y:S05]  /*5cf0*/  BRA `(.L_x_5604) ;  /* 0x0000031000007947 */ /* 0x000fea0003800000 */
.L_x_5621:
        /* <DEDUP_REMOVED lines=24> */
.L_x_5603:
        /* <DEDUP_REMOVED lines=20> */
.L_x_5631:
[----:B------:R-:W0:Y:S02]  /*5fc0*/  F2I.U64.F64.TRUNC R4, R4 ;  /* 0x0000000400047311 */ /* 0x000e24000030d800 */
[----:B0-----:R0:W-:Y:S01]  /*5fd0*/  STG.E.64 [R16.64], R4 ;  /* 0x0000000410007986 */ /* 0x0011e2000c101b24 */
[----:B------:R-:W-:Y:S05]  /*5fe0*/  BRA `(.L_x_5604) ;  /* 0x0000002000007947 */ /* 0x000fea0003800000 */
.L_x_5630:
[----:B------:R-:W0:Y:S02]  /*5ff0*/  F2I.U32.F64.TRUNC R5, R4 ;  /* 0x0000000400057311 */ /* 0x000e24000030d000 */
[----:B0-----:R0:W-:Y:S02]  /*6000*/  STG.E [R16.64], R5 ;  /* 0x0000000510007986 */ /* 0x0011e4000c101924 */
.L_x_5604:
        /* <DEDUP_REMOVED lines=231> */
.L_x_5632:
        /* <DEDUP_REMOVED lines=20> */
.L_x_5636:
[----:B------:R-:W2:Y:S01]  /*6fc0*/  LDG.E.U8 R2, [R2.64] ;  /* 0x0000002402027981 */ /* 0x000ea2000c1e1100 */
[----:B------:R-:W-:Y:S01]  /*6fd0*/  CS2R R6, SRZ ;  /* 0x0000000000067805 */ /* 0x000fe2000001ff00 */
[----:B--2---:R0:W1:Y:S01]  /*6fe0*/  I2F.F64.U16 R4, R2 ;  /* 0x0000000200047312 */ /* 0x0040620000101800 */
[----:B------:R-:W-:Y:S05]  /*6ff0*/  BRA `(.L_x_5638) ;  /* 0x00000f5000007947 */ /* 0x000fea0003800000 */
.L_x_5635:
        /* <DEDUP_REMOVED lines=10> */
.L_x_5640:
[----:B------:R-:W2:Y:S01]  /*70a0*/  LDG.E R2, [R2.64] ;  /* 0x0000002402027981 */ /* 0x000ea2000c1e1900 */
[----:B------:R-:W-:Y:S01]  /*70b0*/  CS2R R6, SRZ ;  /* 0x0000000000067805 */ /* 0x000fe2000001ff00 */
[----:B--2---:R0:W1:Y:S01]  /*70c0*/  I2F.F64 R4, R2 ;  /* 0x0000000200047312 */ /* 0x0040620000201c00 */
[----:B------:R-:W-:Y:S05]  /*70d0*/  BRA `(.L_x_5638) ;  /* 0x00000e7000007947 */ /* 0x000fea0003800000 */
.L_x_5639:
[----:B------:R-:W2:Y:S01]  /*70e0*/  LDG.E.U16 R2, [R2.64] ;  /* 0x0000002402027981 */ /* 0x000ea2000c1e1500 */
[----:B------:R-:W-:Y:S01]  /*70f0*/  CS2R R6, SRZ ;  /* 0x0000000000067805 */ /* 0x000fe2000001ff00 */
[----:B--2---:R0:W1:Y:S01]  /*7100*/  I2F.F64.S16 R4, R2 ;  /* 0x0000000200047312 */ /* 0x0040620000101c00 */
[----:B------:R-:W-:Y:S05]  /*7110*/  BRA `(.L_x_5638) ;  /* 0x00000e3000007947 */ /* 0x000fea0003800000 */
.L_x_5634:
        /* <DEDUP_REMOVED lines=11> */
.L_x_5642:
[----:B------:R-:W2:Y:S01]  /*71d0*/  LDG.E.U16 R0, [R2.64] ;  /* 0x0000002402007981 */ /* 0x000ea2000c1e1500 */
[----:B------:R-:W-:Y:S01]  /*71e0*/  CS2R R6, SRZ ;  /* 0x0000000000067805 */ /* 0x000fe2000001ff00 */
[----:B--2---:R-:W-:-:S05]  /*71f0*/  HADD2.F32 R0, -RZ, R0.H0_H0 ;  /* 0x20000000ff007230 */ /* 0x004fca0000004100 */
[----:B------:R-:W-:-:S04]  /*7200*/  FMUL.FTZ R0, R0, 1 ;  /* 0x3f80000000007820 */ /* 0x000fc80000410000 */
[----:B------:R0:W1:Y:S01]  /*7210*/  F2F.F64.F32 R4, R0 ;  /* 0x0000000000047310 */ /* 0x0000620000201800 */
[----:B------:R-:W-:Y:S05]  /*7220*/  BRA `(.L_x_5638) ;  /* 0x00000d2000007947 */ /* 0x000fea0003800000 */
.L_x_5641:
        /* <DEDUP_REMOVED lines=12> */
.L_x_5644:
        /* <DEDUP_REMOVED lines=8> */
.L_x_5643:
[----:B------:R0:W5:Y:S01]  /*7370*/  LDG.E.64 R4, [R2.64] ;  /* 0x0000002402047981 */ /* 0x000162000c1e1b00 */
[----:B------:R-:W-:Y:S01]  /*7380*/  CS2R R6, SRZ ;  /* 0x0000000000067805 */ /* 0x000fe2000001ff00 */
[----:B------:R-:W-:Y:S05]  /*7390*/  BRA `(.L_x_5638) ;  /* 0x00000bb000007947 */ /* 0x000fea0003800000 */
.L_x_5633:
        /* <DEDUP_REMOVED lines=14> */
.L_x_5647:
[----:B------:R0:W5:Y:S01]  /*7480*/  LDG.E.128 R4, [R2.64] ;  /* 0x0000002402047981 */ /* 0x000162000c1e1d00 */
[----:B------:R-:W-:Y:S05]  /*7490*/  BRA `(.L_x_5638) ;  /* 0x00000ab000007947 */ /* 0x000fea0003800000 */
.L_x_5646:
        /* <DEDUP_REMOVED lines=29> */
.L_x_5649:
        /* <DEDUP_REMOVED lines=16> */
.L_x_5648:
[----:B------:R-:W2:Y:S01]  /*7770*/  LDG.E.U16 R0, [R2.64] ;  /* 0x0000002402007981 */ /* 0x000ea2000c1e1500 */
[----:B------:R-:W-:Y:S01]  /*7780*/  CS2R R6, SRZ ;  /* 0x0000000000067805 */ /* 0x000fe2000001ff00 */
[----:B--2---:R-:W-:-:S05]  /*7790*/  PRMT R0, RZ, 0x5410, R0 ;  /* 0x00005410ff007816 */ /* 0x004fca0000000000 */
[----:B------:R-:W-:-:S04]  /*77a0*/  FMUL.FTZ R0, R0, 1 ;  /* 0x3f80000000007820 */ /* 0x000fc80000410000 */
[----:B------:R0:W1:Y:S01]  /*77b0*/  F2F.F64.F32 R4, R0 ;  /* 0x0000000000047310 */ /* 0x0000620000201800 */
[----:B------:R-:W-:Y:S05]  /*77c0*/  BRA `(.L_x_5638) ;  /* 0x0000078000007947 */ /* 0x000fea0003800000 */
.L_x_5645:
        /* <DEDUP_REMOVED lines=12> */
.L_x_5652:
        /* <DEDUP_REMOVED lines=21> */
.L_x_5656:
[----:B------:R-:W-:Y:S05]  /*79e0*/  BSYNC B1 ;  /* 0x0000000000017941 */ /* 0x000fea0003800000 */
.L_x_5655:
[----:B------:R-:W-:Y:S01]  /*79f0*/  LEA R3, R0, 0x3b800000, 0x17 ;  /* 0x3b80000000037811 */ /* 0x000fe200078eb8ff */
[----:B------:R-:W-:-:S05]  /*7a00*/  IMAD.SHL.U32 R0, R2, 0x100000, RZ ;  /* 0x0010000002007824 */ /* 0x000fca00078e00ff */
[----:B------:R-:W-:Y:S02]  /*7a10*/  LOP3.LUT R0, R3, R0, R4, 0xfe, !PT ;  /* 0x0000000003007212 */ /* 0x000fe400078efe04 */
.L_x_5654:
[----:B------:R-:W-:Y:S05]  /*7a20*/  BSYNC B0 ;  /* 0x0000000000007941 */ /* 0x000fea0003800000 */
.L_x_5653:
[----:B------:R-:W-:Y:S01]  /*7a30*/  FMUL.FTZ R0, R0, 1 ;  /* 0x3f80000000007820 */ /* 0x000fe20000410000 */
[----:B------:R-:W-:-:S03]  /*7a40*/  CS2R R6, SRZ ;  /* 0x0000000000067805 */ /* 0x000fc6000001ff00 */
[----:B------:R0:W1:Y:S01]  /*7a50*/  F2F.F64.F32 R4, R0 ;  /* 0x0000000000047310 */ /* 0x0000620000201800 */
[----:B------:R-:W-:Y:S05]  /*7a60*/  BRA `(.L_x_5638) ;  /* 0x000004e000007947 */ /* 0x000fea0003800000 */
.L_x_5651:
        /* <DEDUP_REMOVED lines=21> */
.L_x_5660:
[----:B------:R-:W-:Y:S05]  /*7bc0*/  BSYNC B1 ;  /* 0x0000000000017941 */ /* 0x000fea0003800000 */
.L_x_5659:
[----:B------:R-:W-:Y:S01]  /*7bd0*/  LEA R3, R0, 0x37800000, 0x17 ;  /* 0x3780000000037811 */ /* 0x000fe200078eb8ff */
[----:B------:R-:W-:-:S05]  /*7be0*/  IMAD.SHL.U32 R0, R2, 0x200000, RZ ;  /* 0x0020000002007824 */ /* 0x000fca00078e00ff */
[----:B------:R-:W-:Y:S02]  /*7bf0*/  LOP3.LUT R0, R3, R0, R4, 0xfe, !PT ;  /* 0x0000000003007212 */ /* 0x000fe400078efe04 */
.L_x_5658:
[----:B------:R-:W-:Y:S05]  /*7c00*/  BSYNC B0 ;  /* 0x0000000000007941 */ /* 0x000fea0003800000 */
.L_x_5657:
[----:B------:R-:W-:Y:S01]  /*7c10*/  FMUL.FTZ R0, R0, 1 ;  /* 0x3f80000000007820 */ /* 0x000fe20000410000 */
[----:B------:R-:W-:-:S03]  /*7c20*/  CS2R R6, SRZ ;  /* 0x0000000000067805 */ /* 0x000fc6000001ff00 */
[----:B------:R0:W1:Y:S01]  /*7c30*/  F2F.F64.F32 R4, R0 ;  /* 0x0000000000047310 */ /* 0x0000620000201800 */
[----:B------:R-:W-:Y:S05]  /*7c40*/  BRA `(.L_x_5638) ;  /* 0x0000030000007947 */ /* 0x000fea0003800000 */
.L_x_5650:
        /* <DEDUP_REMOVED lines=14> */
.L_x_5664:
[----:B------:R-:W-:Y:S05]  /*7d30*/  BSYNC B0 ;  /* 0x0000000000007941 */ /* 0x000fea0003800000 */
.L_x_5663:
[----:B------:R-:W-:Y:S01]  /*7d40*/  FMUL.FTZ R0, R0, 1 ;  /* 0x3f80000000007820 */ /* 0x000fe20000410000 */
[----:B------:R-:W-:-:S03]  /*7d50*/  CS2R R6, SRZ ;  /* 0x0000000000067805 */ /* 0x000fc6000001ff00 */
[----:B------:R0:W1:Y:S01]  /*7d60*/  F2F.F64.F32 R4, R0 ;  /* 0x0000000000047310 */ /* 0x0000620000201800 */
[----:B------:R-:W-:Y:S05]  /*7d70*/  BRA `(.L_x_5638) ;  /* 0x000001d000007947 */ /* 0x000fea0003800000 */
.L_x_5637:
        /* <DEDUP_REMOVED lines=22> */
.L_x_5662:
[----:B------:R-:W2:Y:S01]  /*7ee0*/  LDG.E.64 R4, [R2.64] ;  /* 0x0000002402047981 */ /* 0x000ea2000c1e1b00 */
[----:B------:R-:W-:Y:S01]  /*7ef0*/  CS2R R6, SRZ ;  /* 0x0000000000067805 */ /* 0x000fe2000001ff00 */
[----:B--2---:R-:W0:Y:S01]  /*7f00*/  I2F.F64.U64 R4, R4 ;  /* 0x0000000400047312 */ /* 0x004e220000301800 */
[----:B------:R-:W-:Y:S05]  /*7f10*/  BRA `(.L_x_5638) ;  /* 0x0000003000007947 */ /* 0x000fea0003800000 */
.L_x_5661:
[----:B------:R-:W2:Y:S01]  /*7f20*/  LDG.E R2, [R2.64] ;  /* 0x0000002402027981 */ /* 0x000ea2000c1e1900 */
[----:B------:R-:W-:Y:S01]  /*7f30*/  CS2R R6, SRZ ;  /* 0x0000000000067805 */ /* 0x000fe2000001ff00 */
[----:B--2---:R0:W1:Y:S06]  /*7f40*/  I2F.F64.U32 R4, R2 ;  /* 0x0000000200047312 */ /* 0x00406c0000201800 */
.L_x_5638:
        /* <DEDUP_REMOVED lines=19> */
.L_x_5668:
[----:B------:R-:W0:Y:S02]  /*8080*/  F2I.S64.F64.TRUNC R4, R4 ;  /* 0x0000000400047311 */ /* 0x000e24000030d900 */
[----:B0-----:R-:W-:-:S05]  /*8090*/  IMAD.MOV.U32 R3, RZ, RZ, R4 ;  /* 0x000000ffff037224 */ /* 0x001fca00078e0004 */
[----:B------:R0:W-:Y:S01]  /*80a0*/  STG.E.U8 [R16.64], R3 ;  /* 0x0000000310007986 */ /* 0x0001e2000c101124 */
[----:B------:R-:W-:Y:S05]  /*80b0*/  BRA `(.L_x_5670) ;  /* 0x00000f1000007947 */ /* 0x000fea0003800000 */
.L_x_5667:
        /* <DEDUP_REMOVED lines=9> */
.L_x_5672:
[----:B------:R-:W0:Y:S02]  /*8150*/  F2I.F64.TRUNC R5, R4 ;  /* 0x0000000400057311 */ /* 0x000e24000030d100 */
[----:B0-----:R0:W-:Y:S01]  /*8160*/  STG.E [R16.64], R5 ;  /* 0x0000000510007986 */ /* 0x0011e2000c101924 */
[----:B------:R-:W-:Y:S05]  /*8170*/  BRA `(.L_x_5670) ;  /* 0x00000e5000007947 */ /* 0x000fea0003800000 */
.L_x_5671:
[----:B------:R-:W0:Y:S02]  /*8180*/  F2I.F64.TRUNC R5, R4 ;  /* 0x0000000400057311 */ /* 0x000e24000030d100 */
[----:B0-----:R0:W-:Y:S01]  /*8190*/  STG.E.U16 [R16.64], R5 ;  /* 0x0000000510007986 */ /* 0x0011e2000c101524 */
[----:B------:R-:W-:Y:S05]  /*81a0*/  BRA `(.L_x_5670) ;  /* 0x00000e2000007947 */ /* 0x000fea0003800000 */
.L_x_5666:
        /* <DEDUP_REMOVED lines=11> */
.L_x_5674:
[----:B------:R-:W0:Y:S01]  /*8260*/  F2F.F32.F64 R0, R4 ;  /* 0x0000000400007310 */ /* 0x000e220000301000 */
[----:B------:R-:W0:-:S14]  /*8270*/  DSETP.GEU.AND P0, PT, |R4|, c[0x2][0x0], PT ;  /* 0x008000000400762a */ /* 0x000e1c0003f0e200 */
[----:B0-----:R-:W-:-:S05]  /*8280*/  @!P0 FMUL R0, R0, 1.175494350822287508e-38 ;  /* 0x0080000000008820 */ /* 0x001fca0000400000 */
[----:B------:R-:W-:-:S05]  /*8290*/  F2FP.PACK_AB R0, RZ, R0 ;  /* 0x00000000ff00723e */ /* 0x000fca00000000ff */
[----:B------:R0:W-:Y:S01]  /*82a0*/  STG.E.U16 [R16.64], R0 ;  /* 0x0000000010007986 */ /* 0x0001e2000c101524 */
[----:B------:R-:W-:Y:S05]  /*82b0*/  BRA `(.L_x_5670) ;  /* 0x00000d1000007947 */ /* 0x000fea0003800000 */
.L_x_5673:
        /* <DEDUP_REMOVED lines=14> */
.L_x_5676:
        /* <DEDUP_REMOVED lines=9> */
.L_x_5675:
[----:B------:R0:W-:Y:S01]  /*8430*/  STG.E.64 [R16.64], R4 ;  /* 0x0000000410007986 */ /* 0x0001e2000c101b24 */
[----:B------:R-:W-:Y:S05]  /*8440*/  BRA `(.L_x_5670) ;  /* 0x00000b8000007947 */ /* 0x000fea0003800000 */
.L_x_5665:
        /* <DEDUP_REMOVED lines=13> */
.L_x_5679:
[----:B------:R0:W-:Y:S01]  /*8520*/  STG.E.128 [R16.64], R4 ;  /* 0x0000000410007986 */ /* 0x0001e2000c101d24 */
[----:B------:R-:W-:Y:S05]  /*8530*/  BRA `(.L_x_5670) ;  /* 0x00000a9000007947 */ /* 0x000fea0003800000 */
.L_x_5678:
        /* <DEDUP_REMOVED lines=23> */
.L_x_5683:
[----:B------:R-:W-:Y:S05]  /*86b0*/  BSYNC B0 ;  /* 0x0000000000007941 */ /* 0x000fea0003800000 */
.L_x_5682:
[----:B------:R-:W-:-:S05]  /*86c0*/  LOP3.LUT R3, R0, R3, RZ, 0xfc, !PT ;  /* 0x0000000300037212 */ /* 0x000fca00078efcff */
[----:B------:R0:W-:Y:S01]  /*86d0*/  STG.E.U8 [R16.64], R3 ;  /* 0x0000000310007986 */ /* 0x0001e2000c101124 */
[----:B------:R-:W-:Y:S05]  /*86e0*/  BRA `(.L_x_5670) ;  /* 0x000008e000007947 */ /* 0x000fea0003800000 */
.L_x_5681:
        /* <DEDUP_REMOVED lines=15> */
.L_x_5685:
[----:B------:R-:W-:Y:S01]  /*87e0*/  IMAD.MOV.U32 R0, RZ, RZ, 0x7f ;  /* 0x0000007fff007424 */ /* 0x000fe200078e00ff */
[----:B------:R-:W-:-:S04]  /*87f0*/  ISETP.GT.U32.AND P0, PT, R2, 0x7f800000, PT ;  /* 0x7f8000000200780c */ /* 0x000fc80003f04070 */
[----:B------:R-:W-:-:S04]  /*8800*/  SEL R0, R0, 0x7c, P0 ;  /* 0x0000007c00007807 */ /* 0x000fc80000000000 */
.L_x_5686:
[----:B------:R-:W-:Y:S05]  /*8810*/  BSYNC B0 ;  /* 0x0000000000007941 */ /* 0x000fea0003800000 */
.L_x_5684:
[----:B------:R-:W-:-:S04]  /*8820*/  LOP3.LUT R2, R3, 0x80000000, RZ, 0xc0, !PT ;  /* 0x8000000003027812 */ /* 0x000fc800078ec0ff */
[----:B------:R-:W-:-:S04]  /*8830*/  SHF.R.U32.HI R3, RZ, 0x18, R2 ;  /* 0x00000018ff037819 */ /* 0x000fc80000011602 */
[----:B------:R-:W-:-:S05]  /*8840*/  LOP3.LUT R3, R0, R3, RZ, 0xfc, !PT ;  /* 0x0000000300037212 */ /* 0x000fca00078efcff */
[----:B------:R0:W-:Y:S01]  /*8850*/  STG.E.U8 [R16.64], R3 ;  /* 0x0000000310007986 */ /* 0x0001e2000c101124 */
[----:B------:R-:W-:Y:S05]  /*8860*/  BRA `(.L_x_5670) ;  /* 0x0000076000007947 */ /* 0x000fea0003800000 */
.L_x_5680:
[----:B------:R-:W0:Y:S01]  /*8870*/  F2F.F32.F64 R0, R4 ;  /* 0x0000000400007310 */ /* 0x000e220000301000 */
[----:B------:R-:W0:-:S14]  /*8880*/  DSETP.GEU.AND P0, PT, |R4|, c[0x2][0x0], PT ;  /* 0x008000000400762a */ /* 0x000e1c0003f0e200 */
[----:B0-----:R-:W-:-:S05]  /*8890*/  @!P0 FMUL R0, R0, 1.175494350822287508e-38 ;  /* 0x0080000000008820 */ /* 0x001fca0000400000 */
[----:B------:R-:W-:-:S05]  /*88a0*/  F2FP.BF16.PACK_AB R0, RZ, R0 ;  /* 0x00000000ff00723e */ /* 0x000fca00000010ff */
[----:B------:R0:W-:Y:S01]  /*88b0*/  STG.E.U16 [R16.64], R0 ;  /* 0x0000000010007986 */ /* 0x0001e2000c101524 */
[----:B------:R-:W-:Y:S05]  /*88c0*/  BRA `(.L_x_5670) ;  /* 0x0000070000007947 */ /* 0x000fea0003800000 */
.L_x_5677:
        /* <DEDUP_REMOVED lines=11> */
.L_x_5689:
        /* <DEDUP_REMOVED lines=19> */
.L_x_5692:
[----:B------:R-:W-:-:S04]  /*8ab0*/  LOP3.LUT R2, R3, 0x80000000, RZ, 0xc0, !PT ;  /* 0x8000000003027812 */ /* 0x000fc800078ec0ff */
[----:B------:R-:W-:-:S04]  /*8ac0*/  SHF.R.U32.HI R3, RZ, 0x18, R2 ;  /* 0x00000018ff037819 */ /* 0x000fc80000011602 */
[----:B------:R-:W-:-:S04]  /*8ad0*/  LOP3.LUT R0, R0, R3, RZ, 0xfc, !PT ;  /* 0x0000000300007212 */ /* 0x000fc800078efcff */
[----:B------:R-:W-:Y:S02]  /*8ae0*/  PRMT R8, R0, 0x7610, R8 ;  /* 0x0000761000087816 */ /* 0x000fe40000000008 */
.L_x_5691:
[----:B------:R-:W-:Y:S05]  /*8af0*/  BSYNC B0 ;  /* 0x0000000000007941 */ /* 0x000fea0003800000 */
.L_x_5690:
[----:B------:R0:W-:Y:S01]  /*8b00*/  STG.E.U8 [R16.64], R8 ;  /* 0x0000000810007986 */ /* 0x0001e2000c101124 */
[----:B------:R-:W-:Y:S05]  /*8b10*/  BRA `(.L_x_5670) ;  /* 0x000004b000007947 */ /* 0x000fea0003800000 */
.L_x_5688:
        /* <DEDUP_REMOVED lines=19> */
.L_x_5695:
[----:B------:R-:W-:-:S04]  /*8c50*/  LOP3.LUT R2, R3, 0x80000000, RZ, 0xc0, !PT ;  /* 0x8000000003027812 */ /* 0x000fc800078ec0ff */
[----:B------:R-:W-:-:S04]  /*8c60*/  SHF.R.U32.HI R3, RZ, 0x18, R2 ;  /* 0x00000018ff037819 */ /* 0x000fc80000011602 */
[----:B------:R-:W-:-:S04]  /*8c70*/  LOP3.LUT R0, R0, R3, RZ, 0xfc, !PT ;  /* 0x0000000300007212 */ /* 0x000fc800078efcff */
[----:B------:R-:W-:Y:S02]  /*8c80*/  PRMT R8, R0, 0x7610, R8 ;  /* 0x0000761000087816 */ /* 0x000fe40000000008 */
.L_x_5694:
[----:B------:R-:W-:Y:S05]  /*8c90*/  BSYNC B0 ;  /* 0x0000000000007941 */ /* 0x000fea0003800000 */
.L_x_5693:
[----:B------:R0:W-:Y:S01]  /*8ca0*/  STG.E.U8 [R16.64], R8 ;  /* 0x0000000810007986 */ /* 0x0001e2000c101124 */
[----:B------:R-:W-:Y:S05]  /*8cb0*/  BRA `(.L_x_5670) ;  /* 0x0000031000007947 */ /* 0x000fea0003800000 */
.L_x_5687:
        /* <DEDUP_REMOVED lines=24> */
.L_x_5669:
        /* <DEDUP_REMOVED lines=20> */
.L_x_5697:
[----:B------:R-:W0:Y:S02]  /*8f80*/  F2I.U64.F64.TRUNC R4, R4 ;  /* 0x0000000400047311 */ /* 0x000e24000030d800 */
[----:B0-----:R0:W-:Y:S01]  /*8f90*/  STG.E.64 [R16.64], R4 ;  /* 0x0000000410007986 */ /* 0x0011e2000c101b24 */
[----:B------:R-:W-:Y:S05]  /*8fa0*/  BRA `(.L_x_5670) ;  /* 0x0000002000007947 */ /* 0x000fea0003800000 */
.L_x_5696:
[----:B------:R-:W0:Y:S02]  /*8fb0*/  F2I.U32.F64.TRUNC R5, R4 ;  /* 0x0000000400057311 */ /* 0x000e24000030d000 */
[----:B0-----:R0:W-:Y:S02]  /*8fc0*/  STG.E [R16.64], R5 ;  /* 0x0000000510007986 */ /* 0x0011e4000c101924 */
.L_x_5670:
[----:B------:R-:W-:Y:S02]  /*8fd0*/  IADD3 R19, R19, 0x80, RZ ;  /* 0x0000008013137810 */ /* 0x000fe40007ffe0ff */
.L_x_5565:
[----:B------:R-:W-:Y:S05]  /*8fe0*/  BSYNC B6 ;  /* 0x0000000000067941 */ /* 0x000fea0003800000 */
.L_x_5564:
        /* <DEDUP_REMOVED lines=230> */
.L_x_5698:
        /* <DEDUP_REMOVED lines=20> */
.L_x_5702:
[----:B------:R-:W2:Y:S01]  /*9f90*/  LDG.E.U8 R2, [R2.64] ;  /* 0x0000002402027981 */ /* 0x000ea2000c1e1100 */
[----:B------:R-:W-:Y:S01]  /*9fa0*/  CS2R R6, SRZ ;  /* 0x0000000000067805 */ /* 0x000fe2000001ff00 */
[----:B--2---:R0:W1:Y:S01]  /*9fb0*/  I2F.F64.U16 R4, R2 ;  /* 0x0000000200047312 */ /* 0x0040620000101800 */
[----:B------:R-:W-:Y:S05]  /*9fc0*/  BRA `(.L_x_5704) ;  /* 0x00000f5000007947 */ /* 0x000fea0003800000 */
.L_x_5701:
        /* <DEDUP_REMOVED lines=10> */
.L_x_5706:
[----:B------:R-:W2:Y:S01]  /*a070*/  LDG.E R2, [R2.64] ;  /* 0x0000002402027981 */ /* 0x000ea2000c1e1900 */
[----:B------:R-:W-:Y:S01]  /*a080*/  CS2R R6, SRZ ;  /* 0x0000000000067805 */ /* 0x000fe2000001ff00 */
[----:B--2---:R0:W1:Y:S01]  /*a090*/  I2F.F64 R4, R2 ;  /* 0x0000000200047312 */ /* 0x0040620000201c00 */
[----:B------:R-:W-:Y:S05]  /*a0a0*/  BRA `(.L_x_5704) ;  /* 0x00000e7000007947 */ /* 0x000fea0003800000 */
.L_x_5705:
[----:B------:R-:W2:Y:S01]  /*a0b0*/  LDG.E.U16 R2, [R2.64] ;  /* 0x0000002402027981 */ /* 0x000ea2000c1e1500 */
[----:B------:R-:W-:Y:S01]  /*a0c0*/  CS2R R6, SRZ ;  /* 0x0000000000067805 */ /* 0x000fe2000001ff00 */
[----:B--2---:R0:W1:Y:S01]  /*a0d0*/  I2F.F64.S16 R4, R2 ;  /* 0x0000000200047312 */ /* 0x0040620000101c00 */
[----:B------:R-:W-:Y:S05]  /*a0e0*/  BRA `(.L_x_5704) ;  /* 0x00000e3000007947 */ /* 0x000fea0003800000 */
.L_x_5700:
        /* <DEDUP_REMOVED lines=11> */
.L_x_5708:
[----:B------:R-:W2:Y:S01]  /*a1a0*/  LDG.E.U16 R0, [R2.64] ;  /* 0x0000002402007981 */ /* 0x000ea2000c1e1500 */
[----:B------:R-:W-:Y:S01]  /*a1b0*/  CS2R R6, SRZ ;  /* 0x0000000000067805 */ /* 0x000fe2000001ff00 */
[----:B--2---:R-:W-:-:S05]  /*a1c0*/  HADD2.F32 R0, -RZ, R0.H0_H0 ;  /* 0x20000000ff007230 */ /* 0x004fca0000004100 */
[----:B------:R-:W-:-:S04]  /*a1d0*/  FMUL.FTZ R0, R0, 1 ;  /* 0x3f80000000007820 */ /* 0x000fc80000410000 */
[----:B------:R0:W1:Y:S01]  /*a1e0*/  F2F.F64.F32 R4, R0 ;  /* 0x0000000000047310 */ /* 0x0000620000201800 */
[----:B------:R-:W-:Y:S05]  /*a1f0*/  BRA `(.L_x_5704) ;  /* 0x00000d2000007947 */ /* 0x000fea0003800000 */
.L_x_5707:
        /* <DEDUP_REMOVED lines=12> */
.L_x_5710:
        /* <DEDUP_REMOVED lines=8> */
.L_x_5709:
[----:B------:R0:W5:Y:S01]  /*a340*/  LDG.E.64 R4, [R2.64] ;  /* 0x0000002402047981 */ /* 0x000162000c1e1b00 */
[----:B------:R-:W-:Y:S01]  /*a350*/  CS2R R6, SRZ ;  /* 0x0000000000067805 */ /* 0x000fe2000001ff00 */
[----:B------:R-:W-:Y:S05]  /*a360*/  BRA `(.L_x_5704) ;  /* 0x00000bb000007947 */ /* 0x000fea0003800000 */
.L_x_5699:
        /* <DEDUP_REMOVED lines=14> */
.L_x_5713:
[----:B------:R0:W5:Y:S01]  /*a450*/  LDG.E.128 R4, [R2.64] ;  /* 0x0000002402047981 */ /* 0x000162000c1e1d00 */
[----:B------:R-:W-:Y:S05]  /*a460*/  BRA `(.L_x_5704) ;  /* 0x00000ab000007947 */ /* 0x000fea0003800000 */
.L_x_5712:
        /* <DEDUP_REMOVED lines=29> */
.L_x_5715:
        /* <DEDUP_REMOVED lines=16> */
.L_x_5714:
[----:B------:R-:W2:Y:S01]  /*a740*/  LDG.E.U16 R0, [R2.64] ;  /* 0x0000002402007981 */ /* 0x000ea2000c1e1500 */
[----:B------:R-:W-:Y:S01]  /*a750*/  CS2R R6, SRZ ;  /* 0x0000000000067805 */ /* 0x000fe2000001ff00 */
[----:B--2---:R-:W-:-:S05]  /*a760*/  PRMT R0, RZ, 0x5410, R0 ;  /* 0x00005410ff007816 */ /* 0x004fca0000000000 */
[----:B------:R-:W-:-:S04]  /*a770*/  FMUL.FTZ R0, R0, 1 ;  /* 0x3f80000000007820 */ /* 0x000fc80000410000 */
[----:B------:R0:W1:Y:S01]  /*a780*/  F2F.F64.F32 R4, R0 ;  /* 0x0000000000047310 */ /* 0x0000620000201800 */
[----:B------:R-:W-:Y:S05]  /*a790*/  BRA `(.L_x_5704) ;  /* 0x0000078000007947 */ /* 0x000fea0003800000 */
.L_x_5711:
        /* <DEDUP_REMOVED lines=12> */
.L_x_5718:
        /* <DEDUP_REMOVED lines=21> */
.L_x_5722:
[----:B------:R-:W-:Y:S05]  /*a9b0*/  BSYNC B1 ;  /* 0x0000000000017941 */ /* 0x000fea0003800000 */
.L_x_5721:
[----:B------:R-:W-:Y:S01]  /*a9c0*/  LEA R3, R0, 0x3b800000, 0x17 ;  /* 0x3b80000000037811 */ /* 0x000fe200078eb8ff */
[----:B------:R-:W-:-:S05]  /*a9d0*/  IMAD.SHL.U32 R0, R2, 0x100000, RZ ;  /* 0x0010000002007824 */ /* 0x000fca00078e00ff */
[----:B------:R-:W-:Y:S02]  /*a9e0*/  LOP3.LUT R0, R3, R0, R4, 0xfe, !PT ;  /* 0x0000000003007212 */ /* 0x000fe400078efe04 */
.L_x_5720:
[----:B------:R-:W-:Y:S05]  /*a9f0*/  BSYNC B0 ;  /* 0x0000000000007941 */ /* 0x000fea0003800000 */
.L_x_5719:
[----:B------:R-:W-:Y:S01]  /*aa00*/  FMUL.FTZ R0, R0, 1 ;  /* 0x3f80000000007820 */ /* 0x000fe20000410000 */
[----:B------:R-:W-:-:S03]  /*aa10*/  CS2R R6, SRZ ;  /* 0x0000000000067805 */ /* 0x000fc6000001ff00 */
[----:B------:R0:W1:Y:S01]  /*aa20*/  F2F.F64.F32 R4, R0 ;  /* 0x0000000000047310 */ /* 0x0000620000201800 */
[----:B------:R-:W-:Y:S05]  /*aa30*/  BRA `(.L_x_5704) ;  /* 0x000004e000007947 */ /* 0x000fea0003800000 */
.L_x_5717:
        /* <DEDUP_REMOVED lines=21> */
.L_x_5726:
[----:B------:R-:W-:Y:S05]  /*ab90*/  BSYNC B1 ;  /* 0x0000000000017941 */ /* 0x000fea0003800000 */
.L_x_5725:
[----:B------:R-:W-:Y:S01]  /*aba0*/  LEA R3, R0, 0x37800000, 0x17 ;  /* 0x3780000000037811 */ /* 0x000fe200078eb8ff */
[----:B------:R-:W-:-:S05]  /*abb0*/  IMAD.SHL.U32 R0, R2, 0x200000, RZ ;  /* 0x0020000002007824 */ /* 0x000fca00078e00ff */
[----:B------:R-:W-:Y:S02]  /*abc0*/  LOP3.LUT R0, R3, R0, R4, 0xfe, !PT ;  /* 0x0000000003007212 */ /* 0x000fe400078efe04 */
.L_x_5724:
[----:B------:R-:W-:Y:S05]  /*abd0*/  BSYNC B0 ;  /* 0x0000000000007941 */ /* 0x000fea0003800000 */
.L_x_5723:
[----:B------:R-:W-:Y:S01]  /*abe0*/  FMUL.FTZ R0, R0, 1 ;  /* 0x3f80000000007820 */ /* 0x000fe20000410000 */
[----:B------:R-:W-:-:S03]  /*abf0*/  CS2R R6, SRZ ;  /* 0x0000000000067805 */ /* 0x000fc6000001ff00 */
[----:B------:R0:W1:Y:S01]  /*ac00*/  F2F.F64.F32 R4, R0 ;  /* 0x0000000000047310 */ /* 0x0000620000201800 */
[----:B------:R-:W-:Y:S05]  /*ac10*/  BRA `(.L_x_5704) ;  /* 0x0000030000007947 */ /* 0x000fea0003800000 */
.L_x_5716:
        /* <DEDUP_REMOVED lines=14> */
.L_x_5730:
[----:B------:R-:W-:Y:S05]  /*ad00*/  BSYNC B0 ;  /* 0x0000000000007941 */ /* 0x000fea0003800000 */
.L_x_5729:
[----:B------:R-:W-:Y:S01]  /*ad10*/  FMUL.FTZ R0, R0, 1 ;  /* 0x3f80000000007820 */ /* 0x000fe20000410000 */
[----:B------:R-:W-:-:S03]  /*ad20*/  CS2R R6, SRZ ;  /* 0x0000000000067805 */ /* 0x000fc6000001ff00 */
[----:B------:R0:W1:Y:S01]  /*ad30*/  F2F.F64.F32 R4, R0 ;  /* 0x0000000000047310 */ /* 0x0000620000201800 */
[----:B------:R-:W-:Y:S05]  /*ad40*/  BRA `(.L_x_5704) ;  /* 0x000001d000007947 */ /* 0x000fea0003800000 */
.L_x_5703:
        /* <DEDUP_REMOVED lines=22> */
.L_x_5728:
[----:B------:R-:W2:Y:S01]  /*aeb0*/  LDG.E.64 R4, [R2.64] ;  /* 0x0000002402047981 */ /* 0x000ea2000c1e1b00 */
[----:B------:R-:W-:Y:S01]  /*aec0*/  CS2R R6, SRZ ;  /* 0x0000000000067805 */ /* 0x000fe2000001ff00 */
[----:B--2---:R-:W0:Y:S01]  /*aed0*/  I2F.F64.U64 R4, R4 ;  /* 0x0000000400047312 */ /* 0x004e220000301800 */
[----:B------:R-:W-:Y:S05]  /*aee0*/  BRA `(.L_x_5704) ;  /* 0x0000003000007947 */ /* 0x000fea0003800000 */
.L_x_5727:
[----:B------:R-:W2:Y:S01]  /*aef0*/  LDG.E R2, [R2.64] ;  /* 0x0000002402027981 */ /* 0x000ea2000c1e1900 */
[----:B------:R-:W-:Y:S01]  /*af00*/  CS2R R6, SRZ ;  /* 0x0000000000067805 */ /* 0x000fe2000001ff00 */
[----:B--2---:R0:W1:Y:S06]  /*af10*/  I2F.F64.U32 R4, R2 ;  /* 0x0000000200047312 */ /* 0x00406c0000201800 */
.L_x_5704:
        /* <DEDUP_REMOVED lines=17> */
[----:B0-----:R-:W-:Y:S01]  /*b030*/  STG.E.U8 [R16.64], R5 ;  /* 0x0000000510007986 */ /* 0x001fe2000c101124 */
[----:B------:R-:W-:Y:S05]  /*b040*/  EXIT ;  /* 0x000000000000794d */ /* 0x000fea0003800000 */
.L_x_5734:
[----:B------:R-:W0:Y:S02]  /*b050*/  F2I.S64.F64.TRUNC R4, R4 ;  /* 0x0000000400047311 */ /* 0x000e24000030d900 */
[----:B0-----:R-:W-:-:S05]  /*b060*/  IMAD.MOV.U32 R3, RZ, RZ, R4 ;  /* 0x000000ffff037224 */ /* 0x001fca00078e0004 */
[----:B------:R-:W-:Y:S01]  /*b070*/  STG.E.U8 [R16.64], R3 ;  /* 0x0000000310007986 */ /* 0x000fe2000c101124 */
[----:B------:R-:W-:Y:S05]  /*b080*/  EXIT ;  /* 0x000000000000794d */ /* 0x000fea0003800000 */
.L_x_5733:
[----:B------:R-:W-:-:S13]  /*b090*/  ISETP.NE.AND P0, PT, R0, 0x2, PT ;  /* 0x000000020000780c */ /* 0x000fda0003f05270 */
[----:B------:R-:W-:Y:S05]  /*b0a0*/  @!P0 BRA `(.L_x_5736) ;  /* 0x000000a000008947 */ /* 0x000fea0003800000 */
[----:B------:R-:W-:-:S13]  /*b0b0*/  ISETP.NE.AND P0, PT, R0, 0x3, PT ;  /* 0x000000030000780c */ /* 0x000fda0003f05270 */
[----:B------:R-:W-:Y:S05]  /*b0c0*/  @!P0 BRA `(.L_x_5737) ;  /* 0x0000005000008947 */ /* 0x000fea0003800000 */
[----:B------:R-:W-:-:S13]  /*b0d0*/  ISETP.NE.AND P0, PT, R0, 0x4, PT ;  /* 0x000000040000780c */ /* 0x000fda0003f05270 */
[----:B------:R-:W-:Y:S05]  /*b0e0*/  @P0 BRA `(.L_x_5735) ;  /* 0x00000d2000000947 */ /* 0x000fea0003800000 */
[----:B------:R-:W0:Y:S02]  /*b0f0*/  F2I.S64.F64.TRUNC R4, R4 ;  /* 0x0000000400047311 */ /* 0x000e24000030d900 */
[----:B0-----:R-:W-:Y:S01]  /*b100*/  STG.E.64 [R16.64], R4 ;  /* 0x0000000410007986 */ /* 0x001fe2000c101b24 */
[----:B------:R-:W-:Y:S05]  /*b110*/  EXIT ;  /* 0x000000000000794d */ /* 0x000fea0003800000 */
.L_x_5737:
[----:B------:R-:W0:Y:S02]  /*b120*/  F2I.F64.TRUNC R5, R4 ;  /* 0x0000000400057311 */ /* 0x000e24000030d100 */
[----:B0-----:R-:W-:Y:S01]  /*b130*/  STG.E [R16.64], R5 ;  /* 0x0000000510007986 */ /* 0x001fe2000c101924 */
[----:B------:R-:W-:Y:S05]  /*b140*/  EXIT ;  /* 0x000000000000794d */ /* 0x000fea0003800000 */
.L_x_5736:
[----:B------:R-:W0:Y:S02]  /*b150*/  F2I.F64.TRUNC R5, R4 ;  /* 0x0000000400057311 */ /* 0x000e24000030d100 */
[----:B0-----:R-:W-:Y:S01]  /*b160*/  STG.E.U16 [R16.64], R5 ;  /* 0x0000000510007986 */ /* 0x001fe2000c101524 */
[----:B------:R-:W-:Y:S05]  /*b170*/  EXIT ;  /* 0x000000000000794d */ /* 0x000fea0003800000 */
.L_x_5732:
        /* <DEDUP_REMOVED lines=9> */
[----:B------:R-:W-:Y:S01]  /*b210*/  STG.E [R16.64], R3 ;  /* 0x0000000310007986 */ /* 0x000fe2000c101924 */
[----:B------:R-:W-:Y:S05]  /*b220*/  EXIT ;  /* 0x000000000000794d */ /* 0x000fea0003800000 */
.L_x_5739:
[----:B------:R-:W0:Y:S01]  /*b230*/  F2F.F32.F64 R0, R4 ;  /* 0x0000000400007310 */ /* 0x000e220000301000 */
[----:B------:R-:W0:-:S14]  /*b240*/  DSETP.GEU.AND P0, PT, |R4|, c[0x2][0x0], PT ;  /* 0x008000000400762a */ /* 0x000e1c0003f0e200 */
[----:B0-----:R-:W-:-:S05]  /*b250*/  @!P0 FMUL R0, R0, 1.175494350822287508e-38 ;  /* 0x0080000000008820 */ /* 0x001fca0000400000 */
[----:B------:R-:W-:-:S05]  /*b260*/  F2FP.PACK_AB R0, RZ, R0 ;  /* 0x00000000ff00723e */ /* 0x000fca00000000ff */
[----:B------:R-:W-:Y:S01]  /*b270*/  STG.E.U16 [R16.64], R0 ;  /* 0x0000000010007986 */ /* 0x000fe2000c101524 */
[----:B------:R-:W-:Y:S05]  /*b280*/  EXIT ;  /* 0x000000000000794d */ /* 0x000fea0003800000 */
.L_x_5738:
        /* <DEDUP_REMOVED lines=12> */
[----:B------:R-:W-:Y:S01]  /*b350*/  STG.E.64 [R16.64], R2 ;  /* 0x0000000210007986 */ /* 0x000fe2000c101b24 */
[----:B------:R-:W-:Y:S05]  /*b360*/  EXIT ;  /* 0x000000000000794d */ /* 0x000fea0003800000 */
.L_x_5741:
[----:B------:R-:W0:Y:S01]  /*b370*/  F2F.F32.F64 R3, R4 ;  /* 0x0000000400037310 */ /* 0x000e220000301000 */
[----:B------:R-:W0:-:S04]  /*b380*/  DSETP.GEU.AND P0, PT, |R4|, c[0x2][0x0], PT ;  /* 0x008000000400762a */ /* 0x000e080003f0e200 */
[----:B------:R-:W1:-:S03]  /*b390*/  DSETP.GEU.AND P1, PT, |R6|, c[0x2][0x0], PT ;  /* 0x008000000600762a */ /* 0x000e460003f2e200 */
[----:B------:R-:W1:Y:S07]  /*b3a0*/  F2F.F32.F64 R0, R6 ;  /* 0x0000000600007310 */ /* 0x000e6e0000301000 */
[----:B0-----:R-:W-:-:S04]  /*b3b0*/  @!P0 FMUL R3, R3, 1.175494350822287508e-38 ;  /* 0x0080000003038820 */ /* 0x001fc80000400000 */
[----:B-1----:R-:W-:-:S05]  /*b3c0*/  @!P1 FMUL R0, R0, 1.175494350822287508e-38 ;  /* 0x0080000000009820 */ /* 0x002fca0000400000 */
[----:B------:R-:W-:-:S05]  /*b3d0*/  F2FP.PACK_AB R3, R0, R3 ;  /* 0x000000030003723e */ /* 0x000fca00000000ff */
[----:B------:R-:W-:Y:S01]  /*b3e0*/  STG.E [R16.64], R3 ;  /* 0x0000000310007986 */ /* 0x000fe2000c101924 */
[----:B------:R-:W-:Y:S05]  /*b3f0*/  EXIT ;  /* 0x000000000000794d */ /* 0x000fea0003800000 */
.L_x_5740:
[----:B------:R-:W-:Y:S01]  /*b400*/  STG.E.64 [R16.64], R4 ;  /* 0x0000000410007986 */ /* 0x000fe2000c101b24 */
[----:B------:R-:W-:Y:S05]  /*b410*/  EXIT ;  /* 0x000000000000794d */ /* 0x000fea0003800000 */
.L_x_5731:
        /* <DEDUP_REMOVED lines=11> */
[----:B------:R-:W-:Y:S01]  /*b4d0*/  STG.E.U8 [R16.64], R3 ;  /* 0x0000000310007986 */ /* 0x000fe2000c101124 */
[----:B------:R-:W-:Y:S05]  /*b4e0*/  EXIT ;  /* 0x000000000000794d */ /* 0x000fea0003800000 */
.L_x_5744:
[----:B------:R-:W-:Y:S01]  /*b4f0*/  STG.E.128 [R16.64], R4 ;  /* 0x0000000410007986 */ /* 0x000fe2000c101d24 */
[----:B------:R-:W-:Y:S05]  /*b500*/  EXIT ;  /* 0x000000000000794d */ /* 0x000fea0003800000 */
.L_x_5743:
        /* <DEDUP_REMOVED lines=23> */
.L_x_5748:
[----:B------:R-:W-:Y:S05]  /*b680*/  BSYNC B0 ;  /* 0x0000000000007941 */ /* 0x000fea0003800000 */
.L_x_5747:
[----:B------:R-:W-:-:S05]  /*b690*/  LOP3.LUT R3, R0, R3, RZ, 0xfc, !PT ;  /* 0x0000000300037212 */ /* 0x000fca00078efcff */
[----:B------:R-:W-:Y:S01]  /*b6a0*/  STG.E.U8 [R16.64], R3 ;  /* 0x0000000310007986 */ /* 0x000fe2000c101124 */
[----:B------:R-:W-:Y:S05]  /*b6b0*/  EXIT ;  /* 0x000000000000794d */ /* 0x000fea0003800000 */
.L_x_5746:
        /* <DEDUP_REMOVED lines=15> */
.L_x_5750:
[----:B------:R-:W-:Y:S01]  /*b7b0*/  IMAD.MOV.U32 R0, RZ, RZ, 0x7f ;  /* 0x0000007fff007424 */ /* 0x000fe200078e00ff */
[----:B------:R-:W-:-:S04]  /*b7c0*/  ISETP.GT.U32.AND P0, PT, R2, 0x7f800000, PT ;  /* 0x7f8000000200780c */ /* 0x000fc80003f04070 */
[----:B------:R-:W-:-:S04]  /*b7d0*/  SEL R0, R0, 0x7c, P0 ;  /* 0x0000007c00007807 */ /* 0x000fc80000000000 */
.L_x_5751:
[----:B------:R-:W-:Y:S05]  /*b7e0*/  BSYNC B0 ;  /* 0x0000000000007941 */ /* 0x000fea0003800000 */
.L_x_5749:
[----:B------:R-:W-:-:S04]  /*b7f0*/  LOP3.LUT R2, R3, 0x80000000, RZ, 0xc0, !PT ;  /* 0x8000000003027812 */ /* 0x000fc800078ec0ff */
[----:B------:R-:W-:-:S04]  /*b800*/  SHF.R.U32.HI R3, RZ, 0x18, R2 ;  /* 0x00000018ff037819 */ /* 0x000fc80000011602 */
[----:B------:R-:W-:-:S05]  /*b810*/  LOP3.LUT R3, R0, R3, RZ, 0xfc, !PT ;  /* 0x0000000300037212 */ /* 0x000fca00078efcff */
[----:B------:R-:W-:Y:S01]  /*b820*/  STG.E.U8 [R16.64], R3 ;  /* 0x0000000310007986 */ /* 0x000fe2000c101124 */
[----:B------:R-:W-:Y:S05]  /*b830*/  EXIT ;  /* 0x000000000000794d */ /* 0x000fea0003800000 */
.L_x_5745:
[----:B------:R-:W0:Y:S01]  /*b840*/  F2F.F32.F64 R0, R4 ;  /* 0x0000000400007310 */ /* 0x000e220000301000 */
[----:B------:R-:W0:-:S14]  /*b850*/  DSETP.GEU.AND P0, PT, |R4|, c[0x2][0x0], PT ;  /* 0x008000000400762a */ /* 0x000e1c0003f0e200 */
[----:B0-----:R-:W-:-:S05]  /*b860*/  @!P0 FMUL R0, R0, 1.175494350822287508e-38 ;  /* 0x0080000000008820 */ /* 0x001fca0000400000 */
[----:B------:R-:W-:-:S05]  /*b870*/  F2FP.BF16.PACK_AB R0, RZ, R0 ;  /* 0x00000000ff00723e */ /* 0x000fca00000010ff */
[----:B------:R-:W-:Y:S01]  /*b880*/  STG.E.U16 [R16.64], R0 ;  /* 0x0000000010007986 */ /* 0x000fe2000c101524 */
[----:B------:R-:W-:Y:S05]  /*b890*/  EXIT ;  /* 0x000000000000794d */ /* 0x000fea0003800000 */
.L_x_5742:
        /* <DEDUP_REMOVED lines=9> */
[----:B0-----:R-:W-:Y:S01]  /*b930*/  STG.E.U16 [R16.64], R5 ;  /* 0x0000000510007986 */ /* 0x001fe2000c101524 */
[----:B------:R-:W-:Y:S05]  /*b940*/  EXIT ;  /* 0x000000000000794d */ /* 0x000fea0003800000 */
.L_x_5754:
        /* <DEDUP_REMOVED lines=19> */
.L_x_5757:
[----:B------:R-:W-:-:S04]  /*ba80*/  LOP3.LUT R2, R3, 0x80000000, RZ, 0xc0, !PT ;  /* 0x8000000003027812 */ /* 0x000fc800078ec0ff */
[----:B------:R-:W-:-:S04]  /*ba90*/  SHF.R.U32.HI R3, RZ, 0x18, R2 ;  /* 0x00000018ff037819 */ /* 0x000fc80000011602 */
[----:B------:R-:W-:-:S04]  /*baa0*/  LOP3.LUT R0, R0, R3, RZ, 0xfc, !PT ;  /* 0x0000000300007212 */ /* 0x000fc800078efcff */
[----:B------:R-:W-:Y:S02]  /*bab0*/  PRMT R8, R0, 0x7610, R8 ;  /* 0x0000761000087816 */ /* 0x000fe40000000008 */
.L_x_5756:
[----:B------:R-:W-:Y:S05]  /*bac0*/  BSYNC B0 ;  /* 0x0000000000007941 */ /* 0x000fea0003800000 */
.L_x_5755:
[----:B------:R-:W-:Y:S01]  /*bad0*/  STG.E.U8 [R16.64], R8 ;  /* 0x0000000810007986 */ /* 0x000fe2000c101124 */
[----:B------:R-:W-:Y:S05]  /*bae0*/  EXIT ;  /* 0x000000000000794d */ /* 0x000fea0003800000 */
.L_x_5753:
        /* <DEDUP_REMOVED lines=19> */
.L_x_5760:
[----:B------:R-:W-:-:S04]  /*bc20*/  LOP3.LUT R2, R3, 0x80000000, RZ, 0xc0, !PT ;  /* 0x8000000003027812 */ /* 0x000fc800078ec0ff */
[----:B------:R-:W-:-:S04]  /*bc30*/  SHF.R.U32.HI R3, RZ, 0x18, R2 ;  /* 0x00000018ff037819 */ /* 0x000fc80000011602 */
[----:B------:R-:W-:-:S04]  /*bc40*/  LOP3.LUT R0, R0, R3, RZ, 0xfc, !PT ;  /* 0x0000000300007212 */ /* 0x000fc800078efcff */
[----:B------:R-:W-:Y:S02]  /*bc50*/  PRMT R8, R0, 0x7610, R8 ;  /* 0x0000761000087816 */ /* 0x000fe40000000008 */
.L_x_5759:
[----:B------:R-:W-:Y:S05]  /*bc60*/  BSYNC B0 ;  /* 0x0000000000007941 */ /* 0x000fea0003800000 */
.L_x_5758:
[----:B------:R-:W-:Y:S01]  /*bc70*/  STG.E.U8 [R16.64], R8 ;  /* 0x0000000810007986 */ /* 0x000fe2000c101124 */
[----:B------:R-:W-:Y:S05]  /*bc80*/  EXIT ;  /* 0x000000000000794d */ /* 0x000fea0003800000 */
.L_x_5752:
        /* <DEDUP_REMOVED lines=24> */
.L_x_5735:
        /* <DEDUP_REMOVED lines=20> */
.L_x_5762:
[----:B------:R-:W0:Y:S02]  /*bf50*/  F2I.U64.F64.TRUNC R4, R4 ;  /* 0x0000000400047311 */ /* 0x000e24000030d800 */
[----:B0-----:R-:W-:Y:S01]  /*bf60*/  STG.E.64 [R16.64], R4 ;  /* 0x0000000410007986 */ /* 0x001fe2000c101b24 */
[----:B------:R-:W-:Y:S05]  /*bf70*/  EXIT ;  /* 0x000000000000794d */ /* 0x000fea0003800000 */
.L_x_5761:
[----:B------:R-:W0:Y:S02]  /*bf80*/  F2I.U32.F64.TRUNC R5, R4 ;  /* 0x0000000400057311 */ /* 0x000e24000030d000 */
[----:B0-----:R-:W-:Y:S01]  /*bf90*/  STG.E [R16.64], R5 ;  /* 0x0000000510007986 */ /* 0x001fe2000c101924 */
[----:B------:R-:W-:Y:S05]  /*bfa0*/  EXIT ;  /* 0x000000000000794d */ /* 0x000fea0003800000 */
.L_x_5763:
        /* <DEDUP_REMOVED lines=13> */
.L_x_16542:


//--------------------- .text._ZN2at6native27unrolled_elementwise_kernelINS0_13AUnaryFunctorIN3c107complexIdEES5_S5_NS0_15binary_internal10MulFunctorIS5_EEEESt5arrayIPcLm2EELi4E23TrivialOffsetCalculatorILi1EjESE_NS0_6memory12LoadWithCastILi1EEENSF_13StoreWithCastILi1EEEEEviT_T0_T2_T3_T4_T5_ --------------------------
	.section	.text._ZN2at6native27unrolled_elementwise_kernelINS0_13AUnaryFunctorIN3c107complexIdEES5_S5_NS0_15binary_internal10MulFunctorIS5_EEEESt5arrayIPcLm2EELi4E23TrivialOffsetCalculatorILi1EjESE_NS0_6memory12LoadWithCastILi1EEENSF_13StoreWithCastILi1EEEEEviT_T0_T2_T3_T4_T5_,"ax",@progbits
	.sectioninfo	@"SHI_REGISTERS=40"
	.align	128
        .global         _ZN2at6native27unrolled_elementwise_kernelINS0_13AUnaryFunctorIN3c107complexIdEES5_S5_NS0_15binary_internal10MulFunctorIS5_EEEESt5arrayIPcLm2EELi4E23TrivialOffsetCalculatorILi1EjESE_NS0_6memory12LoadWithCastILi1EEENSF_13StoreWithCastILi1EEEEEviT_T0_T2_T3_T4_T5_
        .type           _ZN2at6native27unrolled_elementwise_kernelINS0_13AUnaryFunctorIN3c107complexIdEES5_S5_NS0_15binary_internal10MulFunctorIS5_EEEESt5arrayIPcLm2EELi4E23TrivialOffsetCalculatorILi1EjESE_NS0_6memory12LoadWithCastILi1EEENSF_13StoreWithCastILi1EEEEEviT_T0_T2_T3_T4_T5_,@function
        .size           _ZN2at6native27unrolled_elementwise_kernelINS0_13AUnaryFunctorIN3c107complexIdEES5_S5_NS0_15binary_internal10MulFunctorIS5_EEEESt5arrayIPcLm2EELi4E23TrivialOffsetCalculatorILi1EjESE_NS0_6memory12LoadWithCastILi1EEENSF_13StoreWithCastILi1EEEEEviT_T0_T2_T3_T4_T5_,(.L_x_16543 - _ZN2at6native27unrolled_elementwise_kernelINS0_13AUnaryFunctorIN3c107complexIdEES5_S5_NS0_15binary_internal10MulFunctorIS5_EEEESt5arrayIPcLm2EELi4E23TrivialOffsetCalculatorILi1EjESE_NS0_6memory12LoadWithCastILi1EEENSF_13StoreWithCastILi1EEEEEviT_T0_T2_T3_T4_T5_)
        .other          _ZN2at6native27unrolled_elementwise_kernelINS0_13AUnaryFunctorIN3c107complexIdEES5_S5_NS0_15binary_internal10MulFunctorIS5_EEEESt5arrayIPcLm2EELi4E23TrivialOffsetCalculatorILi1EjESE_NS0_6memory12LoadWithCastILi1EEENSF_13StoreWithCastILi1EEEEEviT_T0_T2_T3_T4_T5_,@"STO_CUDA_ENTRY STV_DEFAULT"
_ZN2at6native27unrolled_elementwise_kernelINS0_13AUnaryFunctorIN3c107complexIdEES5_S5_NS0_15binary_internal10MulFunctorIS5_EEEESt5arrayIPcLm2EELi4E23TrivialOffsetCalculatorILi1EjESE_NS0_6memory12LoadWithCastILi1EEENSF_13StoreWithCastILi1EEEEEviT_T0_T2_T3_T4_T5_:
.text._ZN2at6native27unrolled_elementwise_kernelINS0_13AUnaryFunctorIN3c107complexIdEES5_S5_NS0_15binary_internal10MulFunctorIS5_EEEESt5arrayIPcLm2EELi4E23TrivialOffsetCalculatorILi1EjESE_NS0_6memory12LoadWithCastILi1EEENSF_13StoreWithCastILi1EEEEEviT_T0_T2_T3_T4_T5_:
[----:B------:R-:W-:Y:S02]  /*0000*/  IMAD.MOV.U32 R1, RZ, RZ, c[0x0][0x28] ;  /* 0x00000a00ff017624 */ /* 0x000fe400078e00ff */
[----:B------:R-:W0:Y:S01]  /*0010*/  S2R R36, SR_CTAID.X ;  /* 0x0000000000247919 */ /* 0x000e220000002500 */
[----:B------:R-:W-:Y:S01]  /*0020*/  IMAD.MOV.U32 R23, RZ, RZ, -0x200 ;  /* 0xfffffe00ff177424 */ /* 0x000fe200078e00ff */
[----:B------:R-:W1:Y:S01]  /*0030*/  LDC.U8 R37, c[0x0][0x1a4] ;  /* 0x00006900ff257b82 */ /* 0x000e620000000000 */
[----:B------:R-:W-:Y:S01]  /*0040*/  ULDC.64 UR36, c[0x0][0x118] ;  /* 0x0000460000247ab9 */ /* 0x000fe20000000a00 */
[----:B------:R-:W2:Y:S01]  /*0050*/  S2R R22, SR_TID.X ;  /* 0x0000000000167919 */ /* 0x000ea20000002100 */
[----:B------:R-:W-:Y:S01]  /*0060*/  BSSY B6, `(.L_x_5764) ;  /* 0x0000115000067945 */ /* 0x000fe20003800000 */
[----:B------:R-:W-:Y:S01]  /*0070*/  CS2R R34, SRZ ;  /* 0x0000000000227805 */ /* 0x000fe2000001ff00 */
[----:B------:R-:W-:Y:S01]  /*0080*/  CS2R R30, SRZ ;  /* 0x00000000001e7805 */ /* 0x000fe2000001ff00 */
[----:B------:R-:W-:Y:S01]  /*0090*/  CS2R R28, SRZ ;  /* 0x00000000001c7805 */ /* 0x000fe2000001ff00 */
[----:B0-----:R-:W-:-:S05]  /*00a0*/  IMAD R23, R36, R23, c[0x0][0x160] ;  /* 0x0000580024177624 */ /* 0x001fca00078e0217 */
[----:B--2---:R-:W-:-:S13]  /*00b0*/  ISETP.GE.AND P0, PT, R22, R23, PT ;  /* 0x000000171600720c */ /* 0x004fda0003f06270 */
[----:B------:R-:W-:Y:S05]  /*00c0*/  @P0 BRA `(.L_x_5765) ;  /* 0x000010e000000947 */ /* 0x000fea0003800000 */
[----:B-1----:R-:W-:Y:S01]  /*00d0*/  IMAD R0, R36, 0x200, R22 ;  /* 0x0000020024007824 */ /* 0x002fe200078e0216 */
        /* <DEDUP_REMOVED lines=19> */
.L_x_5769:
[----:B------:R-:W2:Y:S01]  /*0210*/  LDG.E.U8 R2, [R2.64] ;  /* 0x0000002402027981 */ /* 0x000ea2000c1e1100 */
[----:B------:R-:W-:Y:S01]  /*0220*/  CS2R R30, SRZ ;  /* 0x00000000001e7805 */ /* 0x000fe2000001ff00 */
[----:B--2---:R0:W1:Y:S01]  /*0230*/  I2F.F64.U16 R28, R2 ;  /* 0x00000002001c7312 */ /* 0x0040620000101800 */
[----:B------:R-:W-:Y:S05]  /*0240*/  BRA `(.L_x_5771) ;  /* 0x00000f5000007947 */ /* 0x000fea0003800000 */
.L_x_5768:
        /* <DEDUP_REMOVED lines=10> */
.L_x_5773:
[----:B------:R-:W2:Y:S01]  /*02f0*/  LDG.E R2, [R2.64] ;  /* 0x0000002402027981 */ /* 0x000ea2000c1e1900 */
[----:B------:R-:W-:Y:S01]  /*0300*/  CS2R R30, SRZ ;  /* 0x00000000001e7805 */ /* 0x000fe2000001ff00 */
[----:B--2---:R0:W1:Y:S01]  /*0310*/  I2F.F64 R28, R2 ;  /* 0x00000002001c7312 */ /* 0x0040620000201c00 */
[----:B------:R-:W-:Y:S05]  /*0320*/  BRA `(.L_x_5771) ;  /* 0x00000e7000007947 */ /* 0x000fea0003800000 */
.L_x_5772:
[----:B------:R-:W2:Y:S01]  /*0330*/  LDG.E.U16 R2, [R2.64] ;  /* 0x0000002402027981 */ /* 0x000ea2000c1e1500 */
[----:B------:R-:W-:Y:S01]  /*0340*/  CS2R R30, SRZ ;  /* 0x00000000001e7805 */ /* 0x000fe2000001ff00 */
[----:B--2---:R0:W1:Y:S01]  /*0350*/  I2F.F64.S16 R28, R2 ;  /* 0x00000002001c7312 */ /* 0x0040620000101c00 */
[----:B------:R-:W-:Y:S05]  /*0360*/  BRA `(.L_x_5771) ;  /* 0x00000e3000007947 */ /* 0x000fea0003800000 */
.L_x_5767:
        /* <DEDUP_REMOVED lines=11> */
.L_x_5775:
[----:B------:R-:W2:Y:S01]  /*0420*/  LDG.E.U16 R0, [R2.64] ;  /* 0x0000002402007981 */ /* 0x000ea2000c1e1500 */
[----:B------:R-:W-:Y:S01]  /*0430*/  CS2R R30, SRZ ;  /* 0x00000000001e7805 */ /* 0x000fe2000001ff00 */
[----:B--2---:R-:W-:-:S05]  /*0440*/  HADD2.F32 R0, -RZ, R0.H0_H0 ;  /* 0x20000000ff007230 */ /* 0x004fca0000004100 */
[----:B------:R-:W-:-:S04]  /*0450*/  FMUL.FTZ R0, R0, 1 ;  /* 0x3f80000000007820 */ /* 0x000fc80000410000 */
[----:B------:R0:W1:Y:S01]  /*0460*/  F2F.F64.F32 R28, R0 ;  /* 0x00000000001c7310 */ /* 0x0000620000201800 */
[----:B------:R-:W-:Y:S05]  /*0470*/  BRA `(.L_x_5771) ;  /* 0x00000d2000007947 */ /* 0x000fea0003800000 */
.L_x_5774:
        /* <DEDUP_REMOVED lines=12> */
.L_x_5777:
[----:B------:R-:W2:Y:S02]  /*0540*/  LDG.E R0, [R2.64] ;  /* 0x0000002402007981 */ /* 0x000ea4000c1e1900 */
[----:B--2---:R-:W-:-:S02]  /*0550*/  HADD2.F32 R4, -RZ, R0.H1_H1 ;  /* 0x30000000ff047230 */ /* 0x004fc40000004100 */
[----:B------:R-:W-:-:S03]  /*0560*/  HADD2.F32 R0, -RZ, R0.H0_H0 ;  /* 0x20000000ff007230 */ /* 0x000fc60000004100 */
[----:B------:R-:W-:Y:S02]  /*0570*/  FMUL.FTZ R4, R4, 1 ;  /* 0x3f80000004047820 */ /* 0x000fe40000410000 */
[----:B------:R-:W-:Y:S02]  /*0580*/  FMUL.FTZ R0, R0, 1 ;  /* 0x3f80000000007820 */ /* 0x000fe40000410000 */
[----:B------:R0:W1:Y:S08]  /*0590*/  F2F.F64.F32 R30, R4 ;  /* 0x00000004001e7310 */ /* 0x0000700000201800 */
[----:B------:R0:W2:Y:S01]  /*05a0*/  F2F.F64.F32 R28, R0 ;  /* 0x00000000001c7310 */ /* 0x0000a20000201800 */
[----:B------:R-:W-:Y:S05]  /*05b0*/  BRA `(.L_x_5771) ;  /* 0x00000be000007947 */ /* 0x000fea0003800000 */
.L_x_5776:
[----:B------:R0:W5:Y:S01]  /*05c0*/  LDG.E.64 R28, [R2.64] ;  /* 0x00000024021c7981 */ /* 0x000162000c1e1b00 */
[----:B------:R-:W-:Y:S01]  /*05d0*/  CS2R R30, SRZ ;  /* 0x00000000001e7805 */ /* 0x000fe2000001ff00 */
[----:B------:R-:W-:Y:S05]  /*05e0*/  BRA `(.L_x_5771) ;  /* 0x00000bb000007947 */ /* 0x000fea0003800000 */
.L_x_5766:
        /* <DEDUP_REMOVED lines=14> */
.L_x_5780:
[----:B------:R0:W5:Y:S01]  /*06d0*/  LDG.E.128 R28, [R2.64] ;  /* 0x00000024021c7981 */ /* 0x000162000c1e1d00 */
[----:B------:R-:W-:Y:S05]  /*06e0*/  BRA `(.L_x_5771) ;  /* 0x00000ab000007947 */ /* 0x000fea0003800000 */
.L_x_5779:
[----:B------:R-:W-:-:S13]  /*06f0*/  ISETP.NE.AND P0, PT, R0, 0xf, PT ;  /* 0x0000000f0000780c */ /* 0x000fda0003f05270 */
[----:B------:R-:W-:Y:S05]  /*0700*/  @!P0 BRA `(.L_x_5781) ;  /* 0x000002b000008947 */ /* 0x000fea0003800000 */
[----:B------:R-:W-:-:S13]  /*0710*/  ISETP.NE.AND P0, PT, R0, 0x17, PT ;  /* 0x000000170000780c */ /* 0x000fda0003f05270 */
[----:B------:R-:W-:Y:S05]  /*0720*/  @!P0 BRA `(.L_x_5782) ;  /* 0x0000019000008947 */ /* 0x000fea0003800000 */
[----:B------:R-:W-:-:S13]  /*0730*/  ISETP.NE.AND P0, PT, R0, 0x18, PT ;  /* 0x000000180000780c */ /* 0x000fda0003f05270 */
[----:B------:R-:W-:Y:S05]  /*0740*/  @P0 BRA `(.L_x_5770) ;  /* 0x0000088000000947 */ /* 0x000fea0003800000 */
[----:B------:R-:W2:Y:S01]  /*0750*/  LDG.E.U8 R0, [R2.64] ;  /* 0x0000002402007981 */ /* 0x000ea2000c1e1100 */
[----:B------:R-:W-:Y:S01]  /*0760*/  IMAD.MOV.U32 R8, RZ, RZ, -0x800000 ;  /* 0xff800000ff087424 */ /* 0x000fe200078e00ff */
[----:B------:R-:W-:Y:S01]  /*0770*/  CS2R R30, SRZ ;  /* 0x00000000001e7805 */ /* 0x000fe2000001ff00 */
        /* <DEDUP_REMOVED lines=16> */
[----:B------:R-:W-:-:S05]  /*0880*/  LOP3.LUT R5, R5, 0x80000000, R0, 0xf8, !PT ;  /* 0x8000000005057812 */ /* 0x000fca00078ef800 */
[----:B------:R-:W-:-:S04]  /*0890*/  FMUL.FTZ R5, R5, 1 ;  /* 0x3f80000005057820 */ /* 0x000fc80000410000 */
[----:B------:R0:W1:Y:S01]  /*08a0*/  F2F.F64.F32 R28, R5 ;  /* 0x00000005001c7310 */ /* 0x0000620000201800 */
[----:B------:R-:W-:Y:S05]  /*08b0*/  BRA `(.L_x_5771) ;  /* 0x000008e000007947 */ /* 0x000fea0003800000 */
.L_x_5782:
        /* <DEDUP_REMOVED lines=13> */
[----:B------:R-:W-:-:S04]  /*0990*/  FMUL.FTZ R4, R4, 1 ;  /* 0x3f80000004047820 */ /* 0x000fc80000410000 */
[----:B------:R0:W1:Y:S01]  /*09a0*/  F2F.F64.F32 R28, R4 ;  /* 0x00000004001c7310 */ /* 0x0000620000201800 */
[----:B------:R-:W-:Y:S05]  /*09b0*/  BRA `(.L_x_5771) ;  /* 0x000007e000007947 */ /* 0x000fea0003800000 */
.L_x_5781:
[----:B------:R-:W2:Y:S01]  /*09c0*/  LDG.E.U16 R0, [R2.64] ;  /* 0x0000002402007981 */ /* 0x000ea2000c1e1500 */
[----:B------:R-:W-:Y:S01]  /*09d0*/  CS2R R30, SRZ ;  /* 0x00000000001e7805 */ /* 0x000fe2000001ff00 */
[----:B--2---:R-:W-:-:S05]  /*09e0*/  PRMT R0, RZ, 0x5410, R0 ;  /* 0x00005410ff007816 */ /* 0x004fca0000000000 */
[----:B------:R-:W-:-:S04]  /*09f0*/  FMUL.FTZ R0, R0, 1 ;  /* 0x3f80000000007820 */ /* 0x000fc80000410000 */
[----:B------:R0:W1:Y:S01]  /*0a00*/  F2F.F64.F32 R28, R0 ;  /* 0x00000000001c7310 */ /* 0x0000620000201800 */
[----:B------:R-:W-:Y:S05]  /*0a10*/  BRA `(.L_x_5771) ;  /* 0x0000078000007947 */ /* 0x000fea0003800000 */
.L_x_5778:
        /* <DEDUP_REMOVED lines=12> */
.L_x_5785:
        /* <DEDUP_REMOVED lines=21> */
.L_x_5789:
[----:B------:R-:W-:Y:S05]  /*0c30*/  BSYNC B1 ;  /* 0x0000000000017941 */ /* 0x000fea0003800000 */
.L_x_5788:
[----:B------:R-:W-:Y:S01]  /*0c40*/  LEA R3, R0, 0x3b800000, 0x17 ;  /* 0x3b80000000037811 */ /* 0x000fe200078eb8ff */
[----:B------:R-:W-:-:S05]  /*0c50*/  IMAD.SHL.U32 R0, R2, 0x100000, RZ ;  /* 0x0010000002007824 */ /* 0x000fca00078e00ff */
[----:B------:R-:W-:Y:S02]  /*0c60*/  LOP3.LUT R0, R3, R0, R4, 0xfe, !PT ;  /* 0x0000000003007212 */ /* 0x000fe400078efe04 */
.L_x_5787:
[----:B------:R-:W-:Y:S05]  /*0c70*/  BSYNC B0 ;  /* 0x0000000000007941 */ /* 0x000fea0003800000 */
.L_x_5786:
[----:B------:R-:W-:Y:S01]  /*0c80*/  FMUL.FTZ R0, R0, 1 ;  /* 0x3f80000000007820 */ /* 0x000fe20000410000 */
[----:B------:R-:W-:-:S03]  /*0c90*/  CS2R R30, SRZ ;  /* 0x00000000001e7805 */ /* 0x000fc6000001ff00 */
[----:B------:R0:W1:Y:S01]  /*0ca0*/  F2F.F64.F32 R28, R0 ;  /* 0x00000000001c7310 */ /* 0x0000620000201800 */
[----:B------:R-:W-:Y:S05]  /*0cb0*/  BRA `(.L_x_5771) ;  /* 0x000004e000007947 */ /* 0x000fea0003800000 */
.L_x_5784:
        /* <DEDUP_REMOVED lines=21> */
.L_x_5793:
[----:B------:R-:W-:Y:S05]  /*0e10*/  BSYNC B1 ;  /* 0x0000000000017941 */ /* 0x000fea0003800000 */
.L_x_5792:
[----:B------:R-:W-:Y:S01]  /*0e20*/  LEA R3, R0, 0x37800000, 0x17 ;  /* 0x3780000000037811 */ /* 0x000fe200078eb8ff */
[----:B------:R-:W-:-:S05]  /*0e30*/  IMAD.SHL.U32 R0, R2, 0x200000, RZ ;  /* 0x0020000002007824 */ /* 0x000fca00078e00ff */
[----:B------:R-:W-:Y:S02]  /*0e40*/  LOP3.LUT R0, R3, R0, R4, 0xfe, !PT ;  /* 0x0000000003007212 */ /* 0x000fe400078efe04 */
.L_x_5791:
[----:B------:R-:W-:Y:S05]  /*0e50*/  BSYNC B0 ;  /* 0x0000000000007941 */ /* 0x000fea0003800000 */
.L_x_5790:
[----:B------:R-:W-:Y:S01]  /*0e60*/  FMUL.FTZ R0, R0, 1 ;  /* 0x3f80000000007820 */ /* 0x000fe20000410000 */
[----:B------:R-:W-:-:S03]  /*0e70*/  CS2R R30, SRZ ;  /* 0x00000000001e7805 */ /* 0x000fc6000001ff00 */
[----:B------:R0:W1:Y:S01]  /*0e80*/  F2F.F64.F32 R28, R0 ;  /* 0x00000000001c7310 */ /* 0x0000620000201800 */
[----:B------:R-:W-:Y:S05]  /*0e90*/  BRA `(.L_x_5771) ;  /* 0x0000030000007947 */ /* 0x000fea0003800000 */
.L_x_5783:
        /* <DEDUP_REMOVED lines=14> */
.L_x_5797:
[----:B------:R-:W-:Y:S05]  /*0f80*/  BSYNC B0 ;  /* 0x0000000000007941 */ /* 0x000fea0003800000 */
.L_x_5796:
[----:B------:R-:W-:Y:S01]  /*0f90*/  FMUL.FTZ R0, R0, 1 ;  /* 0x3f80000000007820 */ /* 0x000fe20000410000 */
[----:B------:R-:W-:-:S03]  /*0fa0*/  CS2R R30, SRZ ;  /* 0x00000000001e7805 */ /* 0x000fc6000001ff00 */
[----:B------:R0:W1:Y:S01]  /*0fb0*/  F2F.F64.F32 R28, R0 ;  /* 0x00000000001c7310 */ /* 0x0000620000201800 */
[----:B------:R-:W-:Y:S05]  /*0fc0*/  BRA `(.L_x_5771) ;  /* 0x000001d000007947 */ /* 0x000fea0003800000 */
.L_x_5770:
        /* <DEDUP_REMOVED lines=22> */
.L_x_5795:
[----:B------:R-:W2:Y:S01]  /*1130*/  LDG.E.64 R28, [R2.64] ;  /* 0x00000024021c7981 */ /* 0x000ea2000c1e1b00 */
[----:B------:R-:W-:Y:S01]  /*1140*/  CS2R R30, SRZ ;  /* 0x00000000001e7805 */ /* 0x000fe2000001ff00 */
[----:B--2---:R-:W0:Y:S01]  /*1150*/  I2F.F64.U64 R28, R28 ;  /* 0x0000001c001c7312 */ /* 0x004e220000301800 */
[----:B------:R-:W-:Y:S05]  /*1160*/  BRA `(.L_x_5771) ;  /* 0x0000003000007947 */ /* 0x000fea0003800000 */
.L_x_5794:
[----:B------:R-:W2:Y:S01]  /*1170*/  LDG.E R2, [R2.64] ;  /* 0x0000002402027981 */ /* 0x000ea2000c1e1900 */
[----:B------:R-:W-:Y:S01]  /*1180*/  CS2R R30, SRZ ;  /* 0x00000000001e7805 */ /* 0x000fe2000001ff00 */
[----:B--2---:R0:W1:Y:S06]  /*1190*/  I2F.F64.U32 R28, R2 ;  /* 0x00000002001c7312 */ /* 0x00406c0000201800 */
.L_x_5771:
[----:B------:R-:W-:-:S03]  /*11a0*/  IADD3 R22, R22, 0x80, RZ ;  /* 0x0000008016167810 */ /* 0x000fc60007ffe0ff */
.L_x_5765:
[----:B-1----:R-:W-:Y:S05]  /*11b0*/  BSYNC B6 ;  /* 0x0000000000067941 */ /* 0x002fea0003800000 */
.L_x_5764:
[----:B------:R-:W-:Y:S01]  /*11c0*/  ISETP.GE.AND P0, PT, R22, R23, PT ;  /* 0x000000171600720c */ /* 0x000fe20003f06270 */
[----:B------:R-:W-:Y:S01]  /*11d0*/  BSSY B6, `(.L_x_5798) ;  /* 0x0000112000067945 */ /* 0x000fe20003800000 */
[----:B------:R-:W-:-:S11]  /*11e0*/  CS2R R32, SRZ ;  /* 0x0000000000207805 */ /* 0x000fd6000001ff00 */
        /* <DEDUP_REMOVED lines=18> */
[----:B------:R-:W-:Y:S01]  /*1310*/  CS2R R34, SRZ ;  /* 0x0000000000227805 */ /* 0x000fe2000001ff00 */
[----:B---3--:R0:W1:Y:S01]  /*1320*/  I2F.F64.S16 R32, R2 ;  /* 0x0000000200207312 */ /* 0x0080620000101c00 */
[----:B------:R-:W-:Y:S05]  /*1330*/  BRA `(.L_x_5805) ;  /* 0x00000fa000007947 */ /* 0x000fea0003800000 */
.L_x_5803:
[----:B------:R-:W3:Y:S01]  /*1340*/  LDG.E.U8 R2, [R2.64] ;  /* 0x0000002402027981 */ /* 0x000ee2000c1e1100 */
[----:B------:R-:W-:Y:S01]  /*1350*/  CS2R R34, SRZ ;  /* 0x0000000000227805 */ /* 0x000fe2000001ff00 */
[----:B---3--:R0:W1:Y:S01]  /*1360*/  I2F.F64.U16 R32, R2 ;  /* 0x0000000200207312 */ /* 0x0080620000101800 */
[----:B------:R-:W-:Y:S05]  /*1370*/  BRA `(.L_x_5805) ;  /* 0x00000f6000007947 */ /* 0x000fea0003800000 */
.L_x_5802:
[----:B------:R-:W-:-:S13]  /*1380*/  ISETP.NE.AND P0, PT, R0, 0x2, PT ;  /* 0x000000020000780c */ /* 0x000fda0003f05270 */
[----:B------:R-:W-:Y:S05]  /*1390*/  @!P0 BRA `(.L_x_5806) ;  /* 0x000000c000008947 */ /* 0x000fea0003800000 */
[----:B------:R-:W-:-:S13]  /*13a0*/  ISETP.NE.AND P0, PT, R0, 0x3, PT ;  /* 0x000000030000780c */ /* 0x000fda0003f05270 */
[----:B------:R-:W-:Y:S05]  /*13b0*/  @!P0 BRA `(.L_x_5807) ;  /* 0x0000006000008947 */ /* 0x000fea0003800000 */
[----:B------:R-:W-:-:S13]  /*13c0*/  ISETP.NE.AND P0, PT, R0, 0x4, PT ;  /* 0x000000040000780c */ /* 0x000fda0003f05270 */
[----:B------:R-:W-:Y:S05]  /*13d0*/  @P0 BRA `(.L_x_5804) ;  /* 0x00000d3000000947 */ /* 0x000fea0003800000 */
[----:B------:R-:W3:Y:S01]  /*13e0*/  LDG.E.64 R32, [R2.64] ;  /* 0x0000002402207981 */ /* 0x000ee2000c1e1b00 */
[----:B------:R-:W-:Y:S01]  /*13f0*/  CS2R R34, SRZ ;  /* 0x0000000000227805 */ /* 0x000fe2000001ff00 */
[----:B---3--:R-:W0:Y:S01]  /*1400*/  I2F.F64.S64 R32, R32 ;  /* 0x0000002000207312 */ /* 0x008e220000301c00 */
[----:B------:R-:W-:Y:S05]  /*1410*/  BRA `(.L_x_5805) ;  /* 0x00000ec000007947 */ /* 0x000fea0003800000 */
.L_x_5807:
[----:B------:R-:W3:Y:S01]  /*1420*/  LDG.E R2, [R2.64] ;  /* 0x0000002402027981 */ /* 0x000ee2000c1e1900 */
[----:B------:R-:W-:Y:S01]  /*1430*/  CS2R R34, SRZ ;  /* 0x0000000000227805 */ /* 0x000fe2000001ff00 */
[----:B---3--:R0:W1:Y:S01]  /*1440*/  I2F.F64 R32, R2 ;  /* 0x0000000200207312 */ /* 0x0080620000201c00 */
[----:B------:R-:W-:Y:S05]  /*1450*/  BRA `(.L_x_5805) ;  /* 0x00000e8000007947 */ /* 0x000fea0003800000 */
.L_x_5806:
[----:B------:R-:W3:Y:S01]  /*1460*/  LDG.E.U16 R2, [R2.64] ;  /* 0x0000002402027981 */ /* 0x000ee2000c1e1500 */
[----:B------:R-:W-:Y:S01]  /*1470*/  CS2R R34, SRZ ;  /* 0x0000000000227805 */ /* 0x000fe2000001ff00 */
[----:B---3--:R0:W1:Y:S01]  /*1480*/  I2F.F64.S16 R32, R2 ;  /* 0x0000000200207312 */ /* 0x0080620000101c00 */
[----:B------:R-:W-:Y:S05]  /*1490*/  BRA `(.L_x_5805) ;  /* 0x00000e4000007947 */ /* 0x000fea0003800000 */
.L_x_5801:
[----:B------:R-:W-:-:S13]  /*14a0*/  ISETP.GT.AND P0, PT, R0, 0x6, PT ;  /* 0x000000060000780c */ /* 0x000fda0003f04270 */
[----:B------:R-:W-:Y:S05]  /*14b0*/  @P0 BRA `(.L_x_5808) ;  /* 0x000000f000000947 */ /* 0x000fea0003800000 */
[----:B------:R-:W-:-:S13]  /*14c0*/  ISETP.NE.AND P0, PT, R0, 0x5, PT ;  /* 0x000000050000780c */ /* 0x000fda0003f05270 */
[----:B------:R-:W-:Y:S05]  /*14d0*/  @!P0 BRA `(.L_x_5809) ;  /* 0x0000007000008947 */ /* 0x000fea0003800000 */
[----:B------:R-:W-:-:S13]  /*14e0*/  ISETP.NE.AND P0, PT, R0, 0x6, PT ;  /* 0x000000060000780c */ /* 0x000fda0003f05270 */
[----:B------:R-:W-:Y:S05]  /*14f0*/  @P0 BRA `(.L_x_5804) ;  /* 0x00000c1000000947 */ /* 0x000fea0003800000 */
[----:B------:R-:W3:Y:S01]  /*1500*/  LDG.E R32, [R2.64] ;  /* 0x0000002402207981 */ /* 0x000ee2000c1e1900 */
[----:B------:R-:W-:Y:S01]  /*1510*/  CS2R R34, SRZ ;  /* 0x0000000000227805 */ /* 0x000fe2000001ff00 */
[----:B---3--:R-:W-:-:S06]  /*1520*/  FMUL.FTZ R32, R32, 1 ;  /* 0x3f80000020207820 */ /* 0x008fcc0000410000 */
[----:B------:R-:W0:Y:S01]  /*1530*/  F2F.F64.F32 R32, R32 ;  /* 0x0000002000207310 */ /* 0x000e220000201800 */
[----:B------:R-:W-:Y:S05]  /*1540*/  BRA `(.L_x_5805) ;  /* 0x00000d9000007947 */ /* 0x000fea0003800000 */
.L_x_5809:
[----:B------:R-:W3:Y:S01]  /*1550*/  LDG.E.U16 R0, [R2.64] ;  /* 0x0000002402007981 */ /* 0x000ee2000c1e1500 */
[----:B------:R-:W-:Y:S01]  /*1560*/  CS2R R34, SRZ ;  /* 0x0000000000227805 */ /* 0x000fe2000001ff00 */
[----:B---3--:R-:W-:-:S05]  /*1570*/  HADD2.F32 R0, -RZ, R0.H0_H0 ;  /* 0x20000000ff007230 */ /* 0x008fca0000004100 */
[----:B------:R-:W-:-:S04]  /*1580*/  FMUL.FTZ R0, R0, 1 ;  /* 0x3f80000000007820 */ /* 0x000fc80000410000 */
[----:B------:R0:W1:Y:S01]  /*1590*/  F2F.F64.F32 R32, R0 ;  /* 0x0000000000207310 */ /* 0x0000620000201800 */
[----:B------:R-:W-:Y:S05]  /*15a0*/  BRA `(.L_x_5805) ;  /* 0x00000d3000007947 */ /* 0x000fea0003800000 */
.L_x_5808:
[----:B------:R-:W-:-:S13]  /*15b0*/  ISETP.NE.AND P0, PT, R0, 0x7, PT ;  /* 0x000000070000780c */ /* 0x000fda0003f05270 */
[----:B------:R-:W-:Y:S05]  /*15c0*/  @!P0 BRA `(.L_x_5810) ;  /* 0x0000012000008947 */ /* 0x000fea0003800000 */
[----:B------:R-:W-:-:S13]  /*15d0*/  ISETP.NE.AND P0, PT, R0, 0x8, PT ;  /* 0x000000080000780c */ /* 0x000fda0003f05270 */
[----:B------:R-:W-:Y:S05]  /*15e0*/  @!P0 BRA `(.L_x_5811) ;  /* 0x0000008000008947 */ /* 0x000fea0003800000 */
[----:B------:R-:W-:-:S13]  /*15f0*/  ISETP.NE.AND P0, PT, R0, 0x9, PT ;  /* 0x000000090000780c */ /* 0x000fda0003f05270 */
[----:B------:R-:W-:Y:S05]  /*1600*/  @P0 BRA `(.L_x_5804) ;  /* 0x00000b0000000947 */ /* 0x000fea0003800000 */
[----:B------:R-:W3:Y:S02]  /*1610*/  LDG.E.64 R2, [R2.64] ;  /* 0x0000002402027981 */ /* 0x000ee4000c1e1b00 */
[----:B---3--:R-:W-:Y:S02]  /*1620*/  FMUL.FTZ R34, R3, 1 ;  /* 0x3f80000003227820 */ /* 0x008fe40000410000 */
[----:B------:R-:W-:-:S04]  /*1630*/  FMUL.FTZ R32, R2, 1 ;  /* 0x3f80000002207820 */ /* 0x000fc80000410000 */
[----:B------:R-:W0:Y:S08]  /*1640*/  F2F.F64.F32 R34, R34 ;  /* 0x0000002200227310 */ /* 0x000e300000201800 */
[----:B------:R-:W1:Y:S01]  /*1650*/  F2F.F64.F32 R32, R32 ;  /* 0x0000002000207310 */ /* 0x000e620000201800 */
[----:B------:R-:W-:Y:S05]  /*1660*/  BRA `(.L_x_5805) ;  /* 0x00000c7000007947 */ /* 0x000fea0003800000 */
.L_x_5811:
[----:B------:R-:W3:Y:S02]  /*1670*/  LDG.E R0, [R2.64] ;  /* 0x0000002402007981 */ /* 0x000ee4000c1e1900 */
[----:B---3--:R-:W-:-:S02]  /*1680*/  HADD2.F32 R4, -RZ, R0.H1_H1 ;  /* 0x30000000ff047230 */ /* 0x008fc40000004100 */
[----:B------:R-:W-:-:S03]  /*1690*/  HADD2.F32 R0, -RZ, R0.H0_H0 ;  /* 0x20000000ff007230 */ /* 0x000fc60000004100 */
[----:B------:R-:W-:Y:S02]  /*16a0*/  FMUL.FTZ R4, R4, 1 ;  /* 0x3f80000004047820 */ /* 0x000fe40000410000 */
[----:B------:R-:W-:Y:S02]  /*16b0*/  FMUL.FTZ R0, R0, 1 ;  /* 0x3f80000000007820 */ /* 0x000fe40000410000 */
[----:B------:R0:W1:Y:S08]  /*16c0*/  F2F.F64.F32 R34, R4 ;  /* 0x0000000400227310 */ /* 0x0000700000201800 */
[----:B------:R0:W3:Y:S01]  /*16d0*/  F2F.F64.F32 R32, R0 ;  /* 0x0000000000207310 */ /* 0x0000e20000201800 */
[----:B------:R-:W-:Y:S05]  /*16e0*/  BRA `(.L_x_5805) ;  /* 0x00000bf000007947 */ /* 0x000fea0003800000 */
.L_x_5810:
[----:B------:R0:W5:Y:S01]  /*16f0*/  LDG.E.64 R32, [R2.64] ;  /* 0x0000002402207981 */ /* 0x000162000c1e1b00 */
[----:B------:R-:W-:Y:S01]  /*1700*/  CS2R R34, SRZ ;  /* 0x0000000000227805 */ /* 0x000fe2000001ff00 */
[----:B------:R-:W-:Y:S05]  /*1710*/  BRA `(.L_x_5805) ;  /* 0x00000bc000007947 */ /* 0x000fea0003800000 */
.L_x_5800:
        /* <DEDUP_REMOVED lines=9> */
[----:B------:R-:W-:Y:S01]  /*17b0*/  CS2R R34, SRZ ;  /* 0x0000000000227805 */ /* 0x000fe2000001ff00 */
[----:B------:R-:W-:Y:S01]  /*17c0*/  IMAD.MOV.U32 R32, RZ, RZ, RZ ;  /* 0x000000ffff207224 */ /* 0x000fe200078e00ff */
[----:B---3--:R-:W-:-:S04]  /*17d0*/  ISETP.NE.AND P0, PT, R2, RZ, PT ;  /* 0x000000ff0200720c */ /* 0x008fc80003f05270 */
[----:B------:R-:W-:Y:S01]  /*17e0*/  FSEL R33, RZ, 1.875, !P0 ;  /* 0x3ff00000ff217808 */ /* 0x000fe20004000000 */
[----:B------:R-:W-:Y:S05]  /*17f0*/  BRA `(.L_x_5805) ;  /* 0x00000ae000007947 */ /* 0x000fea0003800000 */
.L_x_5814:
[----:B------:R0:W5:Y:S01]  /*1800*/  LDG.E.128 R32, [R2.64] ;  /* 0x0000002402207981 */ /* 0x000162000c1e1d00 */
[----:B------:R-:W-:Y:S05]  /*1810*/  BRA `(.L_x_5805) ;  /* 0x00000ac000007947 */ /* 0x000fea0003800000 */
.L_x_5813:
[----:B------:R-:W-:-:S13]  /*1820*/  ISETP.NE.AND P0, PT, R0, 0xf, PT ;  /* 0x0000000f0000780c */ /* 0x000fda0003f05270 */
[----:B------:R-:W-:Y:S05]  /*1830*/  @!P0 BRA `(.L_x_5815) ;  /* 0x000002c000008947 */ /* 0x000fea0003800000 */
[----:B------:R-:W-:-:S13]  /*1840*/  ISETP.NE.AND P0, PT, R0, 0x17, PT ;  /* 0x000000170000780c */ /* 0x000fda0003f05270 */
[----:B------:R-:W-:Y:S05]  /*1850*/  @!P0 BRA `(.L_x_5816) ;  /* 0x0000019000008947 */ /* 0x000fea0003800000 */
[----:B------:R-:W-:-:S13]  /*1860*/  ISETP.NE.AND P0, PT, R0, 0x18, PT ;  /* 0x000000180000780c */ /* 0x000fda0003f05270 */
[----:B------:R-:W-:Y:S05]  /*1870*/  @P0 BRA `(.L_x_5804) ;  /* 0x0000089000000947 */ /* 0x000fea0003800000 */
[----:B------:R-:W3:Y:S01]  /*1880*/  LDG.E.U8 R0, [R2.64] ;  /* 0x0000002402007981 */ /* 0x000ee2000c1e1100 */
[----:B------:R-:W-:Y:S01]  /*1890*/  IMAD.MOV.U32 R8, RZ, RZ, -0x800000 ;  /* 0xff800000ff087424 */ /* 0x000fe200078e00ff */
[----:B------:R-:W-:Y:S01]  /*18a0*/  CS2R R34, SRZ ;  /* 0x0000000000227805 */ /* 0x000fe2000001ff00 */
[----:B---3--:R-:W-:-:S05]  /*18b0*/  IMAD.SHL.U32 R0, R0, 0x1000000, RZ ;  /* 0x0100000000007824 */ /* 0x008fca00078e00ff */
        /* <DEDUP_REMOVED lines=19> */
.L_x_5816:
[----:B------:R-:W3:Y:S01]  /*19f0*/  LDG.E.U8 R3, [R2.64] ;  /* 0x0000002402037981 */ /* 0x000ee2000c1e1100 */
[----:B------:R-:W-:Y:S01]  /*1a00*/  CS2R R34, SRZ ;  /* 0x0000000000227805 */ /* 0x000fe2000001ff00 */
[----:B---3--:R-:W-:-:S05]  /*1a10*/  IMAD.SHL.U32 R0, R3, 0x2000000, RZ ;  /* 0x0200000003007824 */ /* 0x008fca00078e00ff */
        /* <DEDUP_REMOVED lines=14> */
.L_x_5815:
[----:B------:R-:W3:Y:S01]  /*1b00*/  LDG.E.U16 R0, [R2.64] ;  /* 0x0000002402007981 */ /* 0x000ee2000c1e1500 */
[----:B------:R-:W-:Y:S01]  /*1b10*/  CS2R R34, SRZ ;  /* 0x0000000000227805 */ /* 0x000fe2000001ff00 */
[----:B---3--:R-:W-:-:S05]  /*1b20*/  PRMT R0, RZ, 0x5410, R0 ;  /* 0x00005410ff007816 */ /* 0x008fca0000000000 */
[----:B------:R-:W-:-:S04]  /*1b30*/  FMUL.FTZ R0, R0, 1 ;  /* 0x3f80000000007820 */ /* 0x000fc80000410000 */
[----:B------:R0:W1:Y:S01]  /*1b40*/  F2F.F64.F32 R32, R0 ;  /* 0x0000000000207310 */ /* 0x0000620000201800 */
[----:B------:R-:W-:Y:S05]  /*1b50*/  BRA `(.L_x_5805) ;  /* 0x0000078000007947 */ /* 0x000fea0003800000 */
.L_x_5812:
        /* <DEDUP_REMOVED lines=9> */
[----:B------:R-:W-:Y:S01]  /*1bf0*/  CS2R R34, SRZ ;  /* 0x0000000000227805 */ /* 0x000fe2000001ff00 */
[----:B---3--:R0:W1:Y:S01]  /*1c00*/  I2F.F64.U16 R32, R2 ;  /* 0x0000000200207312 */ /* 0x0080620000101800 */
[----:B------:R-:W-:Y:S05]  /*1c10*/  BRA `(.L_x_5805) ;  /* 0x000006c000007947 */ /* 0x000fea0003800000 */
.L_x_5819:
[----:B------:R-:W3:Y:S01]  /*1c20*/  LDG.E.U8 R2, [R2.64] ;  /* 0x0000002402027981 */ /* 0x000ee2000c1e1100 */
[----:B------:R-:W-:Y:S01]  /*1c30*/  BSSY B0, `(.L_x_5820) ;  /* 0x0000018000007945 */ /* 0x000fe20003800000 */
[----:B------:R-:W-:Y:S01]  /*1c40*/  IMAD.MOV.U32 R0, RZ, RZ, RZ ;  /* 0x000000ffff007224 */ /* 0x000fe200078e00ff */
        /* <DEDUP_REMOVED lines=18> */
.L_x_5823:
[----:B------:R-:W-:Y:S05]  /*1d70*/  BSYNC B1 ;  /* 0x0000000000017941 */ /* 0x000fea0003800000 */
.L_x_5822:
[----:B------:R-:W-:Y:S01]  /*1d80*/  LEA R3, R0, 0x3b800000, 0x17 ;  /* 0x3b80000000037811 */ /* 0x000fe200078eb8ff */
[----:B------:R-:W-:-:S05]  /*1d90*/  IMAD.SHL.U32 R0, R2, 0x100000, RZ ;  /* 0x0010000002007824 */ /* 0x000fca00078e00ff */
[----:B------:R-:W-:Y:S02]  /*1da0*/  LOP3.LUT R0, R3, R0, R4, 0xfe, !PT ;  /* 0x0000000003007212 */ /* 0x000fe400078efe04 */
.L_x_5821:
[----:B------:R-:W-:Y:S05]  /*1db0*/  BSYNC B0 ;  /* 0x0000000000007941 */ /* 0x000fea0003800000 */
.L_x_5820:
[----:B------:R-:W-:Y:S01]  /*1dc0*/  FMUL.FTZ R0, R0, 1 ;  /* 0x3f80000000007820 */ /* 0x000fe20000410000 */
[----:B------:R-:W-:-:S03]  /*1dd0*/  CS2R R34, SRZ ;  /* 0x0000000000227805 */ /* 0x000fc6000001ff00 */
[----:B------:R0:W1:Y:S01]  /*1de0*/  F2F.F64.F32 R32, R0 ;  /* 0x0000000000207310 */ /* 0x0000620000201800 */
[----:B------:R-:W-:Y:S05]  /*1df0*/  BRA `(.L_x_5805) ;  /* 0x000004e000007947 */ /* 0x000fea0003800000 */
.L_x_5818:
        /* <DEDUP_REMOVED lines=21> */
.L_x_5827:
[----:B------:R-:W-:Y:S05]  /*1f50*/  BSYNC B1 ;  /* 0x0000000000017941 */ /* 0x000fea0003800000 */
.L_x_5826:
[----:B------:R-:W-:Y:S01]  /*1f60*/  LEA R3, R0, 0x37800000, 0x17 ;  /* 0x3780000000037811 */ /* 0x000fe200078eb8ff */
[----:B------:R-:W-:-:S05]  /*1f70*/  IMAD.SHL.U32 R0, R2, 0x200000, RZ ;  /* 0x0020000002007824 */ /* 0x000fca00078e00ff */
[----:B------:R-:W-:Y:S02]  /*1f80*/  LOP3.LUT R0, R3, R0, R4, 0xfe, !PT ;  /* 0x0000000003007212 */ /* 0x000fe400078efe04 */
.L_x_5825:
[----:B------:R-:W-:Y:S05]  /*1f90*/  BSYNC B0 ;  /* 0x0000000000007941 */ /* 0x000fea0003800000 */
.L_x_5824:
[----:B------:R-:W-:Y:S01]  /*1fa0*/  FMUL.FTZ R0, R0, 1 ;  /* 0x3f80000000007820 */ /* 0x000fe20000410000 */
[----:B------:R-:W-:-:S03]  /*1fb0*/  CS2R R34, SRZ ;  /* 0x0000000000227805 */ /* 0x000fc6000001ff00 */
[----:B------:R0:W1:Y:S01]  /*1fc0*/  F2F.F64.F32 R32, R0 ;  /* 0x0000000000207310 */ /* 0x0000620000201800 */
[----:B------:R-:W-:Y:S05]  /*1fd0*/  BRA `(.L_x_5805) ;  /* 0x0000030000007947 */ /* 0x000fea0003800000 */
.L_x_5817:
        /* <DEDUP_REMOVED lines=14> */
.L_x_5831:
[----:B------:R-:W-:Y:S05]  /*20c0*/  BSYNC B0 ;  /* 0x0000000000007941 */ /* 0x000fea0003800000 */
.L_x_5830:
[----:B------:R-:W-:Y:S01]  /*20d0*/  FMUL.FTZ R0, R0, 1 ;  /* 0x3f80000000007820 */ /* 0x000fe20000410000 */
[----:B------:R-:W-:-:S03]  /*20e0*/  CS2R R34, SRZ ;  /* 0x0000000000227805 */ /* 0x000fc6000001ff00 */
[----:B------:R0:W1:Y:S01]  /*20f0*/  F2F.F64.F32 R32, R0 ;  /* 0x0000000000207310 */ /* 0x0000620000201800 */
[----:B------:R-:W-:Y:S05]  /*2100*/  BRA `(.L_x_5805) ;  /* 0x000001d000007947 */ /* 0x000fea0003800000 */
.L_x_5804:
        /* <DEDUP_REMOVED lines=18> */
[----:B0-2--5:R-:W-:Y:S05]  /*2230*/  CALL.ABS.NOINC R2 ;  /* 0x0000000002007343 */ /* 0x025fea0003c00000 */
[----:B------:R-:W-:Y:S01]  /*2240*/  CS2R R32, SRZ ;  /* 0x0000000000207805 */ /* 0x000fe2000001ff00 */
[----:B------:R-:W-:Y:S01]  /*2250*/  CS2R R34, SRZ ;  /* 0x0000000000227805 */ /* 0x000fe2000001ff00 */
[----:B------:R-:W-:Y:S05]  /*2260*/  BRA `(.L_x_5805) ;  /* 0x0000007000007947 */ /* 0x000fea0003800000 */
.L_x_5829:
[----:B------:R-:W3:Y:S01]  /*2270*/  LDG.E.64 R32, [R2.64] ;  /* 0x0000002402207981 */ /* 0x000ee2000c1e1b00 */
[----:B------:R-:W-:Y:S01]  /*2280*/  CS2R R34, SRZ ;  /* 0x0000000000227805 */ /* 0x000fe2000001ff00 */
[----:B---3--:R-:W0:Y:S01]  /*2290*/  I2F.F64.U64 R32, R32 ;  /* 0x0000002000207312 */ /* 0x008e220000301800 */
[----:B------:R-:W-:Y:S05]  /*22a0*/  BRA `(.L_x_5805) ;  /* 0x0000003000007947 */ /* 0x000fea0003800000 */
.L_x_5828:
[----:B------:R-:W3:Y:S01]  /*22b0*/  LDG.E R2, [R2.64] ;  /* 0x0000002402027981 */ /* 0x000ee2000c1e1900 */
[----:B------:R-:W-:Y:S01]  /*22c0*/  CS2R R34, SRZ ;  /* 0x0000000000227805 */ /* 0x000fe2000001ff00 */
[----:B---3--:R0:W1:Y:S06]  /*22d0*/  I2F.F64.U32 R32, R2 ;  /* 0x0000000200207312 */ /* 0x00806c0000201800 */
.L_x_5805:
[----:B------:R-:W-:-:S03]  /*22e0*/  IADD3 R22, R22, 0x80, RZ ;  /* 0x0000008016167810 */ /* 0x000fc60007ffe0ff */
.L_x_5799:
[----:B------:R-:W-:Y:S05]  /*22f0*/  BSYNC B6 ;  /* 0x0000000000067941 */ /* 0x000fea0003800000 */
.L_x_5798:
[----:B------:R-:W-:Y:S01]  /*2300*/  ISETP.GE.AND P0, PT, R22, R23, PT ;  /* 0x000000171600720c */ /* 0x000fe20003f06270 */
[----:B------:R-:W-:Y:S01]  /*2310*/  BSSY B6, `(.L_x_5832) ;  /* 0x0000113000067945 */ /* 0x000fe20003800000 */
[----:B------:R-:W-:Y:S01]  /*2320*/  CS2R R18, SRZ ;  /* 0x0000000000127805 */ /* 0x000fe2000001ff00 */
[----:B------:R-:W-:Y:S01]  /*2330*/  CS2R R26, SRZ ;  /* 0x00000000001a7805 */ /* 0x000fe2000001ff00 */
[----:B------:R-:W-:-:S09]  /*2340*/  CS2R R24, SRZ ;  /* 0x0000000000187805 */ /* 0x000fd2000001ff00 */
        /* <DEDUP_REMOVED lines=18> */
[----:B------:R-:W-:Y:S01]  /*2470*/  CS2R R26, SRZ ;  /* 0x00000000001a7805 */ /* 0x000fe2000001ff00 */
[----:B----4-:R0:W4:Y:S01]  /*2480*/  I2F.F64.S16 R24, R2 ;  /* 0x0000000200187312 */ /* 0x0101220000101c00 */
[----:B------:R-:W-:Y:S05]  /*2490*/  BRA `(.L_x_5839) ;  /* 0x00000f9000007947 */ /* 0x000fea0003800000 */
.L_x_5837:
[----:B------:R-:W4:Y:S01]  /*24a0*/  LDG.E.U8 R2, [R2.64] ;  /* 0x0000002402027981 */ /* 0x000f22000c1e1100 */
[----:B------:R-:W-:Y:S01]  /*24b0*/  CS2R R26, SRZ ;  /* 0x00000000001a7805 */ /* 0x000fe2000001ff00 */
[----:B----4-:R0:W4:Y:S01]  /*24c0*/  I2F.F64.U16 R24, R2 ;  /* 0x0000000200187312 */ /* 0x0101220000101800 */
[----:B------:R-:W-:Y:S05]  /*24d0*/  BRA `(.L_x_5839) ;  /* 0x00000f5000007947 */ /* 0x000fea0003800000 */
.L_x_5836:
[----:B------:R-:W-:-:S13]  /*24e0*/  ISETP.NE.AND P0, PT, R0, 0x2, PT ;  /* 0x000000020000780c */ /* 0x000fda0003f05270 */
[----:B------:R-:W-:Y:S05]  /*24f0*/  @!P0 BRA `(.L_x_5840) ;  /* 0x000000c000008947 */ /* 0x000fea0003800000 */
[----:B------:R-:W-:-:S13]  /*2500*/  ISETP.NE.AND P0, PT, R0, 0x3, PT ;  /* 0x000000030000780c */ /* 0x000fda0003f05270 */
[----:B------:R-:W-:Y:S05]  /*2510*/  @!P0 BRA `(.L_x_5841) ;  /* 0x0000006000008947 */ /* 0x000fea0003800000 */
[----:B------:R-:W-:-:S13]  /*2520*/  ISETP.NE.AND P0, PT, R0, 0x4, PT ;  /* 0x000000040000780c */ /* 0x000fda0003f05270 */
[----:B------:R-:W-:Y:S05]  /*2530*/  @P0 BRA `(.L_x_5838) ;  /* 0x00000d2000000947 */ /* 0x000fea0003800000 */
[----:B------:R-:W4:Y:S01]  /*2540*/  LDG.E.64 R24, [R2.64] ;  /* 0x0000002402187981 */ /* 0x000f22000c1e1b00 */
[----:B------:R-:W-:Y:S01]  /*2550*/  CS2R R26, SRZ ;  /* 0x00000000001a7805 */ /* 0x000fe2000001ff00 */
[----:B----4-:R-:W0:Y:S01]  /*2560*/  I2F.F64.S64 R24, R24 ;  /* 0x0000001800187312 */ /* 0x010e220000301c00 */
[----:B------:R-:W-:Y:S05]  /*2570*/  BRA `(.L_x_5839) ;  /* 0x00000eb000007947 */ /* 0x000fea0003800000 */
.L_x_5841:
[----:B------:R-:W4:Y:S01]  /*2580*/  LDG.E R2, [R2.64] ;  /* 0x0000002402027981 */ /* 0x000f22000c1e1900 */
[----:B------:R-:W-:Y:S01]  /*2590*/  CS2R R26, SRZ ;  /* 0x00000000001a7805 */ /* 0x000fe2000001ff00 */
[----:B----4-:R0:W4:Y:S01]  /*25a0*/  I2F.F64 R24, R2 ;  /* 0x0000000200187312 */ /* 0x0101220000201c00 */
[----:B------:R-:W-:Y:S05]  /*25b0*/  BRA `(.L_x_5839) ;  /* 0x00000e7000007947 */ /* 0x000fea0003800000 */
.L_x_5840:
[----:B------:R-:W4:Y:S01]  /*25c0*/  LDG.E.U16 R2, [R2.64] ;  /* 0x0000002402027981 */ /* 0x000f22000c1e1500 */
[----:B------:R-:W-:Y:S01]  /*25d0*/  CS2R R26, SRZ ;  /* 0x00000000001a7805 */ /* 0x000fe2000001ff00 */
[----:B----4-:R0:W4:Y:S01]  /*25e0*/  I2F.F64.S16 R24, R2 ;  /* 0x0000000200187312 */ /* 0x0101220000101c00 */
[----:B------:R-:W-:Y:S05]  /*25f0*/  BRA `(.L_x_5839) ;  /* 0x00000e3000007947 */ /* 0x000fea0003800000 */
.L_x_5835:
[----:B------:R-:W-:-:S13]  /*2600*/  ISETP.GT.AND P0, PT, R0, 0x6, PT ;  /* 0x000000060000780c */ /* 0x000fda0003f04270 */
[----:B------:R-:W-:Y:S05]  /*2610*/  @P0 BRA `(.L_x_5842) ;  /* 0x000000f000000947 */ /* 0x000fea0003800000 */
[----:B------:R-:W-:-:S13]  /*2620*/  ISETP.NE.AND P0, PT, R0, 0x5, PT ;  /* 0x000000050000780c */ /* 0x000fda0003f05270 */
[----:B------:R-:W-:Y:S05]  /*2630*/  @!P0 BRA `(.L_x_5843) ;  /* 0x0000007000008947 */ /* 0x000fea0003800000 */
[----:B------:R-:W-:-:S13]  /*2640*/  ISETP.NE.AND P0, PT, R0, 0x6, PT ;  /* 0x000000060000780c */ /* 0x000fda0003f05270 */
[----:B------:R-:W-:Y:S05]  /*2650*/  @P0 BRA `(.L_x_5838) ;  /* 0x00000c0000000947 */ /* 0x000fea0003800000 */
[----:B------:R-:W4:Y:S01]  /*2660*/  LDG.E R24, [R2.64] ;  /* 0x0000002402187981 */ /* 0x000f22000c1e1900 */
[----:B------:R-:W-:Y:S01]  /*2670*/  CS2R R26, SRZ ;  /* 0x00000000001a7805 */ /* 0x000fe2000001ff00 */
[----:B----4-:R-:W-:-:S06]  /*2680*/  FMUL.FTZ R24, R24, 1 ;  /* 0x3f80000018187820 */ /* 0x010fcc0000410000 */
[----:B------:R-:W0:Y:S01]  /*2690*/  F2F.F64.F32 R24, R24 ;  /* 0x0000001800187310 */ /* 0x000e220000201800 */
[----:B------:R-:W-:Y:S05]  /*26a0*/  BRA `(.L_x_5839) ;  /* 0x00000d8000007947 */ /* 0x000fea0003800000 */
.L_x_5843:
[----:B------:R-:W4:Y:S01]  /*26b0*/  LDG.E.U16 R0, [R2.64] ;  /* 0x0000002402007981 */ /* 0x000f22000c1e1500 */
[----:B------:R-:W-:Y:S01]  /*26c0*/  CS2R R26, SRZ ;  /* 0x00000000001a7805 */ /* 0x000fe2000001ff00 */
[----:B----4-:R-:W-:-:S05]  /*26d0*/  HADD2.F32 R0, -RZ, R0.H0_H0 ;  /* 0x20000000ff007230 */ /* 0x010fca0000004100 */
[----:B------:R-:W-:-:S04]  /*26e0*/  FMUL.FTZ R0, R0, 1 ;  /* 0x3f80000000007820 */ /* 0x000fc80000410000 */
[----:B------:R0:W4:Y:S01]  /*26f0*/  F2F.F64.F32 R24, R0 ;  /* 0x0000000000187310 */ /* 0x0001220000201800 */
[----:B------:R-:W-:Y:S05]  /*2700*/  BRA `(.L_x_5839) ;  /* 0x00000d2000007947 */ /* 0x000fea0003800000 */
.L_x_5842:
[----:B------:R-:W-:-:S13]  /*2710*/  ISETP.NE.AND P0, PT, R0, 0x7, PT ;  /* 0x000000070000780c */ /* 0x000fda0003f05270 */
[----:B------:R-:W-:Y:S05]  /*2720*/  @!P0 BRA `(.L_x_5844) ;  /* 0x0000012000008947 */ /* 0x000fea0003800000 */
[----:B------:R-:W-:-:S13]  /*2730*/  ISETP.NE.AND P0, PT, R0, 0x8, PT ;  /* 0x000000080000780c */ /* 0x000fda0003f05270 */
[----:B------:R-:W-:Y:S05]  /*2740*/  @!P0 BRA `(.L_x_5845) ;  /* 0x0000008000008947 */ /* 0x000fea0003800000 */
[----:B------:R-:W-:-:S13]  /*2750*/  ISETP.NE.AND P0, PT, R0, 0x9, PT ;  /* 0x000000090000780c */ /* 0x000fda0003f05270 */
[----:B------:R-:W-:Y:S05]  /*2760*/  @P0 BRA `(.L_x_5838) ;  /* 0x00000af000000947 */ /* 0x000fea0003800000 */
[----:B------:R-:W4:Y:S02]  /*2770*/  LDG.E.64 R2, [R2.64] ;  /* 0x0000002402027981 */ /* 0x000f24000c1e1b00 */
[----:B----4-:R-:W-:Y:S02]  /*2780*/  FMUL.FTZ R26, R3, 1 ;  /* 0x3f800000031a7820 */ /* 0x010fe40000410000 */
[----:B------:R-:W-:-:S04]  /*2790*/  FMUL.FTZ R24, R2, 1 ;  /* 0x3f80000002187820 */ /* 0x000fc80000410000 */
[----:B------:R-:W0:Y:S08]  /*27a0*/  F2F.F64.F32 R26, R26 ;  /* 0x0000001a001a7310 */ /* 0x000e300000201800 */
[----:B------:R-:W4:Y:S01]  /*27b0*/  F2F.F64.F32 R24, R24 ;  /* 0x0000001800187310 */ /* 0x000f220000201800 */
[----:B------:R-:W-:Y:S05]  /*27c0*/  BRA `(.L_x_5839) ;  /* 0x00000c6000007947 */ /* 0x000fea0003800000 */
.L_x_5845:
[----:B------:R-:W4:Y:S02]  /*27d0*/  LDG.E R0, [R2.64] ;  /* 0x0000002402007981 */ /* 0x000f24000c1e1900 */
[----:B----4-:R-:W-:-:S02]  /*27e0*/  HADD2.F32 R4, -RZ, R0.H1_H1 ;  /* 0x30000000ff047230 */ /* 0x010fc40000004100 */
[----:B------:R-:W-:-:S03]  /*27f0*/  HADD2.F32 R0, -RZ, R0.H0_H0 ;  /* 0x20000000ff007230 */ /* 0x000fc60000004100 */
[----:B------:R-:W-:Y:S02]  /*2800*/  FMUL.FTZ R4, R4, 1 ;  /* 0x3f80000004047820 */ /* 0x000fe40000410000 */
[----:B------:R-:W-:Y:S02]  /*2810*/  FMUL.FTZ R0, R0, 1 ;  /* 0x3f80000000007820 */ /* 0x000fe40000410000 */
[----:B------:R0:W4:Y:S08]  /*2820*/  F2F.F64.F32 R26, R4 ;  /* 0x00000004001a7310 */ /* 0x0001300000201800 */
[----:B------:R0:W3:Y:S01]  /*2830*/  F2F.F64.F32 R24, R0 ;  /* 0x0000000000187310 */ /* 0x0000e20000201800 */
[----:B------:R-:W-:Y:S05]  /*2840*/  BRA `(.L_x_5839) ;  /* 0x00000be000007947 */ /* 0x000fea0003800000 */
.L_x_5844:
[----:B------:R0:W5:Y:S01]  /*2850*/  LDG.E.64 R24, [R2.64] ;  /* 0x0000002402187981 */ /* 0x000162000c1e1b00 */
[----:B------:R-:W-:Y:S01]  /*2860*/  CS2R R26, SRZ ;  /* 0x00000000001a7805 */ /* 0x000fe2000001ff00 */
[----:B------:R-:W-:Y:S05]  /*2870*/  BRA `(.L_x_5839) ;  /* 0x00000bb000007947 */ /* 0x000fea0003800000 */
.L_x_5834:
        /* <DEDUP_REMOVED lines=9> */
[----:B------:R-:W-:Y:S01]  /*2910*/  CS2R R26, SRZ ;  /* 0x00000000001a7805 */ /* 0x000fe2000001ff00 */
[----:B------:R-:W-:Y:S01]  /*2920*/  IMAD.MOV.U32 R24, RZ, RZ, RZ ;  /* 0x000000ffff187224 */ /* 0x000fe200078e00ff */
[----:B----4-:R-:W-:-:S04]  /*2930*/  ISETP.NE.AND P0, PT, R2, RZ, PT ;  /* 0x000000ff0200720c */ /* 0x010fc80003f05270 */
[----:B------:R-:W-:Y:S01]  /*2940*/  FSEL R25, RZ, 1.875, !P0 ;  /* 0x3ff00000ff197808 */ /* 0x000fe20004000000 */
[----:B------:R-:W-:Y:S05]  /*2950*/  BRA `(.L_x_5839) ;  /* 0x00000ad000007947 */ /* 0x000fea0003800000 */
.L_x_5848:
[----:B------:R0:W5:Y:S01]  /*2960*/  LDG.E.128 R24, [R2.64] ;  /* 0x0000002402187981 */ /* 0x000162000c1e1d00 */
[----:B------:R-:W-:Y:S05]  /*2970*/  BRA `(.L_x_5839) ;  /* 0x00000ab000007947 */ /* 0x000fea0003800000 */
.L_x_5847:
[----:B------:R-:W-:-:S13]  /*2980*/  ISETP.NE.AND P0, PT, R0, 0xf, PT ;  /* 0x0000000f0000780c */ /* 0x000fda0003f05270 */
[----:B------:R-:W-:Y:S05]  /*2990*/  @!P0 BRA `(.L_x_5849) ;  /* 0x000002b000008947 */ /* 0x000fea0003800000 */
[----:B------:R-:W-:-:S13]  /*29a0*/  ISETP.NE.AND P0, PT, R0, 0x17, PT ;  /* 0x000000170000780c */ /* 0x000fda0003f05270 */
[----:B------:R-:W-:Y:S05]  /*29b0*/  @!P0 BRA `(.L_x_5850) ;  /* 0x0000019000008947 */ /* 0x000fea0003800000 */
[----:B------:R-:W-:-:S13]  /*29c0*/  ISETP.NE.AND P0, PT, R0, 0x18, PT ;  /* 0x000000180000780c */ /* 0x000fda0003f05270 */
[----:B------:R-:W-:Y:S05]  /*29d0*/  @P0 BRA `(.L_x_5838) ;  /* 0x0000088000000947 */ /* 0x000fea0003800000 */
[----:B------:R-:W4:Y:S01]  /*29e0*/  LDG.E.U8 R0, [R2.64] ;  /* 0x0000002402007981 */ /* 0x000f22000c1e1100 */
[----:B------:R-:W-:Y:S01]  /*29f0*/  IMAD.MOV.U32 R8, RZ, RZ, -0x800000 ;  /* 0xff800000ff087424 */ /* 0x000fe200078e00ff */
[----:B------:R-:W-:Y:S01]  /*2a00*/  CS2R R26, SRZ ;  /* 0x00000000001a7805 */ /* 0x000fe2000001ff00 */
[----:B----4-:R-:W-:-:S05]  /*2a10*/  IMAD.SHL.U32 R0, R0, 0x1000000, RZ ;  /* 0x0100000000007824 */ /* 0x010fca00078e00ff */
        /* <DEDUP_REMOVED lines=17> */
[----:B------:R0:W4:Y:S01]  /*2b30*/  F2F.F64.F32 R24, R5 ;  /* 0x0000000500187310 */ /* 0x0001220000201800 */
[----:B------:R-:W-:Y:S05]  /*2b40*/  BRA `(.L_x_5839) ;  /* 0x000008e000007947 */ /* 0x000fea0003800000 */
.L_x_5850:
[----:B------:R-:W4:Y:S01]  /*2b50*/  LDG.E.U8 R2, [R2.64] ;  /* 0x0000002402027981 */ /* 0x000f22000c1e1100 */
[----:B------:R-:W-:Y:S01]  /*2b60*/  CS2R R26, SRZ ;  /* 0x00000000001a7805 */ /* 0x000fe2000001ff00 */
[C---:B----4-:R-:W-:Y:S02]  /*2b70*/  IMAD.SHL.U32 R0, R2.reuse, 0x2000000, RZ ;  /* 0x0200000002007824 */ /* 0x050fe400078e00ff */
        /* <DEDUP_REMOVED lines=11> */
[----:B------:R0:W4:Y:S01]  /*2c30*/  F2F.F64.F32 R24, R4 ;  /* 0x0000000400187310 */ /* 0x0001220000201800 */
[----:B------:R-:W-:Y:S05]  /*2c40*/  BRA `(.L_x_5839) ;  /* 0x000007e000007947 */ /* 0x000fea0003800000 */
.L_x_5849:
[----:B------:R-:W4:Y:S01]  /*2c50*/  LDG.E.U16 R0, [R2.64] ;  /* 0x0000002402007981 */ /* 0x000f22000c1e1500 */
[----:B------:R-:W-:Y:S01]  /*2c60*/  CS2R R26, SRZ ;  /* 0x00000000001a7805 */ /* 0x000fe2000001ff00 */
[----:B----4-:R-:W-:-:S05]  /*2c70*/  PRMT R0, RZ, 0x5410, R0 ;  /* 0x00005410ff007816 */ /* 0x010fca0000000000 */
[----:B------:R-:W-:-:S04]  /*2c80*/  FMUL.FTZ R0, R0, 1 ;  /* 0x3f80000000007820 */ /* 0x000fc80000410000 */
[----:B------:R0:W4:Y:S01]  /*2c90*/  F2F.F64.F32 R24, R0 ;  /* 0x0000000000187310 */ /* 0x0001220000201800 */
[----:B------:R-:W-:Y:S05]  /*2ca0*/  BRA `(.L_x_5839) ;  /* 0x0000078000007947 */ /* 0x000fea0003800000 */
.L_x_5846:
        /* <DEDUP_REMOVED lines=9> */
[----:B------:R-:W-:Y:S01]  /*2d40*/  CS2R R26, SRZ ;  /* 0x00000000001a7805 */ /* 0x000fe2000001ff00 */
[----:B----4-:R0:W4:Y:S01]  /*2d50*/  I2F.F64.U16 R24, R2 ;  /* 0x0000000200187312 */ /* 0x0101220000101800 */
[----:B------:R-:W-:Y:S05]  /*2d60*/  BRA `(.L_x_5839) ;  /* 0x000006c000007947 */ /* 0x000fea0003800000 */
.L_x_5853:
[----:B------:R-:W4:Y:S01]  /*2d70*/  LDG.E.U8 R2, [R2.64] ;  /* 0x0000002402027981 */ /* 0x000f22000c1e1100 */
[----:B------:R-:W-:Y:S01]  /*2d80*/  BSSY B0, `(.L_x_5854) ;  /* 0x0000018000007945 */ /* 0x000fe20003800000 */
[----:B------:R-:W-:Y:S01]  /*2d90*/  IMAD.MOV.U32 R0, RZ, RZ, RZ ;  /* 0x000000ffff007224 */ /* 0x000fe200078e00ff */
        /* <DEDUP_REMOVED lines=18> */
.L_x_5857:
[----:B------:R-:W-:Y:S05]  /*2ec0*/  BSYNC B1 ;  /* 0x0000000000017941 */ /* 0x000fea0003800000 */
.L_x_5856:
[----:B------:R-:W-:Y:S01]  /*2ed0*/  LEA R3, R0, 0x3b800000, 0x17 ;  /* 0x3b80000000037811 */ /* 0x000fe200078eb8ff */
[----:B------:R-:W-:-:S05]  /*2ee0*/  IMAD.SHL.U32 R0, R2, 0x100000, RZ ;  /* 0x0010000002007824 */ /* 0x000fca00078e00ff */
[----:B------:R-:W-:Y:S02]  /*2ef0*/  LOP3.LUT R0, R3, R0, R4, 0xfe, !PT ;  /* 0x0000000003007212 */ /* 0x000fe400078efe04 */
.L_x_5855:
[----:B------:R-:W-:Y:S05]  /*2f00*/  BSYNC B0 ;  /* 0x0000000000007941 */ /* 0x000fea0003800000 */
.L_x_5854:
[----:B------:R-:W-:Y:S01]  /*2f10*/  FMUL.FTZ R0, R0, 1 ;  /* 0x3f80000000007820 */ /* 0x000fe20000410000 */
[----:B------:R-:W-:-:S03]  /*2f20*/  CS2R R26, SRZ ;  /* 0x00000000001a7805 */ /* 0x000fc6000001ff00 */
[----:B------:R0:W4:Y:S01]  /*2f30*/  F2F.F64.F32 R24, R0 ;  /* 0x0000000000187310 */ /* 0x0001220000201800 */
[----:B------:R-:W-:Y:S05]  /*2f40*/  BRA `(.L_x_5839) ;  /* 0x000004e000007947 */ /* 0x000fea0003800000 */
.L_x_5852:
        /* <DEDUP_REMOVED lines=21> */
.L_x_5861:
[----:B------:R-:W-:Y:S05]  /*30a0*/  BSYNC B1 ;  /* 0x0000000000017941 */ /* 0x000fea0003800000 */
.L_x_5860:
[----:B------:R-:W-:Y:S01]  /*30b0*/  LEA R3, R0, 0x37800000, 0x17 ;  /* 0x3780000000037811 */ /* 0x000fe200078eb8ff */
[----:B------:R-:W-:-:S05]  /*30c0*/  IMAD.SHL.U32 R0, R2, 0x200000, RZ ;  /* 0x0020000002007824 */ /* 0x000fca00078e00ff */
[----:B------:R-:W-:Y:S02]  /*30d0*/  LOP3.LUT R0, R3, R0, R4, 0xfe, !PT ;  /* 0x0000000003007212 */ /* 0x000fe400078efe04 */
.L_x_5859:
[----:B------:R-:W-:Y:S05]  /*30e0*/  BSYNC B0 ;  /* 0x0000000000007941 */ /* 0x000fea0003800000 */
.L_x_5858:
[----:B------:R-:W-:Y:S01]  /*30f0*/  FMUL.FTZ R0, R0, 1 ;  /* 0x3f80000000007820 */ /* 0x000fe20000410000 */
[----:B------:R-:W-:-:S03]  /*3100*/  CS2R R26, SRZ ;  /* 0x00000000001a7805 */ /* 0x000fc6000001ff00 */
[----:B------:R0:W4:Y:S01]  /*3110*/  F2F.F64.F32 R24, R0 ;  /* 0x0000000000187310 */ /* 0x0001220000201800 */
[----:B------:R-:W-:Y:S05]  /*3120*/  BRA `(.L_x_5839) ;  /* 0x0000030000007947 */ /* 0x000fea0003800000 */
.L_x_5851:
        /* <DEDUP_REMOVED lines=14> */
.L_x_5865:
[----:B------:R-:W-:Y:S05]  /*3210*/  BSYNC B0 ;  /* 0x0000000000007941 */ /* 0x000fea0003800000 */
.L_x_5864:
[----:B------:R-:W-:Y:S01]  /*3220*/  FMUL.FTZ R0, R0, 1 ;  /* 0x3f80000000007820 */ /* 0x000fe20000410000 */
[----:B------:R-:W-:-:S03]  /*3230*/  CS2R R26, SRZ ;  /* 0x00000000001a7805 */ /* 0x000fc6000001ff00 */
[----:B------:R0:W4:Y:S01]  /*3240*/  F2F.F64.F32 R24, R0 ;  /* 0x0000000000187310 */ /* 0x0001220000201800 */
[----:B------:R-:W-:Y:S05]  /*3250*/  BRA `(.L_x_5839) ;  /* 0x000001d000007947 */ /* 0x000fea0003800000 */
.L_x_5838:
        /* <DEDUP_REMOVED lines=18> */
[----:B0123-5:R-:W-:Y:S05]  /*3380*/  CALL.ABS.NOINC R14 ;  /* 0x000000000e007343 */ /* 0x02ffea0003c00000 */
[----:B------:R-:W-:Y:S01]  /*3390*/  CS2R R24, SRZ ;  /* 0x0000000000187805 */ /* 0x000fe2000001ff00 */
[----:B------:R-:W-:Y:S01]  /*33a0*/  CS2R R26, SRZ ;  /* 0x00000000001a7805 */ /* 0x000fe2000001ff00 */
[----:B------:R-:W-:Y:S05]  /*33b0*/  BRA `(.L_x_5839) ;  /* 0x0000007000007947 */ /* 0x000fea0003800000 */
.L_x_5863:
[----:B------:R-:W4:Y:S01]  /*33c0*/  LDG.E.64 R24, [R2.64] ;  /* 0x0000002402187981 */ /* 0x000f22000c1e1b00 */
[----:B------:R-:W-:Y:S01]  /*33d0*/  CS2R R26, SRZ ;  /* 0x00000000001a7805 */ /* 0x000fe2000001ff00 */
[----:B----4-:R-:W0:Y:S01]  /*33e0*/  I2F.F64.U64 R24, R24 ;  /* 0x0000001800187312 */ /* 0x010e220000301800 */
[----:B------:R-:W-:Y:S05]  /*33f0*/  BRA `(.L_x_5839) ;  /* 0x0000003000007947 */ /* 0x000fea0003800000 */
.L_x_5862:
[----:B------:R-:W4:Y:S01]  /*3400*/  LDG.E R2, [R2.64] ;  /* 0x0000002402027981 */ /* 0x000f22000c1e1900 */
[----:B------:R-:W-:Y:S01]  /*3410*/  CS2R R26, SRZ ;  /* 0x00000000001a7805 */ /* 0x000fe2000001ff00 */
[----:B----4-:R0:W4:Y:S06]  /*3420*/  I2F.F64.U32 R24, R2 ;  /* 0x0000000200187312 */ /* 0x01012c0000201800 */
.L_x_5839:
[----:B------:R-:W-:-:S03]  /*3430*/  IADD3 R22, R22, 0x80, RZ ;  /* 0x0000008016167810 */ /* 0x000fc60007ffe0ff */
.L_x_5833:
[----:B------:R-:W-:Y:S05]  /*3440*/  BSYNC B6 ;  /* 0x0000000000067941 */ /* 0x000fea0003800000 */
.L_x_5832:
[----:B------:R-:W-:Y:S01]  /*3450*/  ISETP.GE.AND P0, PT, R22, R23, PT ;  /* 0x000000171600720c */ /* 0x000fe20003f06270 */
[----:B------:R-:W-:Y:S01]  /*3460*/  BSSY B6, `(.L_x_5866) ;  /* 0x000010f000067945 */ /* 0x000fe20003800000 */
[----:B------:R-:W-:-:S11]  /*3470*/  CS2R R16, SRZ ;  /* 0x0000000000107805 */ /* 0x000fd6000001ff00 */
[----:B------:R-:W-:Y:S05]  /*3480*/  @P0 BRA `(.L_x_5867) ;  /* 0x000010c000000947 */ /* 0x000fea0003800000 */
        /* <DEDUP_REMOVED lines=16> */
[----:B------:R-:W-:Y:S01]  /*3590*/  CS2R R18, SRZ ;  /* 0x0000000000127805 */ /* 0x000fe2000001ff00 */
[----:B----4-:R0:W4:Y:S01]  /*35a0*/  I2F.F64.S16 R16, R2 ;  /* 0x0000000200107312 */ /* 0x0101220000101c00 */
[----:B------:R-:W-:Y:S05]  /*35b0*/  BRA `(.L_x_5867) ;  /* 0x00000f9000007947 */ /* 0x000fea0003800000 */
.L_x_5871:
[----:B----4-:R-:W4:Y:S01]  /*35c0*/  LDG.E.U8 R2, [R2.64] ;  /* 0x0000002402027981 */ /* 0x010f22000c1e1100 */
[----:B------:R-:W-:Y:S01]  /*35d0*/  CS2R R18, SRZ ;  /* 0x0000000000127805 */ /* 0x000fe2000001ff00 */
[----:B----4-:R0:W4:Y:S01]  /*35e0*/  I2F.F64.U16 R16, R2 ;  /* 0x0000000200107312 */ /* 0x0101220000101800 */
[----:B------:R-:W-:Y:S05]  /*35f0*/  BRA `(.L_x_5867) ;  /* 0x00000f5000007947 */ /* 0x000fea0003800000 */
.L_x_5870:
[----:B------:R-:W-:-:S13]  /*3600*/  ISETP.NE.AND P0, PT, R0, 0x2, PT ;  /* 0x000000020000780c */ /* 0x000fda0003f05270 */
[----:B------:R-:W-:Y:S05]  /*3610*/  @!P0 BRA `(.L_x_5873) ;  /* 0x000000c000008947 */ /* 0x000fea0003800000 */
[----:B------:R-:W-:-:S13]  /*3620*/  ISETP.NE.AND P0, PT, R0, 0x3, PT ;  /* 0x000000030000780c */ /* 0x000fda0003f05270 */
[----:B------:R-:W-:Y:S05]  /*3630*/  @!P0 BRA `(.L_x_5874) ;  /* 0x0000006000008947 */ /* 0x000fea0003800000 */
[----:B------:R-:W-:-:S13]  /*3640*/  ISETP.NE.AND P0, PT, R0, 0x4, PT ;  /* 0x000000040000780c */ /* 0x000fda0003f05270 */
[----:B------:R-:W-:Y:S05]  /*3650*/  @P0 BRA `(.L_x_5872) ;  /* 0x00000d2000000947 */ /* 0x000fea0003800000 */
[----:B----4-:R-:W4:Y:S01]  /*3660*/  LDG.E.64 R16, [R2.64] ;  /* 0x0000002402107981 */ /* 0x010f22000c1e1b00 */
[----:B------:R-:W-:Y:S01]  /*3670*/  CS2R R18, SRZ ;  /* 0x0000000000127805 */ /* 0x000fe2000001ff00 */
[----:B----4-:R-:W0:Y:S01]  /*3680*/  I2F.F64.S64 R16, R16 ;  /* 0x0000001000107312 */ /* 0x010e220000301c00 */
[----:B------:R-:W-:Y:S05]  /*3690*/  BRA `(.L_x_5867) ;  /* 0x00000eb000007947 */ /* 0x000fea0003800000 */
.L_x_5874:
[----:B----4-:R-:W4:Y:S01]  /*36a0*/  LDG.E R2, [R2.64] ;  /* 0x0000002402027981 */ /* 0x010f22000c1e1900 */
[----:B------:R-:W-:Y:S01]  /*36b0*/  CS2R R18, SRZ ;  /* 0x0000000000127805 */ /* 0x000fe2000001ff00 */
[----:B----4-:R0:W4:Y:S01]  /*36c0*/  I2F.F64 R16, R2 ;  /* 0x0000000200107312 */ /* 0x0101220000201c00 */
[----:B------:R-:W-:Y:S05]  /*36d0*/  BRA `(.L_x_5867) ;  /* 0x00000e7000007947 */ /* 0x000fea0003800000 */
.L_x_5873:
[----:B----4-:R-:W4:Y:S01]  /*36e0*/  LDG.E.U16 R2, [R2.64] ;  /* 0x0000002402027981 */ /* 0x010f22000c1e1500 */
[----:B------:R-:W-:Y:S01]  /*36f0*/  CS2R R18, SRZ ;  /* 0x0000000000127805 */ /* 0x000fe2000001ff00 */
[----:B----4-:R0:W4:Y:S01]  /*3700*/  I2F.F64.S16 R16, R2 ;  /* 0x0000000200107312 */ /* 0x0101220000101c00 */
[----:B------:R-:W-:Y:S05]  /*3710*/  BRA `(.L_x_5867) ;  /* 0x00000e3000007947 */ /* 0x000fea0003800000 */
.L_x_5869:
[----:B------:R-:W-:-:S13]  /*3720*/  ISETP.GT.AND P0, PT, R0, 0x6, PT ;  /* 0x000000060000780c */ /* 0x000fda0003f04270 */
[----:B------:R-:W-:Y:S05]  /*3730*/  @P0 BRA `(.L_x_5875) ;  /* 0x000000f000000947 */ /* 0x000fea0003800000 */
[----:B------:R-:W-:-:S13]  /*3740*/  ISETP.NE.AND P0, PT, R0, 0x5, PT ;  /* 0x000000050000780c */ /* 0x000fda0003f05270 */
[----:B------:R-:W-:Y:S05]  /*3750*/  @!P0 BRA `(.L_x_5876) ;  /* 0x0000007000008947 */ /* 0x000fea0003800000 */
[----:B------:R-:W-:-:S13]  /*3760*/  ISETP.NE.AND P0, PT, R0, 0x6, PT ;  /* 0x000000060000780c */ /* 0x000fda0003f05270 */
[----:B------:R-:W-:Y:S05]  /*3770*/  @P0 BRA `(.L_x_5872) ;  /* 0x00000c0000000947 */ /* 0x000fea0003800000 */
[----:B----4-:R-:W4:Y:S01]  /*3780*/  LDG.E R16, [R2.64] ;  /* 0x0000002402107981 */ /* 0x010f22000c1e1900 */
[----:B------:R-:W-:Y:S01]  /*3790*/  CS2R R18, SRZ ;  /* 0x0000000000127805 */ /* 0x000fe2000001ff00 */
[----:B----4-:R-:W-:-:S06]  /*37a0*/  FMUL.FTZ R16, R16, 1 ;  /* 0x3f80000010107820 */ /* 0x010fcc0000410000 */
[----:B------:R-:W0:Y:S01]  /*37b0*/  F2F.F64.F32 R16, R16 ;  /* 0x0000001000107310 */ /* 0x000e220000201800 */
[----:B------:R-:W-:Y:S05]  /*37c0*/  BRA `(.L_x_5867) ;  /* 0x00000d8000007947 */ /* 0x000fea0003800000 */
.L_x_5876:
[----:B----4-:R-:W4:Y:S01]  /*37d0*/  LDG.E.U16 R0, [R2.64] ;  /* 0x0000002402007981 */ /* 0x010f22000c1e1500 */
[----:B------:R-:W-:Y:S01]  /*37e0*/  CS2R R18, SRZ ;  /* 0x0000000000127805 */ /* 0x000fe2000001ff00 */
[----:B----4-:R-:W-:-:S05]  /*37f0*/  HADD2.F32 R0, -RZ, R0.H0_H0 ;  /* 0x20000000ff007230 */ /* 0x010fca0000004100 */
[----:B------:R-:W-:-:S04]  /*3800*/  FMUL.FTZ R0, R0, 1 ;  /* 0x3f80000000007820 */ /* 0x000fc80000410000 */
[----:B------:R0:W4:Y:S01]  /*3810*/  F2F.F64.F32 R16, R0 ;  /* 0x0000000000107310 */ /* 0x0001220000201800 */
[----:B------:R-:W-:Y:S05]  /*3820*/  BRA `(.L_x_5867) ;  /* 0x00000d2000007947 */ /* 0x000fea0003800000 */
.L_x_5875:
[----:B------:R-:W-:-:S13]  /*3830*/  ISETP.NE.AND P0, PT, R0, 0x7, PT ;  /* 0x000000070000780c */ /* 0x000fda0003f05270 */
[----:B------:R-:W-:Y:S05]  /*3840*/  @!P0 BRA `(.L_x_5877) ;  /* 0x0000012000008947 */ /* 0x000fea0003800000 */
[----:B------:R-:W-:-:S13]  /*3850*/  ISETP.NE.AND P0, PT, R0, 0x8, PT ;  /* 0x000000080000780c */ /* 0x000fda0003f05270 */
[----:B------:R-:W-:Y:S05]  /*3860*/  @!P0 BRA `(.L_x_5878) ;  /* 0x0000008000008947 */ /* 0x000fea0003800000 */
[----:B------:R-:W-:-:S13]  /*3870*/  ISETP.NE.AND P0, PT, R0, 0x9, PT ;  /* 0x000000090000780c */ /* 0x000fda0003f05270 */
[----:B------:R-:W-:Y:S05]  /*3880*/  @P0 BRA `(.L_x_5872) ;  /* 0x00000af000000947 */ /* 0x000fea0003800000 */
[----:B----4-:R-:W4:Y:S02]  /*3890*/  LDG.E.64 R2, [R2.64] ;  /* 0x0000002402027981 */ /* 0x010f24000c1e1b00 */
[----:B----4-:R-:W-:Y:S02]  /*38a0*/  FMUL.FTZ R18, R3, 1 ;  /* 0x3f80000003127820 */ /* 0x010fe40000410000 */
[----:B------:R-:W-:-:S04]  /*38b0*/  FMUL.FTZ R16, R2, 1 ;  /* 0x3f80000002107820 */ /* 0x000fc80000410000 */
[----:B------:R-:W0:Y:S08]  /*38c0*/  F2F.F64.F32 R18, R18 ;  /* 0x0000001200127310 */ /* 0x000e300000201800 */
[----:B------:R-:W4:Y:S01]  /*38d0*/  F2F.F64.F32 R16, R16 ;  /* 0x0000001000107310 */ /* 0x000f220000201800 */
[----:B------:R-:W-:Y:S05]  /*38e0*/  BRA `(.L_x_5867) ;  /* 0x00000c6000007947 */ /* 0x000fea0003800000 */
.L_x_5878:
[----:B----4-:R-:W4:Y:S02]  /*38f0*/  LDG.E R0, [R2.64] ;  /* 0x0000002402007981 */ /* 0x010f24000c1e1900 */
[----:B----4-:R-:W-:-:S02]  /*3900*/  HADD2.F32 R4, -RZ, R0.H1_H1 ;  /* 0x30000000ff047230 */ /* 0x010fc40000004100 */
[----:B------:R-:W-:-:S03]  /*3910*/  HADD2.F32 R0, -RZ, R0.H0_H0 ;  /* 0x20000000ff007230 */ /* 0x000fc60000004100 */
[----:B------:R-:W-:Y:S02]  /*3920*/  FMUL.FTZ R4, R4, 1 ;  /* 0x3f80000004047820 */ /* 0x000fe40000410000 */
[----:B------:R-:W-:Y:S02]  /*3930*/  FMUL.FTZ R0, R0, 1 ;  /* 0x3f80000000007820 */ /* 0x000fe40000410000 */
[----:B------:R0:W4:Y:S08]  /*3940*/  F2F.F64.F32 R18, R4 ;  /* 0x0000000400127310 */ /* 0x0001300000201800 */
[----:B------:R0:W3:Y:S01]  /*3950*/  F2F.F64.F32 R16, R0 ;  /* 0x0000000000107310 */ /* 0x0000e20000201800 */
[----:B------:R-:W-:Y:S05]  /*3960*/  BRA `(.L_x_5867) ;  /* 0x00000be000007947 */ /* 0x000fea0003800000 */
.L_x_5877:
[----:B------:R0:W5:Y:S01]  /*3970*/  LDG.E.64 R16, [R2.64] ;  /* 0x0000002402107981 */ /* 0x000162000c1e1b00 */
[----:B------:R-:W-:Y:S01]  /*3980*/  CS2R R18, SRZ ;  /* 0x0000000000127805 */ /* 0x000fe2000001ff00 */
[----:B------:R-:W-:Y:S05]  /*3990*/  BRA `(.L_x_5867) ;  /* 0x00000bb000007947 */ /* 0x000fea0003800000 */
.L_x_5868:
        /* <DEDUP_REMOVED lines=9> */
[----:B------:R-:W-:Y:S01]  /*3a30*/  CS2R R18, SRZ ;  /* 0x0000000000127805 */ /* 0x000fe2000001ff00 */
[----:B------:R-:W-:Y:S01]  /*3a40*/  IMAD.MOV.U32 R16, RZ, RZ, RZ ;  /* 0x000000ffff107224 */ /* 0x000fe200078e00ff */
[----:B----4-:R-:W-:-:S04]  /*3a50*/  ISETP.NE.AND P0, PT, R2, RZ, PT ;  /* 0x000000ff0200720c */ /* 0x010fc80003f05270 */
[----:B------:R-:W-:Y:S01]  /*3a60*/  FSEL R17, RZ, 1.875, !P0 ;  /* 0x3ff00000ff117808 */ /* 0x000fe20004000000 */
[----:B------:R-:W-:Y:S05]  /*3a70*/  BRA `(.L_x_5867) ;  /* 0x00000ad000007947 */ /* 0x000fea0003800000 */
.L_x_5881:
[----:B------:R0:W5:Y:S01]  /*3a80*/  LDG.E.128 R16, [R2.64] ;  /* 0x0000002402107981 */ /* 0x000162000c1e1d00 */
[----:B------:R-:W-:Y:S05]  /*3a90*/  BRA `(.L_x_5867) ;  /* 0x00000ab000007947 */ /* 0x000fea0003800000 */
.L_x_5880:
[----:B------:R-:W-:-:S13]  /*3aa0*/  ISETP.NE.AND P0, PT, R0, 0xf, PT ;  /* 0x0000000f0000780c */ /* 0x000fda0003f05270 */
[----:B------:R-:W-:Y:S05]  /*3ab0*/  @!P0 BRA `(.L_x_5882) ;  /* 0x000002b000008947 */ /* 0x000fea0003800000 */
[----:B------:R-:W-:-:S13]  /*3ac0*/  ISETP.NE.AND P0, PT, R0, 0x17, PT ;  /* 0x000000170000780c */ /* 0x000fda0003f05270 */
[----:B------:R-:W-:Y:S05]  /*3ad0*/  @!P0 BRA `(.L_x_5883) ;  /* 0x0000019000008947 */ /* 0x000fea0003800000 */
[----:B------:R-:W-:-:S13]  /*3ae0*/  ISETP.NE.AND P0, PT, R0, 0x18, PT ;  /* 0x000000180000780c */ /* 0x000fda0003f05270 */
[----:B------:R-:W-:Y:S05]  /*3af0*/  @P0 BRA `(.L_x_5872) ;  /* 0x0000088000000947 */ /* 0x000fea0003800000 */
[----:B----4-:R-:W4:Y:S01]  /*3b00*/  LDG.E.U8 R0, [R2.64] ;  /* 0x0000002402007981 */ /* 0x010f22000c1e1100 */
        /* <DEDUP_REMOVED lines=22> */
.L_x_5883:
[----:B----4-:R-:W4:Y:S01]  /*3c70*/  LDG.E.U8 R2, [R2.64] ;  /* 0x0000002402027981 */ /* 0x010f22000c1e1100 */
        /* <DEDUP_REMOVED lines=15> */
.L_x_5882:
[----:B----4-:R-:W4:Y:S01]  /*3d70*/  LDG.E.U16 R0, [R2.64] ;  /* 0x0000002402007981 */ /* 0x010f22000c1e1500 */
[----:B------:R-:W-:Y:S01]  /*3d80*/  CS2R R18, SRZ ;  /* 0x0000000000127805 */ /* 0x000fe2000001ff00 */
[----:B----4-:R-:W-:-:S05]  /*3d90*/  PRMT R0, RZ, 0x5410, R0 ;  /* 0x00005410ff007816 */ /* 0x010fca0000000000 */
[----:B------:R-:W-:-:S04]  /*3da0*/  FMUL.FTZ R0, R0, 1 ;  /* 0x3f80000000007820 */ /* 0x000fc80000410000 */
[----:B------:R0:W4:Y:S01]  /*3db0*/  F2F.F64.F32 R16, R0 ;  /* 0x0000000000107310 */ /* 0x0001220000201800 */
[----:B------:R-:W-:Y:S05]  /*3dc0*/  BRA `(.L_x_5867) ;  /* 0x0000078000007947 */ /* 0x000fea0003800000 */
.L_x_5879:
        /* <DEDUP_REMOVED lines=9> */
[----:B------:R-:W-:Y:S01]  /*3e60*/  CS2R R18, SRZ ;  /* 0x0000000000127805 */ /* 0x000fe2000001ff00 */
[----:B----4-:R0:W4:Y:S01]  /*3e70*/  I2F.F64.U16 R16, R2 ;  /* 0x0000000200107312 */ /* 0x0101220000101800 */
[----:B------:R-:W-:Y:S05]  /*3e80*/  BRA `(.L_x_5867) ;  /* 0x000006c000007947 */ /* 0x000fea0003800000 */
.L_x_5886:
[----:B----4-:R-:W4:Y:S01]  /*3e90*/  LDG.E.U8 R2, [R2.64] ;  /* 0x0000002402027981 */ /* 0x010f22000c1e1100 */
        /* <DEDUP_REMOVED lines=20> */
.L_x_5890:
[----:B------:R-:W-:Y:S05]  /*3fe0*/  BSYNC B1 ;  /* 0x0000000000017941 */ /* 0x000fea0003800000 */
.L_x_5889:
[----:B------:R-:W-:Y:S01]  /*3ff0*/  LEA R3, R0, 0x3b800000, 0x17 ;  /* 0x3b80000000037811 */ /* 0x000fe200078eb8ff */
[----:B------:R-:W-:-:S05]  /*4000*/  IMAD.SHL.U32 R0, R2, 0x100000, RZ ;  /* 0x0010000002007824 */ /* 0x000fca00078e00ff */
[----:B------:R-:W-:Y:S02]  /*4010*/  LOP3.LUT R0, R3, R0, R4, 0xfe, !PT ;  /* 0x0000000003007212 */ /* 0x000fe400078efe04 */
.L_x_5888:
[----:B------:R-:W-:Y:S05]  /*4020*/  BSYNC B0 ;  /* 0x0000000000007941 */ /* 0x000fea0003800000 */
.L_x_5887:
[----:B------:R-:W-:Y:S01]  /*4030*/  FMUL.FTZ R0, R0, 1 ;  /* 0x3f80000000007820 */ /* 0x000fe20000410000 */
[----:B------:R-:W-:-:S03]  /*4040*/  CS2R R18, SRZ ;  /* 0x0000000000127805 */ /* 0x000fc6000001ff00 */
[----:B------:R0:W4:Y:S01]  /*4050*/  F2F.F64.F32 R16, R0 ;  /* 0x0000000000107310 */ /* 0x0001220000201800 */
[----:B------:R-:W-:Y:S05]  /*4060*/  BRA `(.L_x_5867) ;  /* 0x000004e000007947 */ /* 0x000fea0003800000 */
.L_x_5885:
        /* <DEDUP_REMOVED lines=21> */
.L_x_5894:
[----:B------:R-:W-:Y:S05]  /*41c0*/  BSYNC B1 ;  /* 0x0000000000017941 */ /* 0x000fea0003800000 */
.L_x_5893:
[----:B------:R-:W-:Y:S01]  /*41d0*/  LEA R3, R0, 0x37800000, 0x17 ;  /* 0x3780000000037811 */ /* 0x000fe200078eb8ff */
[----:B------:R-:W-:-:S05]  /*41e0*/  IMAD.SHL.U32 R0, R2, 0x200000, RZ ;  /* 0x0020000002007824 */ /* 0x000fca00078e00ff */
[----:B------:R-:W-:Y:S02]  /*41f0*/  LOP3.LUT R0, R3, R0, R4, 0xfe, !PT ;  /* 0x0000000003007212 */ /* 0x000fe400078efe04 */
.L_x_5892:
[----:B------:R-:W-:Y:S05]  /*4200*/  BSYNC B0 ;  /* 0x0000000000007941 */ /* 0x000fea0003800000 */
.L_x_5891:
[----:B------:R-:W-:Y:S01]  /*4210*/  FMUL.FTZ R0, R0, 1 ;  /* 0x3f80000000007820 */ /* 0x000fe20000410000 */
[----:B------:R-:W-:-:S03]  /*4220*/  CS2R R18, SRZ ;  /* 0x0000000000127805 */ /* 0x000fc6000001ff00 */
[----:B------:R0:W4:Y:S01]  /*4230*/  F2F.F64.F32 R16, R0 ;  /* 0x0000000000107310 */ /* 0x0001220000201800 */
[----:B------:R-:W-:Y:S05]  /*4240*/  BRA `(.L_x_5867) ;  /* 0x0000030000007947 */ /* 0x000fea0003800000 */
.L_x_5884:
        /* <DEDUP_REMOVED lines=14> */
.L_x_5898:
[----:B------:R-:W-:Y:S05]  /*4330*/  BSYNC B0 ;  /* 0x0000000000007941 */ /* 0x000fea0003800000 */
.L_x_5897:
[----:B------:R-:W-:Y:S01]  /*4340*/  FMUL.FTZ R0, R0, 1 ;  /* 0x3f80000000007820 */ /* 0x000fe20000410000 */
[----:B------:R-:W-:-:S03]  /*4350*/  CS2R R18, SRZ ;  /* 0x0000000000127805 */ /* 0x000fc6000001ff00 */
[----:B------:R0:W4:Y:S01]  /*4360*/  F2F.F64.F32 R16, R0 ;  /* 0x0000000000107310 */ /* 0x0001220000201800 */
[----:B------:R-:W-:Y:S05]  /*4370*/  BRA `(.L_x_5867) ;  /* 0x000001d000007947 */ /* 0x000fea0003800000 */
.L_x_5872:
        /* <DEDUP_REMOVED lines=18> */
[----:B012345:R-:W-:Y:S05]  /*44a0*/  CALL.ABS.NOINC R14 ;  /* 0x000000000e007343 */ /* 0x03ffea0003c00000 */
[----:B------:R-:W-:Y:S01]  /*44b0*/  CS2R R16, SRZ ;  /* 0x0000000000107805 */ /* 0x000fe2000001ff00 */
[----:B------:R-:W-:Y:S01]  /*44c0*/  CS2R R18, SRZ ;  /* 0x0000000000127805 */ /* 0x000fe2000001ff00 */
[----:B------:R-:W-:Y:S05]  /*44d0*/  BRA `(.L_x_5867) ;  /* 0x0000007000007947 */ /* 0x000fea0003800000 */
.L_x_5896:
[----:B----4-:R-:W4:Y:S01]  /*44e0*/  LDG.E.64 R16, [R2.64] ;  /* 0x0000002402107981 */ /* 0x010f22000c1e1b00 */
[----:B------:R-:W-:Y:S01]  /*44f0*/  CS2R R18, SRZ ;  /* 0x0000000000127805 */ /* 0x000fe2000001ff00 */
[----:B----4-:R-:W0:Y:S01]  /*4500*/  I2F.F64.U64 R16, R16 ;  /* 0x0000001000107312 */ /* 0x010e220000301800 */
[----:B------:R-:W-:Y:S05]  /*4510*/  BRA `(.L_x_5867) ;  /* 0x0000003000007947 */ /* 0x000fea0003800000 */
.L_x_5895:
[----:B----4-:R-:W4:Y:S01]  /*4520*/  LDG.E R2, [R2.64] ;  /* 0x0000002402027981 */ /* 0x010f22000c1e1900 */
[----:B------:R-:W-:Y:S01]  /*4530*/  CS2R R18, SRZ ;  /* 0x0000000000127805 */ /* 0x000fe2000001ff00 */
[----:B----4-:R0:W4:Y:S06]  /*4540*/  I2F.F64.U32 R16, R2 ;  /* 0x0000000200107312 */ /* 0x01012c0000201800 */
.L_x_5867:
[----:B------:R-:W-:Y:S05]  /*4550*/  BSYNC B6 ;  /* 0x0000000000067941 */ /* 0x000fea0003800000 */
.L_x_5866:
[----:B0-----:R-:W0:Y:S01]  /*4560*/  S2R R2, SR_TID.X ;  /* 0x0000000000027919 */ /* 0x001e220000002100 */
[----:B------:R-:W-:Y:S01]  /*4570*/  CS2R R4, SRZ ;  /* 0x0000000000047805 */ /* 0x000fe2000001ff00 */
[----:B------:R-:W4:Y:S01]  /*4580*/  LDC.U8 R37, c[0x0][0x1ac] ;  /* 0x00006b00ff257b82 */ /* 0x000f220000000000 */
[----:B------:R-:W-:Y:S01]  /*4590*/  BSSY B6, `(.L_x_5899) ;  /* 0x000013d000067945 */ /* 0x000fe20003800000 */
[----:B0-----:R-:W-:-:S02]  /*45a0*/  ISETP.GE.AND P0, PT, R2, R23, PT ;  /* 0x000000170200720c */ /* 0x001fc40003f06270 */
[C---:B------:R-:W-:Y:S02]  /*45b0*/  IADD3 R0, R2.reuse, 0x100, RZ ;  /* 0x0000010002007810 */ /* 0x040fe40007ffe0ff */
[----:B------:R-:W-:Y:S02]  /*45c0*/  IADD3 R22, R2, 0x80, RZ ;  /* 0x0000008002167810 */ /* 0x000fe40007ffe0ff */
[----:B------:R-:W-:Y:S02]  /*45d0*/  ISETP.GE.AND P2, PT, R0, R23, PT ;  /* 0x000000170000720c */ /* 0x000fe40003f46270 */
[----:B------:R-:W-:-:S04]  /*45e0*/  IADD3 R0, R2, 0x180, RZ ;  /* 0x0000018002007810 */ /* 0x000fc80007ffe0ff */
[----:B------:R-:W-:Y:S01]  /*45f0*/  ISETP.GE.AND P1, PT, R0, R23, PT ;  /* 0x000000170000720c */ /* 0x000fe20003f26270 */
[----:B-----5:R-:W0:-:S06]  /*4600*/  @!P0 DMUL R6, R30, c[0x0][0x188] ;  /* 0x000062001e068a28 */ /* 0x020e0c0000000000 */
[C---:B0-2---:R0:W-:Y:S02]  /*4610*/  @!P0 DFMA R4, R28.reuse, c[0x0][0x180], -R6 ;  /* 0x000060001c048a2b */ /* 0x0451e40000000806 */
[----:B0-----:R-:W-:Y:S02]  /*4620*/  CS2R R6, SRZ ;  /* 0x0000000000067805 */ /* 0x001fe4000001ff00 */
[----:B------:R-:W0:-:S04]  /*4630*/  @!P0 DMUL R28, R28, c[0x0][0x188] ;  /* 0x000062001c1c8a28 */ /* 0x000e080000000000 */
[----:B----4-:R-:W2:-:S04]  /*4640*/  @!P2 DMUL R8, R26, c[0x0][0x188] ;  /* 0x000062001a08aa28 */ /* 0x010e880000000000 */
[----:B0-----:R0:W-:Y:S02]  /*4650*/  @!P0 DFMA R6, R30, c[0x0][0x180], R28 ;  /* 0x000060001e068a2b */ /* 0x0011e4000000001c */
[----:B0-----:R-:W-:Y:S01]  /*4660*/  CS2R R28, SRZ ;  /* 0x00000000001c7805 */ /* 0x001fe2000001ff00 */
[----:B------:R-:W-:Y:S01]  /*4670*/  CS2R R30, SRZ ;  /* 0x00000000001e7805 */ /* 0x000fe2000001ff00 */
[----:B--23--:R-:W-:-:S04]  /*4680*/  @!P2 DFMA R28, R24, c[0x0][0x180], -R8 ;  /* 0x00006000181caa2b */ /* 0x00cfc80000000808 */
[----:B------:R-:W0:-:S04]  /*4690*/  @!P2 DMUL R24, R24, c[0x0][0x188] ;  /* 0x000062001818aa28 */ /* 0x000e080000000000 */
[----:B------:R-:W2:-:S04]  /*46a0*/  @!P1 DMUL R8, R18, c[0x0][0x188] ;  /* 0x0000620012089a28 */ /* 0x000e880000000000 */
[----:B0-----:R0:W-:Y:S01]  /*46b0*/  @!P2 DFMA R30, R26, c[0x0][0x180], R24 ;  /* 0x000060001a1eaa2b */ /* 0x0011e20000000018 */
[----:B------:R-:W-:Y:S01]  /*46c0*/  ISETP.GE.AND P2, PT, R22, R23, PT ;  /* 0x000000171600720c */ /* 0x000fe20003f46270 */
[----:B0-----:R-:W-:Y:S01]  /*46d0*/  CS2R R24, SRZ ;  /* 0x0000000000187805 */ /* 0x001fe2000001ff00 */
[----:B------:R-:W-:Y:S01]  /*46e0*/  CS2R R26, SRZ ;  /* 0x00000000001a7805 */ /* 0x000fe2000001ff00 */
[----:B--2---:R-:W-:-:S04]  /*46f0*/  @!P1 DFMA R24, R16, c[0x0][0x180], -R8 ;  /* 0x0000600010189a2b */ /* 0x004fc80000000808 */
[----:B------:R-:W0:-:S06]  /*4700*/  @!P1 DMUL R16, R16, c[0x0][0x188] ;  /* 0x0000620010109a28 */ /* 0x000e0c0000000000 */
[----:B-1----:R-:W1:-:S04]  /*4710*/  @!P2 DMUL R8, R34, c[0x0][0x188] ;  /* 0x000062002208aa28 */ /* 0x002e480000000000 */
[----:B0-----:R0:W-:Y:S02]  /*4720*/  @!P1 DFMA R26, R18, c[0x0][0x180], R16 ;  /* 0x00006000121a9a2b */ /* 0x0011e40000000010 */
[----:B0-----:R-:W-:Y:S01]  /*4730*/  CS2R R16, SRZ ;  /* 0x0000000000107805 */ /* 0x001fe2000001ff00 */
[----:B------:R-:W-:Y:S01]  /*4740*/  CS2R R18, SRZ ;  /* 0x0000000000127805 */ /* 0x000fe2000001ff00 */
[----:B-1----:R-:W-:-:S04]  /*4750*/  @!P2 DFMA R16, R32, c[0x0][0x180], -R8 ;  /* 0x000060002010aa2b */ /* 0x002fc80000000808 */
[----:B------:R-:W0:-:S06]  /*4760*/  @!P2 DMUL R32, R32, c[0x0][0x188] ;  /* 0x000062002020aa28 */ /* 0x000e0c0000000000 */
[----:B0-----:R0:W1:Y:S01]  /*4770*/  @!P2 DFMA R18, R34, c[0x0][0x180], R32 ;  /* 0x000060002212aa2b */ /* 0x0010620000000020 */
        /* <DEDUP_REMOVED lines=16> */
[----:B------:R-:W2:Y:S01]  /*4880*/  F2I.F64.TRUNC R5, R4 ;  /* 0x0000000400057311 */ /* 0x000ea2000030d100 */
[----:B------:R-:W-:Y:S01]  /*4890*/  IMAD.MOV.U32 R2, RZ, RZ, R22 ;  /* 0x000000ffff027224 */ /* 0x000fe200078e0016 */
[----:B--2---:R2:W-:Y:S01]  /*48a0*/  STG.E.U8 [R8.64], R5 ;  /* 0x0000000508007986 */ /* 0x0045e2000c101124 */
[----:B------:R-:W-:Y:S05]  /*48b0*/  BRA `(.L_x_5900) ;  /* 0x000010a000007947 */ /* 0x000fea0003800000 */
.L_x_5904:
[----:B------:R-:W2:Y:S01]  /*48c0*/  F2I.S64.F64.TRUNC R4, R4 ;  /* 0x0000000400047311 */ /* 0x000ea2000030d900 */
[----:B------:R-:W-:Y:S02]  /*48d0*/  IMAD.MOV.U32 R2, RZ, RZ, R22 ;  /* 0x000000ffff027224 */ /* 0x000fe400078e0016 */
[----:B--2---:R-:W-:-:S05]  /*48e0*/  IMAD.MOV.U32 R3, RZ, RZ, R4 ;  /* 0x000000ffff037224 */ /* 0x004fca00078e0004 */
[----:B------:R2:W-:Y:S01]  /*48f0*/  STG.E.U8 [R8.64], R3 ;  /* 0x0000000308007986 */ /* 0x0005e2000c101124 */
[----:B------:R-:W-:Y:S05]  /*4900*/  BRA `(.L_x_5900) ;  /* 0x0000105000007947 */ /* 0x000fea0003800000 */
.L_x_5903:
[----:B------:R-:W-:-:S13]  /*4910*/  ISETP.NE.AND P0, PT, R0, 0x2, PT ;  /* 0x000000020000780c */ /* 0x000fda0003f05270 */
[----:B------:R-:W-:Y:S05]  /*4920*/  @!P0 BRA `(.L_x_5906) ;  /* 0x000000c000008947 */ /* 0x000fea0003800000 */
[----:B------:R-:W-:-:S13]  /*4930*/  ISETP.NE.AND P0, PT, R0, 0x3, PT ;  /* 0x000000030000780c */ /* 0x000fda0003f05270 */
[----:B------:R-:W-:Y:S05]  /*4940*/  @!P0 BRA `(.L_x_5907) ;  /* 0x0000006000008947 */ /* 0x000fea0003800000 */
[----:B------:R-:W-:-:S13]  /*4950*/  ISETP.NE.AND P0, PT, R0, 0x4, PT ;  /* 0x000000040000780c */ /* 0x000fda0003f05270 */
[----:B------:R-:W-:Y:S05]  /*4960*/  @P0 BRA `(.L_x_5905) ;  /* 0x00000e3000000947 */ /* 0x000fea0003800000 */
[----:B------:R-:W2:Y:S01]  /*4970*/  F2I.S64.F64.TRUNC R4, R4 ;  /* 0x0000000400047311 */ /* 0x000ea2000030d900 */
[----:B------:R-:W-:Y:S01]  /*4980*/  IMAD.MOV.U32 R2, RZ, RZ, R22 ;  /* 0x000000ffff027224 */ /* 0x000fe200078e0016 */
[----:B--2---:R2:W-:Y:S01]  /*4990*/  STG.E.64 [R8.64], R4 ;  /* 0x0000000408007986 */ /* 0x0045e2000c101b24 */
[----:B------:R-:W-:Y:S05]  /*49a0*/  BRA `(.L_x_5900) ;  /* 0x00000fb000007947 */ /* 0x000fea0003800000 */
.L_x_5907:
[----:B------:R-:W2:Y:S01]  /*49b0*/  F2I.F64.TRUNC R5, R4 ;  /* 0x0000000400057311 */ /* 0x000ea2000030d100 */
[----:B------:R-:W-:Y:S01]  /*49c0*/  IMAD.MOV.U32 R2, RZ, RZ, R22 ;  /* 0x000000ffff027224 */ /* 0x000fe200078e0016 */
[----:B--2---:R2:W-:Y:S01]  /*49d0*/  STG.E [R8.64], R5 ;  /* 0x0000000508007986 */ /* 0x0045e2000c101924 */
[----:B------:R-:W-:Y:S05]  /*49e0*/  BRA `(.L_x_5900) ;  /* 0x00000f7000007947 */ /* 0x000fea0003800000 */
.L_x_5906:
[----:B------:R-:W2:Y:S01]  /*49f0*/  F2I.F64.TRUNC R5, R4 ;  /* 0x0000000400057311 */ /* 0x000ea2000030d100 */
[----:B------:R-:W-:Y:S01]  /*4a00*/  IMAD.MOV.U32 R2, RZ, RZ, R22 ;  /* 0x000000ffff027224 */ /* 0x000fe200078e0016 */
[----:B--2---:R2:W-:Y:S01]  /*4a10*/  STG.E.U16 [R8.64], R5 ;  /* 0x0000000508007986 */ /* 0x0045e2000c101524 */
[----:B------:R-:W-:Y:S05]  /*4a20*/  BRA `(.L_x_5900) ;  /* 0x00000f3000007947 */ /* 0x000fea0003800000 */
.L_x_5902:
[----:B------:R-:W-:-:S13]  /*4a30*/  ISETP.GT.AND P0, PT, R0, 0x6, PT ;  /* 0x000000060000780c */ /* 0x000fda0003f04270 */
[----:B------:R-:W-:Y:S05]  /*4a40*/  @P0 BRA `(.L_x_5908) ;  /* 0x0000011000000947 */ /* 0x000fea0003800000 */
[----:B------:R-:W-:-:S13]  /*4a50*/  ISETP.NE.AND P0, PT, R0, 0x5, PT ;  /* 0x000000050000780c */ /* 0x000fda0003f05270 */
[----:B------:R-:W-:Y:S05]  /*4a60*/  @!P0 BRA `(.L_x_5909) ;  /* 0x0000008000008947 */ /* 0x000fea0003800000 */
[----:B------:R-:W-:-:S13]  /*4a70*/  ISETP.NE.AND P0, PT, R0, 0x6, PT ;  /* 0x000000060000780c */ /* 0x000fda0003f05270 */
[----:B------:R-:W-:Y:S05]  /*4a80*/  @P0 BRA `(.L_x_5905) ;  /* 0x00000d1000000947 */ /* 0x000fea0003800000 */
[----:B------:R-:W2:Y:S01]  /*4a90*/  F2F.F32.F64 R3, R4 ;  /* 0x0000000400037310 */ /* 0x000ea20000301000 */
[----:B------:R-:W2:Y:S01]  /*4aa0*/  DSETP.GEU.AND P0, PT, |R4|, c[0x2][0x0], PT ;  /* 0x008000000400762a */ /* 0x000ea20003f0e200 */
[----:B------:R-:W-:-:S13]  /*4ab0*/  IMAD.MOV.U32 R2, RZ, RZ, R22 ;  /* 0x000000ffff027224 */ /* 0x000fda00078e0016 */
[----:B--2---:R-:W-:-:S05]  /*4ac0*/  @!P0 FMUL R3, R3, 1.175494350822287508e-38 ;  /* 0x0080000003038820 */ /* 0x004fca0000400000 */
[----:B------:R2:W-:Y:S01]  /*4ad0*/  STG.E [R8.64], R3 ;  /* 0x0000000308007986 */ /* 0x0005e2000c101924 */
[----:B------:R-:W-:Y:S05]  /*4ae0*/  BRA `(.L_x_5900) ;  /* 0x00000e7000007947 */ /* 0x000fea0003800000 */
.L_x_5909:
[----:B------:R-:W2:Y:S01]  /*4af0*/  F2F.F32.F64 R0, R4 ;  /* 0x0000000400007310 */ /* 0x000ea20000301000 */
[----:B------:R-:W2:Y:S01]  /*4b00*/  DSETP.GEU.AND P0, PT, |R4|, c[0x2][0x0], PT ;  /* 0x008000000400762a */ /* 0x000ea20003f0e200 */
[----:B------:R-:W-:-:S13]  /*4b10*/  IMAD.MOV.U32 R2, RZ, RZ, R22 ;  /* 0x000000ffff027224 */ /* 0x000fda00078e0016 */
[----:B--2---:R-:W-:-:S05]  /*4b20*/  @!P0 FMUL R0, R0, 1.175494350822287508e-38 ;  /* 0x0080000000008820 */ /* 0x004fca0000400000 */
[----:B------:R-:W-:-:S05]  /*4b30*/  F2FP.PACK_AB R0, RZ, R0 ;  /* 0x00000000ff00723e */ /* 0x000fca00000000ff */
[----:B------:R2:W-:Y:S01]  /*4b40*/  STG.E.U16 [R8.64], R0 ;  /* 0x0000000008007986 */ /* 0x0005e2000c101524 */
[----:B------:R-:W-:Y:S05]  /*4b50*/  BRA `(.L_x_5900) ;  /* 0x00000e0000007947 */ /* 0x000fea0003800000 */
.L_x_5908:
[----:B------:R-:W-:-:S13]  /*4b60*/  ISETP.NE.AND P0, PT, R0, 0x7, PT ;  /* 0x000000070000780c */ /* 0x000fda0003f05270 */
[----:B------:R-:W-:Y:S05]  /*4b70*/  @!P0 BRA `(.L_x_5910) ;  /* 0x0000017000008947 */ /* 0x000fea0003800000 */
[----:B------:R-:W-:-:S13]  /*4b80*/  ISETP.NE.AND P0, PT, R0, 0x8, PT ;  /* 0x000000080000780c */ /* 0x000fda0003f05270 */
[----:B------:R-:W-:Y:S05]  /*4b90*/  @!P0 BRA `(.L_x_5911) ;  /* 0x000000b000008947 */ /* 0x000fea0003800000 */
[----:B------:R-:W-:-:S13]  /*4ba0*/  ISETP.NE.AND P0, PT, R0, 0x9, PT ;  /* 0x000000090000780c */ /* 0x000fda0003f05270 */
[----:B------:R-:W-:Y:S05]  /*4bb0*/  @P0 BRA `(.L_x_5905) ;  /* 0x00000be000000947 */ /* 0x000fea0003800000 */
[----:B------:R-:W2:Y:S01]  /*4bc0*/  F2F.F32.F64 R11, R6 ;  /* 0x00000006000b7310 */ /* 0x000ea20000301000 */
[----:B------:R-:W2:Y:S01]  /*4bd0*/  DSETP.GEU.AND P0, PT, |R6|, c[0x2][0x0], PT ;  /* 0x008000000600762a */ /* 0x000ea20003f0e200 */
[----:B------:R-:W-:-:S03]  /*4be0*/  IMAD.MOV.U32 R2, RZ, RZ, R22 ;  /* 0x000000ffff027224 */ /* 0x000fc600078e0016 */
[----:B------:R-:W3:-:S03]  /*4bf0*/  DSETP.GEU.AND P1, PT, |R4|, c[0x2][0x0], PT ;  /* 0x008000000400762a */ /* 0x000ec60003f2e200 */
[----:B------:R-:W3:Y:S07]  /*4c00*/  F2F.F32.F64 R10, R4 ;  /* 0x00000004000a7310 */ /* 0x000eee0000301000 */
[----:B--2---:R-:W-:-:S04]  /*4c10*/  @!P0 FMUL R11, R11, 1.175494350822287508e-38 ;  /* 0x008000000b0b8820 */ /* 0x004fc80000400000 */
[----:B---3--:R-:W-:-:S05]  /*4c20*/  @!P1 FMUL R10, R10, 1.175494350822287508e-38 ;  /* 0x008000000a0a9820 */ /* 0x008fca0000400000 */
[----:B------:R2:W-:Y:S01]  /*4c30*/  STG.E.64 [R8.64], R10 ;  /* 0x0000000a08007986 */ /* 0x0005e2000c101b24 */
[----:B------:R-:W-:Y:S05]  /*4c40*/  BRA `(.L_x_5900) ;  /* 0x00000d1000007947 */ /* 0x000fea0003800000 */
.L_x_5911:
[----:B------:R-:W2:Y:S01]  /*4c50*/  F2F.F32.F64 R3, R4 ;  /* 0x0000000400037310 */ /* 0x000ea20000301000 */
[----:B------:R-:W2:Y:S01]  /*4c60*/  DSETP.GEU.AND P0, PT, |R4|, c[0x2][0x0], PT ;  /* 0x008000000400762a */ /* 0x000ea20003f0e200 */
[----:B------:R-:W-:-:S03]  /*4c70*/  IMAD.MOV.U32 R2, RZ, RZ, R22 ;  /* 0x000000ffff027224 */ /* 0x000fc600078e0016 */
[----:B------:R-:W3:-:S03]  /*4c80*/  DSETP.GEU.AND P1, PT, |R6|, c[0x2][0x0], PT ;  /* 0x008000000600762a */ /* 0x000ec60003f2e200 */
[----:B------:R-:W3:Y:S07]  /*4c90*/  F2F.F32.F64 R0, R6 ;  /* 0x0000000600007310 */ /* 0x000eee0000301000 */
[----:B--2---:R-:W-:-:S04]  /*4ca0*/  @!P0 FMUL R3, R3, 1.175494350822287508e-38 ;  /* 0x0080000003038820 */ /* 0x004fc80000400000 */
[----:B---3--:R-:W-:-:S05]  /*4cb0*/  @!P1 FMUL R0, R0, 1.175494350822287508e-38 ;  /* 0x0080000000009820 */ /* 0x008fca0000400000 */
[----:B------:R-:W-:-:S05]  /*4cc0*/  F2FP.PACK_AB R3, R0, R3 ;  /* 0x000000030003723e */ /* 0x000fca00000000ff */
[----:B------:R2:W-:Y:S01]  /*4cd0*/  STG.E [R8.64], R3 ;  /* 0x0000000308007986 */ /* 0x0005e2000c101924 */
[----:B------:R-:W-:Y:S05]  /*4ce0*/  BRA `(.L_x_5900) ;  /* 0x00000c7000007947 */ /* 0x000fea0003800000 */
.L_x_5910:
[----:B------:R2:W-:Y:S01]  /*4cf0*/  STG.E.64 [R8.64], R4 ;  /* 0x0000000408007986 */ /* 0x0005e2000c101b24 */
[----:B------:R-:W-:Y:S01]  /*4d00*/  IMAD.MOV.U32 R2, RZ, RZ, R22 ;  /* 0x000000ffff027224 */ /* 0x000fe200078e0016 */
[----:B------:R-:W-:Y:S05]  /*4d10*/  BRA `(.L_x_5900) ;  /* 0x00000c4000007947 */ /* 0x000fea0003800000 */
.L_x_5901:
        /* <DEDUP_REMOVED lines=8> */
[----:B------:R-:W2:Y:S01]  /*4da0*/  DSETP.NEU.AND P0, PT, R6, RZ, PT ;  /* 0x000000ff0600722a */ /* 0x000ea20003f0d000 */
[----:B------:R-:W-:-:S05]  /*4db0*/  IMAD.MOV.U32 R2, RZ, RZ, R22 ;  /* 0x000000ffff027224 */ /* 0x000fca00078e0016 */
[----:B--2---:R-:W2:-:S06]  /*4dc0*/  DSETP.NEU.OR P0, PT, R4, RZ, P0 ;  /* 0x000000ff0400722a */ /* 0x004e8c000070d400 */
[----:B--2---:R-:W-:-:S05]  /*4dd0*/  SEL R3, RZ, 0x1, !P0 ;  /* 0x00000001ff037807 */ /* 0x004fca0004000000 */
[----:B------:R2:W-:Y:S01]  /*4de0*/  STG.E.U8 [R8.64], R3 ;  /* 0x0000000308007986 */ /* 0x0005e2000c101124 */
[----:B------:R-:W-:Y:S05]  /*4df0*/  BRA `(.L_x_5900) ;  /* 0x00000b6000007947 */ /* 0x000fea0003800000 */
.L_x_5914:
[----:B------:R2:W-:Y:S01]  /*4e00*/  STG.E.128 [R8.64], R4 ;  /* 0x0000000408007986 */ /* 0x0005e2000c101d24 */
[----:B------:R-:W-:Y:S01]  /*4e10*/  IMAD.MOV.U32 R2, RZ, RZ, R22 ;  /* 0x000000ffff027224 */ /* 0x000fe200078e0016 */
[----:B------:R-:W-:Y:S05]  /*4e20*/  BRA `(.L_x_5900) ;  /* 0x00000b3000007947 */ /* 0x000fea0003800000 */
.L_x_5913:
        /* <DEDUP_REMOVED lines=8> */
[----:B------:R-:W-:-:S13]  /*4eb0*/  BSSY B0, `(.L_x_5917) ;  /* 0x000000f000007945 */ /* 0x000fda0003800000 */
[----:B--2---:R-:W-:-:S05]  /*4ec0*/  @!P0 FMUL R7, R7, 1.175494350822287508e-38 ;  /* 0x0080000007078820 */ /* 0x004fca0000400000 */
        /* <DEDUP_REMOVED lines=13> */
.L_x_5918:
[----:B------:R-:W-:Y:S05]  /*4fa0*/  BSYNC B0 ;  /* 0x0000000000007941 */ /* 0x000fea0003800000 */
.L_x_5917:
[----:B------:R-:W-:Y:S01]  /*4fb0*/  LOP3.LUT R3, R0, R3, RZ, 0xfc, !PT ;  /* 0x0000000300037212 */ /* 0x000fe200078efcff */
[----:B------:R-:W-:-:S04]  /*4fc0*/  IMAD.MOV.U32 R2, RZ, RZ, R22 ;  /* 0x000000ffff027224 */ /* 0x000fc800078e0016 */
[----:B------:R2:W-:Y:S01]  /*4fd0*/  STG.E.U8 [R8.64], R3 ;  /* 0x0000000308007986 */ /* 0x0005e2000c101124 */
[----:B------:R-:W-:Y:S05]  /*4fe0*/  BRA `(.L_x_5900) ;  /* 0x0000097000007947 */ /* 0x000fea0003800000 */
.L_x_5916:
[----:B------:R-:W2:Y:S01]  /*4ff0*/  F2F.F32.F64 R3, R4 ;  /* 0x0000000400037310 */ /* 0x000ea20000301000 */
[----:B------:R-:W2:Y:S01]  /*5000*/  DSETP.GEU.AND P0, PT, |R4|, c[0x2][0x0], PT ;  /* 0x008000000400762a */ /* 0x000ea20003f0e200 */
[----:B------:R-:W-:-:S13]  /*5010*/  BSSY B0, `(.L_x_5919) ;  /* 0x0000010000007945 */ /* 0x000fda0003800000 */
[----:B--2---:R-:W-:-:S05]  /*5020*/  @!P0 FMUL R3, R3, 1.175494350822287508e-38 ;  /* 0x0080000003038820 */ /* 0x004fca0000400000 */
        /* <DEDUP_REMOVED lines=11> */
.L_x_5920:
[----:B------:R-:W-:Y:S01]  /*50e0*/  IMAD.MOV.U32 R0, RZ, RZ, 0x7f ;  /* 0x0000007fff007424 */ /* 0x000fe200078e00ff */
[----:B------:R-:W-:-:S04]  /*50f0*/  ISETP.GT.U32.AND P0, PT, R2, 0x7f800000, PT ;  /* 0x7f8000000200780c */ /* 0x000fc80003f04070 */
[----:B------:R-:W-:-:S04]  /*5100*/  SEL R0, R0, 0x7c, P0 ;  /* 0x0000007c00007807 */ /* 0x000fc80000000000 */
.L_x_5921:
[----:B------:R-:W-:Y:S05]  /*5110*/  BSYNC B0 ;  /* 0x0000000000007941 */ /* 0x000fea0003800000 */
.L_x_5919:
[----:B------:R-:W-:-:S04]  /*5120*/  LOP3.LUT R2, R3, 0x80000000, RZ, 0xc0, !PT ;  /* 0x8000000003027812 */ /* 0x000fc800078ec0ff */
[----:B------:R-:W-:Y:S01]  /*5130*/  SHF.R.U32.HI R3, RZ, 0x18, R2 ;  /* 0x00000018ff037819 */ /* 0x000fe20000011602 */
[----:B------:R-:W-:-:S03]  /*5140*/  IMAD.MOV.U32 R2, RZ, RZ, R22 ;  /* 0x000000ffff027224 */ /* 0x000fc600078e0016 */
[----:B------:R-:W-:-:S05]  /*5150*/  LOP3.LUT R3, R0, R3, RZ, 0xfc, !PT ;  /* 0x0000000300037212 */ /* 0x000fca00078efcff */
[----:B------:R2:W-:Y:S01]  /*5160*/  STG.E.U8 [R8.64], R3 ;  /* 0x0000000308007986 */ /* 0x0005e2000c101124 */
[----:B------:R-:W-:Y:S05]  /*5170*/  BRA `(.L_x_5900) ;  /* 0x000007e000007947 */ /* 0x000fea0003800000 */
.L_x_5915:
[----:B------:R-:W2:Y:S01]  /*5180*/  F2F.F32.F64 R0, R4 ;  /* 0x0000000400007310 */ /* 0x000ea20000301000 */
[----:B------:R-:W2:Y:S01]  /*5190*/  DSETP.GEU.AND P0, PT, |R4|, c[0x2][0x0], PT ;  /* 0x008000000400762a */ /* 0x000ea20003f0e200 */
[----:B------:R-:W-:-:S13]  /*51a0*/  IMAD.MOV.U32 R2, RZ, RZ, R22 ;  /* 0x000000ffff027224 */ /* 0x000fda00078e0016 */
[----:B--2---:R-:W-:-:S05]  /*51b0*/  @!P0 FMUL R0, R0, 1.175494350822287508e-38 ;  /* 0x0080000000008820 */ /* 0x004fca0000400000 */
[----:B------:R-:W-:-:S05]  /*51c0*/  F2FP.BF16.PACK_AB R0, RZ, R0 ;  /* 0x00000000ff00723e */ /* 0x000fca00000010ff */
[----:B------:R2:W-:Y:S01]  /*51d0*/  STG.E.U16 [R8.64], R0 ;  /* 0x0000000008007986 */ /* 0x0005e2000c101524 */
[----:B------:R-:W-:Y:S05]  /*51e0*/  BRA `(.L_x_5900) ;  /* 0x0000077000007947 */ /* 0x000fea0003800000 */
.L_x_5912:
        /* <DEDUP_REMOVED lines=8> */
[----:B------:R-:W2:Y:S01]  /*5270*/  F2I.U32.F64.TRUNC R5, R4 ;  /* 0x0000000400057311 */ /* 0x000ea2000030d000 */
[----:B------:R-:W-:Y:S01]  /*5280*/  IMAD.MOV.U32 R2, RZ, RZ, R22 ;  /* 0x000000ffff027224 */ /* 0x000fe200078e0016 */
[----:B--2---:R2:W-:Y:S01]  /*5290*/  STG.E.U16 [R8.64], R5 ;  /* 0x0000000508007986 */ /* 0x0045e2000c101524 */
[----:B------:R-:W-:Y:S05]  /*52a0*/  BRA `(.L_x_5900) ;  /* 0x000006b000007947 */ /* 0x000fea0003800000 */
.L_x_5924:
[----:B------:R-:W2:Y:S01]  /*52b0*/  F2F.F32.F64 R7, R4 ;  /* 0x0000000400077310 */ /* 0x000ea20000301000 */
[----:B------:R-:W2:Y:S01]  /*52c0*/  DSETP.GEU.AND P0, PT, |R4|, c[0x2][0x0], PT ;  /* 0x008000000400762a */ /* 0x000ea20003f0e200 */
[----:B------:R-:W-:Y:S01]  /*52d0*/  BSSY B0, `(.L_x_5925) ;  /* 0x0000015000007945 */ /* 0x000fe20003800000 */
[----:B------:R-:W-:-:S12]  /*52e0*/  IMAD.MOV.U32 R0, RZ, RZ, 0x80 ;  /* 0x00000080ff007424 */ /* 0x000fd800078e00ff */
[----:B--2---:R-:W-:-:S05]  /*52f0*/  @!P0 FMUL R7, R7, 1.175494350822287508e-38 ;  /* 0x0080000007078820 */ /* 0x004fca0000400000 */
        /* <DEDUP_REMOVED lines=14> */
.L_x_5927:
[----:B------:R-:W-:-:S04]  /*53e0*/  LOP3.LUT R0, R7, 0x80000000, RZ, 0xc0, !PT ;  /* 0x8000000007007812 */ /* 0x000fc800078ec0ff */
[----:B------:R-:W-:-:S04]  /*53f0*/  SHF.R.U32.HI R3, RZ, 0x18, R0 ;  /* 0x00000018ff037819 */ /* 0x000fc80000011600 */
[----:B------:R-:W-:-:S04]  /*5400*/  LOP3.LUT R2, R2, R3, RZ, 0xfc, !PT ;  /* 0x0000000302027212 */ /* 0x000fc800078efcff */
[----:B------:R-:W-:Y:S02]  /*5410*/  PRMT R0, R2, 0x7610, R0 ;  /* 0x0000761002007816 */ /* 0x000fe40000000000 */
.L_x_5926:
[----:B------:R-:W-:Y:S05]  /*5420*/  BSYNC B0 ;  /* 0x0000000000007941 */ /* 0x000fea0003800000 */
.L_x_5925:
[----:B------:R2:W-:Y:S01]  /*5430*/  STG.E.U8 [R8.64], R0 ;  /* 0x0000000008007986 */ /* 0x0005e2000c101124 */
[----:B------:R-:W-:Y:S01]  /*5440*/  IMAD.MOV.U32 R2, RZ, RZ, R22 ;  /* 0x000000ffff027224 */ /* 0x000fe200078e0016 */
[----:B------:R-:W-:Y:S05]  /*5450*/  BRA `(.L_x_5900) ;  /* 0x0000050000007947 */ /* 0x000fea0003800000 */
.L_x_5923:
        /* <DEDUP_REMOVED lines=19> */
.L_x_5930:
[----:B------:R-:W-:-:S04]  /*5590*/  LOP3.LUT R0, R7, 0x80000000, RZ, 0xc0, !PT ;  /* 0x8000000007007812 */ /* 0x000fc800078ec0ff */
[----:B------:R-:W-:-:S04]  /*55a0*/  SHF.R.U32.HI R3, RZ, 0x18, R0 ;  /* 0x00000018ff037819 */ /* 0x000fc80000011600 */
[----:B------:R-:W-:-:S04]  /*55b0*/  LOP3.LUT R2, R2, R3, RZ, 0xfc, !PT ;  /* 0x0000000302027212 */ /* 0x000fc800078efcff */
[----:B------:R-:W-:Y:S02]  /*55c0*/  PRMT R0, R2, 0x7610, R0 ;  /* 0x0000761002007816 */ /* 0x000fe40000000000 */
.L_x_5929:
[----:B------:R-:W-:Y:S05]  /*55d0*/  BSYNC B0 ;  /* 0x0000000000007941 */ /* 0x000fea0003800000 */
.L_x_5928:
[----:B------:R2:W-:Y:S01]  /*55e0*/  STG.E.U8 [R8.64], R0 ;  /* 0x0000000008007986 */ /* 0x0005e2000c101124 */
[----:B------:R-:W-:Y:S01]  /*55f0*/  IMAD.MOV.U32 R2, RZ, RZ, R22 ;  /* 0x000000ffff027224 */ /* 0x000fe200078e0016 */
[----:B------:R-:W-:Y:S05]  /*5600*/  BRA `(.L_x_5900) ;  /* 0x0000035000007947 */ /* 0x000fea0003800000 */
.L_x_5922:
[----:B------:R-:W-:-:S13]  /*5610*/  ISETP.NE.AND P0, PT, R0, 0x1c, PT ;  /* 0x0000001c0000780c */ /* 0x000fda0003f05270 */
[----:B------:R-:W-:Y:S05]  /*5620*/  @!P0 BRA `(.L_x_5931) ;  /* 0x0000030000008947 */ /* 0x000fea0003800000 */
[----:B------:R-:W-:-:S13]  /*5630*/  ISETP.NE.AND P0, PT, R0, 0x1d, PT ;  /* 0x0000001d0000780c */ /* 0x000fda0003f05270 */
[----:B------:R-:W-:Y:S05]  /*5640*/  @!P0 BRA `(.L_x_5932) ;  /* 0x000002a000008947 */ /* 0x000fea0003800000 */
[----:B------:R-:W-:-:S13]  /*5650*/  ISETP.NE.AND P0, PT, R0, 0x2c, PT ;  /* 0x0000002c0000780c */ /* 0x000fda0003f05270 */
[----:B------:R-:W-:Y:S05]  /*5660*/  @P0 BRA `(.L_x_5905) ;  /* 0x0000013000000947 */ /* 0x000fea0003800000 */
[----:B------:R-:W2:Y:S01]  /*5670*/  F2F.F32.F64 R6, R4 ;  /* 0x0000000400067310 */ /* 0x000ea20000301000 */
[----:B------:R-:W2:-:S14]  /*5680*/  DSETP.GEU.AND P0, PT, |R4|, c[0x2][0x0], PT ;  /* 0x008000000400762a */ /* 0x000e9c0003f0e200 */
[----:B--2---:R-:W-:Y:S01]  /*5690*/  @!P0 FMUL R6, R6, 1.175494350822287508e-38 ;  /* 0x0080000006068820 */ /* 0x004fe20000400000 */
        /* <DEDUP_REMOVED lines=11> */
[----:B------:R-:W-:Y:S02]  /*5750*/  @!P0 IMAD.MOV R0, RZ, RZ, R2 ;  /* 0x000000ffff008224 */ /* 0x000fe400078e0202 */
[----:B------:R-:W-:Y:S02]  /*5760*/  IMAD.MOV.U32 R2, RZ, RZ, R22 ;  /* 0x000000ffff027224 */ /* 0x000fe400078e0016 */
[----:B------:R-:W-:-:S05]  /*5770*/  @P2 IMAD.MOV.U32 R3, RZ, RZ, R0 ;  /* 0x000000ffff032224 */ /* 0x000fca00078e0000 */
[----:B------:R2:W-:Y:S01]  /*5780*/  STG.E.U8 [R8.64], R3 ;  /* 0x0000000308007986 */ /* 0x0005e2000c101124 */
[----:B------:R-:W-:Y:S05]  /*5790*/  BRA `(.L_x_5900) ;  /* 0x000001c000007947 */ /* 0x000fea0003800000 */
.L_x_5905:
[----:B------:R-:W-:Y:S01]  /*57a0*/  MOV R14, 0x0 ;  /* 0x00000000000e7802 */ /* 0x000fe20000000f00 */
[----:B------:R-:W-:Y:S02]  /*57b0*/  IMAD.MOV.U32 R4, RZ, RZ, c[0x4][0x1a8] ;  /* 0x01006a00ff047624 */ /* 0x000fe400078e00ff */
[----:B------:R-:W-:Y:S02]  /*57c0*/  IMAD.MOV.U32 R5, RZ, RZ, c[0x4][0x1ac] ;  /* 0x01006b00ff057624 */ /* 0x000fe400078e00ff */
[----:B------:R-:W-:Y:S01]  /*57d0*/  IMAD.MOV.U32 R6, RZ, RZ, c[0x4][0x1b0] ;  /* 0x01006c00ff067624 */ /* 0x000fe200078e00ff */
[----:B------:R-:W2:Y:S01]  /*57e0*/  LDC.64 R14, c[0x4][R14] ;  /* 0x010000000e0e7b82 */ /* 0x000ea20000000a00 */
        /* <DEDUP_REMOVED lines=13> */
[----:B012---:R-:W-:Y:S05]  /*58c0*/  CALL.ABS.NOINC R14 ;  /* 0x000000000e007343 */ /* 0x007fea0003c00000 */
[----:B------:R-:W-:Y:S01]  /*58d0*/  IMAD.MOV.U32 R2, RZ, RZ, R22 ;  /* 0x000000ffff027224 */ /* 0x000fe200078e0016 */
[----:B------:R-:W-:Y:S05]  /*58e0*/  BRA `(.L_x_5900) ;  /* 0x0000007000007947 */ /* 0x000fea0003800000 */
.L_x_5932:
[----:B------:R-:W2:Y:S01]  /*58f0*/  F2I.U64.F64.TRUNC R4, R4 ;  /* 0x0000000400047311 */ /* 0x000ea2000030d800 */
[----:B------:R-:W-:Y:S01]  /*5900*/  IMAD.MOV.U32 R2, RZ, RZ, R22 ;  /* 0x000000ffff027224 */ /* 0x000fe200078e0016 */
[----:B--2---:R2:W-:Y:S01]  /*5910*/  STG.E.64 [R8.64], R4 ;  /* 0x0000000408007986 */ /* 0x0045e2000c101b24 */
[----:B------:R-:W-:Y:S05]  /*5920*/  BRA `(.L_x_5900) ;  /* 0x0000003000007947 */ /* 0x000fea0003800000 */
.L_x_5931:
[----:B------:R-:W2:Y:S01]  /*5930*/  F2I.U32.F64.TRUNC R5, R4 ;  /* 0x0000000400057311 */ /* 0x000ea2000030d000 */
[----:B------:R-:W-:Y:S01]  /*5940*/  IMAD.MOV.U32 R2, RZ, RZ, R22 ;  /* 0x000000ffff027224 */ /* 0x000fe200078e0016 */
[----:B--2---:R2:W-:Y:S06]  /*5950*/  STG.E [R8.64], R5 ;  /* 0x0000000508007986 */ /* 0x0045ec000c101924 */
.L_x_5900:
[----:B------:R-:W-:Y:S05]  /*5960*/  BSYNC B6 ;  /* 0x0000000000067941 */ /* 0x000fea0003800000 */
.L_x_5899:
[----:B------:R-:W-:Y:S01]  /*5970*/  ISETP.GE.AND P0, PT, R2, R23, PT ;  /* 0x000000170200720c */ /* 0x000fe20003f06270 */
[----:B------:R-:W-:-:S12]  /*5980*/  BSSY B6, `(.L_x_5933) ;  /* 0x0000212000067945 */ /* 0x000fd80003800000 */
        /* <DEDUP_REMOVED lines=17> */
[----:B------:R-:W2:Y:S02]  /*5aa0*/  F2I.F64.TRUNC R17, R16 ;  /* 0x0000001000117311 */ /* 0x000ea4000030d100 */
[----:B--2---:R2:W-:Y:S01]  /*5ab0*/  STG.E.U8 [R4.64], R17 ;  /* 0x0000001104007986 */ /* 0x0045e2000c101124 */
[----:B------:R-:W-:Y:S05]  /*5ac0*/  BRA `(.L_x_5940) ;  /* 0x00000f3000007947 */ /* 0x000fea0003800000 */
.L_x_5938:
[----:B------:R-:W2:Y:S02]  /*5ad0*/  F2I.S64.F64.TRUNC R16, R16 ;  /* 0x0000001000107311 */ /* 0x000ea4000030d900 */
[----:B--2---:R-:W-:-:S05]  /*5ae0*/  IMAD.MOV.U32 R3, RZ, RZ, R16 ;  /* 0x000000ffff037224 */ /* 0x004fca00078e0010 */
[----:B------:R2:W-:Y:S01]  /*5af0*/  STG.E.U8 [R4.64], R3 ;  /* 0x0000000304007986 */ /* 0x0005e2000c101124 */
[----:B------:R-:W-:Y:S05]  /*5b00*/  BRA `(.L_x_5940) ;  /* 0x00000ef000007947 */ /* 0x000fea0003800000 */
.L_x_5937:
[----:B------:R-:W-:-:S13]  /*5b10*/  ISETP.NE.AND P0, PT, R0, 0x2, PT ;  /* 0x000000020000780c */ /* 0x000fda0003f05270 */
[----:B------:R-:W-:Y:S05]  /*5b20*/  @!P0 BRA `(.L_x_5941) ;  /* 0x000000a000008947 */ /* 0x000fea0003800000 */
[----:B------:R-:W-:-:S13]  /*5b30*/  ISETP.NE.AND P0, PT, R0, 0x3, PT ;  /* 0x000000030000780c */ /* 0x000fda0003f05270 */
[----:B------:R-:W-:Y:S05]  /*5b40*/  @!P0 BRA `(.L_x_5942) ;  /* 0x0000005000008947 */ /* 0x000fea0003800000 */
[----:B------:R-:W-:-:S13]  /*5b50*/  ISETP.NE.AND P0, PT, R0, 0x4, PT ;  /* 0x000000040000780c */ /* 0x000fda0003f05270 */
[----:B------:R-:W-:Y:S05]  /*5b60*/  @P0 BRA `(.L_x_5939) ;  /* 0x00000d0000000947 */ /* 0x000fea0003800000 */
[----:B------:R-:W2:Y:S02]  /*5b70*/  F2I.S64.F64.TRUNC R16, R16 ;  /* 0x0000001000107311 */ /* 0x000ea4000030d900 */
[----:B--2---:R2:W-:Y:S01]  /*5b80*/  STG.E.64 [R4.64], R16 ;  /* 0x0000001004007986 */ /* 0x0045e2000c101b24 */
[----:B------:R-:W-:Y:S05]  /*5b90*/  BRA `(.L_x_5940) ;  /* 0x00000e6000007947 */ /* 0x000fea0003800000 */
.L_x_5942:
[----:B------:R-:W2:Y:S02]  /*5ba0*/  F2I.F64.TRUNC R17, R16 ;  /* 0x0000001000117311 */ /* 0x000ea4000030d100 */
[----:B--2---:R2:W-:Y:S01]  /*5bb0*/  STG.E [R4.64], R17 ;  /* 0x0000001104007986 */ /* 0x0045e2000c101924 */
[----:B------:R-:W-:Y:S05]  /*5bc0*/  BRA `(.L_x_5940) ;  /* 0x00000e3000007947 */ /* 0x000fea0003800000 */
.L_x_5941:
[----:B------:R-:W2:Y:S02]  /*5bd0*/  F2I.F64.TRUNC R17, R16 ;  /* 0x0000001000117311 */ /* 0x000ea4000030d100 */
[----:B--2---:R2:W-:Y:S01]  /*5be0*/  STG.E.U16 [R4.64], R17 ;  /* 0x0000001104007986 */ /* 0x0045e2000c101524 */
[----:B------:R-:W-:Y:S05]  /*5bf0*/  BRA `(.L_x_5940) ;  /* 0x00000e0000007947 */ /* 0x000fea0003800000 */
.L_x_5936:
[----:B------:R-:W-:-:S13]  /*5c00*/  ISETP.GT.AND P0, PT, R0, 0x6, PT ;  /* 0x000000060000780c */ /* 0x000fda0003f04270 */
[----:B------:R-:W-:Y:S05]  /*5c10*/  @P0 BRA `(.L_x_5943) ;  /* 0x000000f000000947 */ /* 0x000fea0003800000 */
[----:B------:R-:W-:-:S13]  /*5c20*/  ISETP.NE.AND P0, PT, R0, 0x5, PT ;  /* 0x000000050000780c */ /* 0x000fda0003f05270 */
[----:B------:R-:W-:Y:S05]  /*5c30*/  @!P0 BRA `(.L_x_5944) ;  /* 0x0000007000008947 */ /* 0x000fea0003800000 */
[----:B------:R-:W-:-:S13]  /*5c40*/  ISETP.NE.AND P0, PT, R0, 0x6, PT ;  /* 0x000000060000780c */ /* 0x000fda0003f05270 */
[----:B------:R-:W-:Y:S05]  /*5c50*/  @P0 BRA `(.L_x_5939) ;  /* 0x00000c1000000947 */ /* 0x000fea0003800000 */
[----:B------:R-:W2:Y:S01]  /*5c60*/  F2F.F32.F64 R3, R16 ;  /* 0x0000001000037310 */ /* 0x000ea20000301000 */
[----:B------:R-:W2:-:S14]  /*5c70*/  DSETP.GEU.AND P0, PT, |R16|, c[0x2][0x0], PT ;  /* 0x008000001000762a */ /* 0x000e9c0003f0e200 */
[----:B--2---:R-:W-:-:S05]  /*5c80*/  @!P0 FMUL R3, R3, 1.175494350822287508e-38 ;  /* 0x0080000003038820 */ /* 0x004fca0000400000 */
[----:B------:R2:W-:Y:S01]  /*5c90*/  STG.E [R4.64], R3 ;  /* 0x0000000304007986 */ /* 0x0005e2000c101924 */
[----:B------:R-:W-:Y:S05]  /*5ca0*/  BRA `(.L_x_5940) ;  /* 0x00000d5000007947 */ /* 0x000fea0003800000 */
.L_x_5944:
[----:B------:R-:W2:Y:S01]  /*5cb0*/  F2F.F32.F64 R0, R16 ;  /* 0x0000001000007310 */ /* 0x000ea20000301000 */
[----:B------:R-:W2:-:S14]  /*5cc0*/  DSETP.GEU.AND P0, PT, |R16|, c[0x2][0x0], PT ;  /* 0x008000001000762a */ /* 0x000e9c0003f0e200 */
[----:B--2---:R-:W-:-:S05]  /*5cd0*/  @!P0 FMUL R0, R0, 1.175494350822287508e-38 ;  /* 0x0080000000008820 */ /* 0x004fca0000400000 */
[----:B------:R-:W-:-:S05]  /*5ce0*/  F2FP.PACK_AB R0, RZ, R0 ;  /* 0x00000000ff00723e */ /* 0x000fca00000000ff */
[----:B------:R2:W-:Y:S01]  /*5cf0*/  STG.E.U16 [R4.64], R0 ;  /* 0x0000000004007986 */ /* 0x0005e2000c101524 */
[----:B------:R-:W-:Y:S05]  /*5d00*/  BRA `(.L_x_5940) ;  /* 0x00000cf000007947 */ /* 0x000fea0003800000 */
.L_x_5943:
[----:B------:R-:W-:-:S13]  /*5d10*/  ISETP.NE.AND P0, PT, R0, 0x7, PT ;  /* 0x000000070000780c */ /* 0x000fda0003f05270 */
[----:B------:R-:W-:Y:S05]  /*5d20*/  @!P0 BRA `(.L_x_5945) ;  /* 0x0000015000008947 */ /* 0x000fea0003800000 */
[----:B------:R-:W-:-:S13]  /*5d30*/  ISETP.NE.AND P0, PT, R0, 0x8, PT ;  /* 0x000000080000780c */ /* 0x000fda0003f05270 */
[----:B------:R-:W-:Y:S05]  /*5d40*/  @!P0 BRA `(.L_x_5946) ;  /* 0x000000a000008947 */ /* 0x000fea0003800000 */
[----:B------:R-:W-:-:S13]  /*5d50*/  ISETP.NE.AND P0, PT, R0, 0x9, PT ;  /* 0x000000090000780c */ /* 0x000fda0003f05270 */
[----:B------:R-:W-:Y:S05]  /*5d60*/  @P0 BRA `(.L_x_5939) ;  /* 0x00000b0000000947 */ /* 0x000fea0003800000 */
[----:B-1----:R-:W1:Y:S01]  /*5d70*/  F2F.F32.F64 R7, R18 ;  /* 0x0000001200077310 */ /* 0x002e620000301000 */
[----:B------:R-:W1:-:S04]  /*5d80*/  DSETP.GEU.AND P0, PT, |R18|, c[0x2][0x0], PT ;  /* 0x008000001200762a */ /* 0x000e480003f0e200 */
[----:B------:R-:W2:-:S03]  /*5d90*/  DSETP.GEU.AND P1, PT, |R16|, c[0x2][0x0], PT ;  /* 0x008000001000762a */ /* 0x000e860003f2e200 */
[----:B------:R-:W2:Y:S07]  /*5da0*/  F2F.F32.F64 R6, R16 ;  /* 0x0000001000067310 */ /* 0x000eae0000301000 */
[----:B-1----:R-:W-:-:S04]  /*5db0*/  @!P0 FMUL R7, R7, 1.175494350822287508e-38 ;  /* 0x0080000007078820 */ /* 0x002fc80000400000 */
[----:B--2---:R-:W-:-:S05]  /*5dc0*/  @!P1 FMUL R6, R6, 1.175494350822287508e-38 ;  /* 0x0080000006069820 */ /* 0x004fca0000400000 */
[----:B------:R1:W-:Y:S01]  /*5dd0*/  STG.E.64 [R4.64], R6 ;  /* 0x0000000604007986 */ /* 0x0003e2000c101b24 */
[----:B------:R-:W-:Y:S05]  /*5de0*/  BRA `(.L_x_5940) ;  /* 0x00000c1000007947 */ /* 0x000fea0003800000 */
.L_x_5946:
[----:B------:R-:W2:Y:S01]  /*5df0*/  F2F.F32.F64 R3, R16 ;  /* 0x0000001000037310 */ /* 0x000ea20000301000 */
[----:B------:R-:W2:-:S04]  /*5e00*/  DSETP.GEU.AND P0, PT, |R16|, c[0x2][0x0], PT ;  /* 0x008000001000762a */ /* 0x000e880003f0e200 */
[----:B-1----:R-:W1:-:S03]  /*5e10*/  DSETP.GEU.AND P1, PT, |R18|, c[0x2][0x0], PT ;  /* 0x008000001200762a */ /* 0x002e460003f2e200 */
[----:B------:R-:W1:Y:S07]  /*5e20*/  F2F.F32.F64 R0, R18 ;  /* 0x0000001200007310 */ /* 0x000e6e0000301000 */
[----:B--2---:R-:W-:-:S04]  /*5e30*/  @!P0 FMUL R3, R3, 1.175494350822287508e-38 ;  /* 0x0080000003038820 */ /* 0x004fc80000400000 */
[----:B-1----:R-:W-:-:S05]  /*5e40*/  @!P1 FMUL R0, R0, 1.175494350822287508e-38 ;  /* 0x0080000000009820 */ /* 0x002fca0000400000 */
[----:B------:R-:W-:-:S05]  /*5e50*/  F2FP.PACK_AB R3, R0, R3 ;  /* 0x000000030003723e */ /* 0x000fca00000000ff */
[----:B------:R1:W-:Y:S01]  /*5e60*/  STG.E [R4.64], R3 ;  /* 0x0000000304007986 */ /* 0x0003e2000c101924 */
[----:B------:R-:W-:Y:S05]  /*5e70*/  BRA `(.L_x_5940) ;  /* 0x00000b8000007947 */ /* 0x000fea0003800000 */
.L_x_5945:
[----:B------:R2:W-:Y:S01]  /*5e80*/  STG.E.64 [R4.64], R16 ;  /* 0x0000001004007986 */ /* 0x0005e2000c101b24 */
[----:B------:R-:W-:Y:S05]  /*5e90*/  BRA `(.L_x_5940) ;  /* 0x00000b6000007947 */ /* 0x000fea0003800000 */
.L_x_5935:
        /* <DEDUP_REMOVED lines=8> */
[----:B-1----:R-:W1:-:S06]  /*5f20*/  DSETP.NEU.AND P0, PT, R18, RZ, PT ;  /* 0x000000ff1200722a */ /* 0x002e4c0003f0d000 */
[----:B-1----:R-:W1:-:S06]  /*5f30*/  DSETP.NEU.OR P0, PT, R16, RZ, P0 ;  /* 0x000000ff1000722a */ /* 0x002e4c000070d400 */
[----:B-1----:R-:W-:-:S05]  /*5f40*/  SEL R3, RZ, 0x1, !P0 ;  /* 0x00000001ff037807 */ /* 0x002fca0004000000 */
[----:B------:R1:W-:Y:S01]  /*5f50*/  STG.E.U8 [R4.64], R3 ;  /* 0x0000000304007986 */ /* 0x0003e2000c101124 */
[----:B------:R-:W-:Y:S05]  /*5f60*/  BRA `(.L_x_5940) ;  /* 0x00000a9000007947 */ /* 0x000fea0003800000 */
.L_x_5949:
[----:B-1----:R1:W-:Y:S01]  /*5f70*/  STG.E.128 [R4.64], R16 ;  /* 0x0000001004007986 */ /* 0x0023e2000c101d24 */
[----:B------:R-:W-:Y:S05]  /*5f80*/  BRA `(.L_x_5940) ;  /* 0x00000a7000007947 */ /* 0x000fea0003800000 */
.L_x_5948:
        /* <DEDUP_REMOVED lines=23> */
.L_x_5953:
[----:B------:R-:W-:Y:S05]  /*6100*/  BSYNC B0 ;  /* 0x0000000000007941 */ /* 0x000fea0003800000 */
.L_x_5952:
[----:B------:R-:W-:-:S05]  /*6110*/  LOP3.LUT R7, R0, R7, RZ, 0xfc, !PT ;  /* 0x0000000700077212 */ /* 0x000fca00078efcff */
[----:B------:R2:W-:Y:S01]  /*6120*/  STG.E.U8 [R4.64], R7 ;  /* 0x0000000704007986 */ /* 0x0005e2000c101124 */
[----:B------:R-:W-:Y:S05]  /*6130*/  BRA `(.L_x_5940) ;  /* 0x000008c000007947 */ /* 0x000fea0003800000 */
.L_x_5951:
        /* <DEDUP_REMOVED lines=15> */
.L_x_5955:
[----:B------:R-:W-:Y:S01]  /*6230*/  IMAD.MOV.U32 R0, RZ, RZ, 0x7f ;  /* 0x0000007fff007424 */ /* 0x000fe200078e00ff */
[----:B------:R-:W-:-:S04]  /*6240*/  ISETP.GT.U32.AND P0, PT, R3, 0x7f800000, PT ;  /* 0x7f8000000300780c */ /* 0x000fc80003f04070 */
[----:B------:R-:W-:-:S04]  /*6250*/  SEL R0, R0, 0x7c, P0 ;  /* 0x0000007c00007807 */ /* 0x000fc80000000000 */
.L_x_5956:
[----:B------:R-:W-:Y:S05]  /*6260*/  BSYNC B0 ;  /* 0x0000000000007941 */ /* 0x000fea0003800000 */
.L_x_5954:
[----:B------:R-:W-:-:S04]  /*6270*/  LOP3.LUT R3, R7, 0x80000000, RZ, 0xc0, !PT ;  /* 0x8000000007037812 */ /* 0x000fc800078ec0ff */
[----:B------:R-:W-:-:S04]  /*6280*/  SHF.R.U32.HI R3, RZ, 0x18, R3 ;  /* 0x00000018ff037819 */ /* 0x000fc80000011603 */
[----:B------:R-:W-:-:S05]  /*6290*/  LOP3.LUT R3, R0, R3, RZ, 0xfc, !PT ;  /* 0x0000000300037212 */ /* 0x000fca00078efcff */
[----:B------:R2:W-:Y:S01]  /*62a0*/  STG.E.U8 [R4.64], R3 ;  /* 0x0000000304007986 */ /* 0x0005e2000c101124 */
[----:B------:R-:W-:Y:S05]  /*62b0*/  BRA `(.L_x_5940) ;  /* 0x0000074000007947 */ /* 0x000fea0003800000 */
.L_x_5950:
[----:B------:R-:W2:Y:S01]  /*62c0*/  F2F.F32.F64 R0, R16 ;  /* 0x0000001000007310 */ /* 0x000ea20000301000 */
[----:B------:R-:W2:-:S14]  /*62d0*/  DSETP.GEU.AND P0, PT, |R16|, c[0x2][0x0], PT ;  /* 0x008000001000762a */ /* 0x000e9c0003f0e200 */
[----:B--2---:R-:W-:-:S05]  /*62e0*/  @!P0 FMUL R0, R0, 1.175494350822287508e-38 ;  /* 0x0080000000008820 */ /* 0x004fca0000400000 */
[----:B------:R-:W-:-:S05]  /*62f0*/  F2FP.BF16.PACK_AB R0, RZ, R0 ;  /* 0x00000000ff00723e */ /* 0x000fca00000010ff */
[----:B------:R2:W-:Y:S01]  /*6300*/  STG.E.U16 [R4.64], R0 ;  /* 0x0000000004007986 */ /* 0x0005e2000c101524 */
[----:B------:R-:W-:Y:S05]  /*6310*/  BRA `(.L_x_5940) ;  /* 0x000006e000007947 */ /* 0x000fea0003800000 */
.L_x_5947:
        /* <DEDUP_REMOVED lines=8> */
[----:B------:R-:W2:Y:S02]  /*63a0*/  F2I.U32.F64.TRUNC R17, R16 ;  /* 0x0000001000117311 */ /* 0x000ea4000030d000 */
[----:B--2---:R2:W-:Y:S01]  /*63b0*/  STG.E.U16 [R4.64], R17 ;  /* 0x0000001104007986 */ /* 0x0045e2000c101524 */
[----:B------:R-:W-:Y:S05]  /*63c0*/  BRA `(.L_x_5940) ;  /* 0x0000063000007947 */ /* 0x000fea0003800000 */
.L_x_5959:
        /* <DEDUP_REMOVED lines=19> */
.L_x_5962:
[----:B------:R-:W-:-:S04]  /*6500*/  LOP3.LUT R0, R7, 0x80000000, RZ, 0xc0, !PT ;  /* 0x8000000007007812 */ /* 0x000fc800078ec0ff */
[----:B------:R-:W-:-:S04]  /*6510*/  SHF.R.U32.HI R0, RZ, 0x18, R0 ;  /* 0x00000018ff007819 */ /* 0x000fc80000011600 */
[----:B------:R-:W-:Y:S02]  /*6520*/  LOP3.LUT R0, R3, R0, RZ, 0xfc, !PT ;  /* 0x0000000003007212 */ /* 0x000fe400078efcff */
.L_x_5961:
[----:B------:R-:W-:Y:S05]  /*6530*/  BSYNC B0 ;  /* 0x0000000000007941 */ /* 0x000fea0003800000 */
.L_x_5960:
[----:B------:R2:W-:Y:S01]  /*6540*/  STG.E.U8 [R4.64], R0 ;  /* 0x0000000004007986 */ /* 0x0005e2000c101124 */
[----:B------:R-:W-:Y:S05]  /*6550*/  BRA `(.L_x_5940) ;  /* 0x000004a000007947 */ /* 0x000fea0003800000 */
.L_x_5958:
        /* <DEDUP_REMOVED lines=19> */
.L_x_5965:
[----:B------:R-:W-:-:S04]  /*6690*/  LOP3.LUT R0, R7, 0x80000000, RZ, 0xc0, !PT ;  /* 0x8000000007007812 */ /* 0x000fc800078ec0ff */
[----:B------:R-:W-:-:S04]  /*66a0*/  SHF.R.U32.HI R0, RZ, 0x18, R0 ;  /* 0x00000018ff007819 */ /* 0x000fc80000011600 */
[----:B------:R-:W-:Y:S02]  /*66b0*/  LOP3.LUT R0, R3, R0, RZ, 0xfc, !PT ;  /* 0x0000000003007212 */ /* 0x000fe400078efcff */
.L_x_5964:
[----:B------:R-:W-:Y:S05]  /*66c0*/  BSYNC B0 ;  /* 0x0000000000007941 */ /* 0x000fea0003800000 */
.L_x_5963:
[----:B------:R2:W-:Y:S01]  /*66d0*/  STG.E.U8 [R4.64], R0 ;  /* 0x0000000004007986 */ /* 0x0005e2000c101124 */
[----:B------:R-:W-:Y:S05]  /*66e0*/  BRA `(.L_x_5940) ;  /* 0x0000031000007947 */ /* 0x000fea0003800000 */
.L_x_5957:
        /* <DEDUP_REMOVED lines=24> */
.L_x_5939:
        /* <DEDUP_REMOVED lines=19> */
[----:B------:R-:W-:Y:S05]  /*69a0*/  BRA `(.L_x_5940) ;  /* 0x0000005000007947 */ /* 0x000fea0003800000 */
.L_x_5967:
[----:B------:R-:W2:Y:S02]  /*69b0*/  F2I.U64.F64.TRUNC R16, R16 ;  /* 0x0000001000107311 */ /* 0x000ea4000030d800 */
[----:B--2---:R2:W-:Y:S01]  /*69c0*/  STG.E.64 [R4.64], R16 ;  /* 0x0000001004007986 */ /* 0x0045e2000c101b24 */
[----:B------:R-:W-:Y:S05]  /*69d0*/  BRA `(.L_x_5940) ;  /* 0x0000002000007947 */ /* 0x000fea0003800000 */
.L_x_5966:
[----:B------:R-:W2:Y:S02]  /*69e0*/  F2I.U32.F64.TRUNC R17, R16 ;  /* 0x0000001000117311 */ /* 0x000ea4000030d000 */
[----:B--2---:R2:W-:Y:S02]  /*69f0*/  STG.E [R4.64], R17 ;  /* 0x0000001104007986 */ /* 0x0045e4000c101924 */
.L_x_5940:
[----:B------:R-:W-:-:S04]  /*6a00*/  IADD3 R2, R2, 0x80, RZ ;  /* 0x0000008002027810 */ /* 0x000fc80007ffe0ff */
[----:B------:R-:W-:-:S13]  /*6a10*/  ISETP.GE.AND P0, PT, R2, R23, PT ;  /* 0x000000170200720c */ /* 0x000fda0003f06270 */
[----:B------:R-:W-:Y:S05]  /*6a20*/  @P0 BRA `(.L_x_5934) ;  /* 0x0000107000000947 */ /* 0x000fea0003800000 */
[----:B--2---:R-:W-:Y:S01]  /*6a30*/  IMAD R0, R36, 0x200, R2 ;  /* 0x0000020024007824 */ /* 0x004fe200078e0202 */
[----:B-1----:R-:W-:-:S03]  /*6a40*/  PRMT R3, R37, 0x9910, RZ ;  /* 0x0000991025037816 */ /* 0x002fc600000000ff */
        /* <DEDUP_REMOVED lines=14> */
[----:B------:R-:W1:Y:S02]  /*6b30*/  F2I.F64.TRUNC R29, R28 ;  /* 0x0000001c001d7311 */ /* 0x000e64000030d100 */
[----:B-1----:R1:W-:Y:S01]  /*6b40*/  STG.E.U8 [R4.64], R29 ;  /* 0x0000001d04007986 */ /* 0x0023e2000c101124 */
[----:B------:R-:W-:Y:S05]  /*6b50*/  BRA `(.L_x_5973) ;  /* 0x00000f3000007947 */ /* 0x000fea0003800000 */
.L_x_5971:
[----:B------:R-:W1:Y:S02]  /*6b60*/  F2I.S64.F64.TRUNC R28, R28 ;  /* 0x0000001c001c7311 */ /* 0x000e64000030d900 */
[----:B-1----:R-:W-:-:S05]  /*6b70*/  IMAD.MOV.U32 R3, RZ, RZ, R28 ;  /* 0x000000ffff037224 */ /* 0x002fca00078e001c */
[----:B------:R1:W-:Y:S01]  /*6b80*/  STG.E.U8 [R4.64], R3 ;  /* 0x0000000304007986 */ /* 0x0003e2000c101124 */
[----:B------:R-:W-:Y:S05]  /*6b90*/  BRA `(.L_x_5973) ;  /* 0x00000ef000007947 */ /* 0x000fea0003800000 */
.L_x_5970:
[----:B------:R-:W-:-:S13]  /*6ba0*/  ISETP.NE.AND P0, PT, R0, 0x2, PT ;  /* 0x000000020000780c */ /* 0x000fda0003f05270 */
[----:B------:R-:W-:Y:S05]  /*6bb0*/  @!P0 BRA `(.L_x_5974) ;  /* 0x000000a000008947 */ /* 0x000fea0003800000 */
[----:B------:R-:W-:-:S13]  /*6bc0*/  ISETP.NE.AND P0, PT, R0, 0x3, PT ;  /* 0x000000030000780c */ /* 0x000fda0003f05270 */
[----:B------:R-:W-:Y:S05]  /*6bd0*/  @!P0 BRA `(.L_x_5975) ;  /* 0x0000005000008947 */ /* 0x000fea0003800000 */
[----:B------:R-:W-:-:S13]  /*6be0*/  ISETP.NE.AND P0, PT, R0, 0x4, PT ;  /* 0x000000040000780c */ /* 0x000fda0003f05270 */
[----:B------:R-:W-:Y:S05]  /*6bf0*/  @P0 BRA `(.L_x_5972) ;  /* 0x00000d0000000947 */ /* 0x000fea0003800000 */
[----:B------:R-:W1:Y:S02]  /*6c00*/  F2I.S64.F64.TRUNC R28, R28 ;  /* 0x0000001c001c7311 */ /* 0x000e64000030d900 */
[----:B-1----:R1:W-:Y:S01]  /*6c10*/  STG.E.64 [R4.64], R28 ;  /* 0x0000001c04007986 */ /* 0x0023e2000c101b24 */
[----:B------:R-:W-:Y:S05]  /*6c20*/  BRA `(.L_x_5973) ;  /* 0x00000e6000007947 */ /* 0x000fea0003800000 */
.L_x_5975:
[----:B------:R-:W1:Y:S02]  /*6c30*/  F2I.F64.TRUNC R29, R28 ;  /* 0x0000001c001d7311 */ /* 0x000e64000030d100 */
[----:B-1----:R1:W-:Y:S01]  /*6c40*/  STG.E [R4.64], R29 ;  /* 0x0000001d04007986 */ /* 0x0023e2000c101924 */
[----:B------:R-:W-:Y:S05]  /*6c50*/  BRA `(.L_x_5973) ;  /* 0x00000e3000007947 */ /* 0x000fea0003800000 */
.L_x_5974:
[----:B------:R-:W1:Y:S02]  /*6c60*/  F2I.F64.TRUNC R29, R28 ;  /* 0x0000001c001d7311 */ /* 0x000e64000030d100 */
[----:B-1----:R1:W-:Y:S01]  /*6c70*/  STG.E.U16 [R4.64], R29 ;  /* 0x0000001d04007986 */ /* 0x0023e2000c101524 */
[----:B------:R-:W-:Y:S05]  /*6c80*/  BRA `(.L_x_5973) ;  /* 0x00000e0000007947 */ /* 0x000fea0003800000 */
.L_x_5969:
[----:B------:R-:W-:-:S13]  /*6c90*/  ISETP.GT.AND P0, PT, R0, 0x6, PT ;  /* 0x000000060000780c */ /* 0x000fda0003f04270 */
[----:B------:R-:W-:Y:S05]  /*6ca0*/  @P0 BRA `(.L_x_5976) ;  /* 0x000000f000000947 */ /* 0x000fea0003800000 */
[----:B------:R-:W-:-:S13]  /*6cb0*/  ISETP.NE.AND P0, PT, R0, 0x5, PT ;  /* 0x000000050000780c */ /* 0x000fda0003f05270 */
[----:B------:R-:W-:Y:S05]  /*6cc0*/  @!P0 BRA `(.L_x_5977) ;  /* 0x0000007000008947 */ /* 0x000fea0003800000 */
[----:B------:R-:W-:-:S13]  /*6cd0*/  ISETP.NE.AND P0, PT, R0, 0x6, PT ;  /* 0x000000060000780c */ /* 0x000fda0003f05270 */
[----:B------:R-:W-:Y:S05]  /*6ce0*/  @P0 BRA `(.L_x_5972) ;  /* 0x00000c1000000947 */ /* 0x000fea0003800000 */
[----:B------:R-:W1:Y:S01]  /*6cf0*/  F2F.F32.F64 R3, R28 ;  /* 0x0000001c00037310 */ /* 0x000e620000301000 */
[----:B------:R-:W1:-:S14]  /*6d00*/  DSETP.GEU.AND P0, PT, |R28|, c[0x2][0x0], PT ;  /* 0x008000001c00762a */ /* 0x000e5c0003f0e200 */
[----:B-1----:R-:W-:-:S05]  /*6d10*/  @!P0 FMUL R3, R3, 1.175494350822287508e-38 ;  /* 0x0080000003038820 */ /* 0x002fca0000400000 */
[----:B------:R1:W-:Y:S01]  /*6d20*/  STG.E [R4.64], R3 ;  /* 0x0000000304007986 */ /* 0x0003e2000c101924 */
[----:B------:R-:W-:Y:S05]  /*6d30*/  BRA `(.L_x_5973) ;  /* 0x00000d5000007947 */ /* 0x000fea0003800000 */
.L_x_5977:
[----:B------:R-:W1:Y:S01]  /*6d40*/  F2F.F32.F64 R0, R28 ;  /* 0x0000001c00007310 */ /* 0x000e620000301000 */
[----:B------:R-:W1:-:S14]  /*6d50*/  DSETP.GEU.AND P0, PT, |R28|, c[0x2][0x0], PT ;  /* 0x008000001c00762a */ /* 0x000e5c0003f0e200 */
[----:B-1----:R-:W-:-:S05]  /*6d60*/  @!P0 FMUL R0, R0, 1.175494350822287508e-38 ;  /* 0x0080000000008820 */ /* 0x002fca0000400000 */
[----:B------:R-:W-:-:S05]  /*6d70*/  F2FP.PACK_AB R0, RZ, R0 ;  /* 0x00000000ff00723e */ /* 0x000fca00000000ff */
[----:B------:R1:W-:Y:S01]  /*6d80*/  STG.E.U16 [R4.64], R0 ;  /* 0x0000000004007986 */ /* 0x0003e2000c101524 */
[----:B------:R-:W-:Y:S05]  /*6d90*/  BRA `(.L_x_5973) ;  /* 0x00000cf000007947 */ /* 0x000fea0003800000 */
.L_x_5976:
[----:B------:R-:W-:-:S13]  /*6da0*/  ISETP.NE.AND P0, PT, R0, 0x7, PT ;  /* 0x000000070000780c */ /* 0x000fda0003f05270 */
[----:B------:R-:W-:Y:S05]  /*6db0*/  @!P0 BRA `(.L_x_5978) ;  /* 0x0000015000008947 */ /* 0x000fea0003800000 */
[----:B------:R-:W-:-:S13]  /*6dc0*/  ISETP.NE.AND P0, PT, R0, 0x8, PT ;  /* 0x000000080000780c */ /* 0x000fda0003f05270 */
[----:B------:R-:W-:Y:S05]  /*6dd0*/  @!P0 BRA `(.L_x_5979) ;  /* 0x000000a000008947 */ /* 0x000fea0003800000 */
[----:B------:R-:W-:-:S13]  /*6de0*/  ISETP.NE.AND P0, PT, R0, 0x9, PT ;  /* 0x000000090000780c */ /* 0x000fda0003f05270 */
[----:B------:R-:W-:Y:S05]  /*6df0*/  @P0 BRA `(.L_x_5972) ;  /* 0x00000b0000000947 */ /* 0x000fea0003800000 */
[----:B------:R-:W1:Y:S01]  /*6e00*/  F2F.F32.F64 R7, R30 ;  /* 0x0000001e00077310 */ /* 0x000e620000301000 */
[----:B------:R-:W1:-:S04]  /*6e10*/  DSETP.GEU.AND P0, PT, |R30|, c[0x2][0x0], PT ;  /* 0x008000001e00762a */ /* 0x000e480003f0e200 */
[----:B------:R-:W2:-:S03]  /*6e20*/  DSETP.GEU.AND P1, PT, |R28|, c[0x2][0x0], PT ;  /* 0x008000001c00762a */ /* 0x000e860003f2e200 */
[----:B------:R-:W2:Y:S07]  /*6e30*/  F2F.F32.F64 R6, R28 ;  /* 0x0000001c00067310 */ /* 0x000eae0000301000 */
[----:B-1----:R-:W-:-:S04]  /*6e40*/  @!P0 FMUL R7, R7, 1.175494350822287508e-38 ;  /* 0x0080000007078820 */ /* 0x002fc80000400000 */
[----:B--2---:R-:W-:-:S05]  /*6e50*/  @!P1 FMUL R6, R6, 1.175494350822287508e-38 ;  /* 0x0080000006069820 */ /* 0x004fca0000400000 */
[----:B------:R1:W-:Y:S01]  /*6e60*/  STG.E.64 [R4.64], R6 ;  /* 0x0000000604007986 */ /* 0x0003e2000c101b24 */
[----:B------:R-:W-:Y:S05]  /*6e70*/  BRA `(.L_x_5973) ;  /* 0x00000c1000007947 */ /* 0x000fea0003800000 */
.L_x_5979:
[----:B------:R-:W1:Y:S01]  /*6e80*/  F2F.F32.F64 R3, R28 ;  /* 0x0000001c00037310 */ /* 0x000e620000301000 */
[----:B------:R-:W1:-:S04]  /*6e90*/  DSETP.GEU.AND P0, PT, |R28|, c[0x2][0x0], PT ;  /* 0x008000001c00762a */ /* 0x000e480003f0e200 */
[----:B------:R-:W2:-:S03]  /*6ea0*/  DSETP.GEU.AND P1, PT, |R30|, c[0x2][0x0], PT ;  /* 0x008000001e00762a */ /* 0x000e860003f2e200 */
[----:B------:R-:W2:Y:S07]  /*6eb0*/  F2F.F32.F64 R0, R30 ;  /* 0x0000001e00007310 */ /* 0x000eae0000301000 */
[----:B-1----:R-:W-:-:S04]  /*6ec0*/  @!P0 FMUL R3, R3, 1.175494350822287508e-38 ;  /* 0x0080000003038820 */ /* 0x002fc80000400000 */
[----:B--2---:R-:W-:-:S05]  /*6ed0*/  @!P1 FMUL R0, R0, 1.175494350822287508e-38 ;  /* 0x0080000000009820 */ /* 0x004fca0000400000 */
[----:B------:R-:W-:-:S05]  /*6ee0*/  F2FP.PACK_AB R3, R0, R3 ;  /* 0x000000030003723e */ /* 0x000fca00000000ff */
[----:B------:R1:W-:Y:S01]  /*6ef0*/  STG.E [R4.64], R3 ;  /* 0x0000000304007986 */ /* 0x0003e2000c101924 */
[----:B------:R-:W-:Y:S05]  /*6f00*/  BRA `(.L_x_5973) ;  /* 0x00000b8000007947 */ /* 0x000fea0003800000 */
.L_x_5978:
[----:B------:R1:W-:Y:S01]  /*6f10*/  STG.E.64 [R4.64], R28 ;  /* 0x0000001c04007986 */ /* 0x0003e2000c101b24 */
[----:B------:R-:W-:Y:S05]  /*6f20*/  BRA `(.L_x_5973) ;  /* 0x00000b6000007947 */ /* 0x000fea0003800000 */
.L_x_5968:
        /* <DEDUP_REMOVED lines=8> */
[----:B------:R-:W1:-:S06]  /*6fb0*/  DSETP.NEU.AND P0, PT, R30, RZ, PT ;  /* 0x000000ff1e00722a */ /* 0x000e4c0003f0d000 */
[----:B-1----:R-:W1:-:S06]  /*6fc0*/  DSETP.NEU.OR P0, PT, R28, RZ, P0 ;  /* 0x000000ff1c00722a */ /* 0x002e4c000070d400 */
[----:B-1----:R-:W-:-:S05]  /*6fd0*/  SEL R3, RZ, 0x1, !P0 ;  /* 0x00000001ff037807 */ /* 0x002fca0004000000 */
[----:B------:R1:W-:Y:S01]  /*6fe0*/  STG.E.U8 [R4.64], R3 ;  /* 0x0000000304007986 */ /* 0x0003e2000c101124 */
[----:B------:R-:W-:Y:S05]  /*6ff0*/  BRA `(.L_x_5973) ;  /* 0x00000a9000007947 */ /* 0x000fea0003800000 */
.L_x_5982:
[----:B------:R1:W-:Y:S01]  /*7000*/  STG.E.128 [R4.64], R28 ;  /* 0x0000001c04007986 */ /* 0x0003e2000c101d24 */
[----:B------:R-:W-:Y:S05]  /*7010*/  BRA `(.L_x_5973) ;  /* 0x00000a7000007947 */ /* 0x000fea0003800000 */
.L_x_5981:
[----:B------:R-:W-:-:S13]  /*7020*/  ISETP.NE.AND P0, PT, R0, 0xf, PT ;  /* 0x0000000f0000780c */ /* 0x000fda0003f05270 */
[----:B------:R-:W-:Y:S05]  /*7030*/  @!P0 BRA `(.L_x_5983) ;  /* 0x0000031000008947 */ /* 0x000fea0003800000 */
[----:B------:R-:W-:-:S13]  /*7040*/  ISETP.NE.AND P0, PT, R0, 0x17, PT ;  /* 0x000000170000780c */ /* 0x000fda0003f05270 */
[----:B------:R-:W-:Y:S05]  /*7050*/  @!P0 BRA `(.L_x_5984) ;  /* 0x0000017000008947 */ /* 0x000fea0003800000 */
[----:B------:R-:W-:-:S13]  /*7060*/  ISETP.NE.AND P0, PT, R0, 0x18, PT ;  /* 0x000000180000780c */ /* 0x000fda0003f05270 */
[----:B------:R-:W-:Y:S05]  /*7070*/  @P0 BRA `(.L_x_5972) ;  /* 0x0000088000000947 */ /* 0x000fea0003800000 */
[----:B------:R-:W1:Y:S01]  /*7080*/  F2F.F32.F64 R9, R28 ;  /* 0x0000001c00097310 */ /* 0x000e620000301000 */
[----:B------:R-:W1:Y:S01]  /*7090*/  DSETP.GEU.AND P0, PT, |R28|, c[0x2][0x0], PT ;  /* 0x008000001c00762a */ /* 0x000e620003f0e200 */
[----:B------:R-:W-:-:S13]  /*70a0*/  BSSY B0, `(.L_x_5985) ;  /* 0x000000f000007945 */ /* 0x000fda0003800000 */
[----:B-1----:R-:W-:-:S05]  /*70b0*/  @!P0 FMUL R9, R9, 1.175494350822287508e-38 ;  /* 0x0080000009098820 */ /* 0x002fca0000400000 */
        /* <DEDUP_REMOVED lines=13> */
.L_x_5986:
[----:B------:R-:W-:Y:S05]  /*7190*/  BSYNC B0 ;  /* 0x0000000000007941 */ /* 0x000fea0003800000 */
.L_x_5985:
[----:B------:R-:W-:-:S05]  /*71a0*/  LOP3.LUT R7, R0, R7, RZ, 0xfc, !PT ;  /* 0x0000000700077212 */ /* 0x000fca00078efcff */
[----:B------:R1:W-:Y:S01]  /*71b0*/  STG.E.U8 [R4.64], R7 ;  /* 0x0000000704007986 */ /* 0x0003e2000c101124 */
[----:B------:R-:W-:Y:S05]  /*71c0*/  BRA `(.L_x_5973) ;  /* 0x000008c000007947 */ /* 0x000fea0003800000 */
.L_x_5984:
[----:B------:R-:W1:Y:S01]  /*71d0*/  F2F.F32.F64 R7, R28 ;  /* 0x0000001c00077310 */ /* 0x000e620000301000 */
[----:B------:R-:W1:Y:S01]  /*71e0*/  DSETP.GEU.AND P0, PT, |R28|, c[0x2][0x0], PT ;  /* 0x008000001c00762a */ /* 0x000e620003f0e200 */
[----:B------:R-:W-:-:S13]  /*71f0*/  BSSY B0, `(.L_x_5987) ;  /* 0x0000010000007945 */ /* 0x000fda0003800000 */
[----:B-1----:R-:W-:-:S05]  /*7200*/  @!P0 FMUL R7, R7, 1.175494350822287508e-38 ;  /* 0x0080000007078820 */ /* 0x002fca0000400000 */
        /* <DEDUP_REMOVED lines=11> */
.L_x_5988:
[----:B------:R-:W-:Y:S01]  /*72c0*/  IMAD.MOV.U32 R0, RZ, RZ, 0x7f ;  /* 0x0000007fff007424 */ /* 0x000fe200078e00ff */
[----:B------:R-:W-:-:S04]  /*72d0*/  ISETP.GT.U32.AND P0, PT, R3, 0x7f800000, PT ;  /* 0x7f8000000300780c */ /* 0x000fc80003f04070 */
[----:B------:R-:W-:-:S04]  /*72e0*/  SEL R0, R0, 0x7c, P0 ;  /* 0x0000007c00007807 */ /* 0x000fc80000000000 */
.L_x_5989:
[----:B------:R-:W-:Y:S05]  /*72f0*/  BSYNC B0 ;  /* 0x0000000000007941 */ /* 0x000fea0003800000 */
.L_x_5987:
[----:B------:R-:W-:-:S04]  /*7300*/  LOP3.LUT R3, R7, 0x80000000, RZ, 0xc0, !PT ;  /* 0x8000000007037812 */ /* 0x000fc800078ec0ff */
[----:B------:R-:W-:-:S04]  /*7310*/  SHF.R.U32.HI R3, RZ, 0x18, R3 ;  /* 0x00000018ff037819 */ /* 0x000fc80000011603 */
[----:B------:R-:W-:-:S05]  /*7320*/  LOP3.LUT R3, R0, R3, RZ, 0xfc, !PT ;  /* 0x0000000300037212 */ /* 0x000fca00078efcff */
[----:B------:R1:W-:Y:S01]  /*7330*/  STG.E.U8 [R4.64], R3 ;  /* 0x0000000304007986 */ /* 0x0003e2000c101124 */
[----:B------:R-:W-:Y:S05]  /*7340*/  BRA `(.L_x_5973) ;  /* 0x0000074000007947 */ /* 0x000fea0003800000 */
.L_x_5983:
[----:B------:R-:W1:Y:S01]  /*7350*/  F2F.F32.F64 R0, R28 ;  /* 0x0000001c00007310 */ /* 0x000e620000301000 */
[----:B------:R-:W1:-:S14]  /*7360*/  DSETP.GEU.AND P0, PT, |R28|, c[0x2][0x0], PT ;  /* 0x008000001c00762a */ /* 0x000e5c0003f0e200 */
[----:B-1----:R-:W-:-:S05]  /*7370*/  @!P0 FMUL R0, R0, 1.175494350822287508e-38 ;  /* 0x0080000000008820 */ /* 0x002fca0000400000 */
[----:B------:R-:W-:-:S05]  /*7380*/  F2FP.BF16.PACK_AB R0, RZ, R0 ;  /* 0x00000000ff00723e */ /* 0x000fca00000010ff */
[----:B------:R1:W-:Y:S01]  /*7390*/  STG.E.U16 [R4.64], R0 ;  /* 0x0000000004007986 */ /* 0x0003e2000c101524 */
[----:B------:R-:W-:Y:S05]  /*73a0*/  BRA `(.L_x_5973) ;  /* 0x000006e000007947 */ /* 0x000fea0003800000 */
.L_x_5980:
        /* <DEDUP_REMOVED lines=8> */
[----:B------:R-:W1:Y:S02]  /*7430*/  F2I.U32.F64.TRUNC R29, R28 ;  /* 0x0000001c001d7311 */ /* 0x000e64000030d000 */
[----:B-1----:R1:W-:Y:S01]  /*7440*/  STG.E.U16 [R4.64], R29 ;  /* 0x0000001d04007986 */ /* 0x0023e2000c101524 */
[----:B------:R-:W-:Y:S05]  /*7450*/  BRA `(.L_x_5973) ;  /* 0x0000063000007947 */ /* 0x000fea0003800000 */
.L_x_5992:
[----:B------:R-:W1:Y:S01]  /*7460*/  F2F.F32.F64 R7, R28 ;  /* 0x0000001c00077310 */ /* 0x000e620000301000 */
[----:B------:R-:W1:Y:S01]  /*7470*/  DSETP.GEU.AND P0, PT, |R28|, c[0x2][0x0], PT ;  /* 0x008000001c00762a */ /* 0x000e620003f0e200 */
[----:B------:R-:W-:Y:S01]  /*7480*/  BSSY B0, `(.L_x_5993) ;  /* 0x0000014000007945 */ /* 0x000fe20003800000 */
[----:B------:R-:W-:-:S12]  /*7490*/  IMAD.MOV.U32 R0, RZ, RZ, 0x80 ;  /* 0x00000080ff007424 */ /* 0x000fd800078e00ff */
[----:B-1----:R-:W-:-:S05]  /*74a0*/  @!P0 FMUL R7, R7, 1.175494350822287508e-38 ;  /* 0x0080000007078820 */ /* 0x002fca0000400000 */
        /* <DEDUP_REMOVED lines=14> */
.L_x_5995:
[----:B------:R-:W-:-:S04]  /*7590*/  LOP3.LUT R0, R7, 0x80000000, RZ, 0xc0, !PT ;  /* 0x8000000007007812 */ /* 0x000fc800078ec0ff */
[----:B------:R-:W-:-:S04]  /*75a0*/  SHF.R.U32.HI R0, RZ, 0x18, R0 ;  /* 0x00000018ff007819 */ /* 0x000fc80000011600 */
[----:B------:R-:W-:Y:S02]  /*75b0*/  LOP3.LUT R0, R3, R0, RZ, 0xfc, !PT ;  /* 0x0000000003007212 */ /* 0x000fe400078efcff */
.L_x_5994:
[----:B------:R-:W-:Y:S05]  /*75c0*/  BSYNC B0 ;  /* 0x0000000000007941 */ /* 0x000fea0003800000 */
.L_x_5993:
[----:B------:R1:W-:Y:S01]  /*75d0*/  STG.E.U8 [R4.64], R0 ;  /* 0x0000000004007986 */ /* 0x0003e2000c101124 */
[----:B------:R-:W-:Y:S05]  /*75e0*/  BRA `(.L_x_5973) ;  /* 0x000004a000007947 */ /* 0x000fea0003800000 */
.L_x_5991:
        /* <DEDUP_REMOVED lines=19> */
.L_x_5998:
[----:B------:R-:W-:-:S04]  /*7720*/  LOP3.LUT R0, R7, 0x80000000, RZ, 0xc0, !PT ;  /* 0x8000000007007812 */ /* 0x000fc800078ec0ff */
[----:B------:R-:W-:-:S04]  /*7730*/  SHF.R.U32.HI R0, RZ, 0x18, R0 ;  /* 0x00000018ff007819 */ /* 0x000fc80000011600 */
[----:B------:R-:W-:Y:S02]  /*7740*/  LOP3.LUT R0, R3, R0, RZ, 0xfc, !PT ;  /* 0x0000000003007212 */ /* 0x000fe400078efcff */
.L_x_5997:
[----:B------:R-:W-:Y:S05]  /*7750*/  BSYNC B0 ;  /* 0x0000000000007941 */ /* 0x000fea0003800000 */
.L_x_5996:
[----:B------:R1:W-:Y:S01]  /*7760*/  STG.E.U8 [R4.64], R0 ;  /* 0x0000000004007986 */ /* 0x0003e2000c101124 */
[----:B------:R-:W-:Y:S05]  /*7770*/  BRA `(.L_x_5973) ;  /* 0x0000031000007947 */ /* 0x000fea0003800000 */
.L_x_5990:
[----:B------:R-:W-:-:S13]  /*7780*/  ISETP.NE.AND P0, PT, R0, 0x1c, PT ;  /* 0x0000001c0000780c */ /* 0x000fda0003f05270 */
[----:B------:R-:W-:Y:S05]  /*7790*/  @!P0 BRA `(.L_x_5999) ;  /* 0x000002d000008947 */ /* 0x000fea0003800000 */
[----:B------:R-:W-:-:S13]  /*77a0*/  ISETP.NE.AND P0, PT, R0, 0x1d, PT ;  /* 0x0000001d0000780c */ /* 0x000fda0003f05270 */
[----:B------:R-:W-:Y:S05]  /*77b0*/  @!P0 BRA `(.L_x_6000) ;  /* 0x0000028000008947 */ /* 0x000fea0003800000 */
[----:B------:R-:W-:-:S13]  /*77c0*/  ISETP.NE.AND P0, PT, R0, 0x2c, PT ;  /* 0x0000002c0000780c */ /* 0x000fda0003f05270 */
[----:B------:R-:W-:Y:S05]  /*77d0*/  @P0 BRA `(.L_x_5972) ;  /* 0x0000012000000947 */ /* 0x000fea0003800000 */
[----:B------:R-:W1:Y:S01]  /*77e0*/  F2F.F32.F64 R8, R28 ;  /* 0x0000001c00087310 */ /* 0x000e620000301000 */
[----:B------:R-:W1:-:S14]  /*77f0*/  DSETP.GEU.AND P0, PT, |R28|, c[0x2][0x0], PT ;  /* 0x008000001c00762a */ /* 0x000e5c0003f0e200 */
[----:B-1----:R-:W-:Y:S01]  /*7800*/  @!P0 FMUL R8, R8, 1.175494350822287508e-38 ;  /* 0x0080000008088820 */ /* 0x002fe20000400000 */
        /* <DEDUP_REMOVED lines=15> */
.L_x_5972:
[----:B------:R-:W-:Y:S01]  /*7900*/  MOV R14, 0x0 ;  /* 0x00000000000e7802 */ /* 0x000fe20000000f00 */
[----:B------:R-:W-:Y:S02]  /*7910*/  IMAD.MOV.U32 R4, RZ, RZ, c[0x4][0x1a8] ;  /* 0x01006a00ff047624 */ /* 0x000fe400078e00ff */
[----:B------:R-:W-:Y:S02]  /*7920*/  IMAD.MOV.U32 R5, RZ, RZ, c[0x4][0x1ac] ;  /* 0x01006b00ff057624 */ /* 0x000fe400078e00ff */
[----:B------:R-:W-:Y:S01]  /*7930*/  IMAD.MOV.U32 R6, RZ, RZ, c[0x4][0x1b0] ;  /* 0x01006c00ff067624 */ /* 0x000fe200078e00ff */
[----:B------:R-:W1:Y:S01]  /*7940*/  LDC.64 R14, c[0x4][R14] ;  /* 0x010000000e0e7b82 */ /* 0x000e620000000a00 */
        /* <DEDUP_REMOVED lines=13> */
[----:B01----:R-:W-:Y:S05]  /*7a20*/  CALL.ABS.NOINC R14 ;  /* 0x000000000e007343 */ /* 0x003fea0003c00000 */
[----:B------:R-:W-:Y:S05]  /*7a30*/  BRA `(.L_x_5973) ;  /* 0x0000005000007947 */ /* 0x000fea0003800000 */
.L_x_6000:
[----:B------:R-:W1:Y:S02]  /*7a40*/  F2I.U64.F64.TRUNC R28, R28 ;  /* 0x0000001c001c7311 */ /* 0x000e64000030d800 */
[----:B-1----:R1:W-:Y:S01]  /*7a50*/  STG.E.64 [R4.64], R28 ;  /* 0x0000001c04007986 */ /* 0x0023e2000c101b24 */
[----:B------:R-:W-:Y:S05]  /*7a60*/  BRA `(.L_x_5973) ;  /* 0x0000002000007947 */ /* 0x000fea0003800000 */
.L_x_5999:
[----:B------:R-:W1:Y:S02]  /*7a70*/  F2I.U32.F64.TRUNC R29, R28 ;  /* 0x0000001c001d7311 */ /* 0x000e64000030d000 */
[----:B-1----:R1:W-:Y:S02]  /*7a80*/  STG.E [R4.64], R29 ;  /* 0x0000001d04007986 */ /* 0x0023e4000c101924 */
.L_x_5973:
[----:B------:R-:W-:Y:S02]  /*7a90*/  IADD3 R2, R2, 0x80, RZ ;  /* 0x0000008002027810 */ /* 0x000fe40007ffe0ff */
.L_x_5934:
[----:B------:R-:W-:Y:S05]  /*7aa0*/  BSYNC B6 ;  /* 0x0000000000067941 */ /* 0x000fea0003800000 */
.L_x_5933:
[----:B------:R-:W-:-:S13]  /*7ab0*/  ISETP.GE.AND P0, PT, R2, R23, PT ;  /* 0x000000170200720c */ /* 0x000fda0003f06270 */
[----:B------:R-:W-:Y:S05]  /*7ac0*/  @P0 EXIT ;  /* 0x000000000000094d */ /* 0x000fea0003800000 */
[----:B-12---:R-:W-:Y:S01]  /*7ad0*/  PRMT R0, R37, 0x9910, RZ ;  /* 0x0000991025007816 */ /* 0x006fe200000000ff */
        /* <DEDUP_REMOVED lines=15> */
[----:B-1----:R-:W-:Y:S01]  /*7bd0*/  STG.E.U8 [R2.64], R25 ;  /* 0x0000001902007986 */ /* 0x002fe2000c101124 */
[----:B------:R-:W-:Y:S05]  /*7be0*/  EXIT ;  /* 0x000000000000794d */ /* 0x000fea0003800000 */
.L_x_6004:
[----:B------:R-:W1:Y:S02]  /*7bf0*/  F2I.S64.F64.TRUNC R24, R24 ;  /* 0x0000001800187311 */ /* 0x000e64000030d900 */
[----:B-1----:R-:W-:-:S05]  /*7c00*/  IMAD.MOV.U32 R5, RZ, RZ, R24 ;  /* 0x000000ffff057224 */ /* 0x002fca00078e0018 */
[----:B------:R-:W-:Y:S01]  /*7c10*/  STG.E.U8 [R2.64], R5 ;  /* 0x0000000502007986 */ /* 0x000fe2000c101124 */
[----:B------:R-:W-:Y:S05]  /*7c20*/  EXIT ;  /* 0x000000000000794d */ /* 0x000fea0003800000 */
.L_x_6003:
[----:B------:R-:W-:-:S13]  /*7c30*/  ISETP.NE.AND P0, PT, R0, 0x2, PT ;  /* 0x000000020000780c */ /* 0x000fda0003f05270 */
[----:B------:R-:W-:Y:S05]  /*7c40*/  @!P0 BRA `(.L_x_6006) ;  /* 0x000000a000008947 */ /* 0x000fea0003800000 */
[----:B------:R-:W-:-:S13]  /*7c50*/  ISETP.NE.AND P0, PT, R0, 0x3, PT ;  /* 0x000000030000780c */ /* 0x000fda0003f05270 */
[----:B------:R-:W-:Y:S05]  /*7c60*/  @!P0 BRA `(.L_x_6007) ;  /* 0x0000005000008947 */ /* 0x000fea0003800000 */
[----:B------:R-:W-:-:S13]  /*7c70*/  ISETP.NE.AND P0, PT, R0, 0x4, PT ;  /* 0x000000040000780c */ /* 0x000fda0003f05270 */
[----:B------:R-:W-:Y:S05]  /*7c80*/  @P0 BRA `(.L_x_6005) ;  /* 0x00000d2000000947 */ /* 0x000fea0003800000 */
[----:B------:R-:W1:Y:S02]  /*7c90*/  F2I.S64.F64.TRUNC R24, R24 ;  /* 0x0000001800187311 */ /* 0x000e64000030d900 */
[----:B-1----:R-:W-:Y:S01]  /*7ca0*/  STG.E.64 [R2.64], R24 ;  /* 0x0000001802007986 */ /* 0x002fe2000c101b24 */
[----:B------:R-:W-:Y:S05]  /*7cb0*/  EXIT ;  /* 0x000000000000794d */ /* 0x000fea0003800000 */
.L_x_6007:
[----:B------:R-:W1:Y:S02]  /*7cc0*/  F2I.F64.TRUNC R25, R24 ;  /* 0x0000001800197311 */ /* 0x000e64000030d100 */
[----:B-1----:R-:W-:Y:S01]  /*7cd0*/  STG.E [R2.64], R25 ;  /* 0x0000001902007986 */ /* 0x002fe2000c101924 */
[----:B------:R-:W-:Y:S05]  /*7ce0*/  EXIT ;  /* 0x000000000000794d */ /* 0x000fea0003800000 */
.L_x_6006:
[----:B------:R-:W1:Y:S02]  /*7cf0*/  F2I.F64.TRUNC R25, R24 ;  /* 0x0000001800197311 */ /* 0x000e64000030d100 */
[----:B-1----:R-:W-:Y:S01]  /*7d00*/  STG.E.U16 [R2.64], R25 ;  /* 0x0000001902007986 */ /* 0x002fe2000c101524 */
[----:B------:R-:W-:Y:S05]  /*7d10*/  EXIT ;  /* 0x000000000000794d */ /* 0x000fea0003800000 */
.L_x_6002:
        /* <DEDUP_REMOVED lines=9> */
[----:B------:R-:W-:Y:S01]  /*7db0*/  STG.E [R2.64], R5 ;  /* 0x0000000502007986 */ /* 0x000fe2000c101924 */
[----:B------:R-:W-:Y:S05]  /*7dc0*/  EXIT ;  /* 0x000000000000794d */ /* 0x000fea0003800000 */
.L_x_6009:
[----:B------:R-:W1:Y:S01]  /*7dd0*/  F2F.F32.F64 R0, R24 ;  /* 0x0000001800007310 */ /* 0x000e620000301000 */
[----:B------:R-:W1:-:S14]  /*7de0*/  DSETP.GEU.AND P0, PT, |R24|, c[0x2][0x0], PT ;  /* 0x008000001800762a */ /* 0x000e5c0003f0e200 */
[----:B-1----:R-:W-:-:S05]  /*7df0*/  @!P0 FMUL R0, R0, 1.175494350822287508e-38 ;  /* 0x0080000000008820 */ /* 0x002fca0000400000 */
[----:B------:R-:W-:-:S05]  /*7e00*/  F2FP.PACK_AB R0, RZ, R0 ;  /* 0x00000000ff00723e */ /* 0x000fca00000000ff */
[----:B------:R-:W-:Y:S01]  /*7e10*/  STG.E.U16 [R2.64], R0 ;  /* 0x0000000002007986 */ /* 0x000fe2000c101524 */
[----:B------:R-:W-:Y:S05]  /*7e20*/  EXIT ;  /* 0x000000000000794d */ /* 0x000fea0003800000 */
.L_x_6008:
        /* <DEDUP_REMOVED lines=12> */
[----:B------:R-:W-:Y:S01]  /*7ef0*/  STG.E.64 [R2.64], R4 ;  /* 0x0000000402007986 */ /* 0x000fe2000c101b24 */
[----:B------:R-:W-:Y:S05]  /*7f00*/  EXIT ;  /* 0x000000000000794d */ /* 0x000fea0003800000 */
.L_x_6011:
[----:B------:R-:W1:Y:S01]  /*7f10*/  F2F.F32.F64 R5, R24 ;  /* 0x0000001800057310 */ /* 0x000e620000301000 */
[----:B------:R-:W1:-:S04]  /*7f20*/  DSETP.GEU.AND P0, PT, |R24|, c[0x2][0x0], PT ;  /* 0x008000001800762a */ /* 0x000e480003f0e200 */
[----:B------:R-:W2:-:S03]  /*7f30*/  DSETP.GEU.AND P1, PT, |R26|, c[0x2][0x0], PT ;  /* 0x008000001a00762a */ /* 0x000e860003f2e200 */
[----:B------:R-:W2:Y:S07]  /*7f40*/  F2F.F32.F64 R0, R26 ;  /* 0x0000001a00007310 */ /* 0x000eae0000301000 */
[----:B-1----:R-:W-:-:S04]  /*7f50*/  @!P0 FMUL R5, R5, 1.175494350822287508e-38 ;  /* 0x0080000005058820 */ /* 0x002fc80000400000 */
[----:B--2---:R-:W-:-:S05]  /*7f60*/  @!P1 FMUL R0, R0, 1.175494350822287508e-38 ;  /* 0x0080000000009820 */ /* 0x004fca0000400000 */
[----:B------:R-:W-:-:S05]  /*7f70*/  F2FP.PACK_AB R5, R0, R5 ;  /* 0x000000050005723e */ /* 0x000fca00000000ff */
[----:B------:R-:W-:Y:S01]  /*7f80*/  STG.E [R2.64], R5 ;  /* 0x0000000502007986 */ /* 0x000fe2000c101924 */
[----:B------:R-:W-:Y:S05]  /*7f90*/  EXIT ;  /* 0x000000000000794d */ /* 0x000fea0003800000 */
.L_x_6010:
[----:B------:R-:W-:Y:S01]  /*7fa0*/  STG.E.64 [R2.64], R24 ;  /* 0x0000001802007986 */ /* 0x000fe2000c101b24 */
[----:B------:R-:W-:Y:S05]  /*7fb0*/  EXIT ;  /* 0x000000000000794d */ /* 0x000fea0003800000 */
.L_x_6001:
        /* <DEDUP_REMOVED lines=11> */
[----:B------:R-:W-:Y:S01]  /*8070*/  STG.E.U8 [R2.64], R5 ;  /* 0x0000000502007986 */ /* 0x000fe2000c101124 */
[----:B------:R-:W-:Y:S05]  /*8080*/  EXIT ;  /* 0x000000000000794d */ /* 0x000fea0003800000 */
.L_x_6014:
[----:B------:R-:W-:Y:S01]  /*8090*/  STG.E.128 [R2.64], R24 ;  /* 0x0000001802007986 */ /* 0x000fe2000c101d24 */
[----:B------:R-:W-:Y:S05]  /*80a0*/  EXIT ;  /* 0x000000000000794d */ /* 0x000fea0003800000 */
.L_x_6013:
        /* <DEDUP_REMOVED lines=23> */
.L_x_6018:
[----:B------:R-:W-:Y:S05]  /*8220*/  BSYNC B0 ;  /* 0x0000000000007941 */ /* 0x000fea0003800000 */
.L_x_6017:
[----:B------:R-:W-:-:S05]  /*8230*/  LOP3.LUT R5, R0, R5, RZ, 0xfc, !PT ;  /* 0x0000000500057212 */ /* 0x000fca00078efcff */
[----:B------:R-:W-:Y:S01]  /*8240*/  STG.E.U8 [R2.64], R5 ;  /* 0x0000000502007986 */ /* 0x000fe2000c101124 */
[----:B------:R-:W-:Y:S05]  /*8250*/  EXIT ;  /* 0x000000000000794d */ /* 0x000fea0003800000 */
.L_x_6016:
        /* <DEDUP_REMOVED lines=15> */
.L_x_6020:
[----:B------:R-:W-:Y:S01]  /*8350*/  IMAD.MOV.U32 R0, RZ, RZ, 0x7f ;  /* 0x0000007fff007424 */ /* 0x000fe200078e00ff */
[----:B------:R-:W-:-:S04]  /*8360*/  ISETP.GT.U32.AND P0, PT, R4, 0x7f800000, PT ;  /* 0x7f8000000400780c */ /* 0x000fc80003f04070 */
[----:B------:R-:W-:-:S04]  /*8370*/  SEL R0, R0, 0x7c, P0 ;  /* 0x0000007c00007807 */ /* 0x000fc80000000000 */
.L_x_6021:
[----:B------:R-:W-:Y:S05]  /*8380*/  BSYNC B0 ;  /* 0x0000000000007941 */ /* 0x000fea0003800000 */
.L_x_6019:
[----:B------:R-:W-:-:S04]  /*8390*/  LOP3.LUT R4, R5, 0x80000000, RZ, 0xc0, !PT ;  /* 0x8000000005047812 */ /* 0x000fc800078ec0ff */
[----:B------:R-:W-:-:S04]  /*83a0*/  SHF.R.U32.HI R5, RZ, 0x18, R4 ;  /* 0x00000018ff057819 */ /* 0x000fc80000011604 */
[----:B------:R-:W-:-:S05]  /*83b0*/  LOP3.LUT R5, R0, R5, RZ, 0xfc, !PT ;  /* 0x0000000500057212 */ /* 0x000fca00078efcff */
[----:B------:R-:W-:Y:S01]  /*83c0*/  STG.E.U8 [R2.64], R5 ;  /* 0x0000000502007986 */ /* 0x000fe2000c101124 */
[----:B------:R-:W-:Y:S05]  /*83d0*/  EXIT ;  /* 0x000000000000794d */ /* 0x000fea0003800000 */
.L_x_6015:
[----:B------:R-:W1:Y:S01]  /*83e0*/  F2F.F32.F64 R0, R24 ;  /* 0x0000001800007310 */ /* 0x000e620000301000 */
[----:B------:R-:W1:-:S14]  /*83f0*/  DSETP.GEU.AND P0, PT, |R24|, c[0x2][0x0], PT ;  /* 0x008000001800762a */ /* 0x000e5c0003f0e200 */
[----:B-1----:R-:W-:-:S05]  /*8400*/  @!P0 FMUL R0, R0, 1.175494350822287508e-38 ;  /* 0x0080000000008820 */ /* 0x002fca0000400000 */
[----:B------:R-:W-:-:S05]  /*8410*/  F2FP.BF16.PACK_AB R0, RZ, R0 ;  /* 0x00000000ff00723e */ /* 0x000fca00000010ff */
[----:B------:R-:W-:Y:S01]  /*8420*/  STG.E.U16 [R2.64], R0 ;  /* 0x0000000002007986 */ /* 0x000fe2000c101524 */
[----:B------:R-:W-:Y:S05]  /*8430*/  EXIT ;  /* 0x000000000000794d */ /* 0x000fea0003800000 */
.L_x_6012:
        /* <DEDUP_REMOVED lines=9> */
[----:B-1----:R-:W-:Y:S01]  /*84d0*/  STG.E.U16 [R2.64], R25 ;  /* 0x0000001902007986 */ /* 0x002fe2000c101524 */
[----:B------:R-:W-:Y:S05]  /*84e0*/  EXIT ;  /* 0x000000000000794d */ /* 0x000fea0003800000 */
.L_x_6024:
        /* <DEDUP_REMOVED lines=19> */
.L_x_6027:
[----:B------:R-:W-:-:S04]  /*8620*/  LOP3.LUT R0, R7, 0x80000000, RZ, 0xc0, !PT ;  /* 0x8000000007007812 */ /* 0x000fc800078ec0ff */
[----:B------:R-:W-:-:S04]  /*8630*/  SHF.R.U32.HI R5, RZ, 0x18, R0 ;  /* 0x00000018ff057819 */ /* 0x000fc80000011600 */
[----:B------:R-:W-:-:S04]  /*8640*/  LOP3.LUT R4, R4, R5, RZ, 0xfc, !PT ;  /* 0x0000000504047212 */ /* 0x000fc800078efcff */
[----:B------:R-:W-:Y:S02]  /*8650*/  PRMT R0, R4, 0x7610, R0 ;  /* 0x0000761004007816 */ /* 0x000fe40000000000 */
.L_x_6026:
[----:B------:R-:W-:Y:S05]  /*8660*/  BSYNC B0 ;  /* 0x0000000000007941 */ /* 0x000fea0003800000 */
.L_x_6025:
[----:B------:R-:W-:Y:S01]  /*8670*/  STG.E.U8 [R2.64], R0 ;  /* 0x0000000002007986 */ /* 0x000fe2000c101124 */
[----:B------:R-:W-:Y:S05]  /*8680*/  EXIT ;  /* 0x000000000000794d */ /* 0x000fea0003800000 */
.L_x_6023:
        /* <DEDUP_REMOVED lines=19> */
.L_x_6030:
[----:B------:R-:W-:-:S04]  /*87c0*/  LOP3.LUT R0, R7, 0x80000000, RZ, 0xc0, !PT ;  /* 0x8000000007007812 */ /* 0x000fc800078ec0ff */
[----:B------:R-:W-:-:S04]  /*87d0*/  SHF.R.U32.HI R5, RZ, 0x18, R0 ;  /* 0x00000018ff057819 */ /* 0x000fc80000011600 */
[----:B------:R-:W-:-:S04]  /*87e0*/  LOP3.LUT R4, R4, R5, RZ, 0xfc, !PT ;  /* 0x0000000504047212 */ /* 0x000fc800078efcff */
[----:B------:R-:W-:Y:S02]  /*87f0*/  PRMT R0, R4, 0x7610, R0 ;  /* 0x0000761004007816 */ /* 0x000fe40000000000 */
.L_x_6029:
[----:B------:R-:W-:Y:S05]  /*8800*/  BSYNC B0 ;  /* 0x0000000000007941 */ /* 0x000fea0003800000 */
.L_x_6028:
[----:B------:R-:W-:Y:S01]  /*8810*/  STG.E.U8 [R2.64], R0 ;  /* 0x0000000002007986 */ /* 0x000fe2000c101124 */
[----:B------:R-:W-:Y:S05]  /*8820*/  EXIT ;  /* 0x000000000000794d */ /* 0x000fea0003800000 */
.L_x_6022:
        /* <DEDUP_REMOVED lines=24> */
.L_x_6005:
[----:B------:R-:W-:Y:S01]  /*89b0*/  MOV R0, 0x0 ;  /* 0x0000000000007802 */ /* 0x000fe20000000f00 */
[----:B------:R-:W-:Y:S02]  /*89c0*/  IMAD.MOV.U32 R4, RZ, RZ, c[0x4][0x1a8] ;  /* 0x01006a00ff047624 */ /* 0x000fe400078e00ff */
[----:B------:R-:W-:Y:S01]  /*89d0*/  IMAD.MOV.U32 R5, RZ, RZ, c[0x4][0x1ac] ;  /* 0x01006b00ff057624 */ /* 0x000fe200078e00ff */
[----:B------:R1:W2:Y:S01]  /*89e0*/  LDC.64 R2, c[0x4][R0] ;  /* 0x0100000000027b82 */ /* 0x0002a20000000a00 */
[----:B------:R-:W-:Y:S02]  /*89f0*/  IMAD.MOV.U32 R6, RZ, RZ, c[0x4][0x1b0] ;  /* 0x01006c00ff067624 */ /* 0x000fe400078e00ff */
[----:B------:R-:W-:Y:S02]  /*8a00*/  IMAD.MOV.U32 R7, RZ, RZ, c[0x4][0x1b4] ;  /* 0x01006d00ff077624 */ /* 0x000fe400078e00ff */
[----:B------:R-:W-:-:S02]  /*8a10*/  IMAD.MOV.U32 R8, RZ, RZ, 0x65 ;  /* 0x00000065ff087424 */ /* 0x000fc400078e00ff */
[----:B------:R-:W-:Y:S02]  /*8a20*/  IMAD.MOV.U32 R10, RZ, RZ, c[0x4][0x88] ;  /* 0x01002200ff0a7624 */ /* 0x000fe400078e00ff */
[----:B------:R-:W-:Y:S02]  /*8a30*/  IMAD.MOV.U32 R11, RZ, RZ, c[0x4][0x8c] ;  /* 0x01002300ff0b7624 */ /* 0x000fe400078e00ff */
[----:B------:R-:W-:Y:S02]  /*8a40*/  IMAD.MOV.U32 R12, RZ, RZ, 0x1 ;  /* 0x00000001ff0c7424 */ /* 0x000fe400078e00ff */
[----:B------:R-:W-:Y:S02]  /*8a50*/  IMAD.MOV.U32 R13, RZ, RZ, RZ ;  /* 0x000000ffff0d7224 */ /* 0x000fe400078e00ff */
[----:B-1----:R-:W-:Y:S01]  /*8a60*/  LEPC R14 ;  /* 0x00000000000e734e */ /* 0x002fe20000000000 */
[----:B------:R-:W-:Y:S02]  /*8a70*/  MOV R9, 0x8ae0 ;  /* 0x00008ae000097802 */ /* 0x000fe40000000f00 */
[----:B------:R-:W-:Y:S02]  /*8a80*/  MOV R20, 0x8a60 ;  /* 0x00008a6000147802 */ /* 0x000fe40000000f00 */
[----:B------:R-:W-:-:S02]  /*8a90*/  MOV R21, 0x0 ;  /* 0x0000000000157802 */ /* 0x000fc40000000f00 */
[----:B------:R-:W-:Y:S02]  /*8aa0*/  MOV R0, 0x0 ;  /* 0x0000000000007802 */ /* 0x000fe40000000f00 */
[----:B------:R-:W-:-:S04]  /*8ab0*/  IADD3 R20, P0, P1, -R20, R9, R14 ;  /* 0x0000000914147210 */ /* 0x000fc8000791e10e */
[----:B------:R-:W-:-:S04]  /*8ac0*/  IADD3.X R21, ~R0, R21, R15, P0, P1 ;  /* 0x0000001500157210 */ /* 0x000fc800007e250f */
[----:B0-2---:R-:W-:Y:S05]  /*8ad0*/  CALL.ABS.NOINC R2 ;  /* 0x0000000002007343 */ /* 0x005fea0003c00000 */
[----:B------:R-:W-:Y:S05]  /*8ae0*/  EXIT ;  /* 0x000000000000794d */ /* 0x000fea0003800000 */
.L_x_6032:
[----:B------:R-:W1:Y:S02]  /*8af0*/  F2I.U64.F64.TRUNC R24, R24 ;  /* 0x0000001800187311 */ /* 0x000e64000030d800 */
[----:B-1----:R-:W-:Y:S01]  /*8b00*/  STG.E.64 [R2.64], R24 ;  /* 0x0000001802007986 */ /* 0x002fe2000c101b24 */
[----:B------:R-:W-:Y:S05]  /*8b10*/  EXIT ;  /* 0x000000000000794d */ /* 0x000fea0003800000 */
.L_x_6031:
[----:B------:R-:W1:Y:S02]  /*8b20*/  F2I.U32.F64.TRUNC R25, R24 ;  /* 0x0000001800197311 */ /* 0x000e64000030d000 */
[----:B-1----:R-:W-:Y:S01]  /*8b30*/  STG.E [R2.64], R25 ;  /* 0x0000001902007986 */ /* 0x002fe2000c101924 */
[----:B------:R-:W-:Y:S05]  /*8b40*/  EXIT ;  /* 0x000000000000794d */ /* 0x000fea0003800000 */
.L_x_6033:
        /* <DEDUP_REMOVED lines=11> */
.L_x_16543:


//--------------------- .text._ZN2at6native18elementwise_kernelILi128ELi2EZNS0_22gpu_kernel_impl_nocastINS0_13AUnaryFunctorIN3c107complexIdEES6_S6_NS0_15binary_internal10MulFunctorIS6_EEEEEEvRNS_18TensorIteratorBaseERKT_EUliE_EEviT1_ --------------------------
	.section	.text._ZN2at6native18elementwise_kernelILi128ELi2EZNS0_22gpu_kernel_impl_nocastINS0_13AUnaryFunctorIN3c107complexIdEES6_S6_NS0_15binary_internal10MulFunctorIS6_EEEEEEvRNS_18TensorIteratorBaseERKT_EUliE_EEviT1_,"ax",@progbits
	.sectioninfo	@"SHI_REGISTERS=14"
	.align	128
        .global         _ZN2at6native18elementwise_kernelILi128ELi2EZNS0_22gpu_kernel_impl_nocastINS0_13AUnaryFunctorIN3c107complexIdEES6_S6_NS0_15binary_internal10MulFunctorIS6_EEEEEEvRNS_18TensorIteratorBaseERKT_EUliE_EEviT1_
        .type           _ZN2at6native18elementwise_kernelILi128ELi2EZNS0_22gpu_kernel_impl_nocastINS0_13AUnaryFunctorIN3c107complexIdEES6_S6_NS0_15binary_internal10MulFunctorIS6_EEEEEEvRNS_18TensorIteratorBaseERKT_EUliE_EEviT1_,@function
        .size           _ZN2at6native18elementwise_kernelILi128ELi2EZNS0_22gpu_kernel_impl_nocastINS0_13AUnaryFunctorIN3c107complexIdEES6_S6_NS0_15binary_internal10MulFunctorIS6_EEEEEEvRNS_18TensorIteratorBaseERKT_EUliE_EEviT1_,(.L_x_16544 - _ZN2at6native18elementwise_kernelILi128ELi2EZNS0_22gpu_kernel_impl_nocastINS0_13AUnaryFunctorIN3c107complexIdEES6_S6_NS0_15binary_internal10MulFunctorIS6_EEEEEEvRNS_18TensorIteratorBaseERKT_EUliE_EEviT1_)
        .other          _ZN2at6native18elementwise_kernelILi128ELi2EZNS0_22gpu_kernel_impl_nocastINS0_13AUnaryFunctorIN3c107complexIdEES6_S6_NS0_15binary_internal10MulFunctorIS6_EEEEEEvRNS_18TensorIteratorBaseERKT_EUliE_EEviT1_,@"STO_CUDA_ENTRY STV_DEFAULT"
_ZN2at6native18elementwise_kernelILi128ELi2EZNS0_22gpu_kernel_impl_nocastINS0_13AUnaryFunctorIN3c107complexIdEES6_S6_NS0_15binary_internal10MulFunctorIS6_EEEEEEvRNS_18TensorIteratorBaseERKT_EUliE_EEviT1_:
.text._ZN2at6native18elementwise_kernelILi128ELi2EZNS0_22gpu_kernel_impl_nocastINS0_13AUnaryFunctorIN3c107complexIdEES6_S6_NS0_15binary_internal10MulFunctorIS6_EEEEEEvRNS_18TensorIteratorBaseERKT_EUliE_EEviT1_:
        /* <DEDUP_REMOVED lines=235> */
.L_x_6036:
[----:B------:R-:W-:-:S05]  /*0eb0*/  IADD3 R4, P0, R2, c[0x0][0x370], RZ ;  /* 0x0000dc0002047a10 */ /* 0x000fca0007f1e0ff */
[----:B------:R-:W-:-:S06]  /*0ec0*/  IMAD.X R5, RZ, RZ, c[0x0][0x374], P0 ;  /* 0x0000dd00ff057624 */ /* 0x000fcc00000e06ff */
[----:B------:R-:W2:Y:S01]  /*0ed0*/  LDG.E.128 R4, [R4.64] ;  /* 0x0000000404047981 */ /* 0x000ea2000c1e1d00 */
[----:B------:R-:W-:Y:S01]  /*0ee0*/  IADD3 R3, R3, 0x80, RZ ;  /* 0x0000008003037810 */ /* 0x000fe20007ffe0ff */
[----:B--2---:R-:W0:-:S04]  /*0ef0*/  DMUL R10, R4, c[0x0][0x398] ;  /* 0x0000e600040a7a28 */ /* 0x004e080000000000 */
[----:B------:R-:W1:-:S04]  /*0f00*/  DMUL R8, R6, c[0x0][0x398] ;  /* 0x0000e60006087a28 */ /* 0x000e480000000000 */
[----:B0-----:R0:W-:Y:S02]  /*0f10*/  DFMA R10, R6, c[0x0][0x390], R10 ;  /* 0x0000e400060a7a2b */ /* 0x0011e4000000000a */
[----:B0-----:R-:W-:Y:S02]  /*0f20*/  IADD3 R6, P0, R0, c[0x0][0x368], RZ ;  /* 0x0000da0000067a10 */ /* 0x001fe40007f1e0ff */
[----:B-1----:R-:W0:Y:S02]  /*0f30*/  DFMA R8, R4, c[0x0][0x390], -R8 ;  /* 0x0000e40004087a2b */ /* 0x002e240000000808 */
[----:B------:R-:W-:-:S05]  /*0f40*/  IADD3.X R7, RZ, c[0x0][0x36c], RZ, P0, !PT ;  /* 0x0000db00ff077a10 */ /* 0x000fca00007fe4ff */
[----:B0-----:R0:W-:Y:S04]  /*0f50*/  STG.E.128 [R6.64], R8 ;  /* 0x0000000806007986 */ /* 0x0011e8000c101d04 */
.L_x_6035:
[----:B------:R-:W-:Y:S05]  /*0f60*/  BSYNC B0 ;  /* 0x0000000000007941 */ /* 0x000fea0003800000 */
.L_x_6034:
[----:B------:R-:W-:-:S13]  /*0f70*/  ISETP.GE.AND P0, PT, R3, c[0x0][0x160], PT ;  /* 0x0000580003007a0c */ /* 0x000fda0003f06270 */
[----:B------:R-:W-:Y:S05]  /*0f80*/  @P0 EXIT ;  /* 0x000000000000094d */ /* 0x000fea0003800000 */
[----:B------:R-:W-:Y:S01]  /*0f90*/  ISETP.NE.AND P0, PT, RZ, c[0x0][0x170], PT ;  /* 0x00005c00ff007a0c */ /* 0x000fe20003f05270 */
[----:B------:R-:W-:Y:S01]  /*0fa0*/  HFMA2.MMA R0, -RZ, RZ, 0, 0 ;  /* 0x00000000ff007435 */ /* 0x000fe200000001ff */
[----:B------:R-:W-:-:S11]  /*0fb0*/  MOV R2, RZ ;  /* 0x000000ff00027202 */ /* 0x000fd60000000f00 */
[----:B------:R-:W-:Y:S05]  /*0fc0*/  @!P0 BRA `(.L_x_6037) ;  /* 0x00000df000008947 */ /* 0x000fea0003800000 */
[----:B------:R-:W-:Y:S02]  /*0fd0*/  MOV R2, RZ ;  /* 0x000000ff00027202 */ /* 0x000fe40000000f00 */
[----:B0-----:R-:W-:-:S03]  /*0fe0*/  MOV R8, c[0x0][0x170] ;  /* 0x00005c0000087a02 */ /* 0x001fc60000000f00 */
        /* <DEDUP_REMOVED lines=221> */
.L_x_6037:
[----:B0-----:R-:W-:-:S04]  /*1dc0*/  IADD3 R10, P0, R2, c[0x0][0x370], RZ ;  /* 0x0000dc00020a7a10 */ /* 0x001fc80007f1e0ff */
[----:B------:R-:W-:-:S05]  /*1dd0*/  IADD3.X R11, RZ, c[0x0][0x374], RZ, P0, !PT ;  /* 0x0000dd00ff0b7a10 */ /* 0x000fca00007fe4ff */
[----:B------:R-:W2:Y:S02]  /*1de0*/  LDG.E.128 R4, [R10.64] ;  /* 0x000000040a047981 */ /* 0x000ea4000c1e1d00 */
[----:B--2---:R-:W0:-:S04]  /*1df0*/  DMUL R8, R4, c[0x0][0x398] ;  /* 0x0000e60004087a28 */ /* 0x004e080000000000 */
[----:B------:R-:W1:-:S04]  /*1e00*/  DMUL R2, R6, c[0x0][0x398] ;  /* 0x0000e60006027a28 */ /* 0x000e480000000000 */
[----:B0-----:R0:W-:Y:S02]  /*1e10*/  DFMA R6, R6, c[0x0][0x390], R8 ;  /* 0x0000e40006067a2b */ /* 0x0011e40000000008 */
[----:B0-----:R-:W-:Y:S02]  /*1e20*/  IADD3 R8, P0, R0, c[0x0][0x368], RZ ;  /* 0x0000da0000087a10 */ /* 0x001fe40007f1e0ff */
[----:B-1----:R-:W0:Y:S02]  /*1e30*/  DFMA R4, R4, c[0x0][0x390], -R2 ;  /* 0x0000e40004047a2b */ /* 0x002e240000000802 */
[----:B------:R-:W-:-:S05]  /*1e40*/  IADD3.X R9, RZ, c[0x0][0x36c], RZ, P0, !PT ;  /* 0x0000db00ff097a10 */ /* 0x000fca00007fe4ff */
[----:B0-----:R-:W-:Y:S01]  /*1e50*/  STG.E.128 [R8.64], R4 ;  /* 0x0000000408007986 */ /* 0x001fe2000c101d04 */
[----:B------:R-:W-:Y:S05]  /*1e60*/  EXIT ;  /* 0x000000000000794d */ /* 0x000fea0003800000 */
.L_x_6038:
        /* <DEDUP_REMOVED lines=9> */
.L_x_16544:


//--------------------- .text._ZN2at6native27unrolled_elementwise_kernelINS0_13AUnaryFunctorIN3c107complexIdEES5_S5_NS0_15binary_internal10MulFunctorIS5_EEEESt5arrayIPcLm2EELi4E23TrivialOffsetCalculatorILi1EjESE_NS0_6memory15LoadWithoutCastENSF_16StoreWithoutCastEEEviT_T0_T2_T3_T4_T5_ --------------------------
	.section	.text._ZN2at6native27unrolled_elementwise_kernelINS0_13AUnaryFunctorIN3c107complexIdEES5_S5_NS0_15binary_internal10MulFunctorIS5_EEEESt5arrayIPcLm2EELi4E23TrivialOffsetCalculatorILi1EjESE_NS0_6memory15LoadWithoutCastENSF_16StoreWithoutCastEEEviT_T0_T2_T3_T4_T5_,"ax",@progbits
	.sectioninfo	@"SHI_REGISTERS=32"
	.align	128
        .global         _ZN2at6native27unrolled_elementwise_kernelINS0_13AUnaryFunctorIN3c107complexIdEES5_S5_NS0_15binary_internal10MulFunctorIS5_EEEESt5arrayIPcLm2EELi4E23TrivialOffsetCalculatorILi1EjESE_NS0_6memory15LoadWithoutCastENSF_16StoreWithoutCastEEEviT_T0_T2_T3_T4_T5_
        .type           _ZN2at6native27unrolled_elementwise_kernelINS0_13AUnaryFunctorIN3c107complexIdEES5_S5_NS0_15binary_internal10MulFunctorIS5_EEEESt5arrayIPcLm2EELi4E23TrivialOffsetCalculatorILi1EjESE_NS0_6memory15LoadWithoutCastENSF_16StoreWithoutCastEEEviT_T0_T2_T3_T4_T5_,@function
        .size           _ZN2at6native27unrolled_elementwise_kernelINS0_13AUnaryFunctorIN3c107complexIdEES5_S5_NS0_15binary_internal10MulFunctorIS5_EEEESt5arrayIPcLm2EELi4E23TrivialOffsetCalculatorILi1EjESE_NS0_6memory15LoadWithoutCastENSF_16StoreWithoutCastEEEviT_T0_T2_T3_T4_T5_,(.L_x_16545 - _ZN2at6native27unrolled_elementwise_kernelINS0_13AUnaryFunctorIN3c107complexIdEES5_S5_NS0_15binary_internal10MulFunctorIS5_EEEESt5arrayIPcLm2EELi4E23TrivialOffsetCalculatorILi1EjESE_NS0_6memory15LoadWithoutCastENSF_16StoreWithoutCastEEEviT_T0_T2_T3_T4_T5_)
        .other          _ZN2at6native27unrolled_elementwise_kernelINS0_13AUnaryFunctorIN3c107complexIdEES5_S5_NS0_15binary_internal10MulFunctorIS5_EEEESt5arrayIPcLm2EELi4E23TrivialOffsetCalculatorILi1EjESE_NS0_6memory15LoadWithoutCastENSF_16StoreWithoutCastEEEviT_T0_T2_T3_T4_T5_,@"STO_CUDA_ENTRY STV_DEFAULT"
_ZN2at6native27unrolled_elementwise_kernelINS0_13AUnaryFunctorIN3c107complexIdEES5_S5_NS0_15binary_internal10MulFunctorIS5_EEEESt5arrayIPcLm2EELi4E23TrivialOffsetCalculatorILi1EjESE_NS0_6memory15LoadWithoutCastENSF_16StoreWithoutCastEEEviT_T0_T2_T3_T4_T5_:
.text._ZN2at6native27unrolled_elementwise_kernelINS0_13AUnaryFunctorIN3c107complexIdEES5_S5_NS0_15binary_internal10MulFunctorIS5_EEEESt5arrayIPcLm2EELi4E23TrivialOffsetCalculatorILi1EjESE_NS0_6memory15LoadWithoutCastENSF_16StoreWithoutCastEEEviT_T0_T2_T3_T4_T5_:
[----:B------:R-:W-:Y:S02]  /*0000*/  IMAD.MOV.U32 R1, RZ, RZ, c[0x0][0x28] ;  /* 0x00000a00ff017624 */ /* 0x000fe400078e00ff */
[----:B------:R-:W0:Y:S01]  /*0010*/  S2R R3, SR_CTAID.X ;  /* 0x0000000000037919 */ /* 0x000e220000002500 */
[----:B------:R-:W-:Y:S01]  /*0020*/  IMAD.MOV.U32 R2, RZ, RZ, -0x200 ;  /* 0xfffffe00ff027424 */ /* 0x000fe200078e00ff */
[----:B------:R-:W-:Y:S01]  /*0030*/  CS2R R6, SRZ ;  /* 0x0000000000067805 */ /* 0x000fe2000001ff00 */
[----:B------:R-:W-:Y:S01]  /*0040*/  CS2R R4, SRZ ;  /* 0x0000000000047805 */ /* 0x000fe2000001ff00 */
[----:B------:R-:W1:Y:S01]  /*0050*/  S2R R0, SR_TID.X ;  /* 0x0000000000007919 */ /* 0x000e620000002100 */
[----:B------:R-:W-:Y:S01]  /*0060*/  ULDC.64 UR4, c[0x0][0x118] ;  /* 0x0000460000047ab9 */ /* 0x000fe20000000a00 */
        /* <DEDUP_REMOVED lines=8> */
[----:B------:R0:W2:Y:S01]  /*00f0*/  @!P0 LDG.E.128 R4, [R8.64] ;  /* 0x0000000408048981 */ /* 0x0000a2000c1e1d00 */
[----:B------:R-:W-:Y:S01]  /*0100*/  CS2R R22, SRZ ;  /* 0x0000000000167805 */ /* 0x000fe2000001ff00 */
[----:B------:R-:W-:-:S07]  /*0110*/  CS2R R20, SRZ ;  /* 0x0000000000147805 */ /* 0x000fce000001ff00 */
[----:B------:R-:W-:Y:S01]  /*0120*/  @!P1 IMAD R10, R3, 0x200, R2 ;  /* 0x00000200030a9824 */ /* 0x000fe200078e0202 */
[----:B------:R-:W-:Y:S02]  /*0130*/  @!P1 IADD3 R2, R2, 0x80, RZ ;  /* 0x0000008002029810 */ /* 0x000fe40007ffe0ff */
[----:B------:R-:W-:Y:S02]  /*0140*/  @!P1 MOV R11, 0x10 ;  /* 0x00000010000b9802 */ /* 0x000fe40000000f00 */
[----:B------:R-:W-:-:S03]  /*0150*/  ISETP.GE.AND P2, PT, R2, R25, PT ;  /* 0x000000190200720c */ /* 0x000fc60003f46270 */
[----:B------:R-:W-:-:S05]  /*0160*/  @!P1 IMAD.WIDE.U32 R10, R10, R11, c[0x0][0x198] ;  /* 0x000066000a0a9625 */ /* 0x000fca00078e000b */
[----:B------:R1:W3:Y:S01]  /*0170*/  @!P1 LDG.E.128 R20, [R10.64] ;  /* 0x000000040a149981 */ /* 0x0002e2000c1e1d00 */
[----:B------:R-:W-:Y:S01]  /*0180*/  CS2R R14, SRZ ;  /* 0x00000000000e7805 */ /* 0x000fe2000001ff00 */
[----:B------:R-:W-:-:S03]  /*0190*/  CS2R R12, SRZ ;  /* 0x00000000000c7805 */ /* 0x000fc6000001ff00 */
[----:B------:R-:W-:Y:S02]  /*01a0*/  @!P2 IMAD R28, R3, 0x200, R2 ;  /* 0x00000200031ca824 */ /* 0x000fe400078e0202 */
[----:B------:R-:W-:-:S04]  /*01b0*/  @!P2 IMAD.MOV.U32 R29, RZ, RZ, 0x10 ;  /* 0x00000010ff1da424 */ /* 0x000fc800078e00ff */
[----:B------:R-:W-:-:S05]  /*01c0*/  @!P2 IMAD.WIDE.U32 R28, R28, R29, c[0x0][0x198] ;  /* 0x000066001c1ca625 */ /* 0x000fca00078e001d */
[----:B------:R-:W4:Y:S01]  /*01d0*/  @!P2 LDG.E.128 R12, [R28.64] ;  /* 0x000000041c0ca981 */ /* 0x000f22000c1e1d00 */
[----:B------:R-:W-:Y:S01]  /*01e0*/  @!P2 IADD3 R2, R2, 0x80, RZ ;  /* 0x000000800202a810 */ /* 0x000fe20007ffe0ff */
[----:B-1----:R-:W-:Y:S01]  /*01f0*/  CS2R R10, SRZ ;  /* 0x00000000000a7805 */ /* 0x002fe2000001ff00 */
[----:B0-----:R-:W-:Y:S02]  /*0200*/  CS2R R8, SRZ ;  /* 0x0000000000087805 */ /* 0x001fe4000001ff00 */
[----:B------:R-:W-:Y:S01]  /*0210*/  ISETP.GE.AND P1, PT, R2, R25, PT ;  /* 0x000000190200720c */ /* 0x000fe20003f26270 */
[----:B------:R-:W-:-:S12]  /*0220*/  CS2R R16, SRZ ;  /* 0x0000000000107805 */ /* 0x000fd8000001ff00 */
[----:B------:R-:W-:Y:S01]  /*0230*/  @!P1 LEA R26, R3, R2, 0x9 ;  /* 0x00000002031a9211 */ /* 0x000fe200078e48ff */
[----:B------:R-:W-:Y:S02]  /*0240*/  @!P1 IMAD.MOV.U32 R27, RZ, RZ, 0x10 ;  /* 0x00000010ff1b9424 */ /* 0x000fe400078e00ff */
[----:B------:R-:W-:Y:S02]  /*0250*/  IMAD.MOV.U32 R2, RZ, RZ, R0 ;  /* 0x000000ffff027224 */ /* 0x000fe400078e0000 */
[----:B------:R-:W-:-:S05]  /*0260*/  @!P1 IMAD.WIDE.U32 R26, R26, R27, c[0x0][0x198] ;  /* 0x000066001a1a9625 */ /* 0x000fca00078e001b */
[----:B------:R0:W5:Y:S01]  /*0270*/  @!P1 LDG.E.128 R8, [R26.64] ;  /* 0x000000041a089981 */ /* 0x000162000c1e1d00 */
[----:B------:R-:W-:Y:S01]  /*0280*/  BSSY B0, `(.L_x_6039) ;  /* 0x0000029000007945 */ /* 0x000fe20003800000 */
[----:B--2---:R-:W1:-:S06]  /*0290*/  @!P0 DMUL R18, R6, c[0x0][0x188] ;  /* 0x0000620006128a28 */ /* 0x004e4c0000000000 */
[C---:B-1----:R1:W-:Y:S02]  /*02a0*/  @!P0 DFMA R16, R4.reuse, c[0x0][0x180], -R18 ;  /* 0x0000600004108a2b */ /* 0x0423e40000000812 */
[----:B-1----:R-:W-:Y:S02]  /*02b0*/  IADD3 R18, R2, 0x80, RZ ;  /* 0x0000008002127810 */ /* 0x002fe40007ffe0ff */
[----:B------:R-:W1:Y:S02]  /*02c0*/  @!P0 DMUL R4, R4, c[0x0][0x188] ;  /* 0x0000620004048a28 */ /* 0x000e640000000000 */
[----:B------:R-:W-:Y:S02]  /*02d0*/  ISETP.GE.AND P1, PT, R18, R25, PT ;  /* 0x000000191200720c */ /* 0x000fe40003f26270 */
[----:B------:R-:W-:Y:S02]  /*02e0*/  CS2R R18, SRZ ;  /* 0x0000000000127805 */ /* 0x000fe4000001ff00 */
[----:B-1----:R1:W-:-:S02]  /*02f0*/  @!P0 DFMA R18, R6, c[0x0][0x180], R4 ;  /* 0x0000600006128a2b */ /* 0x0023c40000000004 */
[----:B-1----:R-:W-:-:S04]  /*0300*/  IADD3 R4, R2, 0x100, RZ ;  /* 0x0000010002047810 */ /* 0x002fc80007ffe0ff */
[----:B------:R-:W-:Y:S02]  /*0310*/  ISETP.GE.AND P2, PT, R4, R25, PT ;  /* 0x000000190400720c */ /* 0x000fe40003f46270 */
[----:B------:R-:W-:Y:S01]  /*0320*/  CS2R R4, SRZ ;  /* 0x0000000000047805 */ /* 0x000fe2000001ff00 */
[----:B---3--:R-:W1:-:S06]  /*0330*/  @!P1 DMUL R6, R22, c[0x0][0x188] ;  /* 0x0000620016069a28 */ /* 0x008e4c0000000000 */
[C---:B-1----:R1:W-:Y:S02]  /*0340*/  @!P1 DFMA R4, R20.reuse, c[0x0][0x180], -R6 ;  /* 0x0000600014049a2b */ /* 0x0423e40000000806 */
[----:B-1----:R-:W-:Y:S02]  /*0350*/  CS2R R6, SRZ ;  /* 0x0000000000067805 */ /* 0x002fe4000001ff00 */
[----:B------:R-:W1:-:S06]  /*0360*/  @!P1 DMUL R20, R20, c[0x0][0x188] ;  /* 0x0000620014149a28 */ /* 0x000e4c0000000000 */
[----:B-1----:R1:W-:Y:S02]  /*0370*/  @!P1 DFMA R6, R22, c[0x0][0x180], R20 ;  /* 0x0000600016069a2b */ /* 0x0023e40000000014 */
[----:B-1----:R-:W-:Y:S02]  /*0380*/  CS2R R20, SRZ ;  /* 0x0000000000147805 */ /* 0x002fe4000001ff00 */
[----:B----4-:R-:W1:-:S06]  /*0390*/  @!P2 DMUL R22, R14, c[0x0][0x188] ;  /* 0x000062000e16aa28 */ /* 0x010e4c0000000000 */
[C---:B-1----:R1:W-:Y:S02]  /*03a0*/  @!P2 DFMA R20, R12.reuse, c[0x0][0x180], -R22 ;  /* 0x000060000c14aa2b */ /* 0x0423e40000000816 */
[----:B-1----:R-:W-:Y:S02]  /*03b0*/  CS2R R22, SRZ ;  /* 0x0000000000167805 */ /* 0x002fe4000001ff00 */
[----:B------:R-:W1:-:S06]  /*03c0*/  @!P2 DMUL R12, R12, c[0x0][0x188] ;  /* 0x000062000c0caa28 */ /* 0x000e4c0000000000 */
[----:B-1----:R1:W2:Y:S02]  /*03d0*/  @!P2 DFMA R22, R14, c[0x0][0x180], R12 ;  /* 0x000060000e16aa2b */ /* 0x0022a4000000000c */
[----:B-1----:R-:W-:Y:S02]  /*03e0*/  IADD3 R12, R2, 0x180, RZ ;  /* 0x00000180020c7810 */ /* 0x002fe40007ffe0ff */
[----:B------:R-:W-:Y:S02]  /*03f0*/  @!P0 IADD3 R2, R0, 0x80, RZ ;  /* 0x0000008000028810 */ /* 0x000fe40007ffe0ff */
[----:B------:R-:W-:Y:S01]  /*0400*/  @!P0 LEA R13, R3, R0, 0x9 ;  /* 0x00000000030d8211 */ /* 0x000fe200078e48ff */
[----:B------:R-:W-:Y:S01]  /*0410*/  @!P0 IMAD.MOV.U32 R0, RZ, RZ, 0x10 ;  /* 0x00000010ff008424 */ /* 0x000fe200078e00ff */
[-C--:B------:R-:W-:Y:S02]  /*0420*/  ISETP.GE.AND P1, PT, R12, R25.reuse, PT ;  /* 0x000000190c00720c */ /* 0x080fe40003f26270 */
[----:B------:R-:W-:Y:S01]  /*0430*/  ISETP.GE.AND P2, PT, R2, R25, PT ;  /* 0x000000190200720c */ /* 0x000fe20003f46270 */
[----:B------:R-:W-:-:S05]  /*0440*/  @!P0 IMAD.WIDE.U32 R12, R13, R0, c[0x0][0x190] ;  /* 0x000064000d0c8625 */ /* 0x000fca00078e0000 */
[----:B------:R0:W-:Y:S07]  /*0450*/  @!P0 STG.E.128 [R12.64], R16 ;  /* 0x000000100c008986 */ /* 0x0001ee000c101d04 */
[----:B------:R-:W-:Y:S05]  /*0460*/  @P2 BRA `(.L_x_6040) ;  /* 0x000000a000002947 */ /* 0x000fea0003800000 */
[----:B0-2---:R-:W-:Y:S01]  /*0470*/  IMAD R12, R3, 0x200, R2 ;  /* 0x00000200030c7824 */ /* 0x005fe200078e0202 */
[----:B------:R-:W-:Y:S02]  /*0480*/  IADD3 R2, R2, 0x80, RZ ;  /* 0x0000008002027810 */ /* 0x000fe40007ffe0ff */
[----:B------:R-:W-:-:S02]  /*0490*/  MOV R15, 0x10 ;  /* 0x00000010000f7802 */ /* 0x000fc40000000f00 */
[----:B------:R-:W-:-:S03]  /*04a0*/  ISETP.GE.AND P0, PT, R2, R25, PT ;  /* 0x000000190200720c */ /* 0x000fc60003f06270 */
[----:B------:R-:W-:-:S05]  /*04b0*/  IMAD.WIDE.U32 R12, R12, R15, c[0x0][0x190] ;  /* 0x000064000c0c7625 */ /* 0x000fca00078e000f */
[----:B------:R0:W-:Y:S05]  /*04c0*/  STG.E.128 [R12.64], R4 ;  /* 0x000000040c007986 */ /* 0x0001ea000c101d04 */
[----:B------:R-:W-:Y:S01]  /*04d0*/  @!P0 IMAD R14, R3, 0x200, R2 ;  /* 0x00000200030e8824 */ /* 0x000fe200078e0202 */
[----:B------:R-:W-:-:S03]  /*04e0*/  @!P0 IADD3 R2, R2, 0x80, RZ ;  /* 0x0000008002028810 */ /* 0x000fc60007ffe0ff */
[----:B------:R-:W-:-:S05]  /*04f0*/  @!P0 IMAD.WIDE.U32 R14, R14, R15, c[0x0][0x190] ;  /* 0x000064000e0e8625 */ /* 0x000fca00078e000f */
[----:B------:R0:W-:Y:S02]  /*0500*/  @!P0 STG.E.128 [R14.64], R20 ;  /* 0x000000140e008986 */ /* 0x0001e4000c101d04 */
.L_x_6040:
[----:B--2---:R-:W-:Y:S05]  /*0510*/  BSYNC B0 ;  /* 0x0000000000007941 */ /* 0x004fea0003800000 */
.L_x_6039:
[----:B------:R-:W-:Y:S01]  /*0520*/  ISETP.GE.AND P0, PT, R2, R25, PT ;  /* 0x000000190200720c */ /* 0x000fe20003f06270 */
[----:B0----5:R0:W1:Y:S01]  /*0530*/  @!P1 DMUL R12, R10, c[0x0][0x188] ;  /* 0x000062000a0c9a28 */ /* 0x0210620000000000 */
[----:B------:R-:W-:Y:S01]  /*0540*/  CS2R R4, SRZ ;  /* 0x0000000000047805 */ /* 0x000fe2000001ff00 */
[----:B------:R-:W-:Y:S02]  /*0550*/  CS2R R6, SRZ ;  /* 0x0000000000067805 */ /* 0x000fe4000001ff00 */
[----:B------:R0:W2:-:S08]  /*0560*/  @!P1 DMUL R14, R8, c[0x0][0x188] ;  /* 0x00006200080e9a28 */ /* 0x0000900000000000 */
[----:B------:R-:W-:Y:S05]  /*0570*/  @P0 EXIT ;  /* 0x000000000000094d */ /* 0x000fea0003800000 */
[----:B012---:R-:W-:Y:S01]  /*0580*/  IMAD R2, R3, 0x200, R2 ;  /* 0x0000020003027824 */ /* 0x007fe200078e0202 */
[----:B------:R-:W-:Y:S01]  /*0590*/  MOV R3, 0x10 ;  /* 0x0000001000037802 */ /* 0x000fe20000000f00 */
[----:B------:R-:W-:-:S04]  /*05a0*/  @!P1 DFMA R4, R8, c[0x0][0x180], -R12 ;  /* 0x0000600008049a2b */ /* 0x000fc8000000080c */
[----:B------:R-:W0:Y:S01]  /*05b0*/  @!P1 DFMA R6, R10, c[0x0][0x180], R14 ;  /* 0x000060000a069a2b */ /* 0x000e22000000000e */
[----:B------:R-:W-:-:S06]  /*05c0*/  IMAD.WIDE.U32 R2, R2, R3, c[0x0][0x190] ;  /* 0x0000640002027625 */ /* 0x000fcc00078e0003 */
[----:B0-----:R-:W-:Y:S01]  /*05d0*/  STG.E.128 [R2.64], R4 ;  /* 0x0000000402007986 */ /* 0x001fe2000c101d04 */
[----:B------:R-:W-:Y:S05]  /*05e0*/  EXIT ;  /* 0x000000000000794d */ /* 0x000fea0003800000 */
.L_x_6041:
        /* <DEDUP_REMOVED lines=9> */
.L_x_16545:


//--------------------- .text._ZN2at6native29vectorized_elementwise_kernelILi2ENS0_13AUnaryFunctorIN3c107complexIdEES5_S5_NS0_15binary_internal10MulFunctorIS5_EEEESt5arrayIPcLm2EEEEviT0_T1_ --------------------------
	.section	.text._ZN2at6native29vectorized_elementwise_kernelILi2ENS0_13AUnaryFunctorIN3c107complexIdEES5_S5_NS0_15binary_internal10MulFunctorIS5_EEEESt5arrayIPcLm2EEEEviT0_T1_,"ax",@progbits
	.sectioninfo	@"SHI_REGISTERS=48"
	.align	128
        .global         _ZN2at6native29vectorized_elementwise_kernelILi2ENS0_13AUnaryFunctorIN3c107complexIdEES5_S5_NS0_15binary_internal10MulFunctorIS5_EEEESt5arrayIPcLm2EEEEviT0_T1_
        .type           _ZN2at6native29vectorized_elementwise_kernelILi2ENS0_13AUnaryFunctorIN3c107complexIdEES5_S5_NS0_15binary_internal10MulFunctorIS5_EEEESt5arrayIPcLm2EEEEviT0_T1_,@function
        .size           _ZN2at6native29vectorized_elementwise_kernelILi2ENS0_13AUnaryFunctorIN3c107complexIdEES5_S5_NS0_15binary_internal10MulFunctorIS5_EEEESt5arrayIPcLm2EEEEviT0_T1_,(.L_x_16546 - _ZN2at6native29vectorized_elementwise_kernelILi2ENS0_13AUnaryFunctorIN3c107complexIdEES5_S5_NS0_15binary_internal10MulFunctorIS5_EEEESt5arrayIPcLm2EEEEviT0_T1_)
        .other          _ZN2at6native29vectorized_elementwise_kernelILi2ENS0_13AUnaryFunctorIN3c107complexIdEES5_S5_NS0_15binary_internal10MulFunctorIS5_EEEESt5arrayIPcLm2EEEEviT0_T1_,@"STO_CUDA_ENTRY STV_DEFAULT"
_ZN2at6native29vectorized_elementwise_kernelILi2ENS0_13AUnaryFunctorIN3c107complexIdEES5_S5_NS0_15binary_internal10MulFunctorIS5_EEEESt5arrayIPcLm2EEEEviT0_T1_:
.text._ZN2at6native29vectorized_elementwise_kernelILi2ENS0_13AUnaryFunctorIN3c107complexIdEES5_S5_NS0_15binary_internal10MulFunctorIS5_EEEESt5arrayIPcLm2EEEEviT0_T1_:
        /* <DEDUP_REMOVED lines=11> */
[----:B------:R-:W2:Y:S04]  /*00b0*/  LDG.E.128 R4, [R36.64] ;  /* 0x0000000424047981 */ /* 0x000ea8000c1e1d00 */
[----:B------:R-:W3:Y:S04]  /*00c0*/  LDG.E.128 R8, [R36.64+0x10] ;  /* 0x0000100424087981 */ /* 0x000ee8000c1e1d00 */
[----:B------:R-:W4:Y:S04]  /*00d0*/  LDG.E.128 R12, [R36.64+0x1000] ;  /* 0x00100004240c7981 */ /* 0x000f28000c1e1d00 */
[----:B------:R-:W5:Y:S04]  /*00e0*/  LDG.E.128 R16, [R36.64+0x1010] ;  /* 0x0010100424107981 */ /* 0x000f68000c1e1d00 */
[----:B------:R0:W4:Y:S04]  /*00f0*/  LDG.E.128 R20, [R36.64+0x2000] ;  /* 0x0020000424147981 */ /* 0x000128000c1e1d00 */
[----:B------:R0:W4:Y:S04]  /*0100*/  LDG.E.128 R24, [R36.64+0x2010] ;  /* 0x0020100424187981 */ /* 0x000128000c1e1d00 */
[----:B------:R0:W4:Y:S04]  /*0110*/  LDG.E.128 R28, [R36.64+0x3000] ;  /* 0x00300004241c7981 */ /* 0x000128000c1e1d00 */
[----:B------:R0:W4:Y:S01]  /*0120*/  LDG.E.128 R32, [R36.64+0x3010] ;  /* 0x0030100424207981 */ /* 0x000122000c1e1d00 */
[----:B------:R-:W-:-:S06]  /*0130*/  IMAD.WIDE.U32 R40, R41, R0, c[0x0][0x190] ;  /* 0x0000640029287625 */ /* 0x000fcc00078e0000 */
[----:B------:R-:W-:Y:S01]  /*0140*/  IMAD.WIDE R40, R2, 0x20, R40 ;  /* 0x0000002002287825 */ /* 0x000fe200078e0228 */
[----:B--2---:R-:W1:-:S04]  /*0150*/  DMUL R38, R6, c[0x0][0x188] ;  /* 0x0000620006267a28 */ /* 0x004e480000000000 */
[----:B------:R-:W2:-:S04]  /*0160*/  DMUL R42, R4, c[0x0][0x188] ;  /* 0x00006200042a7a28 */ /* 0x000e880000000000 */
[----:B-1----:R-:W-:-:S04]  /*0170*/  DFMA R4, R4, c[0x0][0x180], -R38 ;  /* 0x0000600004047a2b */ /* 0x002fc80000000826 */
[----:B---3--:R-:W-:-:S04]  /*0180*/  DMUL R38, R10, c[0x0][0x188] ;  /* 0x000062000a267a28 */ /* 0x008fc80000000000 */
[----:B--2---:R-:W1:-:S04]  /*0190*/  DFMA R6, R6, c[0x0][0x180], R42 ;  /* 0x0000600006067a2b */ /* 0x004e48000000002a */
[----:B------:R-:W2:-:S03]  /*01a0*/  DMUL R42, R8, c[0x0][0x188] ;  /* 0x00006200082a7a28 */ /* 0x000e860000000000 */
[----:B-1----:R-:W-:Y:S01]  /*01b0*/  STG.E.128 [R40.64], R4 ;  /* 0x0000000428007986 */ /* 0x002fe2000c101d04 */
[----:B------:R-:W-:-:S04]  /*01c0*/  DFMA R8, R8, c[0x0][0x180], -R38 ;  /* 0x0000600008087a2b */ /* 0x000fc80000000826 */
[----:B----4-:R-:W-:-:S04]  /*01d0*/  DMUL R38, R14, c[0x0][0x188] ;  /* 0x000062000e267a28 */ /* 0x010fc80000000000 */
[----:B--2---:R-:W1:-:S04]  /*01e0*/  DFMA R10, R10, c[0x0][0x180], R42 ;  /* 0x000060000a0a7a2b */ /* 0x004e48000000002a */
[----:B------:R-:W-:-:S03]  /*01f0*/  DMUL R42, R12, c[0x0][0x188] ;  /* 0x000062000c2a7a28 */ /* 0x000fc60000000000 */
[----:B-1----:R-:W-:Y:S01]  /*0200*/  STG.E.128 [R40.64+0x10], R8 ;  /* 0x0000100828007986 */ /* 0x002fe2000c101d04 */
[----:B------:R-:W-:-:S04]  /*0210*/  DFMA R12, R12, c[0x0][0x180], -R38 ;  /* 0x000060000c0c7a2b */ /* 0x000fc80000000826 */
[----:B-----5:R-:W1:-:S04]  /*0220*/  DMUL R38, R16, c[0x0][0x188] ;  /* 0x0000620010267a28 */ /* 0x020e480000000000 */
[----:B0-----:R-:W0:-:S04]  /*0230*/  DMUL R36, R18, c[0x0][0x188] ;  /* 0x0000620012247a28 */ /* 0x001e080000000000 */
[----:B-1----:R-:W-:-:S04]  /*0240*/  DFMA R18, R18, c[0x0][0x180], R38 ;  /* 0x0000600012127a2b */ /* 0x002fc80000000026 */
[----:B0-----:R-:W0:-:S04]  /*0250*/  DFMA R16, R16, c[0x0][0x180], -R36 ;  /* 0x0000600010107a2b */ /* 0x001e080000000824 */
[----:B------:R-:W1:-:S03]  /*0260*/  DMUL R38, R20, c[0x0][0x188] ;  /* 0x0000620014267a28 */ /* 0x000e460000000000 */
[----:B0-----:R-:W-:Y:S01]  /*0270*/  STG.E.128 [R40.64+0x1010], R16 ;  /* 0x0010101028007986 */ /* 0x001fe2000c101d04 */
[----:B------:R-:W0:-:S04]  /*0280*/  DMUL R36, R22, c[0x0][0x188] ;  /* 0x0000620016247a28 */ /* 0x000e080000000000 */
        /* <DEDUP_REMOVED lines=14> */
[----:B------:R-:W-:-:S04]  /*0370*/  DMUL R36, R34, c[0x0][0x188] ;  /* 0x0000620022247a28 */ /* 0x000fc80000000000 */
[----:B------:R-:W0:-:S04]  /*0380*/  DFMA R14, R14, c[0x0][0x180], R42 ;  /* 0x000060000e0e7a2b */ /* 0x000e08000000002a */
[----:B-1----:R-:W-:-:S03]  /*0390*/  DFMA R38, R34, c[0x0][0x180], R38 ;  /* 0x0000600022267a2b */ /* 0x002fc60000000026 */
[----:B0-----:R-:W-:Y:S01]  /*03a0*/  STG.E.128 [R40.64+0x1000], R12 ;  /* 0x0010000c28007986 */ /* 0x001fe2000c101d04 */
[----:B------:R-:W0:-:S07]  /*03b0*/  DFMA R36, R32, c[0x0][0x180], -R36 ;  /* 0x0000600020247a2b */ /* 0x000e0e0000000824 */
[----:B0-----:R-:W-:Y:S01]  /*03c0*/  STG.E.128 [R40.64+0x3010], R36 ;  /* 0x0030102428007986 */ /* 0x001fe2000c101d04 */
[----:B------:R-:W-:Y:S05]  /*03d0*/  EXIT ;  /* 0x000000000000794d */ /* 0x000fea0003800000 */
.L_x_6042:
[----:B------:R-:W0:Y:S01]  /*03e0*/  S2R R0, SR_TID.X ;  /* 0x0000000000007919 */ /* 0x000e220000002100 */
[----:B------:R-:W-:Y:S01]  /*03f0*/  CS2R R14, SRZ ;  /* 0x00000000000e7805 */ /* 0x000fe2000001ff00 */
[----:B------:R-:W-:Y:S01]  /*0400*/  CS2R R12, SRZ ;  /* 0x00000000000c7805 */ /* 0x000fe2000001ff00 */
[----:B0-----:R-:W-:Y:S01]  /*0410*/  ISETP.GE.AND P0, PT, R0, R3, PT ;  /* 0x000000030000720c */ /* 0x001fe20003f06270 */
[----:B------:R-:W-:-:S12]  /*0420*/  IMAD.MOV.U32 R2, RZ, RZ, R0 ;  /* 0x000000ffff027224 */ /* 0x000fd800078e0000 */
[----:B------:R-:W-:Y:S01]  /*0430*/  @!P0 IMAD.IADD R4, R41, 0x1, R2 ;  /* 0x0000000129048824 */ /* 0x000fe200078e0202 */
[----:B------:R-:W-:Y:S01]  /*0440*/  @!P0 IADD3 R2, R2, 0x80, RZ ;  /* 0x0000008002028810 */ /* 0x000fe20007ffe0ff */
[----:B------:R-:W-:Y:S01]  /*0450*/  CS2R R10, SRZ ;  /* 0x00000000000a7805 */ /* 0x000fe2000001ff00 */
[----:B------:R-:W-:Y:S01]  /*0460*/  CS2R R8, SRZ ;  /* 0x0000000000087805 */ /* 0x000fe2000001ff00 */
[----:B------:R-:W-:Y:S02]  /*0470*/  @!P0 MOV R5, 0x10 ;  /* 0x0000001000058802 */ /* 0x000fe40000000f00 */
[----:B------:R-:W-:-:S03]  /*0480*/  ISETP.GE.AND P1, PT, R2, R3, PT ;  /* 0x000000030200720c */ /* 0x000fc60003f26270 */
[----:B------:R-:W-:Y:S01]  /*0490*/  @!P0 IMAD.WIDE.U32 R4, R4, R5, c[0x0][0x198] ;  /* 0x0000660004048625 */ /* 0x000fe200078e0005 */
[----:B------:R-:W-:-:S04]  /*04a0*/  CS2R R6, SRZ ;  /* 0x0000000000067805 */ /* 0x000fc8000001ff00 */
[----:B------:R0:W2:Y:S05]  /*04b0*/  @!P0 LDG.E.128 R12, [R4.64] ;  /* 0x00000004040c8981 */ /* 0x0000aa000c1e1d00 */
[----:B------:R-:W-:Y:S01]  /*04c0*/  @!P1 IMAD.IADD R16, R41, 0x1, R2 ;  /* 0x0000000129109824 */ /* 0x000fe200078e0202 */
[----:B------:R-:W-:Y:S01]  /*04d0*/  @!P1 IADD3 R2, R2, 0x80, RZ ;  /* 0x0000008002029810 */ /* 0x000fe20007ffe0ff */
[----:B------:R-:W-:-:S03]  /*04e0*/  @!P1 IMAD.MOV.U32 R17, RZ, RZ, 0x10 ;  /* 0x00000010ff119424 */ /* 0x000fc600078e00ff */
[----:B------:R-:W-:Y:S01]  /*04f0*/  ISETP.GE.AND P2, PT, R2, R3, PT ;  /* 0x000000030200720c */ /* 0x000fe20003f46270 */
[----:B------:R-:W-:-:S05]  /*0500*/  @!P1 IMAD.WIDE.U32 R16, R16, R17, c[0x0][0x198] ;  /* 0x0000660010109625 */ /* 0x000fca00078e0011 */
[----:B------:R1:W3:Y:S01]  /*0510*/  @!P1 LDG.E.128 R8, [R16.64] ;  /* 0x0000000410089981 */ /* 0x0002e2000c1e1d00 */
[----:B0-----:R-:W-:-:S06]  /*0520*/  CS2R R4, SRZ ;  /* 0x0000000000047805 */ /* 0x001fcc000001ff00 */
[----:B------:R-:W-:Y:S01]  /*0530*/  @!P2 IMAD.IADD R18, R41, 0x1, R2 ;  /* 0x000000012912a824 */ /* 0x000fe200078e0202 */
[----:B------:R-:W-:Y:S01]  /*0540*/  @!P2 IADD3 R2, R2, 0x80, RZ ;  /* 0x000000800202a810 */ /* 0x000fe20007ffe0ff */
[----:B------:R-:W-:-:S03]  /*0550*/  @!P2 IMAD.MOV.U32 R19, RZ, RZ, 0x10 ;  /* 0x00000010ff13a424 */ /* 0x000fc600078e00ff */
[----:B------:R-:W-:Y:S01]  /*0560*/  ISETP.GE.AND P1, PT, R2, R3, PT ;  /* 0x000000030200720c */ /* 0x000fe20003f26270 */
[----:B------:R-:W-:-:S05]  /*0570*/  @!P2 IMAD.WIDE.U32 R18, R18, R19, c[0x0][0x198] ;  /* 0x000066001212a625 */ /* 0x000fca00078e0013 */
[----:B------:R0:W4:Y:S01]  /*0580*/  @!P2 LDG.E.128 R4, [R18.64] ;  /* 0x000000041204a981 */ /* 0x000122000c1e1d00 */
[----:B------:R-:W-:Y:S01]  /*0590*/  CS2R R38, SRZ ;  /* 0x0000000000267805 */ /* 0x000fe2000001ff00 */
[----:B------:R-:W-:-:S05]  /*05a0*/  CS2R R36, SRZ ;  /* 0x0000000000247805 */ /* 0x000fca000001ff00 */
[----:B------:R-:W-:Y:S01]  /*05b0*/  @!P1 IADD3 R20, R41, R2, RZ ;  /* 0x0000000229149210 */ /* 0x000fe20007ffe0ff */
[----:B------:R-:W-:Y:S01]  /*05c0*/  @!P1 IMAD.MOV.U32 R21, RZ, RZ, 0x10 ;  /* 0x00000010ff159424 */ /* 0x000fe200078e00ff */
[----:B------:R-:W-:-:S03]  /*05d0*/  @!P1 IADD3 R2, R2, 0x80, RZ ;  /* 0x0000008002029810 */ /* 0x000fc60007ffe0ff */
[----:B------:R-:W-:Y:S01]  /*05e0*/  @!P1 IMAD.WIDE.U32 R20, R20, R21, c[0x0][0x198] ;  /* 0x0000660014149625 */ /* 0x000fe200078e0015 */
[----:B------:R-:W-:-:S04]  /*05f0*/  ISETP.GE.AND P2, PT, R2, R3, PT ;  /* 0x000000030200720c */ /* 0x000fc80003f46270 */
[----:B------:R5:W4:Y:S01]  /*0600*/  @!P1 LDG.E.128 R36, [R20.64] ;  /* 0x0000000414249981 */ /* 0x000b22000c1e1d00 */
[----:B------:R-:W-:Y:S01]  /*0610*/  CS2R R22, SRZ ;  /* 0x0000000000167805 */ /* 0x000fe2000001ff00 */
[----:B0-----:R-:W-:Y:S01]  /*0620*/  CS2R R18, SRZ ;  /* 0x0000000000127805 */ /* 0x001fe2000001ff00 */
[----:B-1----:R-:W-:-:S06]  /*0630*/  CS2R R16, SRZ ;  /* 0x0000000000107805 */ /* 0x002fcc000001ff00 */
[----:B------:R-:W-:Y:S01]  /*0640*/  @!P2 IMAD.IADD R24, R41, 0x1, R2 ;  /* 0x000000012918a824 */ /* 0x000fe200078e0202 */
[----:B------:R-:W-:Y:S01]  /*0650*/  @!P2 IADD3 R2, R2, 0x80, RZ ;  /* 0x000000800202a810 */ /* 0x000fe20007ffe0ff */
[----:B------:R-:W-:-:S03]  /*0660*/  @!P2 IMAD.MOV.U32 R25, RZ, RZ, 0x10 ;  /* 0x00000010ff19a424 */ /* 0x000fc600078e00ff */
[----:B------:R-:W-:Y:S01]  /*0670*/  ISETP.GE.AND P1, PT, R2, R3, PT ;  /* 0x000000030200720c */ /* 0x000fe20003f26270 */
[----:B-----5:R-:W-:Y:S01]  /*0680*/  CS2R R20, SRZ ;  /* 0x0000000000147805 */ /* 0x020fe2000001ff00 */
[----:B------:R-:W-:-:S05]  /*0690*/  @!P2 IMAD.WIDE.U32 R24, R24, R25, c[0x0][0x198] ;  /* 0x000066001818a625 */ /* 0x000fca00078e0019 */
[----:B------:R0:W5:Y:S06]  /*06a0*/  @!P2 LDG.E.128 R16, [R24.64] ;  /* 0x000000041810a981 */ /* 0x00016c000c1e1d00 */
[----:B------:R-:W-:Y:S01]  /*06b0*/  @!P1 MOV R29, 0x10 ;  /* 0x00000010001d9802 */ /* 0x000fe20000000f00 */
[----:B------:R-:W-:Y:S01]  /*06c0*/  @!P1 IMAD.IADD R28, R41, 0x1, R2 ;  /* 0x00000001291c9824 */ /* 0x000fe200078e0202 */
[----:B------:R-:W-:-:S03]  /*06d0*/  @!P1 IADD3 R2, R2, 0x80, RZ ;  /* 0x0000008002029810 */ /* 0x000fc60007ffe0ff */
[----:B------:R-:W-:-:S05]  /*06e0*/  @!P1 IMAD.WIDE.U32 R28, R28, R29, c[0x0][0x198] ;  /* 0x000066001c1c9625 */ /* 0x000fca00078e001d */
[----:B------:R1:W5:Y:S01]  /*06f0*/  @!P1 LDG.E.128 R20, [R28.64] ;  /* 0x000000041c149981 */ /* 0x000362000c1e1d00 */
[----:B------:R-:W-:Y:S01]  /*0700*/  ISETP.GE.AND P1, PT, R2, R3, PT ;  /* 0x000000030200720c */ /* 0x000fe20003f26270 */
[----:B------:R-:W-:Y:S01]  /*0710*/  CS2R R26, SRZ ;  /* 0x00000000001a7805 */ /* 0x000fe2000001ff00 */
[----:B0-----:R-:W-:-:S11]  /*0720*/  CS2R R24, SRZ ;  /* 0x0000000000187805 */ /* 0x001fd6000001ff00 */
[----:B------:R-:W-:Y:S02]  /*0730*/  @!P1 IMAD.IADD R44, R41, 0x1, R2 ;  /* 0x00000001292c9824 */ /* 0x000fe400078e0202 */
[----:B------:R-:W-:Y:S01]  /*0740*/  @!P1 IMAD.MOV.U32 R45, RZ, RZ, 0x10 ;  /* 0x00000010ff2d9424 */ /* 0x000fe200078e00ff */
[----:B------:R-:W-:-:S03]  /*0750*/  @!P1 IADD3 R2, R2, 0x80, RZ ;  /* 0x0000008002029810 */ /* 0x000fc60007ffe0ff */
[----:B------:R-:W-:-:S05]  /*0760*/  @!P1 IMAD.WIDE.U32 R44, R44, R45, c[0x0][0x198] ;  /* 0x000066002c2c9625 */ /* 0x000fca00078e002d */
[----:B------:R-:W5:Y:S01]  /*0770*/  @!P1 LDG.E.128 R24, [R44.64] ;  /* 0x000000042c189981 */ /* 0x000f62000c1e1d00 */
[----:B------:R-:W-:Y:S01]  /*0780*/  ISETP.GE.AND P1, PT, R2, R3, PT ;  /* 0x000000030200720c */ /* 0x000fe20003f26270 */
[----:B------:R-:W-:Y:S01]  /*0790*/  CS2R R30, SRZ ;  /* 0x00000000001e7805 */ /* 0x000fe2000001ff00 */
[----:B-1----:R-:W-:-:S11]  /*07a0*/  CS2R R28, SRZ ;  /* 0x00000000001c7805 */ /* 0x002fd6000001ff00 */
[----:B------:R-:W-:Y:S02]  /*07b0*/  @!P1 IMAD.IADD R42, R41, 0x1, R2 ;  /* 0x00000001292a9824 */ /* 0x000fe400078e0202 */
[----:B------:R-:W-:-:S04]  /*07c0*/  @!P1 IMAD.MOV.U32 R43, RZ, RZ, 0x10 ;  /* 0x00000010ff2b9424 */ /* 0x000fc800078e00ff */
[----:B------:R-:W-:-:S05]  /*07d0*/  @!P1 IMAD.WIDE.U32 R42, R42, R43, c[0x0][0x198] ;  /* 0x000066002a2a9625 */ /* 0x000fca00078e002b */
[----:B------:R0:W5:Y:S01]  /*07e0*/  @!P1 LDG.E.128 R28, [R42.64] ;  /* 0x000000042a1c9981 */ /* 0x000162000c1e1d00 */
[----:B------:R-:W-:Y:S01]  /*07f0*/  IADD3 R2, R0, 0x80, RZ ;  /* 0x0000008000027810 */ /* 0x000fe20007ffe0ff */
[----:B------:R-:W-:Y:S01]  /*0800*/  CS2R R32, SRZ ;  /* 0x0000000000207805 */ /* 0x000fe2000001ff00 */
[----:B------:R-:W-:Y:S01]  /*0810*/  BSSY B0, `(.L_x_6043) ;  /* 0x000006e000007945 */ /* 0x000fe20003800000 */
[----:B------:R-:W-:Y:S01]  /*0820*/  BSSY B1, `(.L_x_6044) ;  /* 0x0000066000017945 */ /* 0x000fe20003800000 */
[-C--:B------:R-:W-:Y:S02]  /*0830*/  ISETP.GE.AND P1, PT, R2, R3.reuse, PT ;  /* 0x000000030200720c */ /* 0x080fe40003f26270 */
[----:B------:R-:W-:Y:S02]  /*0840*/  IADD3 R2, R0, 0x100, RZ ;  /* 0x0000010000027810 */ /* 0x000fe40007ffe0ff */
[----:B0-----:R-:W-:Y:S01]  /*0850*/  @!P0 IADD3 R42, R41, R0, RZ ;  /* 0x00000000292a8210 */ /* 0x001fe20007ffe0ff */
[----:B------:R-:W-:Y:S01]  /*0860*/  @!P0 IMAD.MOV.U32 R43, RZ, RZ, 0x10 ;  /* 0x00000010ff2b8424 */ /* 0x000fe200078e00ff */
[----:B------:R-:W-:-:S02]  /*0870*/  ISETP.GE.AND P2, PT, R2, R3, PT ;  /* 0x000000030200720c */ /* 0x000fc40003f46270 */
[----:B------:R-:W-:Y:S01]  /*0880*/  IADD3 R2, R0, 0x180, RZ ;  /* 0x0000018000027810 */ /* 0x000fe20007ffe0ff */
[----:B------:R-:W-:Y:S01]  /*0890*/  @!P0 IMAD.WIDE.U32 R42, R42, R43, c[0x0][0x190] ;  /* 0x000064002a2a8625 */ /* 0x000fe200078e002b */
[----:B--2---:R-:W0:-:S06]  /*08a0*/  @!P0 DMUL R34, R14, c[0x0][0x188] ;  /* 0x000062000e228a28 */ /* 0x004e0c0000000000 */
[C---:B0-----:R0:W-:Y:S02]  /*08b0*/  @!P0 DFMA R32, R12.reuse, c[0x0][0x180], -R34 ;  /* 0x000060000c208a2b */ /* 0x0411e40000000822 */
[----:B0-----:R-:W-:Y:S02]  /*08c0*/  CS2R R34, SRZ ;  /* 0x0000000000227805 */ /* 0x001fe4000001ff00 */
[----:B------:R-:W0:-:S06]  /*08d0*/  @!P0 DMUL R12, R12, c[0x0][0x188] ;  /* 0x000062000c0c8a28 */ /* 0x000e0c0000000000 */
[----:B0-----:R0:W1:Y:S02]  /*08e0*/  @!P0 DFMA R34, R14, c[0x0][0x180], R12 ;  /* 0x000060000e228a2b */ /* 0x001064000000000c */
[----:B0-----:R-:W-:Y:S02]  /*08f0*/  CS2R R12, SRZ ;  /* 0x00000000000c7805 */ /* 0x001fe4000001ff00 */
[----:B---3--:R-:W0:-:S03]  /*0900*/  @!P1 DMUL R14, R10, c[0x0][0x188] ;  /* 0x000062000a0e9a28 */ /* 0x008e060000000000 */
[----:B-1----:R1:W-:Y:S03]  /*0910*/  @!P0 STG.E.128 [R42.64], R32 ;  /* 0x000000202a008986 */ /* 0x0023e6000c101d04 */
[C---:B0-----:R0:W-:Y:S02]  /*0920*/  @!P1 DFMA R12, R8.reuse, c[0x0][0x180], -R14 ;  /* 0x00006000080c9a2b */ /* 0x0411e4000000080e */
[----:B0-----:R-:W-:Y:S02]  /*0930*/  CS2R R14, SRZ ;  /* 0x00000000000e7805 */ /* 0x001fe4000001ff00 */
[----:B------:R-:W0:-:S06]  /*0940*/  @!P1 DMUL R8, R8, c[0x0][0x188] ;  /* 0x0000620008089a28 */ /* 0x000e0c0000000000 */
[----:B0-----:R0:W-:Y:S01]  /*0950*/  @!P1 DFMA R14, R10, c[0x0][0x180], R8 ;  /* 0x000060000a0e9a2b */ /* 0x0011e20000000008 */
[----:B------:R-:W-:Y:S01]  /*0960*/  ISETP.GE.AND P1, PT, R2, R3, PT ;  /* 0x000000030200720c */ /* 0x000fe20003f26270 */
[----:B0-----:R-:W-:Y:S01]  /*0970*/  CS2R R8, SRZ ;  /* 0x0000000000087805 */ /* 0x001fe2000001ff00 */
[----:B------:R-:W-:Y:S01]  /*0980*/  IADD3 R2, R0, 0x200, RZ ;  /* 0x0000020000027810 */ /* 0x000fe20007ffe0ff */
[----:B----4-:R-:W0:-:S06]  /*0990*/  @!P2 DMUL R10, R6, c[0x0][0x188] ;  /* 0x00006200060aaa28 */ /* 0x010e0c0000000000 */
[C---:B0-----:R0:W-:Y:S02]  /*09a0*/  @!P2 DFMA R8, R4.reuse, c[0x0][0x180], -R10 ;  /* 0x000060000408aa2b */ /* 0x0411e4000000080a */
[----:B0-----:R-:W-:Y:S02]  /*09b0*/  CS2R R10, SRZ ;  /* 0x00000000000a7805 */ /* 0x001fe4000001ff00 */
[----:B------:R-:W0:-:S06]  /*09c0*/  @!P2 DMUL R4, R4, c[0x0][0x188] ;  /* 0x000062000404aa28 */ /* 0x000e0c0000000000 */
[----:B0-----:R0:W-:Y:S01]  /*09d0*/  @!P2 DFMA R10, R6, c[0x0][0x180], R4 ;  /* 0x00006000060aaa2b */ /* 0x0011e20000000004 */
[----:B------:R-:W-:Y:S01]  /*09e0*/  ISETP.GE.AND P2, PT, R2, R3, PT ;  /* 0x000000030200720c */ /* 0x000fe20003f46270 */
[----:B0-----:R-:W-:Y:S01]  /*09f0*/  CS2R R4, SRZ ;  /* 0x0000000000047805 */ /* 0x001fe2000001ff00 */
[----:B------:R-:W-:Y:S01]  /*0a00*/  IADD3 R2, R0, 0x280, RZ ;  /* 0x0000028000027810 */ /* 0x000fe20007ffe0ff */
[----:B------:R-:W0:-:S06]  /*0a10*/  @!P1 DMUL R6, R38, c[0x0][0x188] ;  /* 0x0000620026069a28 */ /* 0x000e0c0000000000 */
[C---:B0-----:R0:W-:Y:S02]  /*0a20*/  @!P1 DFMA R4, R36.reuse, c[0x0][0x180], -R6 ;  /* 0x0000600024049a2b */ /* 0x0411e40000000806 */
[----:B0-----:R-:W-:Y:S02]  /*0a30*/  CS2R R6, SRZ ;  /* 0x0000000000067805 */ /* 0x001fe4000001ff00 */
[----:B------:R-:W0:-:S06]  /*0a40*/  @!P1 DMUL R36, R36, c[0x0][0x188] ;  /* 0x0000620024249a28 */ /* 0x000e0c0000000000 */
[----:B0-----:R0:W-:Y:S01]  /*0a50*/  @!P1 DFMA R6, R38, c[0x0][0x180], R36 ;  /* 0x0000600026069a2b */ /* 0x0011e20000000024 */
[----:B------:R-:W-:Y:S01]  /*0a60*/  ISETP.GE.AND P1, PT, R2, R3, PT ;  /* 0x000000030200720c */ /* 0x000fe20003f26270 */
[----:B0-----:R-:W-:Y:S01]  /*0a70*/  CS2R R36, SRZ ;  /* 0x0000000000247805 */ /* 0x001fe2000001ff00 */
[----:B------:R-:W-:Y:S01]  /*0a80*/  IADD3 R2, R0, 0x300, RZ ;  /* 0x0000030000027810 */ /* 0x000fe20007ffe0ff */
[----:B-----5:R-:W0:-:S06]  /*0a90*/  @!P2 DMUL R38, R18, c[0x0][0x188] ;  /* 0x000062001226aa28 */ /* 0x020e0c0000000000 */
[C---:B0-----:R0:W-:Y:S02]  /*0aa0*/  @!P2 DFMA R36, R16.reuse, c[0x0][0x180], -R38 ;  /* 0x000060001024aa2b */ /* 0x0411e40000000826 */
[----:B0-----:R-:W-:Y:S02]  /*0ab0*/  CS2R R38, SRZ ;  /* 0x0000000000267805 */ /* 0x001fe4000001ff00 */
[----:B------:R-:W0:-:S06]  /*0ac0*/  @!P2 DMUL R16, R16, c[0x0][0x188] ;  /* 0x000062001010aa28 */ /* 0x000e0c0000000000 */
[----:B0-----:R0:W-:Y:S01]  /*0ad0*/  @!P2 DFMA R38, R18, c[0x0][0x180], R16 ;  /* 0x000060001226aa2b */ /* 0x0011e20000000010 */
[----:B------:R-:W-:Y:S01]  /*0ae0*/  ISETP.GE.AND P2, PT, R2, R3, PT ;  /* 0x000000030200720c */ /* 0x000fe20003f46270 */
[----:B0-----:R-:W-:Y:S01]  /*0af0*/  CS2R R16, SRZ ;  /* 0x0000000000107805 */ /* 0x001fe2000001ff00 */
[C---:B------:R-:W-:Y:S01]  /*0b00*/  IADD3 R2, R0.reuse, 0x380, RZ ;  /* 0x0000038000027810 */ /* 0x040fe20007ffe0ff */
[----:B------:R-:W0:Y:S01]  /*0b10*/  @!P1 DMUL R18, R22, c[0x0][0x188] ;  /* 0x0000620016129a28 */ /* 0x000e220000000000 */
[----:B------:R-:W-:-:S04]  /*0b20*/  @!P0 IADD3 R0, R0, 0x80, RZ ;  /* 0x0000008000008810 */ /* 0x000fc80007ffe0ff */
[----:B------:R-:W-:Y:S01]  /*0b30*/  ISETP.GE.AND P0, PT, R0, R3, PT ;  /* 0x000000030000720c */ /* 0x000fe20003f06270 */
[C---:B0-----:R0:W-:Y:S02]  /*0b40*/  @!P1 DFMA R16, R20.reuse, c[0x0][0x180], -R18 ;  /* 0x0000600014109a2b */ /* 0x0411e40000000812 */
[----:B0-----:R-:W-:Y:S02]  /*0b50*/  CS2R R18, SRZ ;  /* 0x0000000000127805 */ /* 0x001fe4000001ff00 */
[----:B------:R-:W0:-:S06]  /*0b60*/  @!P1 DMUL R20, R20, c[0x0][0x188] ;  /* 0x0000620014149a28 */ /* 0x000e0c0000000000 */
[----:B0-----:R0:W-:Y:S01]  /*0b70*/  @!P1 DFMA R18, R22, c[0x0][0x180], R20 ;  /* 0x0000600016129a2b */ /* 0x0011e20000000014 */
[----:B------:R-:W-:Y:S01]  /*0b80*/  ISETP.GE.AND P1, PT, R2, R3, PT ;  /* 0x000000030200720c */ /* 0x000fe20003f26270 */
[----:B0-----:R-:W-:Y:S02]  /*0b90*/  CS2R R20, SRZ ;  /* 0x0000000000147805 */ /* 0x001fe4000001ff00 */
[----:B------:R-:W0:-:S06]  /*0ba0*/  @!P2 DMUL R22, R26, c[0x0][0x188] ;  /* 0x000062001a16aa28 */ /* 0x000e0c0000000000 */
[C---:B0-----:R0:W-:Y:S02]  /*0bb0*/  @!P2 DFMA R20, R24.reuse, c[0x0][0x180], -R22 ;  /* 0x000060001814aa2b */ /* 0x0411e40000000816 */
[----:B0-----:R-:W-:Y:S02]  /*0bc0*/  CS2R R22, SRZ ;  /* 0x0000000000167805 */ /* 0x001fe4000001ff00 */
[----:B------:R-:W0:-:S06]  /*0bd0*/  @!P2 DMUL R24, R24, c[0x0][0x188] ;  /* 0x000062001818aa28 */ /* 0x000e0c0000000000 */
[----:B0-----:R0:W-:Y:S02]  /*0be0*/  @!P2 DFMA R22, R26, c[0x0][0x180], R24 ;  /* 0x000060001a16aa2b */ /* 0x0011e40000000018 */
[----:B0-----:R-:W-:Y:S02]  /*0bf0*/  CS2R R24, SRZ ;  /* 0x0000000000187805 */ /* 0x001fe4000001ff00 */
[----:B------:R-:W0:-:S06]  /*0c00*/  @!P1 DMUL R26, R30, c[0x0][0x188] ;  /* 0x000062001e1a9a28 */ /* 0x000e0c0000000000 */
[C---:B0-----:R0:W-:Y:S02]  /*0c10*/  @!P1 DFMA R24, R28.reuse, c[0x0][0x180], -R26 ;  /* 0x000060001c189a2b */ /* 0x0411e4000000081a */
[----:B0-----:R-:W-:Y:S02]  /*0c20*/  CS2R R26, SRZ ;  /* 0x00000000001a7805 */ /* 0x001fe4000001ff00 */
[----:B------:R-:W0:-:S06]  /*0c30*/  @!P1 DMUL R28, R28, c[0x0][0x188] ;  /* 0x000062001c1c9a28 */ /* 0x000e0c0000000000 */
[----:B0-----:R1:W0:Y:S01]  /*0c40*/  @!P1 DFMA R26, R30, c[0x0][0x180], R28 ;  /* 0x000060001e1a9a2b */ /* 0x001222000000001c */
[----:B------:R-:W-:Y:S05]  /*0c50*/  @P0 BRA `(.L_x_6045) ;  /* 0x000000c000000947 */ /* 0x000fea0003800000 */
[----:B-1----:R-:W-:Y:S01]  /*0c60*/  IMAD.IADD R28, R41, 0x1, R0 ;  /* 0x00000001291c7824 */ /* 0x002fe200078e0200 */
[----:B------:R-:W-:Y:S01]  /*0c70*/  IADD3 R0, R0, 0x80, RZ ;  /* 0x0000008000007810 */ /* 0x000fe20007ffe0ff */
[----:B------:R-:W-:-:S03]  /*0c80*/  IMAD.MOV.U32 R29, RZ, RZ, 0x10 ;  /* 0x00000010ff1d7424 */ /* 0x000fc600078e00ff */
[----:B------:R-:W-:Y:S01]  /*0c90*/  ISETP.GE.AND P0, PT, R0, R3, PT ;  /* 0x000000030000720c */ /* 0x000fe20003f06270 */
[----:B------:R-:W-:-:S05]  /*0ca0*/  IMAD.WIDE.U32 R28, R28, R29, c[0x0][0x190] ;  /* 0x000064001c1c7625 */ /* 0x000fca00078e001d */
[----:B------:R1:W-:Y:S07]  /*0cb0*/  STG.E.128 [R28.64], R12 ;  /* 0x0000000c1c007986 */ /* 0x0003ee000c101d04 */
[----:B------:R-:W-:Y:S05]  /*0cc0*/  @P0 BRA `(.L_x_6046) ;  /* 0x000000c000000947 */ /* 0x000fea0003800000 */
[----:B-1----:R-:W-:Y:S01]  /*0cd0*/  MOV R13, 0x10 ;  /* 0x00000010000d7802 */ /* 0x002fe20000000f00 */
[----:B------:R-:W-:Y:S01]  /*0ce0*/  IMAD.IADD R12, R41, 0x1, R0 ;  /* 0x00000001290c7824 */ /* 0x000fe200078e0200 */
[----:B------:R-:W-:-:S03]  /*0cf0*/  IADD3 R0, R0, 0x80, RZ ;  /* 0x0000008000007810 */ /* 0x000fc60007ffe0ff */
[----:B------:R-:W-:-:S05]  /*0d00*/  IMAD.WIDE.U32 R12, R12, R13, c[0x0][0x190] ;  /* 0x000064000c0c7625 */ /* 0x000fca00078e000d */
[----:B------:R1:W-:Y:S02]  /*0d10*/  STG.E.128 [R12.64], R8 ;  /* 0x000000080c007986 */ /* 0x0003e4000c101d04 */
.L_x_6045:
[----:B------:R-:W-:-:S13]  /*0d20*/  ISETP.GE.AND P0, PT, R0, R3, PT ;  /* 0x000000030000720c */ /* 0x000fda0003f06270 */
[----:B------:R-:W-:Y:S05]  /*0d30*/  @P0 BRA `(.L_x_6047) ;  /* 0x000000c000000947 */ /* 0x000fea0003800000 */
[----:B-1----:R-:W-:Y:S01]  /*0d40*/  IMAD.IADD R8, R41, 0x1, R0 ;  /* 0x0000000129087824 */ /* 0x002fe200078e0200 */
[----:B------:R-:W-:Y:S01]  /*0d50*/  IADD3 R0, R0, 0x80, RZ ;  /* 0x0000008000007810 */ /* 0x000fe20007ffe0ff */
[----:B------:R-:W-:-:S04]  /*0d60*/  IMAD.MOV.U32 R9, RZ, RZ, 0x10 ;  /* 0x00000010ff097424 */ /* 0x000fc800078e00ff */
[----:B------:R-:W-:-:S05]  /*0d70*/  IMAD.WIDE.U32 R8, R8, R9, c[0x0][0x190] ;  /* 0x0000640008087625 */ /* 0x000fca00078e0009 */
[----:B------:R1:W-:Y:S02]  /*0d80*/  STG.E.128 [R8.64], R4 ;  /* 0x0000000408007986 */ /* 0x0003e4000c101d04 */
.L_x_6046:
[----:B------:R-:W-:-:S13]  /*0d90*/  ISETP.GE.AND P0, PT, R0, R3, PT ;  /* 0x000000030000720c */ /* 0x000fda0003f06270 */
[----:B------:R-:W-:Y:S05]  /*0da0*/  @P0 BRA `(.L_x_6048) ;  /* 0x000000d000000947 */ /* 0x000fea0003800000 */
[----:B-1----:R-:W-:Y:S01]  /*0db0*/  HFMA2.MMA R5, -RZ, RZ, 0, 9.5367431640625e-07 ;  /* 0x00000010ff057435 */ /* 0x002fe200000001ff */
[----:B------:R-:W-:Y:S01]  /*0dc0*/  IMAD.IADD R4, R41, 0x1, R0 ;  /* 0x0000000129047824 */ /* 0x000fe200078e0200 */
[----:B------:R-:W-:-:S08]  /*0dd0*/  IADD3 R0, R0, 0x80, RZ ;  /* 0x0000008000007810 */ /* 0x000fd00007ffe0ff */
[----:B------:R-:W-:-:S05]  /*0de0*/  IMAD.WIDE.U32 R4, R4, R5, c[0x0][0x190] ;  /* 0x0000640004047625 */ /* 0x000fca00078e0005 */
[----:B------:R1:W-:Y:S02]  /*0df0*/  STG.E.128 [R4.64], R36 ;  /* 0x0000002404007986 */ /* 0x0003e4000c101d04 */
.L_x_6047:
[----:B------:R-:W-:-:S13]  /*0e00*/  ISETP.GE.AND P0, PT, R0, R3, PT ;  /* 0x000000030000720c */ /* 0x000fda0003f06270 */
[----:B------:R-:W-:Y:S01]  /*0e10*/  @P0 BREAK B1 ;  /* 0x0000000000010942 */ /* 0x000fe20003800000 */
[----:B------:R-:W-:Y:S05]  /*0e20*/  @P0 BRA `(.L_x_6049) ;  /* 0x000000c000000947 */ /* 0x000fea0003800000 */
[----:B-1----:R-:W-:Y:S01]  /*0e30*/  IMAD.IADD R4, R41, 0x1, R0 ;  /* 0x0000000129047824 */ /* 0x002fe200078e0200 */
[----:B------:R-:W-:Y:S01]  /*0e40*/  IADD3 R0, R0, 0x80, RZ ;  /* 0x0000008000007810 */ /* 0x000fe20007ffe0ff */
[----:B------:R-:W-:-:S04]  /*0e50*/  IMAD.MOV.U32 R5, RZ, RZ, 0x10 ;  /* 0x00000010ff057424 */ /* 0x000fc800078e00ff */
[----:B------:R-:W-:-:S05]  /*0e60*/  IMAD.WIDE.U32 R4, R4, R5, c[0x0][0x190] ;  /* 0x0000640004047625 */ /* 0x000fca00078e0005 */
[----:B------:R1:W-:Y:S02]  /*0e70*/  STG.E.128 [R4.64], R16 ;  /* 0x0000001004007986 */ /* 0x0003e4000c101d04 */
.L_x_6048:
[----:B------:R-:W-:Y:S05]  /*0e80*/  BSYNC B1 ;  /* 0x0000000000017941 */ /* 0x000fea0003800000 */
.L_x_6044:
[----:B------:R-:W-:-:S13]  /*0e90*/  ISETP.GE.AND P0, PT, R0, R3, PT ;  /* 0x000000030000720c */ /* 0x000fda0003f06270 */
[----:B-1----:R-:W-:Y:S01]  /*0ea0*/  @!P0 MOV R5, 0x10 ;  /* 0x0000001000058802 */ /* 0x002fe20000000f00 */
[----:B------:R-:W-:Y:S01]  /*0eb0*/  @!P0 IMAD.IADD R4, R41, 0x1, R0 ;  /* 0x0000000129048824 */ /* 0x000fe200078e0200 */
[----:B------:R-:W-:-:S03]  /*0ec0*/  @!P0 IADD3 R0, R0, 0x80, RZ ;  /* 0x0000008000008810 */ /* 0x000fc60007ffe0ff */
[----:B------:R-:W-:-:S05]  /*0ed0*/  @!P0 IMAD.WIDE.U32 R4, R4, R5, c[0x0][0x190] ;  /* 0x0000640004048625 */ /* 0x000fca00078e0005 */
[----:B------:R1:W-:Y:S02]  /*0ee0*/  @!P0 STG.E.128 [R4.64], R20 ;  /* 0x0000001404008986 */ /* 0x0003e4000c101d04 */
.L_x_6049:
[----:B------:R-:W-:Y:S05]  /*0ef0*/  BSYNC B0 ;  /* 0x0000000000007941 */ /* 0x000fea0003800000 */
.L_x_6043:
[----:B------:R-:W-:Y:S01]  /*0f00*/  WARPSYNC 0xffffffff ;  /* 0xffffffff00007948 */ /* 0x000fe20003800000 */
[----:B------:R-:W-:-:S13]  /*0f10*/  ISETP.GE.AND P0, PT, R0, R3, PT ;  /* 0x000000030000720c */ /* 0x000fda0003f06270 */
[----:B------:R-:W-:Y:S05]  /*0f20*/  @P0 EXIT ;  /* 0x000000000000094d */ /* 0x000fea0003800000 */
[----:B------:R-:W-:Y:S02]  /*0f30*/  IMAD.IADD R2, R41, 0x1, R0 ;  /* 0x0000000129027824 */ /* 0x000fe400078e0200 */
[----:B------:R-:W-:-:S04]  /*0f40*/  IMAD.MOV.U32 R3, RZ, RZ, 0x10 ;  /* 0x00000010ff037424 */ /* 0x000fc800078e00ff */
[----:B------:R-:W-:-:S05]  /*0f50*/  IMAD.WIDE.U32 R2, R2, R3, c[0x0][0x190] ;  /* 0x0000640002027625 */ /* 0x000fca00078e0003 */
[----:B0-----:R-:W-:Y:S01]  /*0f60*/  STG.E.128 [R2.64], R24 ;  /* 0x0000001802007986 */ /* 0x001fe2000c101d04 */
[----:B------:R-:W-:Y:S05]  /*0f70*/  EXIT ;  /* 0x000000000000794d */ /* 0x000fea0003800000 */
.L_x_6050:
        /* <DEDUP_REMOVED lines=16> */
.L_x_16546:


//--------------------- .text._ZN2at6native29vectorized_elementwise_kernelILi4ENS0_13AUnaryFunctorIN3c107complexIdEES5_S5_NS0_15binary_internal10MulFunctorIS5_EEEESt5arrayIPcLm2EEEEviT0_T1_ --------------------------
	.section	.text._ZN2at6native29vectorized_elementwise_kernelILi4ENS0_13AUnaryFunctorIN3c107complexIdEES5_S5_NS0_15binary_internal10MulFunctorIS5_EEEESt5arrayIPcLm2EEEEviT0_T1_,"ax",@progbits
	.sectioninfo	@"SHI_REGISTERS=48"
	.align	128
        .global         _ZN2at6native29vectorized_elementwise_kernelILi4ENS0_13AUnaryFunctorIN3c107complexIdEES5_S5_NS0_15binary_internal10MulFunctorIS5_EEEESt5arrayIPcLm2EEEEviT0_T1_
        .type           _ZN2at6native29vectorized_elementwise_kernelILi4ENS0_13AUnaryFunctorIN3c107complexIdEES5_S5_NS0_15binary_internal10MulFunctorIS5_EEEESt5arrayIPcLm2EEEEviT0_T1_,@function
        .size           _ZN2at6native29vectorized_elementwise_kernelILi4ENS0_13AUnaryFunctorIN3c107complexIdEES5_S5_NS0_15binary_internal10MulFunctorIS5_EEEESt5arrayIPcLm2EEEEviT0_T1_,(.L_x_16547 - _ZN2at6native29vectorized_elementwise_kernelILi4ENS0_13AUnaryFunctorIN3c107complexIdEES5_S5_NS0_15binary_internal10MulFunctorIS5_EEEESt5arrayIPcLm2EEEEviT0_T1_)
        .other          _ZN2at6native29vectorized_elementwise_kernelILi4ENS0_13AUnaryFunctorIN3c107complexIdEES5_S5_NS0_15binary_internal10MulFunctorIS5_EEEESt5arrayIPcLm2EEEEviT0_T1_,@"STO_CUDA_ENTRY STV_DEFAULT"
_ZN2at6native29vectorized_elementwise_kernelILi4ENS0_13AUnaryFunctorIN3c107complexIdEES5_S5_NS0_15binary_internal10MulFunctorIS5_EEEESt5arrayIPcLm2EEEEviT0_T1_:
.text._ZN2at6native29vectorized_elementwise_kernelILi4ENS0_13AUnaryFunctorIN3c107complexIdEES5_S5_NS0_15binary_internal10MulFunctorIS5_EEEESt5arrayIPcLm2EEEEviT0_T1_:
        /* <DEDUP_REMOVED lines=62> */
.L_x_6051:
        /* <DEDUP_REMOVED lines=148> */
.L_x_6054:
[----:B------:R-:W-:-:S13]  /*0d20*/  ISETP.GE.AND P0, PT, R0, R3, PT ;  /* 0x000000030000720c */ /* 0x000fda0003f06270 */
[----:B------:R-:W-:Y:S05]  /*0d30*/  @P0 BRA `(.L_x_6056) ;  /* 0x000000c000000947 */ /* 0x000fea0003800000 */
[----:B-1----:R-:W-:Y:S01]  /*0d40*/  IMAD.IADD R8, R41, 0x1, R0 ;  /* 0x0000000129087824 */ /* 0x002fe200078e0200 */
[----:B------:R-:W-:Y:S01]  /*0d50*/  IADD3 R0, R0, 0x80, RZ ;  /* 0x0000008000007810 */ /* 0x000fe20007ffe0ff */
[----:B------:R-:W-:-:S04]  /*0d60*/  IMAD.MOV.U32 R9, RZ, RZ, 0x10 ;  /* 0x00000010ff097424 */ /* 0x000fc800078e00ff */
[----:B------:R-:W-:-:S05]  /*0d70*/  IMAD.WIDE.U32 R8, R8, R9, c[0x0][0x190] ;  /* 0x0000640008087625 */ /* 0x000fca00078e0009 */
[----:B------:R1:W-:Y:S02]  /*0d80*/  STG.E.128 [R8.64], R4 ;  /* 0x0000000408007986 */ /* 0x0003e4000c101d04 */
.L_x_6055:
[----:B------:R-:W-:-:S13]  /*0d90*/  ISETP.GE.AND P0, PT, R0, R3, PT ;  /* 0x000000030000720c */ /* 0x000fda0003f06270 */
[----:B------:R-:W-:Y:S05]  /*0da0*/  @P0 BRA `(.L_x_6057) ;  /* 0x000000d000000947 */ /* 0x000fea0003800000 */
[----:B-1----:R-:W-:Y:S01]  /*0db0*/  HFMA2.MMA R5, -RZ, RZ, 0, 9.5367431640625e-07 ;  /* 0x00000010ff057435 */ /* 0x002fe200000001ff */
[----:B------:R-:W-:Y:S01]  /*0dc0*/  IMAD.IADD R4, R41, 0x1, R0 ;  /* 0x0000000129047824 */ /* 0x000fe200078e0200 */
[----:B------:R-:W-:-:S08]  /*0dd0*/  IADD3 R0, R0, 0x80, RZ ;  /* 0x0000008000007810 */ /* 0x000fd00007ffe0ff */
[----:B------:R-:W-:-:S05]  /*0de0*/  IMAD.WIDE.U32 R4, R4, R5, c[0x0][0x190] ;  /* 0x0000640004047625 */ /* 0x000fca00078e0005 */
[----:B------:R1:W-:Y:S02]  /*0df0*/  STG.E.128 [R4.64], R36 ;  /* 0x0000002404007986 */ /* 0x0003e4000c101d04 */
.L_x_6056:
        /* <DEDUP_REMOVED lines=8> */
.L_x_6057:
[----:B------:R-:W-:Y:S05]  /*0e80*/  BSYNC B1 ;  /* 0x0000000000017941 */ /* 0x000fea0003800000 */
.L_x_6053:
[----:B------:R-:W-:-:S13]  /*0e90*/  ISETP.GE.AND P0, PT, R0, R3, PT ;  /* 0x000000030000720c */ /* 0x000fda0003f06270 */
[----:B-1----:R-:W-:Y:S01]  /*0ea0*/  @!P0 MOV R5, 0x10 ;  /* 0x0000001000058802 */ /* 0x002fe20000000f00 */
[----:B------:R-:W-:Y:S01]  /*0eb0*/  @!P0 IMAD.IADD R4, R41, 0x1, R0 ;  /* 0x0000000129048824 */ /* 0x000fe200078e0200 */
[----:B------:R-:W-:-:S03]  /*0ec0*/  @!P0 IADD3 R0, R0, 0x80, RZ ;  /* 0x0000008000008810 */ /* 0x000fc60007ffe0ff */
[----:B------:R-:W-:-:S05]  /*0ed0*/  @!P0 IMAD.WIDE.U32 R4, R4, R5, c[0x0][0x190] ;  /* 0x0000640004048625 */ /* 0x000fca00078e0005 */
[----:B------:R1:W-:Y:S02]  /*0ee0*/  @!P0 STG.E.128 [R4.64], R20 ;  /* 0x0000001404008986 */ /* 0x0003e4000c101d04 */
.L_x_6058:
[----:B------:R-:W-:Y:S05]  /*0ef0*/  BSYNC B0 ;  /* 0x0000000000007941 */ /* 0x000fea0003800000 */
.L_x_6052:
        /* <DEDUP_REMOVED lines=8> */
.L_x_6059:
        /* <DEDUP_REMOVED lines=16> */
.L_x_16547:


//--------------------- .text._ZN2at6native29vectorized_elementwise_kernelILi8ENS0_13AUnaryFunctorIN3c107complexIdEES5_S5_NS0_15binary_internal10MulFunctorIS5_EEEESt5arrayIPcLm2EEEEviT0_T1_ --------------------------
	.section	.text._ZN2at6native29vectorized_elementwise_kernelILi8ENS0_13AUnaryFunctorIN3c107complexIdEES5_S5_NS0_15binary_internal10MulFunctorIS5_EEEESt5arrayIPcLm2EEEEviT0_T1_,"ax",@progbits
	.sectioninfo	@"SHI_REGISTERS=4"
	.align	128
        .global         _ZN2at6native29vectorized_elementwise_kernelILi8ENS0_13AUnaryFunctorIN3c107complexIdEES5_S5_NS0_15binary_internal10MulFunctorIS5_EEEESt5arrayIPcLm2EEEEviT0_T1_
        .type           _ZN2at6native29vectorized_elementwise_kernelILi8ENS0_13AUnaryFunctorIN3c107complexIdEES5_S5_NS0_15binary_internal10MulFunctorIS5_EEEESt5arrayIPcLm2EEEEviT0_T1_,@function
        .size           _ZN2at6native29vectorized_elementwise_kernelILi8ENS0_13AUnaryFunctorIN3c107complexIdEES5_S5_NS0_15binary_internal10MulFunctorIS5_EEEESt5arrayIPcLm2EEEEviT0_T1_,(.L_x_16548 - _ZN2at6native29vectorized_elementwise_kernelILi8ENS0_13AUnaryFunctorIN3c107complexIdEES5_S5_NS0_15binary_internal10MulFunctorIS5_EEEESt5arrayIPcLm2EEEEviT0_T1_)
        .other          _ZN2at6native29vectorized_elementwise_kernelILi8ENS0_13AUnaryFunctorIN3c107complexIdEES5_S5_NS0_15binary_internal10MulFunctorIS5_EEEESt5arrayIPcLm2EEEEviT0_T1_,@"STO_CUDA_ENTRY STV_DEFAULT"
_ZN2at6native29vectorized_elementwise_kernelILi8ENS0_13AUnaryFunctorIN3c107complexIdEES5_S5_NS0_15binary_internal10MulFunctorIS5_EEEESt5arrayIPcLm2EEEEviT0_T1_:
.text._ZN2at6native29vectorized_elementwise_kernelILi8ENS0_13AUnaryFunctorIN3c107complexIdEES5_S5_NS0_15binary_internal10MulFunctorIS5_EEEESt5arrayIPcLm2EEEEviT0_T1_:
[----:B------:R-:W-:Y:S02]  /*0000*/  MOV R1, c[0x0][0x28] ;  /* 0x00000a0000017a02 */ /* 0x000fe40000000f00 */
[----:B------:R-:W-:Y:S05]  /*0010*/  EXIT ;  /* 0x000000000000794d */ /* 0x000fea0003800000 */
.L_x_6060:
        /* <DEDUP_REMOVED lines=14> */
.L_x_16548:


//--------------------- .text._ZN2at6native18elementwise_kernelILi128ELi4EZNS0_15gpu_kernel_implINS0_13BinaryFunctorIN3c107complexIdEES6_S6_NS0_15binary_internal10MulFunctorIS6_EEEEEEvRNS_18TensorIteratorBaseERKT_EUliE_EEviT1_ --------------------------
	.section	.text._ZN2at6native18elementwise_kernelILi128ELi4EZNS0_15gpu_kernel_implINS0_13BinaryFunctorIN3c107complexIdEES6_S6_NS0_15binary_internal10MulFunctorIS6_EEEEEEvRNS_18TensorIteratorBaseERKT_EUliE_EEviT1_,"ax",@progbits
	.sectioninfo	@"SHI_REGISTERS=30"
	.align	128
        .global         _ZN2at6native18elementwise_kernelILi128ELi4EZNS0_15gpu_kernel_implINS0_13BinaryFunctorIN3c107complexIdEES6_S6_NS0_15binary_internal10MulFunctorIS6_EEEEEEvRNS_18TensorIteratorBaseERKT_EUliE_EEviT1_
        .type           _ZN2at6native18elementwise_kernelILi128ELi4EZNS0_15gpu_kernel_implINS0_13BinaryFunctorIN3c107complexIdEES6_S6_NS0_15binary_internal10MulFunctorIS6_EEEEEEvRNS_18TensorIteratorBaseERKT_EUliE_EEviT1_,@function
        .size           _ZN2at6native18elementwise_kernelILi128ELi4EZNS0_15gpu_kernel_implINS0_13BinaryFunctorIN3c107complexIdEES6_S6_NS0_15binary_internal10MulFunctorIS6_EEEEEEvRNS_18TensorIteratorBaseERKT_EUliE_EEviT1_,(.L_x_16549 - _ZN2at6native18elementwise_kernelILi128ELi4EZNS0_15gpu_kernel_implINS0_13BinaryFunctorIN3c107complexIdEES6_S6_NS0_15binary_internal10MulFunctorIS6_EEEEEEvRNS_18TensorIteratorBaseERKT_EUliE_EEviT1_)
        .other          _ZN2at6native18elementwise_kernelILi128ELi4EZNS0_15gpu_kernel_implINS0_13BinaryFunctorIN3c107complexIdEES6_S6_NS0_15binary_internal10MulFunctorIS6_EEEEEEvRNS_18TensorIteratorBaseERKT_EUliE_EEviT1_,@"STO_CUDA_ENTRY STV_DEFAULT"
_ZN2at6native18elementwise_kernelILi128ELi4EZNS0_15gpu_kernel_implINS0_13BinaryFunctorIN3c107complexIdEES6_S6_NS0_15binary_internal10MulFunctorIS6_EEEEEEvRNS_18TensorIteratorBaseERKT_EUliE_EEviT1_:
.text._ZN2at6native18elementwise_kernelILi128ELi4EZNS0_15gpu_kernel_implINS0_13BinaryFunctorIN3c107complexIdEES6_S6_NS0_15binary_internal10MulFunctorIS6_EEEEEEvRNS_18TensorIteratorBaseERKT_EUliE_EEviT1_:
        /* <DEDUP_REMOVED lines=264> */
.L_x_6063:
        /* <DEDUP_REMOVED lines=20> */
.L_x_6067:
[----:B------:R-:W2:Y:S01]  /*11c0*/  LDG.E.U8 R2, [R2.64] ;  /* 0x0000002402027981 */ /* 0x000ea2000c1e1100 */
[----:B------:R-:W-:Y:S01]  /*11d0*/  CS2R R18, SRZ ;  /* 0x0000000000127805 */ /* 0x000fe2000001ff00 */
[----:B--2---:R0:W1:Y:S01]  /*11e0*/  I2F.F64.U16 R16, R2 ;  /* 0x0000000200107312 */ /* 0x0040620000101800 */
[----:B------:R-:W-:Y:S05]  /*11f0*/  BRA `(.L_x_6069) ;  /* 0x00000f5000007947 */ /* 0x000fea0003800000 */
.L_x_6066:
        /* <DEDUP_REMOVED lines=10> */
.L_x_6071:
[----:B------:R-:W2:Y:S01]  /*12a0*/  LDG.E R2, [R2.64] ;  /* 0x0000002402027981 */ /* 0x000ea2000c1e1900 */
[----:B------:R-:W-:Y:S01]  /*12b0*/  CS2R R18, SRZ ;  /* 0x0000000000127805 */ /* 0x000fe2000001ff00 */
[----:B--2---:R0:W1:Y:S01]  /*12c0*/  I2F.F64 R16, R2 ;  /* 0x0000000200107312 */ /* 0x0040620000201c00 */
[----:B------:R-:W-:Y:S05]  /*12d0*/  BRA `(.L_x_6069) ;  /* 0x00000e7000007947 */ /* 0x000fea0003800000 */
.L_x_6070:
[----:B------:R-:W2:Y:S01]  /*12e0*/  LDG.E.U16 R2, [R2.64] ;  /* 0x0000002402027981 */ /* 0x000ea2000c1e1500 */
[----:B------:R-:W-:Y:S01]  /*12f0*/  CS2R R18, SRZ ;  /* 0x0000000000127805 */ /* 0x000fe2000001ff00 */
[----:B--2---:R0:W1:Y:S01]  /*1300*/  I2F.F64.S16 R16, R2 ;  /* 0x0000000200107312 */ /* 0x0040620000101c00 */
[----:B------:R-:W-:Y:S05]  /*1310*/  BRA `(.L_x_6069) ;  /* 0x00000e3000007947 */ /* 0x000fea0003800000 */
.L_x_6065:
        /* <DEDUP_REMOVED lines=11> */
.L_x_6073:
[----:B------:R-:W2:Y:S01]  /*13d0*/  LDG.E.U16 R0, [R2.64] ;  /* 0x0000002402007981 */ /* 0x000ea2000c1e1500 */
[----:B------:R-:W-:Y:S01]  /*13e0*/  CS2R R18, SRZ ;  /* 0x0000000000127805 */ /* 0x000fe2000001ff00 */
[----:B--2---:R-:W-:-:S05]  /*13f0*/  HADD2.F32 R0, -RZ, R0.H0_H0 ;  /* 0x20000000ff007230 */ /* 0x004fca0000004100 */
[----:B------:R-:W-:-:S04]  /*1400*/  FMUL.FTZ R0, R0, 1 ;  /* 0x3f80000000007820 */ /* 0x000fc80000410000 */
[----:B------:R0:W1:Y:S01]  /*1410*/  F2F.F64.F32 R16, R0 ;  /* 0x0000000000107310 */ /* 0x0000620000201800 */
[----:B------:R-:W-:Y:S05]  /*1420*/  BRA `(.L_x_6069) ;  /* 0x00000d2000007947 */ /* 0x000fea0003800000 */
.L_x_6072:
        /* <DEDUP_REMOVED lines=12> */
.L_x_6075:
        /* <DEDUP_REMOVED lines=8> */
.L_x_6074:
[----:B------:R0:W5:Y:S01]  /*1570*/  LDG.E.64 R16, [R2.64] ;  /* 0x0000002402107981 */ /* 0x000162000c1e1b00 */
[----:B------:R-:W-:Y:S01]  /*1580*/  CS2R R18, SRZ ;  /* 0x0000000000127805 */ /* 0x000fe2000001ff00 */
[----:B------:R-:W-:Y:S05]  /*1590*/  BRA `(.L_x_6069) ;  /* 0x00000bb000007947 */ /* 0x000fea0003800000 */
.L_x_6064:
        /* <DEDUP_REMOVED lines=14> */
.L_x_6078:
[----:B------:R0:W5:Y:S01]  /*1680*/  LDG.E.128 R16, [R2.64] ;  /* 0x0000002402107981 */ /* 0x000162000c1e1d00 */
[----:B------:R-:W-:Y:S05]  /*1690*/  BRA `(.L_x_6069) ;  /* 0x00000ab000007947 */ /* 0x000fea0003800000 */
.L_x_6077:
        /* <DEDUP_REMOVED lines=29> */
.L_x_6080:
        /* <DEDUP_REMOVED lines=16> */
.L_x_6079:
[----:B------:R-:W2:Y:S01]  /*1970*/  LDG.E.U16 R0, [R2.64] ;  /* 0x0000002402007981 */ /* 0x000ea2000c1e1500 */
[----:B------:R-:W-:Y:S01]  /*1980*/  CS2R R18, SRZ ;  /* 0x0000000000127805 */ /* 0x000fe2000001ff00 */
[----:B--2---:R-:W-:-:S05]  /*1990*/  PRMT R0, RZ, 0x5410, R0 ;  /* 0x00005410ff007816 */ /* 0x004fca0000000000 */
[----:B------:R-:W-:-:S04]  /*19a0*/  FMUL.FTZ R0, R0, 1 ;  /* 0x3f80000000007820 */ /* 0x000fc80000410000 */
[----:B------:R0:W1:Y:S01]  /*19b0*/  F2F.F64.F32 R16, R0 ;  /* 0x0000000000107310 */ /* 0x0000620000201800 */
[----:B------:R-:W-:Y:S05]  /*19c0*/  BRA `(.L_x_6069) ;  /* 0x0000078000007947 */ /* 0x000fea0003800000 */
.L_x_6076:
        /* <DEDUP_REMOVED lines=12> */
.L_x_6083:
        /* <DEDUP_REMOVED lines=21> */
.L_x_6087:
[----:B------:R-:W-:Y:S05]  /*1be0*/  BSYNC B1 ;  /* 0x0000000000017941 */ /* 0x000fea0003800000 */
.L_x_6086:
[----:B------:R-:W-:Y:S01]  /*1bf0*/  LEA R3, R0, 0x3b800000, 0x17 ;  /* 0x3b80000000037811 */ /* 0x000fe200078eb8ff */
[----:B------:R-:W-:-:S05]  /*1c00*/  IMAD.SHL.U32 R0, R2, 0x100000, RZ ;  /* 0x0010000002007824 */ /* 0x000fca00078e00ff */
[----:B------:R-:W-:Y:S02]  /*1c10*/  LOP3.LUT R0, R3, R0, R4, 0xfe, !PT ;  /* 0x0000000003007212 */ /* 0x000fe400078efe04 */
.L_x_6085:
[----:B------:R-:W-:Y:S05]  /*1c20*/  BSYNC B0 ;  /* 0x0000000000007941 */ /* 0x000fea0003800000 */
.L_x_6084:
[----:B------:R-:W-:Y:S01]  /*1c30*/  FMUL.FTZ R0, R0, 1 ;  /* 0x3f80000000007820 */ /* 0x000fe20000410000 */
[----:B------:R-:W-:-:S03]  /*1c40*/  CS2R R18, SRZ ;  /* 0x0000000000127805 */ /* 0x000fc6000001ff00 */
[----:B------:R0:W1:Y:S01]  /*1c50*/  F2F.F64.F32 R16, R0 ;  /* 0x0000000000107310 */ /* 0x0000620000201800 */
[----:B------:R-:W-:Y:S05]  /*1c60*/  BRA `(.L_x_6069) ;  /* 0x000004e000007947 */ /* 0x000fea0003800000 */
.L_x_6082:
        /* <DEDUP_REMOVED lines=21> */
.L_x_6091:
[----:B------:R-:W-:Y:S05]  /*1dc0*/  BSYNC B1 ;  /* 0x0000000000017941 */ /* 0x000fea0003800000 */
.L_x_6090:
[----:B------:R-:W-:Y:S01]  /*1dd0*/  LEA R3, R0, 0x37800000, 0x17 ;  /* 0x3780000000037811 */ /* 0x000fe200078eb8ff */
[----:B------:R-:W-:-:S05]  /*1de0*/  IMAD.SHL.U32 R0, R2, 0x200000, RZ ;  /* 0x0020000002007824 */ /* 0x000fca00078e00ff */
[----:B------:R-:W-:Y:S02]  /*1df0*/  LOP3.LUT R0, R3, R0, R4, 0xfe, !PT ;  /* 0x0000000003007212 */ /* 0x000fe400078efe04 */
.L_x_6089:
[----:B------:R-:W-:Y:S05]  /*1e00*/  BSYNC B0 ;  /* 0x0000000000007941 */ /* 0x000fea0003800000 */
.L_x_6088:
[----:B------:R-:W-:Y:S01]  /*1e10*/  FMUL.FTZ R0, R0, 1 ;  /* 0x3f80000000007820 */ /* 0x000fe20000410000 */
[----:B------:R-:W-:-:S03]  /*1e20*/  CS2R R18, SRZ ;  /* 0x0000000000127805 */ /* 0x000fc6000001ff00 */
[----:B------:R0:W1:Y:S01]  /*1e30*/  F2F.F64.F32 R16, R0 ;  /* 0x0000000000107310 */ /* 0x0000620000201800 */
[----:B------:R-:W-:Y:S05]  /*1e40*/  BRA `(.L_x_6069) ;  /* 0x0000030000007947 */ /* 0x000fea0003800000 */
.L_x_6081:
        /* <DEDUP_REMOVED lines=14> */
.L_x_6095:
[----:B------:R-:W-:Y:S05]  /*1f30*/  BSYNC B0 ;  /* 0x0000000000007941 */ /* 0x000fea0003800000 */
.L_x_6094:
[----:B------:R-:W-:Y:S01]  /*1f40*/  FMUL.FTZ R0, R0, 1 ;  /* 0x3f80000000007820 */ /* 0x000fe20000410000 */
[----:B------:R-:W-:-:S03]  /*1f50*/  CS2R R18, SRZ ;  /* 0x0000000000127805 */ /* 0x000fc6000001ff00 */
[----:B------:R0:W1:Y:S01]  /*1f60*/  F2F.F64.F32 R16, R0 ;  /* 0x0000000000107310 */ /* 0x0000620000201800 */
[----:B------:R-:W-:Y:S05]  /*1f70*/  BRA `(.L_x_6069) ;  /* 0x000001d000007947 */ /* 0x000fea0003800000 */
.L_x_6068:
        /* <DEDUP_REMOVED lines=22> */
.L_x_6093:
[----:B------:R-:W2:Y:S01]  /*20e0*/  LDG.E.64 R16, [R2.64] ;  /* 0x0000002402107981 */ /* 0x000ea2000c1e1b00 */
[----:B------:R-:W-:Y:S01]  /*20f0*/  CS2R R18, SRZ ;  /* 0x0000000000127805 */ /* 0x000fe2000001ff00 */
[----:B--2---:R-:W0:Y:S01]  /*2100*/  I2F.F64.U64 R16, R16 ;  /* 0x0000001000107312 */ /* 0x004e220000301800 */
[----:B------:R-:W-:Y:S05]  /*2110*/  BRA `(.L_x_6069) ;  /* 0x0000003000007947 */ /* 0x000fea0003800000 */
.L_x_6092:
[----:B------:R-:W2:Y:S01]  /*2120*/  LDG.E R2, [R2.64] ;  /* 0x0000002402027981 */ /* 0x000ea2000c1e1900 */
[----:B------:R-:W-:Y:S01]  /*2130*/  CS2R R18, SRZ ;  /* 0x0000000000127805 */ /* 0x000fe2000001ff00 */
[----:B--2---:R0:W1:Y:S06]  /*2140*/  I2F.F64.U32 R16, R2 ;  /* 0x0000000200107312 */ /* 0x00406c0000201800 */
.L_x_6069:
[----:B0-----:R-:W0:Y:S01]  /*2150*/  LDC.U8 R4, c[0x0][0x3e3] ;  /* 0x0000f8c0ff047b82 */ /* 0x001e220000000000 */
        /* <DEDUP_REMOVED lines=15> */
[----:B---3--:R0:W3:Y:S01]  /*2250*/  I2F.F64.S16 R4, R2 ;  /* 0x0000000200047312 */ /* 0x0080e20000101c00 */
[----:B------:R-:W-:Y:S05]  /*2260*/  BRA `(.L_x_6101) ;  /* 0x00000f9000007947 */ /* 0x000fea0003800000 */
.L_x_6099:
[----:B------:R-:W3:Y:S01]  /*2270*/  LDG.E.U8 R2, [R2.64] ;  /* 0x0000002402027981 */ /* 0x000ee2000c1e1100 */
[----:B------:R-:W-:Y:S01]  /*2280*/  CS2R R6, SRZ ;  /* 0x0000000000067805 */ /* 0x000fe2000001ff00 */
[----:B---3--:R0:W3:Y:S01]  /*2290*/  I2F.F64.U16 R4, R2 ;  /* 0x0000000200047312 */ /* 0x0080e20000101800 */
[----:B------:R-:W-:Y:S05]  /*22a0*/  BRA `(.L_x_6101) ;  /* 0x00000f5000007947 */ /* 0x000fea0003800000 */
.L_x_6098:
        /* <DEDUP_REMOVED lines=10> */
.L_x_6103:
[----:B------:R-:W3:Y:S01]  /*2350*/  LDG.E R2, [R2.64] ;  /* 0x0000002402027981 */ /* 0x000ee2000c1e1900 */
[----:B------:R-:W-:Y:S01]  /*2360*/  CS2R R6, SRZ ;  /* 0x0000000000067805 */ /* 0x000fe2000001ff00 */
[----:B---3--:R0:W3:Y:S01]  /*2370*/  I2F.F64 R4, R2 ;  /* 0x0000000200047312 */ /* 0x0080e20000201c00 */
[----:B------:R-:W-:Y:S05]  /*2380*/  BRA `(.L_x_6101) ;  /* 0x00000e7000007947 */ /* 0x000fea0003800000 */
.L_x_6102:
[----:B------:R-:W3:Y:S01]  /*2390*/  LDG.E.U16 R2, [R2.64] ;  /* 0x0000002402027981 */ /* 0x000ee2000c1e1500 */
[----:B------:R-:W-:Y:S01]  /*23a0*/  CS2R R6, SRZ ;  /* 0x0000000000067805 */ /* 0x000fe2000001ff00 */
[----:B---3--:R0:W3:Y:S01]  /*23b0*/  I2F.F64.S16 R4, R2 ;  /* 0x0000000200047312 */ /* 0x0080e20000101c00 */
[----:B------:R-:W-:Y:S05]  /*23c0*/  BRA `(.L_x_6101) ;  /* 0x00000e3000007947 */ /* 0x000fea0003800000 */
.L_x_6097:
        /* <DEDUP_REMOVED lines=11> */
.L_x_6105:
[----:B------:R-:W3:Y:S01]  /*2480*/  LDG.E.U16 R0, [R2.64] ;  /* 0x0000002402007981 */ /* 0x000ee2000c1e1500 */
[----:B------:R-:W-:Y:S01]  /*2490*/  CS2R R6, SRZ ;  /* 0x0000000000067805 */ /* 0x000fe2000001ff00 */
[----:B---3--:R-:W-:-:S05]  /*24a0*/  HADD2.F32 R0, -RZ, R0.H0_H0 ;  /* 0x20000000ff007230 */ /* 0x008fca0000004100 */
[----:B------:R-:W-:-:S04]  /*24b0*/  FMUL.FTZ R0, R0, 1 ;  /* 0x3f80000000007820 */ /* 0x000fc80000410000 */
[----:B------:R0:W3:Y:S01]  /*24c0*/  F2F.F64.F32 R4, R0 ;  /* 0x0000000000047310 */ /* 0x0000e20000201800 */
[----:B------:R-:W-:Y:S05]  /*24d0*/  BRA `(.L_x_6101) ;  /* 0x00000d2000007947 */ /* 0x000fea0003800000 */
.L_x_6104:
        /* <DEDUP_REMOVED lines=10> */
[----:B------:R-:W3:Y:S01]  /*2580*/  F2F.F64.F32 R4, R4 ;  /* 0x0000000400047310 */ /* 0x000ee20000201800 */
[----:B------:R-:W-:Y:S05]  /*2590*/  BRA `(.L_x_6101) ;  /* 0x00000c6000007947 */ /* 0x000fea0003800000 */
.L_x_6107:
[----:B------:R-:W3:Y:S02]  /*25a0*/  LDG.E R0, [R2.64] ;  /* 0x0000002402007981 */ /* 0x000ee4000c1e1900 */
[----:B---3--:R-:W-:-:S02]  /*25b0*/  HADD2.F32 R4, -RZ, R0.H1_H1 ;  /* 0x30000000ff047230 */ /* 0x008fc40000004100 */
[----:B------:R-:W-:-:S03]  /*25c0*/  HADD2.F32 R0, -RZ, R0.H0_H0 ;  /* 0x20000000ff007230 */ /* 0x000fc60000004100 */
[----:B------:R-:W-:Y:S02]  /*25d0*/  FMUL.FTZ R6, R4, 1 ;  /* 0x3f80000004067820 */ /* 0x000fe40000410000 */
[----:B------:R-:W-:-:S04]  /*25e0*/  FMUL.FTZ R0, R0, 1 ;  /* 0x3f80000000007820 */ /* 0x000fc80000410000 */
[----:B------:R-:W0:Y:S08]  /*25f0*/  F2F.F64.F32 R6, R6 ;  /* 0x0000000600067310 */ /* 0x000e300000201800 */
[----:B------:R3:W4:Y:S01]  /*2600*/  F2F.F64.F32 R4, R0 ;  /* 0x0000000000047310 */ /* 0x0007220000201800 */
[----:B------:R-:W-:Y:S05]  /*2610*/  BRA `(.L_x_6101) ;  /* 0x00000be000007947 */ /* 0x000fea0003800000 */
.L_x_6106:
[----:B------:R0:W5:Y:S01]  /*2620*/  LDG.E.64 R4, [R2.64] ;  /* 0x0000002402047981 */ /* 0x000162000c1e1b00 */
[----:B------:R-:W-:Y:S01]  /*2630*/  CS2R R6, SRZ ;  /* 0x0000000000067805 */ /* 0x000fe2000001ff00 */
[----:B------:R-:W-:Y:S05]  /*2640*/  BRA `(.L_x_6101) ;  /* 0x00000bb000007947 */ /* 0x000fea0003800000 */
.L_x_6096:
        /* <DEDUP_REMOVED lines=14> */
.L_x_6110:
[----:B------:R0:W5:Y:S01]  /*2730*/  LDG.E.128 R4, [R2.64] ;  /* 0x0000002402047981 */ /* 0x000162000c1e1d00 */
[----:B------:R-:W-:Y:S05]  /*2740*/  BRA `(.L_x_6101) ;  /* 0x00000ab000007947 */ /* 0x000fea0003800000 */
.L_x_6109:
        /* <DEDUP_REMOVED lines=29> */
.L_x_6112:
[----:B------:R-:W3:Y:S01]  /*2920*/  LDG.E.U8 R2, [R2.64] ;  /* 0x0000002402027981 */ /* 0x000ee2000c1e1100 */
[----:B------:R-:W-:Y:S01]  /*2930*/  CS2R R6, SRZ ;  /* 0x0000000000067805 */ /* 0x000fe2000001ff00 */
        /* <DEDUP_REMOVED lines=14> */
.L_x_6111:
[----:B------:R-:W3:Y:S01]  /*2a20*/  LDG.E.U16 R0, [R2.64] ;  /* 0x0000002402007981 */ /* 0x000ee2000c1e1500 */
[----:B------:R-:W-:Y:S01]  /*2a30*/  CS2R R6, SRZ ;  /* 0x0000000000067805 */ /* 0x000fe2000001ff00 */
[----:B---3--:R-:W-:-:S05]  /*2a40*/  PRMT R0, RZ, 0x5410, R0 ;  /* 0x00005410ff007816 */ /* 0x008fca0000000000 */
[----:B------:R-:W-:-:S04]  /*2a50*/  FMUL.FTZ R0, R0, 1 ;  /* 0x3f80000000007820 */ /* 0x000fc80000410000 */
[----:B------:R0:W3:Y:S01]  /*2a60*/  F2F.F64.F32 R4, R0 ;  /* 0x0000000000047310 */ /* 0x0000e20000201800 */
[----:B------:R-:W-:Y:S05]  /*2a70*/  BRA `(.L_x_6101) ;  /* 0x0000078000007947 */ /* 0x000fea0003800000 */
.L_x_6108:
        /* <DEDUP_REMOVED lines=10> */
[----:B---3--:R0:W3:Y:S01]  /*2b20*/  I2F.F64.U16 R4, R2 ;  /* 0x0000000200047312 */ /* 0x0080e20000101800 */
[----:B------:R-:W-:Y:S05]  /*2b30*/  BRA `(.L_x_6101) ;  /* 0x000006c000007947 */ /* 0x000fea0003800000 */
.L_x_6115:
        /* <DEDUP_REMOVED lines=21> */
.L_x_6119:
[----:B------:R-:W-:Y:S05]  /*2c90*/  BSYNC B1 ;  /* 0x0000000000017941 */ /* 0x000fea0003800000 */
.L_x_6118:
[----:B------:R-:W-:Y:S01]  /*2ca0*/  LEA R3, R0, 0x3b800000, 0x17 ;  /* 0x3b80000000037811 */ /* 0x000fe200078eb8ff */
[----:B------:R-:W-:-:S05]  /*2cb0*/  IMAD.SHL.U32 R0, R2, 0x100000, RZ ;  /* 0x0010000002007824 */ /* 0x000fca00078e00ff */
[----:B------:R-:W-:Y:S02]  /*2cc0*/  LOP3.LUT R0, R3, R0, R4, 0xfe, !PT ;  /* 0x0000000003007212 */ /* 0x000fe400078efe04 */
.L_x_6117:
[----:B------:R-:W-:Y:S05]  /*2cd0*/  BSYNC B0 ;  /* 0x0000000000007941 */ /* 0x000fea0003800000 */
.L_x_6116:
[----:B------:R-:W-:Y:S01]  /*2ce0*/  FMUL.FTZ R0, R0, 1 ;  /* 0x3f80000000007820 */ /* 0x000fe20000410000 */
[----:B------:R-:W-:-:S03]  /*2cf0*/  CS2R R6, SRZ ;  /* 0x0000000000067805 */ /* 0x000fc6000001ff00 */
[----:B------:R0:W3:Y:S01]  /*2d00*/  F2F.F64.F32 R4, R0 ;  /* 0x0000000000047310 */ /* 0x0000e20000201800 */
[----:B------:R-:W-:Y:S05]  /*2d10*/  BRA `(.L_x_6101) ;  /* 0x000004e000007947 */ /* 0x000fea0003800000 */
.L_x_6114:
        /* <DEDUP_REMOVED lines=21> */
.L_x_6123:
[----:B------:R-:W-:Y:S05]  /*2e70*/  BSYNC B1 ;  /* 0x0000000000017941 */ /* 0x000fea0003800000 */
.L_x_6122:
[----:B------:R-:W-:Y:S01]  /*2e80*/  LEA R3, R0, 0x37800000, 0x17 ;  /* 0x3780000000037811 */ /* 0x000fe200078eb8ff */
[----:B------:R-:W-:-:S05]  /*2e90*/  IMAD.SHL.U32 R0, R2, 0x200000, RZ ;  /* 0x0020000002007824 */ /* 0x000fca00078e00ff */
[----:B------:R-:W-:Y:S02]  /*2ea0*/  LOP3.LUT R0, R3, R0, R4, 0xfe, !PT ;  /* 0x0000000003007212 */ /* 0x000fe400078efe04 */
.L_x_6121:
[----:B------:R-:W-:Y:S05]  /*2eb0*/  BSYNC B0 ;  /* 0x0000000000007941 */ /* 0x000fea0003800000 */
.L_x_6120:
[----:B------:R-:W-:Y:S01]  /*2ec0*/  FMUL.FTZ R0, R0, 1 ;  /* 0x3f80000000007820 */ /* 0x000fe20000410000 */
[----:B------:R-:W-:-:S03]  /*2ed0*/  CS2R R6, SRZ ;  /* 0x0000000000067805 */ /* 0x000fc6000001ff00 */
[----:B------:R0:W3:Y:S01]  /*2ee0*/  F2F.F64.F32 R4, R0 ;  /* 0x0000000000047310 */ /* 0x0000e20000201800 */
[----:B------:R-:W-:Y:S05]  /*2ef0*/  BRA `(.L_x_6101) ;  /* 0x0000030000007947 */ /* 0x000fea0003800000 */
.L_x_6113:
        /* <DEDUP_REMOVED lines=14> */
.L_x_6127:
[----:B------:R-:W-:Y:S05]  /*2fe0*/  BSYNC B0 ;  /* 0x0000000000007941 */ /* 0x000fea0003800000 */
.L_x_6126:
[----:B------:R-:W-:Y:S01]  /*2ff0*/  FMUL.FTZ R0, R0, 1 ;  /* 0x3f80000000007820 */ /* 0x000fe20000410000 */
[----:B------:R-:W-:-:S03]  /*3000*/  CS2R R6, SRZ ;  /* 0x0000000000067805 */ /* 0x000fc6000001ff00 */
[----:B------:R0:W3:Y:S01]  /*3010*/  F2F.F64.F32 R4, R0 ;  /* 0x0000000000047310 */ /* 0x0000e20000201800 */
[----:B------:R-:W-:Y:S05]  /*3020*/  BRA `(.L_x_6101) ;  /* 0x000001d000007947 */ /* 0x000fea0003800000 */
.L_x_6100:
        /* <DEDUP_REMOVED lines=18> */
[----:B012--5:R-:W-:Y:S05]  /*3150*/  CALL.ABS.NOINC R2 ;  /* 0x0000000002007343 */ /* 0x027fea0003c00000 */
[----:B------:R-:W-:Y:S01]  /*3160*/  CS2R R4, SRZ ;  /* 0x0000000000047805 */ /* 0x000fe2000001ff00 */
[----:B------:R-:W-:Y:S01]  /*3170*/  CS2R R6, SRZ ;  /* 0x0000000000067805 */ /* 0x000fe2000001ff00 */
[----:B------:R-:W-:Y:S05]  /*3180*/  BRA `(.L_x_6101) ;  /* 0x0000007000007947 */ /* 0x000fea0003800000 */
.L_x_6125:
[----:B------:R-:W3:Y:S01]  /*3190*/  LDG.E.64 R4, [R2.64] ;  /* 0x0000002402047981 */ /* 0x000ee2000c1e1b00 */
[----:B------:R-:W-:Y:S01]  /*31a0*/  CS2R R6, SRZ ;  /* 0x0000000000067805 */ /* 0x000fe2000001ff00 */
[----:B---3--:R-:W0:Y:S01]  /*31b0*/  I2F.F64.U64 R4, R4 ;  /* 0x0000000400047312 */ /* 0x008e220000301800 */
[----:B------:R-:W-:Y:S05]  /*31c0*/  BRA `(.L_x_6101) ;  /* 0x0000003000007947 */ /* 0x000fea0003800000 */
.L_x_6124:
[----:B------:R-:W3:Y:S01]  /*31d0*/  LDG.E R2, [R2.64] ;  /* 0x0000002402027981 */ /* 0x000ee2000c1e1900 */
[----:B------:R-:W-:Y:S01]  /*31e0*/  CS2R R6, SRZ ;  /* 0x0000000000067805 */ /* 0x000fe2000001ff00 */
[----:B---3--:R0:W3:Y:S06]  /*31f0*/  I2F.F64.U32 R4, R2 ;  /* 0x0000000200047312 */ /* 0x0080ec0000201800 */
.L_x_6101:
[----:B------:R-:W4:Y:S01]  /*3200*/  LDC.U8 R8, c[0x0][0x3e1] ;  /* 0x0000f840ff087b82 */ /* 0x000f220000000000 */
[----:B01---5:R-:W0:-:S04]  /*3210*/  DMUL R2, R6, R18 ;  /* 0x0000001206027228 */ /* 0x023e080000000000 */
[----:B---34-:R-:W1:-:S04]  /*3220*/  DMUL R18, R4, R18 ;  /* 0x0000001204127228 */ /* 0x018e480000000000 */
[----:B0-2---:R0:W2:-:S04]  /*3230*/  DFMA R4, R4, R16, -R2 ;  /* 0x000000100404722b */ /* 0x0050880000000802 */
[----:B-1----:R0:W1:Y:S01]  /*3240*/  DFMA R6, R6, R16, R18 ;  /* 0x000000100606722b */ /* 0x0020620000000012 */
[----:B------:R-:W-:-:S04]  /*3250*/  PRMT R0, R8, 0x9910, RZ ;  /* 0x0000991008007816 */ /* 0x000fc800000000ff */
        /* <DEDUP_REMOVED lines=13> */
.L_x_6131:
[----:B------:R-:W0:Y:S02]  /*3330*/  F2I.S64.F64.TRUNC R4, R4 ;  /* 0x0000000400047311 */ /* 0x000e24000030d900 */
[----:B0-----:R-:W-:-:S05]  /*3340*/  IMAD.MOV.U32 R3, RZ, RZ, R4 ;  /* 0x000000ffff037224 */ /* 0x001fca00078e0004 */
[----:B------:R0:W-:Y:S01]  /*3350*/  STG.E.U8 [R22.64], R3 ;  /* 0x0000000316007986 */ /* 0x0001e2000c101124 */
[----:B------:R-:W-:Y:S05]  /*3360*/  BRA `(.L_x_6133) ;  /* 0x00000f1000007947 */ /* 0x000fea0003800000 */
.L_x_6130:
        /* <DEDUP_REMOVED lines=9> */
.L_x_6135:
[----:B------:R-:W0:Y:S02]  /*3400*/  F2I.F64.TRUNC R5, R4 ;  /* 0x0000000400057311 */ /* 0x000e24000030d100 */
[----:B0-----:R0:W-:Y:S01]  /*3410*/  STG.E [R22.64], R5 ;  /* 0x0000000516007986 */ /* 0x0011e2000c101924 */
[----:B------:R-:W-:Y:S05]  /*3420*/  BRA `(.L_x_6133) ;  /* 0x00000e5000007947 */ /* 0x000fea0003800000 */
.L_x_6134:
[----:B------:R-:W0:Y:S02]  /*3430*/  F2I.F64.TRUNC R5, R4 ;  /* 0x0000000400057311 */ /* 0x000e24000030d100 */
[----:B0-----:R0:W-:Y:S01]  /*3440*/  STG.E.U16 [R22.64], R5 ;  /* 0x0000000516007986 */ /* 0x0011e2000c101524 */
[----:B------:R-:W-:Y:S05]  /*3450*/  BRA `(.L_x_6133) ;  /* 0x00000e2000007947 */ /* 0x000fea0003800000 */
.L_x_6129:
        /* <DEDUP_REMOVED lines=11> */
.L_x_6137:
[----:B------:R-:W0:Y:S01]  /*3510*/  F2F.F32.F64 R0, R4 ;  /* 0x0000000400007310 */ /* 0x000e220000301000 */
[----:B------:R-:W0:-:S14]  /*3520*/  DSETP.GEU.AND P0, PT, |R4|, c[0x2][0x0], PT ;  /* 0x008000000400762a */ /* 0x000e1c0003f0e200 */
[----:B0-----:R-:W-:-:S05]  /*3530*/  @!P0 FMUL R0, R0, 1.175494350822287508e-38 ;  /* 0x0080000000008820 */ /* 0x001fca0000400000 */
[----:B------:R-:W-:-:S05]  /*3540*/  F2FP.PACK_AB R0, RZ, R0 ;  /* 0x00000000ff00723e */ /* 0x000fca00000000ff */
[----:B------:R0:W-:Y:S01]  /*3550*/  STG.E.U16 [R22.64], R0 ;  /* 0x0000000016007986 */ /* 0x0001e2000c101524 */
[----:B------:R-:W-:Y:S05]  /*3560*/  BRA `(.L_x_6133) ;  /* 0x00000d1000007947 */ /* 0x000fea0003800000 */
.L_x_6136:
        /* <DEDUP_REMOVED lines=14> */
.L_x_6139:
        /* <DEDUP_REMOVED lines=9> */
.L_x_6138:
[----:B------:R0:W-:Y:S01]  /*36e0*/  STG.E.64 [R22.64], R4 ;  /* 0x0000000416007986 */ /* 0x0001e2000c101b24 */
[----:B------:R-:W-:Y:S05]  /*36f0*/  BRA `(.L_x_6133) ;  /* 0x00000b8000007947 */ /* 0x000fea0003800000 */
.L_x_6128:
        /* <DEDUP_REMOVED lines=13> */
.L_x_6142:
[----:B------:R0:W-:Y:S01]  /*37d0*/  STG.E.128 [R22.64], R4 ;  /* 0x0000000416007986 */ /* 0x0001e2000c101d24 */
[----:B------:R-:W-:Y:S05]  /*37e0*/  BRA `(.L_x_6133) ;  /* 0x00000a9000007947 */ /* 0x000fea0003800000 */
.L_x_6141:
        /* <DEDUP_REMOVED lines=23> */
.L_x_6146:
[----:B------:R-:W-:Y:S05]  /*3960*/  BSYNC B0 ;  /* 0x0000000000007941 */ /* 0x000fea0003800000 */
.L_x_6145:
[----:B------:R-:W-:-:S05]  /*3970*/  LOP3.LUT R3, R0, R3, RZ, 0xfc, !PT ;  /* 0x0000000300037212 */ /* 0x000fca00078efcff */
[----:B------:R0:W-:Y:S01]  /*3980*/  STG.E.U8 [R22.64], R3 ;  /* 0x0000000316007986 */ /* 0x0001e2000c101124 */
[----:B------:R-:W-:Y:S05]  /*3990*/  BRA `(.L_x_6133) ;  /* 0x000008e000007947 */ /* 0x000fea0003800000 */
.L_x_6144:
        /* <DEDUP_REMOVED lines=15> */
.L_x_6148:
[----:B------:R-:W-:Y:S01]  /*3a90*/  IMAD.MOV.U32 R0, RZ, RZ, 0x7f ;  /* 0x0000007fff007424 */ /* 0x000fe200078e00ff */
[----:B------:R-:W-:-:S04]  /*3aa0*/  ISETP.GT.U32.AND P0, PT, R2, 0x7f800000, PT ;  /* 0x7f8000000200780c */ /* 0x000fc80003f04070 */
[----:B------:R-:W-:-:S04]  /*3ab0*/  SEL R0, R0, 0x7c, P0 ;  /* 0x0000007c00007807 */ /* 0x000fc80000000000 */
.L_x_6149:
[----:B------:R-:W-:Y:S05]  /*3ac0*/  BSYNC B0 ;  /* 0x0000000000007941 */ /* 0x000fea0003800000 */
.L_x_6147:
[----:B------:R-:W-:-:S04]  /*3ad0*/  LOP3.LUT R2, R3, 0x80000000, RZ, 0xc0, !PT ;  /* 0x8000000003027812 */ /* 0x000fc800078ec0ff */
[----:B------:R-:W-:-:S04]  /*3ae0*/  SHF.R.U32.HI R3, RZ, 0x18, R2 ;  /* 0x00000018ff037819 */ /* 0x000fc80000011602 */
[----:B------:R-:W-:-:S05]  /*3af0*/  LOP3.LUT R3, R0, R3, RZ, 0xfc, !PT ;  /* 0x0000000300037212 */ /* 0x000fca00078efcff */
[----:B------:R0:W-:Y:S01]  /*3b00*/  STG.E.U8 [R22.64], R3 ;  /* 0x0000000316007986 */ /* 0x0001e2000c101124 */
[----:B------:R-:W-:Y:S05]  /*3b10*/  BRA `(.L_x_6133) ;  /* 0x0000076000007947 */ /* 0x000fea0003800000 */
.L_x_6143:
[----:B------:R-:W0:Y:S01]  /*3b20*/  F2F.F32.F64 R0, R4 ;  /* 0x0000000400007310 */ /* 0x000e220000301000 */
[----:B------:R-:W0:-:S14]  /*3b30*/  DSETP.GEU.AND P0, PT, |R4|, c[0x2][0x0], PT ;  /* 0x008000000400762a */ /* 0x000e1c0003f0e200 */
[----:B0-----:R-:W-:-:S05]  /*3b40*/  @!P0 FMUL R0, R0, 1.175494350822287508e-38 ;  /* 0x0080000000008820 */ /* 0x001fca0000400000 */
[----:B------:R-:W-:-:S05]  /*3b50*/  F2FP.BF16.PACK_AB R0, RZ, R0 ;  /* 0x00000000ff00723e */ /* 0x000fca00000010ff */
[----:B------:R0:W-:Y:S01]  /*3b60*/  STG.E.U16 [R22.64], R0 ;  /* 0x0000000016007986 */ /* 0x0001e2000c101524 */
[----:B------:R-:W-:Y:S05]  /*3b70*/  BRA `(.L_x_6133) ;  /* 0x0000070000007947 */ /* 0x000fea0003800000 */
.L_x_6140:
        /* <DEDUP_REMOVED lines=11> */
.L_x_6152:
        /* <DEDUP_REMOVED lines=19> */
.L_x_6155:
[----:B------:R-:W-:-:S04]  /*3d60*/  LOP3.LUT R2, R3, 0x80000000, RZ, 0xc0, !PT ;  /* 0x8000000003027812 */ /* 0x000fc800078ec0ff */
[----:B------:R-:W-:-:S04]  /*3d70*/  SHF.R.U32.HI R3, RZ, 0x18, R2 ;  /* 0x00000018ff037819 */ /* 0x000fc80000011602 */
[----:B------:R-:W-:-:S04]  /*3d80*/  LOP3.LUT R0, R0, R3, RZ, 0xfc, !PT ;  /* 0x0000000300007212 */ /* 0x000fc800078efcff */
[----:B------:R-:W-:Y:S02]  /*3d90*/  PRMT R11, R0, 0x7610, R11 ;  /* 0x00007610000b7816 */ /* 0x000fe4000000000b */
.L_x_6154:
[----:B------:R-:W-:Y:S05]  /*3da0*/  BSYNC B0 ;  /* 0x0000000000007941 */ /* 0x000fea0003800000 */
.L_x_6153:
[----:B------:R0:W-:Y:S01]  /*3db0*/  STG.E.U8 [R22.64], R11 ;  /* 0x0000000b16007986 */ /* 0x0001e2000c101124 */
[----:B------:R-:W-:Y:S05]  /*3dc0*/  BRA `(.L_x_6133) ;  /* 0x000004b000007947 */ /* 0x000fea0003800000 */
.L_x_6151:
        /* <DEDUP_REMOVED lines=19> */
.L_x_6158:
[----:B------:R-:W-:-:S04]  /*3f00*/  LOP3.LUT R2, R3, 0x80000000, RZ, 0xc0, !PT ;  /* 0x8000000003027812 */ /* 0x000fc800078ec0ff */
[----:B------:R-:W-:-:S04]  /*3f10*/  SHF.R.U32.HI R3, RZ, 0x18, R2 ;  /* 0x00000018ff037819 */ /* 0x000fc80000011602 */
[----:B------:R-:W-:-:S04]  /*3f20*/  LOP3.LUT R0, R0, R3, RZ, 0xfc, !PT ;  /* 0x0000000300007212 */ /* 0x000fc800078efcff */
[----:B------:R-:W-:Y:S02]  /*3f30*/  PRMT R11, R0, 0x7610, R11 ;  /* 0x00007610000b7816 */ /* 0x000fe4000000000b */
.L_x_6157:
[----:B------:R-:W-:Y:S05]  /*3f40*/  BSYNC B0 ;  /* 0x0000000000007941 */ /* 0x000fea0003800000 */
.L_x_6156:
[----:B------:R0:W-:Y:S01]  /*3f50*/  STG.E.U8 [R22.64], R11 ;  /* 0x0000000b16007986 */ /* 0x0001e2000c101124 */
[----:B------:R-:W-:Y:S05]  /*3f60*/  BRA `(.L_x_6133) ;  /* 0x0000031000007947 */ /* 0x000fea0003800000 */
.L_x_6150:
        /* <DEDUP_REMOVED lines=24> */
.L_x_6132:
        /* <DEDUP_REMOVED lines=20> */
.L_x_6160:
[----:B------:R-:W0:Y:S02]  /*4230*/  F2I.U64.F64.TRUNC R4, R4 ;  /* 0x0000000400047311 */ /* 0x000e24000030d800 */
[----:B0-----:R0:W-:Y:S01]  /*4240*/  STG.E.64 [R22.64], R4 ;  /* 0x0000000416007986 */ /* 0x0011e2000c101b24 */
[----:B------:R-:W-:Y:S05]  /*4250*/  BRA `(.L_x_6133) ;  /* 0x0000002000007947 */ /* 0x000fea0003800000 */
.L_x_6159:
[----:B------:R-:W0:Y:S02]  /*4260*/  F2I.U32.F64.TRUNC R5, R4 ;  /* 0x0000000400057311 */ /* 0x000e24000030d000 */
[----:B0-----:R0:W-:Y:S02]  /*4270*/  STG.E [R22.64], R5 ;  /* 0x0000000516007986 */ /* 0x0011e4000c101924 */
.L_x_6133:
[----:B------:R-:W-:-:S05]  /*4280*/  IMAD R24, R27, 0x200, R24 ;  /* 0x000002001b187824 */ /* 0x000fca00078e0218 */
[----:B------:R-:W-:Y:S02]  /*4290*/  IADD3 R25, R24, 0x80, RZ ;  /* 0x0000008018197810 */ /* 0x000fe40007ffe0ff */
.L_x_6062:
[----:B------:R-:W-:Y:S05]  /*42a0*/  BSYNC B6 ;  /* 0x0000000000067941 */ /* 0x000fea0003800000 */
.L_x_6061:
        /* <DEDUP_REMOVED lines=258> */
.L_x_6163:
        /* <DEDUP_REMOVED lines=20> */
.L_x_6167:
[----:B------:R-:W2:Y:S01]  /*5410*/  LDG.E.U8 R2, [R2.64] ;  /* 0x0000002402027981 */ /* 0x000ea2000c1e1100 */
[----:B------:R-:W-:Y:S01]  /*5420*/  CS2R R18, SRZ ;  /* 0x0000000000127805 */ /* 0x000fe2000001ff00 */
[----:B--2---:R0:W1:Y:S01]  /*5430*/  I2F.F64.U16 R16, R2 ;  /* 0x0000000200107312 */ /* 0x0040620000101800 */
[----:B------:R-:W-:Y:S05]  /*5440*/  BRA `(.L_x_6169) ;  /* 0x00000f5000007947 */ /* 0x000fea0003800000 */
.L_x_6166:
        /* <DEDUP_REMOVED lines=10> */
.L_x_6171:
[----:B------:R-:W2:Y:S01]  /*54f0*/  LDG.E R2, [R2.64] ;  /* 0x0000002402027981 */ /* 0x000ea2000c1e1900 */
[----:B------:R-:W-:Y:S01]  /*5500*/  CS2R R18, SRZ ;  /* 0x0000000000127805 */ /* 0x000fe2000001ff00 */
[----:B--2---:R0:W1:Y:S01]  /*5510*/  I2F.F64 R16, R2 ;  /* 0x0000000200107312 */ /* 0x0040620000201c00 */
[----:B------:R-:W-:Y:S05]  /*5520*/  BRA `(.L_x_6169) ;  /* 0x00000e7000007947 */ /* 0x000fea0003800000 */
.L_x_6170:
[----:B------:R-:W2:Y:S01]  /*5530*/  LDG.E.U16 R2, [R2.64] ;  /* 0x0000002402027981 */ /* 0x000ea2000c1e1500 */
[----:B------:R-:W-:Y:S01]  /*5540*/  CS2R R18, SRZ ;  /* 0x0000000000127805 */ /* 0x000fe2000001ff00 */
[----:B--2---:R0:W1:Y:S01]  /*5550*/  I2F.F64.S16 R16, R2 ;  /* 0x0000000200107312 */ /* 0x0040620000101c00 */
[----:B------:R-:W-:Y:S05]  /*5560*/  BRA `(.L_x_6169) ;  /* 0x00000e3000007947 */ /* 0x000fea0003800000 */
.L_x_6165:
        /* <DEDUP_REMOVED lines=11> */
.L_x_6173:
[----:B------:R-:W2:Y:S01]  /*5620*/  LDG.E.U16 R0, [R2.64] ;  /* 0x0000002402007981 */ /* 0x000ea2000c1e1500 */
[----:B------:R-:W-:Y:S01]  /*5630*/  CS2R R18, SRZ ;  /* 0x0000000000127805 */ /* 0x000fe2000001ff00 */
[----:B--2---:R-:W-:-:S05]  /*5640*/  HADD2.F32 R0, -RZ, R0.H0_H0 ;  /* 0x20000000ff007230 */ /* 0x004fca0000004100 */
[----:B------:R-:W-:-:S04]  /*5650*/  FMUL.FTZ R0, R0, 1 ;  /* 0x3f80000000007820 */ /* 0x000fc80000410000 */
[----:B------:R0:W1:Y:S01]  /*5660*/  F2F.F64.F32 R16, R0 ;  /* 0x0000000000107310 */ /* 0x0000620000201800 */
[----:B------:R-:W-:Y:S05]  /*5670*/  BRA `(.L_x_6169) ;  /* 0x00000d2000007947 */ /* 0x000fea0003800000 */
.L_x_6172:
        /* <DEDUP_REMOVED lines=12> */
.L_x_6175:
        /* <DEDUP_REMOVED lines=8> */
.L_x_6174:
[----:B------:R0:W5:Y:S01]  /*57c0*/  LDG.E.64 R16, [R2.64] ;  /* 0x0000002402107981 */ /* 0x000162000c1e1b00 */
[----:B------:R-:W-:Y:S01]  /*57d0*/  CS2R R18, SRZ ;  /* 0x0000000000127805 */ /* 0x000fe2000001ff00 */
[----:B------:R-:W-:Y:S05]  /*57e0*/  BRA `(.L_x_6169) ;  /* 0x00000bb000007947 */ /* 0x000fea0003800000 */
.L_x_6164:
        /* <DEDUP_REMOVED lines=14> */
.L_x_6178:
[----:B------:R0:W5:Y:S01]  /*58d0*/  LDG.E.128 R16, [R2.64] ;  /* 0x0000002402107981 */ /* 0x000162000c1e1d00 */
[----:B------:R-:W-:Y:S05]  /*58e0*/  BRA `(.L_x_6169) ;  /* 0x00000ab000007947 */ /* 0x000fea0003800000 */
.L_x_6177:
        /* <DEDUP_REMOVED lines=29> */
.L_x_6180:
        /* <DEDUP_REMOVED lines=16> */
.L_x_6179:
[----:B------:R-:W2:Y:S01]  /*5bc0*/  LDG.E.U16 R0, [R2.64] ;  /* 0x0000002402007981 */ /* 0x000ea2000c1e1500 */
[----:B------:R-:W-:Y:S01]  /*5bd0*/  CS2R R18, SRZ ;  /* 0x0000000000127805 */ /* 0x000fe2000001ff00 */
[----:B--2---:R-:W-:-:S05]  /*5be0*/  PRMT R0, RZ, 0x5410, R0 ;  /* 0x00005410ff007816 */ /* 0x004fca0000000000 */
[----:B------:R-:W-:-:S04]  /*5bf0*/  FMUL.FTZ R0, R0, 1 ;  /* 0x3f80000000007820 */ /* 0x000fc80000410000 */
[----:B------:R0:W1:Y:S01]  /*5c00*/  F2F.F64.F32 R16, R0 ;  /* 0x0000000000107310 */ /* 0x0000620000201800 */
[----:B------:R-:W-:Y:S05]  /*5c10*/  BRA `(.L_x_6169) ;  /* 0x0000078000007947 */ /* 0x000fea0003800000 */
.L_x_6176:
        /* <DEDUP_REMOVED lines=12> */
.L_x_6183:
        /* <DEDUP_REMOVED lines=21> */
.L_x_6187:
[----:B------:R-:W-:Y:S05]  /*5e30*/  BSYNC B1 ;  /* 0x0000000000017941 */ /* 0x000fea0003800000 */
.L_x_6186:
[----:B------:R-:W-:Y:S01]  /*5e40*/  LEA R3, R0, 0x3b800000, 0x17 ;  /* 0x3b80000000037811 */ /* 0x000fe200078eb8ff */
[----:B------:R-:W-:-:S05]  /*5e50*/  IMAD.SHL.U32 R0, R2, 0x100000, RZ ;  /* 0x0010000002007824 */ /* 0x000fca00078e00ff */
[----:B------:R-:W-:Y:S02]  /*5e60*/  LOP3.LUT R0, R3, R0, R4, 0xfe, !PT ;  /* 0x0000000003007212 */ /* 0x000fe400078efe04 */
.L_x_6185:
[----:B------:R-:W-:Y:S05]  /*5e70*/  BSYNC B0 ;  /* 0x0000000000007941 */ /* 0x000fea0003800000 */
.L_x_6184:
[----:B------:R-:W-:Y:S01]  /*5e80*/  FMUL.FTZ R0, R0, 1 ;  /* 0x3f80000000007820 */ /* 0x000fe20000410000 */
[----:B------:R-:W-:-:S03]  /*5e90*/  CS2R R18, SRZ ;  /* 0x0000000000127805 */ /* 0x000fc6000001ff00 */
[----:B------:R0:W1:Y:S01]  /*5ea0*/  F2F.F64.F32 R16, R0 ;  /* 0x0000000000107310 */ /* 0x0000620000201800 */
[----:B------:R-:W-:Y:S05]  /*5eb0*/  BRA `(.L_x_6169) ;  /* 0x000004e000007947 */ /* 0x000fea0003800000 */
.L_x_6182:
        /* <DEDUP_REMOVED lines=21> */
.L_x_6191:
[----:B------:R-:W-:Y:S05]  /*6010*/  BSYNC B1 ;  /* 0x0000000000017941 */ /* 0x000fea0003800000 */
.L_x_6190:
[----:B------:R-:W-:Y:S01]  /*6020*/  LEA R3, R0, 0x37800000, 0x17 ;  /* 0x3780000000037811 */ /* 0x000fe200078eb8ff */
[----:B------:R-:W-:-:S05]  /*6030*/  IMAD.SHL.U32 R0, R2, 0x200000, RZ ;  /* 0x0020000002007824 */ /* 0x000fca00078e00ff */
[----:B------:R-:W-:Y:S02]  /*6040*/  LOP3.LUT R0, R3, R0, R4, 0xfe, !PT ;  /* 0x0000000003007212 */ /* 0x000fe400078efe04 */
.L_x_6189:
[----:B------:R-:W-:Y:S05]  /*6050*/  BSYNC B0 ;  /* 0x0000000000007941 */ /* 0x000fea0003800000 */
.L_x_6188:
[----:B------:R-:W-:Y:S01]  /*6060*/  FMUL.FTZ R0, R0, 1 ;  /* 0x3f80000000007820 */ /* 0x000fe20000410000 */
[----:B------:R-:W-:-:S03]  /*6070*/  CS2R R18, SRZ ;  /* 0x0000000000127805 */ /* 0x000fc6000001ff00 */
[----:B------:R0:W1:Y:S01]  /*6080*/  F2F.F64.F32 R16, R0 ;  /* 0x0000000000107310 */ /* 0x0000620000201800 */
[----:B------:R-:W-:Y:S05]  /*6090*/  BRA `(.L_x_6169) ;  /* 0x0000030000007947 */ /* 0x000fea0003800000 */
.L_x_6181:
        /* <DEDUP_REMOVED lines=14> */
.L_x_6195:
[----:B------:R-:W-:Y:S05]  /*6180*/  BSYNC B0 ;  /* 0x0000000000007941 */ /* 0x000fea0003800000 */
.L_x_6194:
[----:B------:R-:W-:Y:S01]  /*6190*/  FMUL.FTZ R0, R0, 1 ;  /* 0x3f80000000007820 */ /* 0x000fe20000410000 */
[----:B------:R-:W-:-:S03]  /*61a0*/  CS2R R18, SRZ ;  /* 0x0000000000127805 */ /* 0x000fc6000001ff00 */
[----:B------:R0:W1:Y:S01]  /*61b0*/  F2F.F64.F32 R16, R0 ;  /* 0x0000000000107310 */ /* 0x0000620000201800 */
[----:B------:R-:W-:Y:S05]  /*61c0*/  BRA `(.L_x_6169) ;  /* 0x000001d000007947 */ /* 0x000fea0003800000 */
.L_x_6168:
        /* <DEDUP_REMOVED lines=22> */
.L_x_6193:
[----:B------:R-:W2:Y:S01]  /*6330*/  LDG.E.64 R16, [R2.64] ;  /* 0x0000002402107981 */ /* 0x000ea2000c1e1b00 */
[----:B------:R-:W-:Y:S01]  /*6340*/  CS2R R18, SRZ ;  /* 0x0000000000127805 */ /* 0x000fe2000001ff00 */
[----:B--2---:R-:W0:Y:S01]  /*6350*/  I2F.F64.U64 R16, R16 ;  /* 0x0000001000107312 */ /* 0x004e220000301800 */
[----:B------:R-:W-:Y:S05]  /*6360*/  BRA `(.L_x_6169) ;  /* 0x0000003000007947 */ /* 0x000fea0003800000 */
.L_x_6192:
[----:B------:R-:W2:Y:S01]  /*6370*/  LDG.E R2, [R2.64] ;  /* 0x0000002402027981 */ /* 0x000ea2000c1e1900 */
[----:B------:R-:W-:Y:S01]  /*6380*/  CS2R R18, SRZ ;  /* 0x0000000000127805 */ /* 0x000fe2000001ff00 */
[----:B--2---:R0:W1:Y:S06]  /*6390*/  I2F.F64.U32 R16, R2 ;  /* 0x0000000200107312 */ /* 0x00406c0000201800 */
.L_x_6169:
        /* <DEDUP_REMOVED lines=18> */
.L_x_6199:
[----:B------:R-:W3:Y:S01]  /*64c0*/  LDG.E.U8 R2, [R2.64] ;  /* 0x0000002402027981 */ /* 0x000ee2000c1e1100 */
[----:B------:R-:W-:Y:S01]  /*64d0*/  CS2R R6, SRZ ;  /* 0x0000000000067805 */ /* 0x000fe2000001ff00 */
[----:B---3--:R0:W3:Y:S01]  /*64e0*/  I2F.F64.U16 R4, R2 ;  /* 0x0000000200047312 */ /* 0x0080e20000101800 */
[----:B------:R-:W-:Y:S05]  /*64f0*/  BRA `(.L_x_6201) ;  /* 0x00000f5000007947 */ /* 0x000fea0003800000 */
.L_x_6198:
        /* <DEDUP_REMOVED lines=10> */
.L_x_6203:
[----:B------:R-:W3:Y:S01]  /*65a0*/  LDG.E R2, [R2.64] ;  /* 0x0000002402027981 */ /* 0x000ee2000c1e1900 */
[----:B------:R-:W-:Y:S01]  /*65b0*/  CS2R R6, SRZ ;  /* 0x0000000000067805 */ /* 0x000fe2000001ff00 */
[----:B---3--:R0:W3:Y:S01]  /*65c0*/  I2F.F64 R4, R2 ;  /* 0x0000000200047312 */ /* 0x0080e20000201c00 */
[----:B------:R-:W-:Y:S05]  /*65d0*/  BRA `(.L_x_6201) ;  /* 0x00000e7000007947 */ /* 0x000fea0003800000 */
.L_x_6202:
[----:B------:R-:W3:Y:S01]  /*65e0*/  LDG.E.U16 R2, [R2.64] ;  /* 0x0000002402027981 */ /* 0x000ee2000c1e1500 */
[----:B------:R-:W-:Y:S01]  /*65f0*/  CS2R R6, SRZ ;  /* 0x0000000000067805 */ /* 0x000fe2000001ff00 */
[----:B---3--:R0:W3:Y:S01]  /*6600*/  I2F.F64.S16 R4, R2 ;  /* 0x0000000200047312 */ /* 0x0080e20000101c00 */
[----:B------:R-:W-:Y:S05]  /*6610*/  BRA `(.L_x_6201) ;  /* 0x00000e3000007947 */ /* 0x000fea0003800000 */
.L_x_6197:
        /* <DEDUP_REMOVED lines=11> */
.L_x_6205:
[----:B------:R-:W3:Y:S01]  /*66d0*/  LDG.E.U16 R0, [R2.64] ;  /* 0x0000002402007981 */ /* 0x000ee2000c1e1500 */
[----:B------:R-:W-:Y:S01]  /*66e0*/  CS2R R6, SRZ ;  /* 0x0000000000067805 */ /* 0x000fe2000001ff00 */
[----:B---3--:R-:W-:-:S05]  /*66f0*/  HADD2.F32 R0, -RZ, R0.H0_H0 ;  /* 0x20000000ff007230 */ /* 0x008fca0000004100 */
[----:B------:R-:W-:-:S04]  /*6700*/  FMUL.FTZ R0, R0, 1 ;  /* 0x3f80000000007820 */ /* 0x000fc80000410000 */
[----:B------:R0:W3:Y:S01]  /*6710*/  F2F.F64.F32 R4, R0 ;  /* 0x0000000000047310 */ /* 0x0000e20000201800 */
[----:B------:R-:W-:Y:S05]  /*6720*/  BRA `(.L_x_6201) ;  /* 0x00000d2000007947 */ /* 0x000fea0003800000 */
.L_x_6204:
        /* <DEDUP_REMOVED lines=12> */
.L_x_6207:
        /* <DEDUP_REMOVED lines=8> */
.L_x_6206:
[----:B------:R0:W5:Y:S01]  /*6870*/  LDG.E.64 R4, [R2.64] ;  /* 0x0000002402047981 */ /* 0x000162000c1e1b00 */
[----:B------:R-:W-:Y:S01]  /*6880*/  CS2R R6, SRZ ;  /* 0x0000000000067805 */ /* 0x000fe2000001ff00 */
[----:B------:R-:W-:Y:S05]  /*6890*/  BRA `(.L_x_6201) ;  /* 0x00000bb000007947 */ /* 0x000fea0003800000 */
.L_x_6196:
        /* <DEDUP_REMOVED lines=14> */
.L_x_6210:
[----:B------:R0:W5:Y:S01]  /*6980*/  LDG.E.128 R4, [R2.64] ;  /* 0x0000002402047981 */ /* 0x000162000c1e1d00 */
[----:B------:R-:W-:Y:S05]  /*6990*/  BRA `(.L_x_6201) ;  /* 0x00000ab000007947 */ /* 0x000fea0003800000 */
.L_x_6209:
        /* <DEDUP_REMOVED lines=29> */
.L_x_6212:
        /* <DEDUP_REMOVED lines=16> */
.L_x_6211:
[----:B------:R-:W3:Y:S01]  /*6c70*/  LDG.E.U16 R0, [R2.64] ;  /* 0x0000002402007981 */ /* 0x000ee2000c1e1500 */
[----:B------:R-:W-:Y:S01]  /*6c80*/  CS2R R6, SRZ ;  /* 0x0000000000067805 */ /* 0x000fe2000001ff00 */
[----:B---3--:R-:W-:-:S05]  /*6c90*/  PRMT R0, RZ, 0x5410, R0 ;  /* 0x00005410ff007816 */ /* 0x008fca0000000000 */
[----:B------:R-:W-:-:S04]  /*6ca0*/  FMUL.FTZ R0, R0, 1 ;  /* 0x3f80000000007820 */ /* 0x000fc80000410000 */
[----:B------:R0:W3:Y:S01]  /*6cb0*/  F2F.F64.F32 R4, R0 ;  /* 0x0000000000047310 */ /* 0x0000e20000201800 */
[----:B------:R-:W-:Y:S05]  /*6cc0*/  BRA `(.L_x_6201) ;  /* 0x0000078000007947 */ /* 0x000fea0003800000 */
.L_x_6208:
        /* <DEDUP_REMOVED lines=12> */
.L_x_6215:
        /* <DEDUP_REMOVED lines=21> */
.L_x_6219:
[----:B------:R-:W-:Y:S05]  /*6ee0*/  BSYNC B1 ;  /* 0x0000000000017941 */ /* 0x000fea0003800000 */
.L_x_6218:
[----:B------:R-:W-:Y:S01]  /*6ef0*/  LEA R3, R0, 0x3b800000, 0x17 ;  /* 0x3b80000000037811 */ /* 0x000fe200078eb8ff */
[----:B------:R-:W-:-:S05]  /*6f00*/  IMAD.SHL.U32 R0, R2, 0x100000, RZ ;  /* 0x0010000002007824 */ /* 0x000fca00078e00ff */
[----:B------:R-:W-:Y:S02]  /*6f10*/  LOP3.LUT R0, R3, R0, R4, 0xfe, !PT ;  /* 0x0000000003007212 */ /* 0x000fe400078efe04 */
.L_x_6217:
[----:B------:R-:W-:Y:S05]  /*6f20*/  BSYNC B0 ;  /* 0x0000000000007941 */ /* 0x000fea0003800000 */
.L_x_6216:
[----:B------:R-:W-:Y:S01]  /*6f30*/  FMUL.FTZ R0, R0, 1 ;  /* 0x3f80000000007820 */ /* 0x000fe20000410000 */
[----:B------:R-:W-:-:S03]  /*6f40*/  CS2R R6, SRZ ;  /* 0x0000000000067805 */ /* 0x000fc6000001ff00 */
[----:B------:R0:W3:Y:S01]  /*6f50*/  F2F.F64.F32 R4, R0 ;  /* 0x0000000000047310 */ /* 0x0000e20000201800 */
[----:B------:R-:W-:Y:S05]  /*6f60*/  BRA `(.L_x_6201) ;  /* 0x000004e000007947 */ /* 0x000fea0003800000 */
.L_x_6214:
        /* <DEDUP_REMOVED lines=21> */
.L_x_6223:
[----:B------:R-:W-:Y:S05]  /*70c0*/  BSYNC B1 ;  /* 0x0000000000017941 */ /* 0x000fea0003800000 */
.L_x_6222:
[----:B------:R-:W-:Y:S01]  /*70d0*/  LEA R3, R0, 0x37800000, 0x17 ;  /* 0x3780000000037811 */ /* 0x000fe200078eb8ff */
[----:B------:R-:W-:-:S05]  /*70e0*/  IMAD.SHL.U32 R0, R2, 0x200000, RZ ;  /* 0x0020000002007824 */ /* 0x000fca00078e00ff */
[----:B------:R-:W-:Y:S02]  /*70f0*/  LOP3.LUT R0, R3, R0, R4, 0xfe, !PT ;  /* 0x0000000003007212 */ /* 0x000fe400078efe04 */
.L_x_6221:
[----:B------:R-:W-:Y:S05]  /*7100*/  BSYNC B0 ;  /* 0x0000000000007941 */ /* 0x000fea0003800000 */
.L_x_6220:
[----:B------:R-:W-:Y:S01]  /*7110*/  FMUL.FTZ R0, R0, 1 ;  /* 0x3f80000000007820 */ /* 0x000fe20000410000 */
[----:B------:R-:W-:-:S03]  /*7120*/  CS2R R6, SRZ ;  /* 0x0000000000067805 */ /* 0x000fc6000001ff00 */
[----:B------:R0:W3:Y:S01]  /*7130*/  F2F.F64.F32 R4, R0 ;  /* 0x0000000000047310 */ /* 0x0000e20000201800 */
[----:B------:R-:W-:Y:S05]  /*7140*/  BRA `(.L_x_6201) ;  /* 0x0000030000007947 */ /* 0x000fea0003800000 */
.L_x_6213:
        /* <DEDUP_REMOVED lines=14> */
.L_x_6227:
[----:B------:R-:W-:Y:S05]  /*7230*/  BSYNC B0 ;  /* 0x0000000000007941 */ /* 0x000fea0003800000 */
.L_x_6226:
[----:B------:R-:W-:Y:S01]  /*7240*/  FMUL.FTZ R0, R0, 1 ;  /* 0x3f80000000007820 */ /* 0x000fe20000410000 */
[----:B------:R-:W-:-:S03]  /*7250*/  CS2R R6, SRZ ;  /* 0x0000000000067805 */ /* 0x000fc6000001ff00 */
[----:B------:R0:W3:Y:S01]  /*7260*/  F2F.F64.F32 R4, R0 ;  /* 0x0000000000047310 */ /* 0x0000e20000201800 */
[----:B------:R-:W-:Y:S05]  /*7270*/  BRA `(.L_x_6201) ;  /* 0x000001d000007947 */ /* 0x000fea0003800000 */
.L_x_6200:
        /* <DEDUP_REMOVED lines=22> */
.L_x_6225:
[----:B------:R-:W3:Y:S01]  /*73e0*/  LDG.E.64 R4, [R2.64] ;  /* 0x0000002402047981 */ /* 0x000ee2000c1e1b00 */
[----:B------:R-:W-:Y:S01]  /*73f0*/  CS2R R6, SRZ ;  /* 0x0000000000067805 */ /* 0x000fe2000001ff00 */
[----:B---3--:R-:W0:Y:S01]  /*7400*/  I2F.F64.U64 R4, R4 ;  /* 0x0000000400047312 */ /* 0x008e220000301800 */
[----:B------:R-:W-:Y:S05]  /*7410*/  BRA `(.L_x_6201) ;  /* 0x0000003000007947 */ /* 0x000fea0003800000 */
.L_x_6224:
[----:B------:R-:W3:Y:S01]  /*7420*/  LDG.E R2, [R2.64] ;  /* 0x0000002402027981 */ /* 0x000ee2000c1e1900 */
[----:B------:R-:W-:Y:S01]  /*7430*/  CS2R R6, SRZ ;  /* 0x0000000000067805 */ /* 0x000fe2000001ff00 */
[----:B---3--:R0:W3:Y:S06]  /*7440*/  I2F.F64.U32 R4, R2 ;  /* 0x0000000200047312 */ /* 0x0080ec0000201800 */
.L_x_6201:
        /* <DEDUP_REMOVED lines=19> */
.L_x_6231:
[----:B------:R-:W0:Y:S02]  /*7580*/  F2I.S64.F64.TRUNC R4, R4 ;  /* 0x0000000400047311 */ /* 0x000e24000030d900 */
[----:B0-----:R-:W-:-:S05]  /*7590*/  IMAD.MOV.U32 R3, RZ, RZ, R4 ;  /* 0x000000ffff037224 */ /* 0x001fca00078e0004 */
[----:B------:R0:W-:Y:S01]  /*75a0*/  STG.E.U8 [R22.64], R3 ;  /* 0x0000000316007986 */ /* 0x0001e2000c101124 */
[----:B------:R-:W-:Y:S05]  /*75b0*/  BRA `(.L_x_6233) ;  /* 0x00000f1000007947 */ /* 0x000fea0003800000 */
.L_x_6230:
        /* <DEDUP_REMOVED lines=9> */
.L_x_6235:
[----:B------:R-:W0:Y:S02]  /*7650*/  F2I.F64.TRUNC R5, R4 ;  /* 0x0000000400057311 */ /* 0x000e24000030d100 */
[----:B0-----:R0:W-:Y:S01]  /*7660*/  STG.E [R22.64], R5 ;  /* 0x0000000516007986 */ /* 0x0011e2000c101924 */
[----:B------:R-:W-:Y:S05]  /*7670*/  BRA `(.L_x_6233) ;  /* 0x00000e5000007947 */ /* 0x000fea0003800000 */
.L_x_6234:
[----:B------:R-:W0:Y:S02]  /*7680*/  F2I.F64.TRUNC R5, R4 ;  /* 0x0000000400057311 */ /* 0x000e24000030d100 */
[----:B0-----:R0:W-:Y:S01]  /*7690*/  STG.E.U16 [R22.64], R5 ;  /* 0x0000000516007986 */ /* 0x0011e2000c101524 */
[----:B------:R-:W-:Y:S05]  /*76a0*/  BRA `(.L_x_6233) ;  /* 0x00000e2000007947 */ /* 0x000fea0003800000 */
.L_x_6229:
        /* <DEDUP_REMOVED lines=11> */
.L_x_6237:
[----:B------:R-:W0:Y:S01]  /*7760*/  F2F.F32.F64 R0, R4 ;  /* 0x0000000400007310 */ /* 0x000e220000301000 */
[----:B------:R-:W0:-:S14]  /*7770*/  DSETP.GEU.AND P0, PT, |R4|, c[0x2][0x0], PT ;  /* 0x008000000400762a */ /* 0x000e1c0003f0e200 */
[----:B0-----:R-:W-:-:S05]  /*7780*/  @!P0 FMUL R0, R0, 1.175494350822287508e-38 ;  /* 0x0080000000008820 */ /* 0x001fca0000400000 */
[----:B------:R-:W-:-:S05]  /*7790*/  F2FP.PACK_AB R0, RZ, R0 ;  /* 0x00000000ff00723e */ /* 0x000fca00000000ff */
[----:B------:R0:W-:Y:S01]  /*77a0*/  STG.E.U16 [R22.64], R0 ;  /* 0x0000000016007986 */ /* 0x0001e2000c101524 */
[----:B------:R-:W-:Y:S05]  /*77b0*/  BRA `(.L_x_6233) ;  /* 0x00000d1000007947 */ /* 0x000fea0003800000 */
.L_x_6236:
        /* <DEDUP_REMOVED lines=14> */
.L_x_6239:
        /* <DEDUP_REMOVED lines=9> */
.L_x_6238:
[----:B------:R0:W-:Y:S01]  /*7930*/  STG.E.64 [R22.64], R4 ;  /* 0x0000000416007986 */ /* 0x0001e2000c101b24 */
[----:B------:R-:W-:Y:S05]  /*7940*/  BRA `(.L_x_6233) ;  /* 0x00000b8000007947 */ /* 0x000fea0003800000 */
.L_x_6228:
        /* <DEDUP_REMOVED lines=13> */
.L_x_6242:
[----:B------:R0:W-:Y:S01]  /*7a20*/  STG.E.128 [R22.64], R4 ;  /* 0x0000000416007986 */ /* 0x0001e2000c101d24 */
[----:B------:R-:W-:Y:S05]  /*7a30*/  BRA `(.L_x_6233) ;  /* 0x00000a9000007947 */ /* 0x000fea0003800000 */
.L_x_6241:
        /* <DEDUP_REMOVED lines=23> */
.L_x_6246:
[----:B------:R-:W-:Y:S05]  /*7bb0*/  BSYNC B0 ;  /* 0x0000000000007941 */ /* 0x000fea0003800000 */
.L_x_6245:
[----:B------:R-:W-:-:S05]  /*7bc0*/  LOP3.LUT R3, R0, R3, RZ, 0xfc, !PT ;  /* 0x0000000300037212 */ /* 0x000fca00078efcff */
[----:B------:R0:W-:Y:S01]  /*7bd0*/  STG.E.U8 [R22.64], R3 ;  /* 0x0000000316007986 */ /* 0x0001e2000c101124 */
[----:B------:R-:W-:Y:S05]  /*7be0*/  BRA `(.L_x_6233) ;  /* 0x000008e000007947 */ /* 0x000fea0003800000 */
.L_x_6244:
        /* <DEDUP_REMOVED lines=15> */
.L_x_6248:
[----:B------:R-:W-:Y:S01]  /*7ce0*/  IMAD.MOV.U32 R0, RZ, RZ, 0x7f ;  /* 0x0000007fff007424 */ /* 0x000fe200078e00ff */
[----:B------:R-:W-:-:S04]  /*7cf0*/  ISETP.GT.U32.AND P0, PT, R2, 0x7f800000, PT ;  /* 0x7f8000000200780c */ /* 0x000fc80003f04070 */
[----:B------:R-:W-:-:S04]  /*7d00*/  SEL R0, R0, 0x7c, P0 ;  /* 0x0000007c00007807 */ /* 0x000fc80000000000 */
.L_x_6249:
[----:B------:R-:W-:Y:S05]  /*7d10*/  BSYNC B0 ;  /* 0x0000000000007941 */ /* 0x000fea0003800000 */
.L_x_6247:
[----:B------:R-:W-:-:S04]  /*7d20*/  LOP3.LUT R2, R3, 0x80000000, RZ, 0xc0, !PT ;  /* 0x8000000003027812 */ /* 0x000fc800078ec0ff */
[----:B------:R-:W-:-:S04]  /*7d30*/  SHF.R.U32.HI R3, RZ, 0x18, R2 ;  /* 0x00000018ff037819 */ /* 0x000fc80000011602 */
[----:B------:R-:W-:-:S05]  /*7d40*/  LOP3.LUT R3, R0, R3, RZ, 0xfc, !PT ;  /* 0x0000000300037212 */ /* 0x000fca00078efcff */
[----:B------:R0:W-:Y:S01]  /*7d50*/  STG.E.U8 [R22.64], R3 ;  /* 0x0000000316007986 */ /* 0x0001e2000c101124 */
[----:B------:R-:W-:Y:S05]  /*7d60*/  BRA `(.L_x_6233) ;  /* 0x0000076000007947 */ /* 0x000fea0003800000 */
.L_x_6243:
[----:B------:R-:W0:Y:S01]  /*7d70*/  F2F.F32.F64 R0, R4 ;  /* 0x0000000400007310 */ /* 0x000e220000301000 */
[----:B------:R-:W0:-:S14]  /*7d80*/  DSETP.GEU.AND P0, PT, |R4|, c[0x2][0x0], PT ;  /* 0x008000000400762a */ /* 0x000e1c0003f0e200 */
[----:B0-----:R-:W-:-:S05]  /*7d90*/  @!P0 FMUL R0, R0, 1.175494350822287508e-38 ;  /* 0x0080000000008820 */ /* 0x001fca0000400000 */
[----:B------:R-:W-:-:S05]  /*7da0*/  F2FP.BF16.PACK_AB R0, RZ, R0 ;  /* 0x00000000ff00723e */ /* 0x000fca00000010ff */
[----:B------:R0:W-:Y:S01]  /*7db0*/  STG.E.U16 [R22.64], R0 ;  /* 0x0000000016007986 */ /* 0x0001e2000c101524 */
[----:B------:R-:W-:Y:S05]  /*7dc0*/  BRA `(.L_x_6233) ;  /* 0x0000070000007947 */ /* 0x000fea0003800000 */
.L_x_6240:
        /* <DEDUP_REMOVED lines=11> */
.L_x_6252:
        /* <DEDUP_REMOVED lines=19> */
.L_x_6255:
[----:B------:R-:W-:-:S04]  /*7fb0*/  LOP3.LUT R2, R3, 0x80000000, RZ, 0xc0, !PT ;  /* 0x8000000003027812 */ /* 0x000fc800078ec0ff */
[----:B------:R-:W-:-:S04]  /*7fc0*/  SHF.R.U32.HI R3, RZ, 0x18, R2 ;  /* 0x00000018ff037819 */ /* 0x000fc80000011602 */
[----:B------:R-:W-:-:S04]  /*7fd0*/  LOP3.LUT R0, R0, R3, RZ, 0xfc, !PT ;  /* 0x0000000300007212 */ /* 0x000fc800078efcff */
[----:B------:R-:W-:Y:S02]  /*7fe0*/  PRMT R11, R0, 0x7610, R11 ;  /* 0x00007610000b7816 */ /* 0x000fe4000000000b */
.L_x_6254:
[----:B------:R-:W-:Y:S05]  /*7ff0*/  BSYNC B0 ;  /* 0x0000000000007941 */ /* 0x000fea0003800000 */
.L_x_6253:
[----:B------:R0:W-:Y:S01]  /*8000*/  STG.E.U8 [R22.64], R11 ;  /* 0x0000000b16007986 */ /* 0x0001e2000c101124 */
[----:B------:R-:W-:Y:S05]  /*8010*/  BRA `(.L_x_6233) ;  /* 0x000004b000007947 */ /* 0x000fea0003800000 */
.L_x_6251:
        /* <DEDUP_REMOVED lines=19> */
.L_x_6258:
[----:B------:R-:W-:-:S04]  /*8150*/  LOP3.LUT R2, R3, 0x80000000, RZ, 0xc0, !PT ;  /* 0x8000000003027812 */ /* 0x000fc800078ec0ff */
[----:B------:R-:W-:-:S04]  /*8160*/  SHF.R.U32.HI R3, RZ, 0x18, R2 ;  /* 0x00000018ff037819 */ /* 0x000fc80000011602 */
[----:B------:R-:W-:-:S04]  /*8170*/  LOP3.LUT R0, R0, R3, RZ, 0xfc, !PT ;  /* 0x0000000300007212 */ /* 0x000fc800078efcff */
[----:B------:R-:W-:Y:S02]  /*8180*/  PRMT R11, R0, 0x7610, R11 ;  /* 0x00007610000b7816 */ /* 0x000fe4000000000b */
.L_x_6257:
[----:B------:R-:W-:Y:S05]  /*8190*/  BSYNC B0 ;  /* 0x0000000000007941 */ /* 0x000fea0003800000 */
.L_x_6256:
[----:B------:R0:W-:Y:S01]  /*81a0*/  STG.E.U8 [R22.64], R11 ;  /* 0x0000000b16007986 */ /* 0x0001e2000c101124 */
[----:B------:R-:W-:Y:S05]  /*81b0*/  BRA `(.L_x_6233) ;  /* 0x0000031000007947 */ /* 0x000fea0003800000 */
.L_x_6250:
        /* <DEDUP_REMOVED lines=24> */
.L_x_6232:
        /* <DEDUP_REMOVED lines=20> */
.L_x_6260:
[----:B------:R-:W0:Y:S02]  /*8480*/  F2I.U64.F64.TRUNC R4, R4 ;  /* 0x0000000400047311 */ /* 0x000e24000030d800 */
[----:B0-----:R0:W-:Y:S01]  /*8490*/  STG.E.64 [R22.64], R4 ;  /* 0x0000000416007986 */ /* 0x0011e2000c101b24 */
[----:B------:R-:W-:Y:S05]  /*84a0*/  BRA `(.L_x_6233) ;  /* 0x0000002000007947 */ /* 0x000fea0003800000 */
.L_x_6259:
[----:B------:R-:W0:Y:S02]  /*84b0*/  F2I.U32.F64.TRUNC R5, R4 ;  /* 0x0000000400057311 */ /* 0x000e24000030d000 */
[----:B0-----:R0:W-:Y:S02]  /*84c0*/  STG.E [R22.64], R5 ;  /* 0x0000000516007986 */ /* 0x0011e4000c101924 */
.L_x_6233:
        /* <DEDUP_REMOVED lines=258> */
.L_x_6261:
        /* <DEDUP_REMOVED lines=20> */
.L_x_6265:
[----:B------:R-:W2:Y:S01]  /*9630*/  LDG.E.U8 R2, [R2.64] ;  /* 0x0000002402027981 */ /* 0x000ea2000c1e1100 */
[----:B------:R-:W-:Y:S01]  /*9640*/  CS2R R18, SRZ ;  /* 0x0000000000127805 */ /* 0x000fe2000001ff00 */
[----:B--2---:R0:W1:Y:S01]  /*9650*/  I2F.F64.U16 R16, R2 ;  /* 0x0000000200107312 */ /* 0x0040620000101800 */
[----:B------:R-:W-:Y:S05]  /*9660*/  BRA `(.L_x_6267) ;  /* 0x00000f5000007947 */ /* 0x000fea0003800000 */
.L_x_6264:
        /* <DEDUP_REMOVED lines=10> */
.L_x_6269:
[----:B------:R-:W2:Y:S01]  /*9710*/  LDG.E R2, [R2.64] ;  /* 0x0000002402027981 */ /* 0x000ea2000c1e1900 */
[----:B------:R-:W-:Y:S01]  /*9720*/  CS2R R18, SRZ ;  /* 0x0000000000127805 */ /* 0x000fe2000001ff00 */
[----:B--2---:R0:W1:Y:S01]  /*9730*/  I2F.F64 R16, R2 ;  /* 0x0000000200107312 */ /* 0x0040620000201c00 */
[----:B------:R-:W-:Y:S05]  /*9740*/  BRA `(.L_x_6267) ;  /* 0x00000e7000007947 */ /* 0x000fea0003800000 */
.L_x_6268:
[----:B------:R-:W2:Y:S01]  /*9750*/  LDG.E.U16 R2, [R2.64] ;  /* 0x0000002402027981 */ /* 0x000ea2000c1e1500 */
[----:B------:R-:W-:Y:S01]  /*9760*/  CS2R R18, SRZ ;  /* 0x0000000000127805 */ /* 0x000fe2000001ff00 */
[----:B--2---:R0:W1:Y:S01]  /*9770*/  I2F.F64.S16 R16, R2 ;  /* 0x0000000200107312 */ /* 0x0040620000101c00 */
[----:B------:R-:W-:Y:S05]  /*9780*/  BRA `(.L_x_6267) ;  /* 0x00000e3000007947 */ /* 0x000fea0003800000 */
.L_x_6263:
        /* <DEDUP_REMOVED lines=11> */
.L_x_6271:
[----:B------:R-:W2:Y:S01]  /*9840*/  LDG.E.U16 R0, [R2.64] ;  /* 0x0000002402007981 */ /* 0x000ea2000c1e1500 */
[----:B------:R-:W-:Y:S01]  /*9850*/  CS2R R18, SRZ ;  /* 0x0000000000127805 */ /* 0x000fe2000001ff00 */
[----:B--2---:R-:W-:-:S05]  /*9860*/  HADD2.F32 R0, -RZ, R0.H0_H0 ;  /* 0x20000000ff007230 */ /* 0x004fca0000004100 */
[----:B------:R-:W-:-:S04]  /*9870*/  FMUL.FTZ R0, R0, 1 ;  /* 0x3f80000000007820 */ /* 0x000fc80000410000 */
[----:B------:R0:W1:Y:S01]  /*9880*/  F2F.F64.F32 R16, R0 ;  /* 0x0000000000107310 */ /* 0x0000620000201800 */
[----:B------:R-:W-:Y:S05]  /*9890*/  BRA `(.L_x_6267) ;  /* 0x00000d2000007947 */ /* 0x000fea0003800000 */
.L_x_6270:
        /* <DEDUP_REMOVED lines=12> */
.L_x_6273:
        /* <DEDUP_REMOVED lines=8> */
.L_x_6272:
[----:B------:R0:W5:Y:S01]  /*99e0*/  LDG.E.64 R16, [R2.64] ;  /* 0x0000002402107981 */ /* 0x000162000c1e1b00 */
[----:B------:R-:W-:Y:S01]  /*99f0*/  CS2R R18, SRZ ;  /* 0x0000000000127805 */ /* 0x000fe2000001ff00 */
[----:B------:R-:W-:Y:S05]  /*9a00*/  BRA `(.L_x_6267) ;  /* 0x00000bb000007947 */ /* 0x000fea0003800000 */
.L_x_6262:
        /* <DEDUP_REMOVED lines=14> */
.L_x_6276:
[----:B------:R0:W5:Y:S01]  /*9af0*/  LDG.E.128 R16, [R2.64] ;  /* 0x0000002402107981 */ /* 0x000162000c1e1d00 */
[----:B------:R-:W-:Y:S05]  /*9b00*/  BRA `(.L_x_6267) ;  /* 0x00000ab000007947 */ /* 0x000fea0003800000 */
.L_x_6275:
        /* <DEDUP_REMOVED lines=29> */
.L_x_6278:
        /* <DEDUP_REMOVED lines=16> */
.L_x_6277:
[----:B------:R-:W2:Y:S01]  /*9de0*/  LDG.E.U16 R0, [R2.64] ;  /* 0x0000002402007981 */ /* 0x000ea2000c1e1500 */
[----:B------:R-:W-:Y:S01]  /*9df0*/  CS2R R18, SRZ ;  /* 0x0000000000127805 */ /* 0x000fe2000001ff00 */
[----:B--2---:R-:W-:-:S05]  /*9e00*/  PRMT R0, RZ, 0x5410, R0 ;  /* 0x00005410ff007816 */ /* 0x004fca0000000000 */
[----:B------:R-:W-:-:S04]  /*9e10*/  FMUL.FTZ R0, R0, 1 ;  /* 0x3f80000000007820 */ /* 0x000fc80000410000 */
[----:B------:R0:W1:Y:S01]  /*9e20*/  F2F.F64.F32 R16, R0 ;  /* 0x0000000000107310 */ /* 0x0000620000201800 */
[----:B------:R-:W-:Y:S05]  /*9e30*/  BRA `(.L_x_6267) ;  /* 0x0000078000007947 */ /* 0x000fea0003800000 */
.L_x_6274:
        /* <DEDUP_REMOVED lines=12> */
.L_x_6281:
        /* <DEDUP_REMOVED lines=21> */
.L_x_6285:
[----:B------:R-:W-:Y:S05]  /*a050*/  BSYNC B1 ;  /* 0x0000000000017941 */ /* 0x000fea0003800000 */
.L_x_6284:
[----:B------:R-:W-:Y:S01]  /*a060*/  LEA R3, R0, 0x3b800000, 0x17 ;  /* 0x3b80000000037811 */ /* 0x000fe200078eb8ff */
[----:B------:R-:W-:-:S05]  /*a070*/  IMAD.SHL.U32 R0, R2, 0x100000, RZ ;  /* 0x0010000002007824 */ /* 0x000fca00078e00ff */
[----:B------:R-:W-:Y:S02]  /*a080*/  LOP3.LUT R0, R3, R0, R4, 0xfe, !PT ;  /* 0x0000000003007212 */ /* 0x000fe400078efe04 */
.L_x_6283:
[----:B------:R-:W-:Y:S05]  /*a090*/  BSYNC B0 ;  /* 0x0000000000007941 */ /* 0x000fea0003800000 */
.L_x_6282:
[----:B------:R-:W-:Y:S01]  /*a0a0*/  FMUL.FTZ R0, R0, 1 ;  /* 0x3f80000000007820 */ /* 0x000fe20000410000 */
[----:B------:R-:W-:-:S03]  /*a0b0*/  CS2R R18, SRZ ;  /* 0x0000000000127805 */ /* 0x000fc6000001ff00 */
[----:B------:R0:W1:Y:S01]  /*a0c0*/  F2F.F64.F32 R16, R0 ;  /* 0x0000000000107310 */ /* 0x0000620000201800 */
[----:B------:R-:W-:Y:S05]  /*a0d0*/  BRA `(.L_x_6267) ;  /* 0x000004e000007947 */ /* 0x000fea0003800000 */
.L_x_6280:
        /* <DEDUP_REMOVED lines=21> */
.L_x_6289:
[----:B------:R-:W-:Y:S05]  /*a230*/  BSYNC B1 ;  /* 0x0000000000017941 */ /* 0x000fea0003800000 */
.L_x_6288:
[----:B------:R-:W-:Y:S01]  /*a240*/  LEA R3, R0, 0x37800000, 0x17 ;  /* 0x3780000000037811 */ /* 0x000fe200078eb8ff */
[----:B------:R-:W-:-:S05]  /*a250*/  IMAD.SHL.U32 R0, R2, 0x200000, RZ ;  /* 0x0020000002007824 */ /* 0x000fca00078e00ff */
[----:B------:R-:W-:Y:S02]  /*a260*/  LOP3.LUT R0, R3, R0, R4, 0xfe, !PT ;  /* 0x0000000003007212 */ /* 0x000fe400078efe04 */
.L_x_6287:
[----:B------:R-:W-:Y:S05]  /*a270*/  BSYNC B0 ;  /* 0x0000000000007941 */ /* 0x000fea0003800000 */
.L_x_6286:
[----:B------:R-:W-:Y:S01]  /*a280*/  FMUL.FTZ R0, R0, 1 ;  /* 0x3f80000000007820 */ /* 0x000fe20000410000 */
[----:B------:R-:W-:-:S03]  /*a290*/  CS2R R18, SRZ ;  /* 0x0000000000127805 */ /* 0x000fc6000001ff00 */
[----:B------:R0:W1:Y:S01]  /*a2a0*/  F2F.F64.F32 R16, R0 ;  /* 0x0000000000107310 */ /* 0x0000620000201800 */
[----:B------:R-:W-:Y:S05]  /*a2b0*/  BRA `(.L_x_6267) ;  /* 0x0000030000007947 */ /* 0x000fea0003800000 */
.L_x_6279:
        /* <DEDUP_REMOVED lines=14> */
.L_x_6293:
[----:B------:R-:W-:Y:S05]  /*a3a0*/  BSYNC B0 ;  /* 0x0000000000007941 */ /* 0x000fea0003800000 */
.L_x_6292:
[----:B------:R-:W-:Y:S01]  /*a3b0*/  FMUL.FTZ R0, R0, 1 ;  /* 0x3f80000000007820 */ /* 0x000fe20000410000 */
[----:B------:R-:W-:-:S03]  /*a3c0*/  CS2R R18, SRZ ;  /* 0x0000000000127805 */ /* 0x000fc6000001ff00 */
[----:B------:R0:W1:Y:S01]  /*a3d0*/  F2F.F64.F32 R16, R0 ;  /* 0x0000000000107310 */ /* 0x0000620000201800 */
[----:B------:R-:W-:Y:S05]  /*a3e0*/  BRA `(.L_x_6267) ;  /* 0x000001d000007947 */ /* 0x000fea0003800000 */
.L_x_6266:
        /* <DEDUP_REMOVED lines=22> */
.L_x_6291:
[----:B------:R-:W2:Y:S01]  /*a550*/  LDG.E.64 R16, [R2.64] ;  /* 0x0000002402107981 */ /* 0x000ea2000c1e1b00 */
[----:B------:R-:W-:Y:S01]  /*a560*/  CS2R R18, SRZ ;  /* 0x0000000000127805 */ /* 0x000fe2000001ff00 */
[----:B--2---:R-:W0:Y:S01]  /*a570*/  I2F.F64.U64 R16, R16 ;  /* 0x0000001000107312 */ /* 0x004e220000301800 */
[----:B------:R-:W-:Y:S05]  /*a580*/  BRA `(.L_x_6267) ;  /* 0x0000003000007947 */ /* 0x000fea0003800000 */
.L_x_6290:
[----:B------:R-:W2:Y:S01]  /*a590*/  LDG.E R2, [R2.64] ;  /* 0x0000002402027981 */ /* 0x000ea2000c1e1900 */
[----:B------:R-:W-:Y:S01]  /*a5a0*/  CS2R R18, SRZ ;  /* 0x0000000000127805 */ /* 0x000fe2000001ff00 */
[----:B--2---:R0:W1:Y:S06]  /*a5b0*/  I2F.F64.U32 R16, R2 ;  /* 0x0000000200107312 */ /* 0x00406c0000201800 */
.L_x_6267:
        /* <DEDUP_REMOVED lines=18> */
.L_x_6297:
[----:B------:R-:W3:Y:S01]  /*a6e0*/  LDG.E.U8 R2, [R2.64] ;  /* 0x0000002402027981 */ /* 0x000ee2000c1e1100 */
[----:B------:R-:W-:Y:S01]  /*a6f0*/  CS2R R6, SRZ ;  /* 0x0000000000067805 */ /* 0x000fe2000001ff00 */
[----:B---3--:R0:W3:Y:S01]  /*a700*/  I2F.F64.U16 R4, R2 ;  /* 0x0000000200047312 */ /* 0x0080e20000101800 */
[----:B------:R-:W-:Y:S05]  /*a710*/  BRA `(.L_x_6299) ;  /* 0x00000f5000007947 */ /* 0x000fea0003800000 */
.L_x_6296:
        /* <DEDUP_REMOVED lines=10> */
.L_x_6301:
[----:B------:R-:W3:Y:S01]  /*a7c0*/  LDG.E R2, [R2.64] ;  /* 0x0000002402027981 */ /* 0x000ee2000c1e1900 */
[----:B------:R-:W-:Y:S01]  /*a7d0*/  CS2R R6, SRZ ;  /* 0x0000000000067805 */ /* 0x000fe2000001ff00 */
[----:B---3--:R0:W3:Y:S01]  /*a7e0*/  I2F.F64 R4, R2 ;  /* 0x0000000200047312 */ /* 0x0080e20000201c00 */
[----:B------:R-:W-:Y:S05]  /*a7f0*/  BRA `(.L_x_6299) ;  /* 0x00000e7000007947 */ /* 0x000fea0003800000 */
.L_x_6300:
[----:B------:R-:W3:Y:S01]  /*a800*/  LDG.E.U16 R2, [R2.64] ;  /* 0x0000002402027981 */ /* 0x000ee2000c1e1500 */
[----:B------:R-:W-:Y:S01]  /*a810*/  CS2R R6, SRZ ;  /* 0x0000000000067805 */ /* 0x000fe2000001ff00 */
[----:B---3--:R0:W3:Y:S01]  /*a820*/  I2F.F64.S16 R4, R2 ;  /* 0x0000000200047312 */ /* 0x0080e20000101c00 */
[----:B------:R-:W-:Y:S05]  /*a830*/  BRA `(.L_x_6299) ;  /* 0x00000e3000007947 */ /* 0x000fea0003800000 */
.L_x_6295:
        /* <DEDUP_REMOVED lines=11> */
.L_x_6303:
[----:B------:R-:W3:Y:S01]  /*a8f0*/  LDG.E.U16 R0, [R2.64] ;  /* 0x0000002402007981 */ /* 0x000ee2000c1e1500 */
[----:B------:R-:W-:Y:S01]  /*a900*/  CS2R R6, SRZ ;  /* 0x0000000000067805 */ /* 0x000fe2000001ff00 */
[----:B---3--:R-:W-:-:S05]  /*a910*/  HADD2.F32 R0, -RZ, R0.H0_H0 ;  /* 0x20000000ff007230 */ /* 0x008fca0000004100 */
[----:B------:R-:W-:-:S04]  /*a920*/  FMUL.FTZ R0, R0, 1 ;  /* 0x3f80000000007820 */ /* 0x000fc80000410000 */
[----:B------:R0:W3:Y:S01]  /*a930*/  F2F.F64.F32 R4, R0 ;  /* 0x0000000000047310 */ /* 0x0000e20000201800 */
[----:B------:R-:W-:Y:S05]  /*a940*/  BRA `(.L_x_6299) ;  /* 0x00000d2000007947 */ /* 0x000fea0003800000 */
.L_x_6302:
        /* <DEDUP_REMOVED lines=12> */
.L_x_6305:
        /* <DEDUP_REMOVED lines=8> */
.L_x_6304:
[----:B------:R0:W5:Y:S01]  /*aa90*/  LDG.E.64 R4, [R2.64] ;  /* 0x0000002402047981 */ /* 0x000162000c1e1b00 */
[----:B------:R-:W-:Y:S01]  /*aaa0*/  CS2R R6, SRZ ;  /* 0x0000000000067805 */ /* 0x000fe2000001ff00 */
[----:B------:R-:W-:Y:S05]  /*aab0*/  BRA `(.L_x_6299) ;  /* 0x00000bb000007947 */ /* 0x000fea0003800000 */
.L_x_6294:
        /* <DEDUP_REMOVED lines=14> */
.L_x_6308:
[----:B------:R0:W5:Y:S01]  /*aba0*/  LDG.E.128 R4, [R2.64] ;  /* 0x0000002402047981 */ /* 0x000162000c1e1d00 */
[----:B------:R-:W-:Y:S05]  /*abb0*/  BRA `(.L_x_6299) ;  /* 0x00000ab000007947 */ /* 0x000fea0003800000 */
.L_x_6307:
        /* <DEDUP_REMOVED lines=29> */
.L_x_6310:
        /* <DEDUP_REMOVED lines=16> */
.L_x_6309:
[----:B------:R-:W3:Y:S01]  /*ae90*/  LDG.E.U16 R0, [R2.64] ;  /* 0x0000002402007981 */ /* 0x000ee2000c1e1500 */
[----:B------:R-:W-:Y:S01]  /*aea0*/  CS2R R6, SRZ ;  /* 0x0000000000067805 */ /* 0x000fe2000001ff00 */
[----:B---3--:R-:W-:-:S05]  /*aeb0*/  PRMT R0, RZ, 0x5410, R0 ;  /* 0x00005410ff007816 */ /* 0x008fca0000000000 */
[----:B------:R-:W-:-:S04]  /*aec0*/  FMUL.FTZ R0, R0, 1 ;  /* 0x3f80000000007820 */ /* 0x000fc80000410000 */
[----:B------:R0:W3:Y:S01]  /*aed0*/  F2F.F64.F32 R4, R0 ;  /* 0x0000000000047310 */ /* 0x0000e20000201800 */
[----:B------:R-:W-:Y:S05]  /*aee0*/  BRA `(.L_x_6299) ;  /* 0x0000078000007947 */ /* 0x000fea0003800000 */
.L_x_6306:
        /* <DEDUP_REMOVED lines=12> */
.L_x_6313:
        /* <DEDUP_REMOVED lines=21> */
.L_x_6317:
[----:B------:R-:W-:Y:S05]  /*b100*/  BSYNC B1 ;  /* 0x0000000000017941 */ /* 0x000fea0003800000 */
.L_x_6316:
[----:B------:R-:W-:Y:S01]  /*b110*/  LEA R3, R0, 0x3b800000, 0x17 ;  /* 0x3b80000000037811 */ /* 0x000fe200078eb8ff */
[----:B------:R-:W-:-:S05]  /*b120*/  IMAD.SHL.U32 R0, R2, 0x100000, RZ ;  /* 0x0010000002007824 */ /* 0x000fca00078e00ff */
[----:B------:R-:W-:Y:S02]  /*b130*/  LOP3.LUT R0, R3, R0, R4, 0xfe, !PT ;  /* 0x0000000003007212 */ /* 0x000fe400078efe04 */
.L_x_6315:
[----:B------:R-:W-:Y:S05]  /*b140*/  BSYNC B0 ;  /* 0x0000000000007941 */ /* 0x000fea0003800000 */
.L_x_6314:
[----:B------:R-:W-:Y:S01]  /*b150*/  FMUL.FTZ R0, R0, 1 ;  /* 0x3f80000000007820 */ /* 0x000fe20000410000 */
[----:B------:R-:W-:-:S03]  /*b160*/  CS2R R6, SRZ ;  /* 0x0000000000067805 */ /* 0x000fc6000001ff00 */
[----:B------:R0:W3:Y:S01]  /*b170*/  F2F.F64.F32 R4, R0 ;  /* 0x0000000000047310 */ /* 0x0000e20000201800 */
[----:B------:R-:W-:Y:S05]  /*b180*/  BRA `(.L_x_6299) ;  /* 0x000004e000007947 */ /* 0x000fea0003800000 */
.L_x_6312:
        /* <DEDUP_REMOVED lines=21> */
.L_x_6321:
[----:B------:R-:W-:Y:S05]  /*b2e0*/  BSYNC B1 ;  /* 0x0000000000017941 */ /* 0x000fea0003800000 */
.L_x_6320:
[----:B------:R-:W-:Y:S01]  /*b2f0*/  LEA R3, R0, 0x37800000, 0x17 ;  /* 0x3780000000037811 */ /* 0x000fe200078eb8ff */
[----:B------:R-:W-:-:S05]  /*b300*/  IMAD.SHL.U32 R0, R2, 0x200000, RZ ;  /* 0x0020000002007824 */ /* 0x000fca00078e00ff */
[----:B------:R-:W-:Y:S02]  /*b310*/  LOP3.LUT R0, R3, R0, R4, 0xfe, !PT ;  /* 0x0000000003007212 */ /* 0x000fe400078efe04 */
.L_x_6319:
[----:B------:R-:W-:Y:S05]  /*b320*/  BSYNC B0 ;  /* 0x0000000000007941 */ /* 0x000fea0003800000 */
.L_x_6318:
[----:B------:R-:W-:Y:S01]  /*b330*/  FMUL.FTZ R0, R0, 1 ;  /* 0x3f80000000007820 */ /* 0x000fe20000410000 */
[----:B------:R-:W-:-:S03]  /*b340*/  CS2R R6, SRZ ;  /* 0x0000000000067805 */ /* 0x000fc6000001ff00 */
[----:B------:R0:W3:Y:S01]  /*b350*/  F2F.F64.F32 R4, R0 ;  /* 0x0000000000047310 */ /* 0x0000e20000201800 */
[----:B------:R-:W-:Y:S05]  /*b360*/  BRA `(.L_x_6299) ;  /* 0x0000030000007947 */ /* 0x000fea0003800000 */
.L_x_6311:
        /* <DEDUP_REMOVED lines=14> */
.L_x_6325:
[----:B------:R-:W-:Y:S05]  /*b450*/  BSYNC B0 ;  /* 0x0000000000007941 */ /* 0x000fea0003800000 */
.L_x_6324:
[----:B------:R-:W-:Y:S01]  /*b460*/  FMUL.FTZ R0, R0, 1 ;  /* 0x3f80000000007820 */ /* 0x000fe20000410000 */
[----:B------:R-:W-:-:S03]  /*b470*/  CS2R R6, SRZ ;  /* 0x0000000000067805 */ /* 0x000fc6000001ff00 */
[----:B------:R0:W3:Y:S01]  /*b480*/  F2F.F64.F32 R4, R0 ;  /* 0x0000000000047310 */ /* 0x0000e20000201800 */
[----:B------:R-:W-:Y:S05]  /*b490*/  BRA `(.L_x_6299) ;  /* 0x000001d000007947 */ /* 0x000fea0003800000 */
.L_x_6298:
        /* <DEDUP_REMOVED lines=22> */
.L_x_6323:
[----:B------:R-:W3:Y:S01]  /*b600*/  LDG.E.64 R4, [R2.64] ;  /* 0x0000002402047981 */ /* 0x000ee2000c1e1b00 */
[----:B------:R-:W-:Y:S01]  /*b610*/  CS2R R6, SRZ ;  /* 0x0000000000067805 */ /* 0x000fe2000001ff00 */
[----:B---3--:R-:W0:Y:S01]  /*b620*/  I2F.F64.U64 R4, R4 ;  /* 0x0000000400047312 */ /* 0x008e220000301800 */
[----:B------:R-:W-:Y:S05]  /*b630*/  BRA `(.L_x_6299) ;  /* 0x0000003000007947 */ /* 0x000fea0003800000 */
.L_x_6322:
[----:B------:R-:W3:Y:S01]  /*b640*/  LDG.E R2, [R2.64] ;  /* 0x0000002402027981 */ /* 0x000ee2000c1e1900 */
[----:B------:R-:W-:Y:S01]  /*b650*/  CS2R R6, SRZ ;  /* 0x0000000000067805 */ /* 0x000fe2000001ff00 */
[----:B---3--:R0:W3:Y:S06]  /*b660*/  I2F.F64.U32 R4, R2 ;  /* 0x0000000200047312 */ /* 0x0080ec0000201800 */
.L_x_6299:
        /* <DEDUP_REMOVED lines=19> */
.L_x_6329:
[----:B------:R-:W0:Y:S02]  /*b7a0*/  F2I.S64.F64.TRUNC R4, R4 ;  /* 0x0000000400047311 */ /* 0x000e24000030d900 */
[----:B0-----:R-:W-:-:S05]  /*b7b0*/  IMAD.MOV.U32 R3, RZ, RZ, R4 ;  /* 0x000000ffff037224 */ /* 0x001fca00078e0004 */
[----:B------:R0:W-:Y:S01]  /*b7c0*/  STG.E.U8 [R22.64], R3 ;  /* 0x0000000316007986 */ /* 0x0001e2000c101124 */
[----:B------:R-:W-:Y:S05]  /*b7d0*/  BRA `(.L_x_6331) ;  /* 0x00000f1000007947 */ /* 0x000fea0003800000 */
.L_x_6328:
        /* <DEDUP_REMOVED lines=9> */
.L_x_6333:
[----:B------:R-:W0:Y:S02]  /*b870*/  F2I.F64.TRUNC R5, R4 ;  /* 0x0000000400057311 */ /* 0x000e24000030d100 */
[----:B0-----:R0:W-:Y:S01]  /*b880*/  STG.E [R22.64], R5 ;  /* 0x0000000516007986 */ /* 0x0011e2000c101924 */
[----:B------:R-:W-:Y:S05]  /*b890*/  BRA `(.L_x_6331) ;  /* 0x00000e5000007947 */ /* 0x000fea0003800000 */
.L_x_6332:
[----:B------:R-:W0:Y:S02]  /*b8a0*/  F2I.F64.TRUNC R5, R4 ;  /* 0x0000000400057311 */ /* 0x000e24000030d100 */
[----:B0-----:R0:W-:Y:S01]  /*b8b0*/  STG.E.U16 [R22.64], R5 ;  /* 0x0000000516007986 */ /* 0x0011e2000c101524 */
[----:B------:R-:W-:Y:S05]  /*b8c0*/  BRA `(.L_x_6331) ;  /* 0x00000e2000007947 */ /* 0x000fea0003800000 */
.L_x_6327:
        /* <DEDUP_REMOVED lines=11> */
.L_x_6335:
[----:B------:R-:W0:Y:S01]  /*b980*/  F2F.F32.F64 R0, R4 ;  /* 0x0000000400007310 */ /* 0x000e220000301000 */
[----:B------:R-:W0:-:S14]  /*b990*/  DSETP.GEU.AND P0, PT, |R4|, c[0x2][0x0], PT ;  /* 0x008000000400762a */ /* 0x000e1c0003f0e200 */
[----:B0-----:R-:W-:-:S05]  /*b9a0*/  @!P0 FMUL R0, R0, 1.175494350822287508e-38 ;  /* 0x0080000000008820 */ /* 0x001fca0000400000 */
[----:B------:R-:W-:-:S05]  /*b9b0*/  F2FP.PACK_AB R0, RZ, R0 ;  /* 0x00000000ff00723e */ /* 0x000fca00000000ff */
[----:B------:R0:W-:Y:S01]  /*b9c0*/  STG.E.U16 [R22.64], R0 ;  /* 0x0000000016007986 */ /* 0x0001e2000c101524 */
[----:B------:R-:W-:Y:S05]  /*b9d0*/  BRA `(.L_x_6331) ;  /* 0x00000d1000007947 */ /* 0x000fea0003800000 */
.L_x_6334:
        /* <DEDUP_REMOVED lines=14> */
.L_x_6337:
        /* <DEDUP_REMOVED lines=9> */
.L_x_6336:
[----:B------:R0:W-:Y:S01]  /*bb50*/  STG.E.64 [R22.64], R4 ;  /* 0x0000000416007986 */ /* 0x0001e2000c101b24 */
[----:B------:R-:W-:Y:S05]  /*bb60*/  BRA `(.L_x_6331) ;  /* 0x00000b8000007947 */ /* 0x000fea0003800000 */
.L_x_6326:
        /* <DEDUP_REMOVED lines=13> */
.L_x_6340:
[----:B------:R0:W-:Y:S01]  /*bc40*/  STG.E.128 [R22.64], R4 ;  /* 0x0000000416007986 */ /* 0x0001e2000c101d24 */
[----:B------:R-:W-:Y:S05]  /*bc50*/  BRA `(.L_x_6331) ;  /* 0x00000a9000007947 */ /* 0x000fea0003800000 */
.L_x_6339:
        /* <DEDUP_REMOVED lines=23> */
.L_x_6344:
[----:B------:R-:W-:Y:S05]  /*bdd0*/  BSYNC B0 ;  /* 0x0000000000007941 */ /* 0x000fea0003800000 */
.L_x_6343:
[----:B------:R-:W-:-:S05]  /*bde0*/  LOP3.LUT R3, R0, R3, RZ, 0xfc, !PT ;  /* 0x0000000300037212 */ /* 0x000fca00078efcff */
[----:B------:R0:W-:Y:S01]  /*bdf0*/  STG.E.U8 [R22.64], R3 ;  /* 0x0000000316007986 */ /* 0x0001e2000c101124 */
[----:B------:R-:W-:Y:S05]  /*be00*/  BRA `(.L_x_6331) ;  /* 0x000008e000007947 */ /* 0x000fea0003800000 */
.L_x_6342:
        /* <DEDUP_REMOVED lines=15> */
.L_x_6346:
[----:B------:R-:W-:Y:S01]  /*bf00*/  IMAD.MOV.U32 R0, RZ, RZ, 0x7f ;  /* 0x0000007fff007424 */ /* 0x000fe200078e00ff */
[----:B------:R-:W-:-:S04]  /*bf10*/  ISETP.GT.U32.AND P0, PT, R2, 0x7f800000, PT ;  /* 0x7f8000000200780c */ /* 0x000fc80003f04070 */
[----:B------:R-:W-:-:S04]  /*bf20*/  SEL R0, R0, 0x7c, P0 ;  /* 0x0000007c00007807 */ /* 0x000fc80000000000 */
.L_x_6347:
[----:B------:R-:W-:Y:S05]  /*bf30*/  BSYNC B0 ;  /* 0x0000000000007941 */ /* 0x000fea0003800000 */
.L_x_6345:
[----:B------:R-:W-:-:S04]  /*bf40*/  LOP3.LUT R2, R3, 0x80000000, RZ, 0xc0, !PT ;  /* 0x8000000003027812 */ /* 0x000fc800078ec0ff */
[----:B------:R-:W-:-:S04]  /*bf50*/  SHF.R.U32.HI R3, RZ, 0x18, R2 ;  /* 0x00000018ff037819 */ /* 0x000fc80000011602 */
[----:B------:R-:W-:-:S05]  /*bf60*/  LOP3.LUT R3, R0, R3, RZ, 0xfc, !PT ;  /* 0x0000000300037212 */ /* 0x000fca00078efcff */
[----:B------:R0:W-:Y:S01]  /*bf70*/  STG.E.U8 [R22.64], R3 ;  /* 0x0000000316007986 */ /* 0x0001e2000c101124 */
[----:B------:R-:W-:Y:S05]  /*bf80*/  BRA `(.L_x_6331) ;  /* 0x0000076000007947 */ /* 0x000fea0003800000 */
.L_x_6341:
[----:B------:R-:W0:Y:S01]  /*bf90*/  F2F.F32.F64 R0, R4 ;  /* 0x0000000400007310 */ /* 0x000e220000301000 */
[----:B------:R-:W0:-:S14]  /*bfa0*/  DSETP.GEU.AND P0, PT, |R4|, c[0x2][0x0], PT ;  /* 0x008000000400762a */ /* 0x000e1c0003f0e200 */
[----:B0-----:R-:W-:-:S05]  /*bfb0*/  @!P0 FMUL R0, R0, 1.175494350822287508e-38 ;  /* 0x0080000000008820 */ /* 0x001fca0000400000 */
[----:B------:R-:W-:-:S05]  /*bfc0*/  F2FP.BF16.PACK_AB R0, RZ, R0 ;  /* 0x00000000ff00723e */ /* 0x000fca00000010ff */
[----:B------:R0:W-:Y:S01]  /*bfd0*/  STG.E.U16 [R22.64], R0 ;  /* 0x0000000016007986 */ /* 0x0001e2000c101524 */
[----:B------:R-:W-:Y:S05]  /*bfe0*/  BRA `(.L_x_6331) ;  /* 0x0000070000007947 */ /* 0x000fea0003800000 */
.L_x_6338:
        /* <DEDUP_REMOVED lines=11> */
.L_x_6350:
        /* <DEDUP_REMOVED lines=19> */
.L_x_6353:
[----:B------:R-:W-:-:S04]  /*c1d0*/  LOP3.LUT R2, R3, 0x80000000, RZ, 0xc0, !PT ;  /* 0x8000000003027812 */ /* 0x000fc800078ec0ff */
[----:B------:R-:W-:-:S04]  /*c1e0*/  SHF.R.U32.HI R3, RZ, 0x18, R2 ;  /* 0x00000018ff037819 */ /* 0x000fc80000011602 */
[----:B------:R-:W-:-:S04]  /*c1f0*/  LOP3.LUT R0, R0, R3, RZ, 0xfc, !PT ;  /* 0x0000000300007212 */ /* 0x000fc800078efcff */
[----:B------:R-:W-:Y:S02]  /*c200*/  PRMT R11, R0, 0x7610, R11 ;  /* 0x00007610000b7816 */ /* 0x000fe4000000000b */
.L_x_6352:
[----:B------:R-:W-:Y:S05]  /*c210*/  BSYNC B0 ;  /* 0x0000000000007941 */ /* 0x000fea0003800000 */
.L_x_6351:
[----:B------:R0:W-:Y:S01]  /*c220*/  STG.E.U8 [R22.64], R11 ;  /* 0x0000000b16007986 */ /* 0x0001e2000c101124 */
[----:B------:R-:W-:Y:S05]  /*c230*/  BRA `(.L_x_6331) ;  /* 0x000004b000007947 */ /* 0x000fea0003800000 */
.L_x_6349:
        /* <DEDUP_REMOVED lines=19> */
.L_x_6356:
[----:B------:R-:W-:-:S04]  /*c370*/  LOP3.LUT R2, R3, 0x80000000, RZ, 0xc0, !PT ;  /* 0x8000000003027812 */ /* 0x000fc800078ec0ff */
[----:B------:R-:W-:-:S04]  /*c380*/  SHF.R.U32.HI R3, RZ, 0x18, R2 ;  /* 0x00000018ff037819 */ /* 0x000fc80000011602 */
[----:B------:R-:W-:-:S04]  /*c390*/  LOP3.LUT R0, R0, R3, RZ, 0xfc, !PT ;  /* 0x0000000300007212 */ /* 0x000fc800078efcff */
[----:B------:R-:W-:Y:S02]  /*c3a0*/  PRMT R11, R0, 0x7610, R11 ;  /* 0x00007610000b7816 */ /* 0x000fe4000000000b */
.L_x_6355:
[----:B------:R-:W-:Y:S05]  /*c3b0*/  BSYNC B0 ;  /* 0x0000000000007941 */ /* 0x000fea0003800000 */
.L_x_6354:
[----:B------:R0:W-:Y:S01]  /*c3c0*/  STG.E.U8 [R22.64], R11 ;  /* 0x0000000b16007986 */ /* 0x0001e2000c101124 */
[----:B------:R-:W-:Y:S05]  /*c3d0*/  BRA `(.L_x_6331) ;  /* 0x0000031000007947 */ /* 0x000fea0003800000 */
.L_x_6348:
        /* <DEDUP_REMOVED lines=24> */
.L_x_6330:
        /* <DEDUP_REMOVED lines=20> */
.L_x_6358:
[----:B------:R-:W0:Y:S02]  /*c6a0*/  F2I.U64.F64.TRUNC R4, R4 ;  /* 0x0000000400047311 */ /* 0x000e24000030d800 */
[----:B0-----:R0:W-:Y:S01]  /*c6b0*/  STG.E.64 [R22.64], R4 ;  /* 0x0000000416007986 */ /* 0x0011e2000c101b24 */
[----:B------:R-:W-:Y:S05]  /*c6c0*/  BRA `(.L_x_6331) ;  /* 0x0000002000007947 */ /* 0x000fea0003800000 */
.L_x_6357:
[----:B------:R-:W0:Y:S02]  /*c6d0*/  F2I.U32.F64.TRUNC R5, R4 ;  /* 0x0000000400057311 */ /* 0x000e24000030d000 */
[----:B0-----:R0:W-:Y:S02]  /*c6e0*/  STG.E [R22.64], R5 ;  /* 0x0000000516007986 */ /* 0x0011e4000c101924 */
.L_x_6331:
[----:B------:R-:W-:Y:S02]  /*c6f0*/  IADD3 R25, R25, 0x80, RZ ;  /* 0x0000008019197810 */ /* 0x000fe40007ffe0ff */
.L_x_6162:
[----:B------:R-:W-:Y:S05]  /*c700*/  BSYNC B6 ;  /* 0x0000000000067941 */ /* 0x000fea0003800000 */
.L_x_6161:
        /* <DEDUP_REMOVED lines=257> */
.L_x_6359:
        /* <DEDUP_REMOVED lines=20> */
.L_x_6363:
[----:B------:R-:W2:Y:S01]  /*d860*/  LDG.E.U8 R2, [R2.64] ;  /* 0x0000002402027981 */ /* 0x000ea2000c1e1100 */
[----:B------:R-:W-:Y:S01]  /*d870*/  CS2R R18, SRZ ;  /* 0x0000000000127805 */ /* 0x000fe2000001ff00 */
[----:B--2---:R0:W1:Y:S01]  /*d880*/  I2F.F64.U16 R16, R2 ;  /* 0x0000000200107312 */ /* 0x0040620000101800 */
[----:B------:R-:W-:Y:S05]  /*d890*/  BRA `(.L_x_6365) ;  /* 0x00000f5000007947 */ /* 0x000fea0003800000 */
.L_x_6362:
        /* <DEDUP_REMOVED lines=10> */
.L_x_6367:
[----:B------:R-:W2:Y:S01]  /*d940*/  LDG.E R2, [R2.64] ;  /* 0x0000002402027981 */ /* 0x000ea2000c1e1900 */
[----:B------:R-:W-:Y:S01]  /*d950*/  CS2R R18, SRZ ;  /* 0x0000000000127805 */ /* 0x000fe2000001ff00 */
[----:B--2---:R0:W1:Y:S01]  /*d960*/  I2F.F64 R16, R2 ;  /* 0x0000000200107312 */ /* 0x0040620000201c00 */
[----:B------:R-:W-:Y:S05]  /*d970*/  BRA `(.L_x_6365) ;  /* 0x00000e7000007947 */ /* 0x000fea0003800000 */
.L_x_6366:
[----:B------:R-:W2:Y:S01]  /*d980*/  LDG.E.U16 R2, [R2.64] ;  /* 0x0000002402027981 */ /* 0x000ea2000c1e1500 */
[----:B------:R-:W-:Y:S01]  /*d990*/  CS2R R18, SRZ ;  /* 0x0000000000127805 */ /* 0x000fe2000001ff00 */
[----:B--2---:R0:W1:Y:S01]  /*d9a0*/  I2F.F64.S16 R16, R2 ;  /* 0x0000000200107312 */ /* 0x0040620000101c00 */
[----:B------:R-:W-:Y:S05]  /*d9b0*/  BRA `(.L_x_6365) ;  /* 0x00000e3000007947 */ /* 0x000fea0003800000 */
.L_x_6361:
        /* <DEDUP_REMOVED lines=11> */
.L_x_6369:
[----:B------:R-:W2:Y:S01]  /*da70*/  LDG.E.U16 R0, [R2.64] ;  /* 0x0000002402007981 */ /* 0x000ea2000c1e1500 */
[----:B------:R-:W-:Y:S01]  /*da80*/  CS2R R18, SRZ ;  /* 0x0000000000127805 */ /* 0x000fe2000001ff00 */
[----:B--2---:R-:W-:-:S05]  /*da90*/  HADD2.F32 R0, -RZ, R0.H0_H0 ;  /* 0x20000000ff007230 */ /* 0x004fca0000004100 */
[----:B------:R-:W-:-:S04]  /*daa0*/  FMUL.FTZ R0, R0, 1 ;  /* 0x3f80000000007820 */ /* 0x000fc80000410000 */
[----:B------:R0:W1:Y:S01]  /*dab0*/  F2F.F64.F32 R16, R0 ;  /* 0x0000000000107310 */ /* 0x0000620000201800 */
[----:B------:R-:W-:Y:S05]  /*dac0*/  BRA `(.L_x_6365) ;  /* 0x00000d2000007947 */ /* 0x000fea0003800000 */
.L_x_6368:
        /* <DEDUP_REMOVED lines=12> */
.L_x_6371:
        /* <DEDUP_REMOVED lines=8> */
.L_x_6370:
[----:B------:R0:W5:Y:S01]  /*dc10*/  LDG.E.64 R16, [R2.64] ;  /* 0x0000002402107981 */ /* 0x000162000c1e1b00 */
[----:B------:R-:W-:Y:S01]  /*dc20*/  CS2R R18, SRZ ;  /* 0x0000000000127805 */ /* 0x000fe2000001ff00 */
[----:B------:R-:W-:Y:S05]  /*dc30*/  BRA `(.L_x_6365) ;  /* 0x00000bb000007947 */ /* 0x000fea0003800000 */
.L_x_6360:
        /* <DEDUP_REMOVED lines=14> */
.L_x_6374:
[----:B------:R0:W5:Y:S01]  /*dd20*/  LDG.E.128 R16, [R2.64] ;  /* 0x0000002402107981 */ /* 0x000162000c1e1d00 */
[----:B------:R-:W-:Y:S05]  /*dd30*/  BRA `(.L_x_6365) ;  /* 0x00000ab000007947 */ /* 0x000fea0003800000 */
.L_x_6373:
        /* <DEDUP_REMOVED lines=29> */
.L_x_6376:
        /* <DEDUP_REMOVED lines=16> */
.L_x_6375:
[----:B------:R-:W2:Y:S01]  /*e010*/  LDG.E.U16 R0, [R2.64] ;  /* 0x0000002402007981 */ /* 0x000ea2000c1e1500 */
[----:B------:R-:W-:Y:S01]  /*e020*/  CS2R R18, SRZ ;  /* 0x0000000000127805 */ /* 0x000fe2000001ff00 */
[----:B--2---:R-:W-:-:S05]  /*e030*/  PRMT R0, RZ, 0x5410, R0 ;  /* 0x00005410ff007816 */ /* 0x004fca0000000000 */
[----:B------:R-:W-:-:S04]  /*e040*/  FMUL.FTZ R0, R0, 1 ;  /* 0x3f80000000007820 */ /* 0x000fc80000410000 */
[----:B------:R0:W1:Y:S01]  /*e050*/  F2F.F64.F32 R16, R0 ;  /* 0x0000000000107310 */ /* 0x0000620000201800 */
[----:B------:R-:W-:Y:S05]  /*e060*/  BRA `(.L_x_6365) ;  /* 0x0000078000007947 */ /* 0x000fea0003800000 */
.L_x_6372:
        /* <DEDUP_REMOVED lines=12> */
.L_x_6379:
        /* <DEDUP_REMOVED lines=21> */
.L_x_6383:
[----:B------:R-:W-:Y:S05]  /*e280*/  BSYNC B1 ;  /* 0x0000000000017941 */ /* 0x000fea0003800000 */
.L_x_6382:
[----:B------:R-:W-:Y:S01]  /*e290*/  LEA R3, R0, 0x3b800000, 0x17 ;  /* 0x3b80000000037811 */ /* 0x000fe200078eb8ff */
[----:B------:R-:W-:-:S05]  /*e2a0*/  IMAD.SHL.U32 R0, R2, 0x100000, RZ ;  /* 0x0010000002007824 */ /* 0x000fca00078e00ff */
[----:B------:R-:W-:Y:S02]  /*e2b0*/  LOP3.LUT R0, R3, R0, R4, 0xfe, !PT ;  /* 0x0000000003007212 */ /* 0x000fe400078efe04 */
.L_x_6381:
[----:B------:R-:W-:Y:S05]  /*e2c0*/  BSYNC B0 ;  /* 0x0000000000007941 */ /* 0x000fea0003800000 */
.L_x_6380:
[----:B------:R-:W-:Y:S01]  /*e2d0*/  FMUL.FTZ R0, R0, 1 ;  /* 0x3f80000000007820 */ /* 0x000fe20000410000 */
[----:B------:R-:W-:-:S03]  /*e2e0*/  CS2R R18, SRZ ;  /* 0x0000000000127805 */ /* 0x000fc6000001ff00 */
[----:B------:R0:W1:Y:S01]  /*e2f0*/  F2F.F64.F32 R16, R0 ;  /* 0x0000000000107310 */ /* 0x0000620000201800 */
[----:B------:R-:W-:Y:S05]  /*e300*/  BRA `(.L_x_6365) ;  /* 0x000004e000007947 */ /* 0x000fea0003800000 */
.L_x_6378:
        /* <DEDUP_REMOVED lines=21> */
.L_x_6387:
[----:B------:R-:W-:Y:S05]  /*e460*/  BSYNC B1 ;  /* 0x0000000000017941 */ /* 0x000fea0003800000 */
.L_x_6386:
[----:B------:R-:W-:Y:S01]  /*e470*/  LEA R3, R0, 0x37800000, 0x17 ;  /* 0x3780000000037811 */ /* 0x000fe200078eb8ff */
[----:B------:R-:W-:-:S05]  /*e480*/  IMAD.SHL.U32 R0, R2, 0x200000, RZ ;  /* 0x0020000002007824 */ /* 0x000fca00078e00ff */
[----:B------:R-:W-:Y:S02]  /*e490*/  LOP3.LUT R0, R3, R0, R4, 0xfe, !PT ;  /* 0x0000000003007212 */ /* 0x000fe400078efe04 */
.L_x_6385:
[----:B------:R-:W-:Y:S05]  /*e4a0*/  BSYNC B0 ;  /* 0x0000000000007941 */ /* 0x000fea0003800000 */
.L_x_6384:
[----:B------:R-:W-:Y:S01]  /*e4b0*/  FMUL.FTZ R0, R0, 1 ;  /* 0x3f80000000007820 */ /* 0x000fe20000410000 */
[----:B------:R-:W-:-:S03]  /*e4c0*/  CS2R R18, SRZ ;  /* 0x0000000000127805 */ /* 0x000fc6000001ff00 */
[----:B------:R0:W1:Y:S01]  /*e4d0*/  F2F.F64.F32 R16, R0 ;  /* 0x0000000000107310 */ /* 0x0000620000201800 */
[----:B------:R-:W-:Y:S05]  /*e4e0*/  BRA `(.L_x_6365) ;  /* 0x0000030000007947 */ /* 0x000fea0003800000 */
.L_x_6377:
        /* <DEDUP_REMOVED lines=14> */
.L_x_6391:
[----:B------:R-:W-:Y:S05]  /*e5d0*/  BSYNC B0 ;  /* 0x0000000000007941 */ /* 0x000fea0003800000 */
.L_x_6390:
[----:B------:R-:W-:Y:S01]  /*e5e0*/  FMUL.FTZ R0, R0, 1 ;  /* 0x3f80000000007820 */ /* 0x000fe20000410000 */
[----:B------:R-:W-:-:S03]  /*e5f0*/  CS2R R18, SRZ ;  /* 0x0000000000127805 */ /* 0x000fc6000001ff00 */
[----:B------:R0:W1:Y:S01]  /*e600*/  F2F.F64.F32 R16, R0 ;  /* 0x0000000000107310 */ /* 0x0000620000201800 */
[----:B------:R-:W-:Y:S05]  /*e610*/  BRA `(.L_x_6365) ;  /* 0x000001d000007947 */ /* 0x000fea0003800000 */
.L_x_6364:
        /* <DEDUP_REMOVED lines=22> */
.L_x_6389:
[----:B------:R-:W2:Y:S01]  /*e780*/  LDG.E.64 R16, [R2.64] ;  /* 0x0000002402107981 */ /* 0x000ea2000c1e1b00 */
[----:B------:R-:W-:Y:S01]  /*e790*/  CS2R R18, SRZ ;  /* 0x0000000000127805 */ /* 0x000fe2000001ff00 */
[----:B--2---:R-:W0:Y:S01]  /*e7a0*/  I2F.F64.U64 R16, R16 ;  /* 0x0000001000107312 */ /* 0x004e220000301800 */
[----:B------:R-:W-:Y:S05]  /*e7b0*/  BRA `(.L_x_6365) ;  /* 0x0000003000007947 */ /* 0x000fea0003800000 */
.L_x_6388:
[----:B------:R-:W2:Y:S01]  /*e7c0*/  LDG.E R2, [R2.64] ;  /* 0x0000002402027981 */ /* 0x000ea2000c1e1900 */
[----:B------:R-:W-:Y:S01]  /*e7d0*/  CS2R R18, SRZ ;  /* 0x0000000000127805 */ /* 0x000fe2000001ff00 */
[----:B--2---:R0:W1:Y:S06]  /*e7e0*/  I2F.F64.U32 R16, R2 ;  /* 0x0000000200107312 */ /* 0x00406c0000201800 */
.L_x_6365:
        /* <DEDUP_REMOVED lines=16> */
[----:B---3--:R-:W0:Y:S01]  /*e8f0*/  I2F.F64.S16 R4, R4 ;  /* 0x0000000400047312 */ /* 0x008e220000101c00 */
[----:B------:R-:W-:Y:S05]  /*e900*/  BRA `(.L_x_6397) ;  /* 0x00000f9000007947 */ /* 0x000fea0003800000 */
.L_x_6395:
[----:B------:R-:W3:Y:S01]  /*e910*/  LDG.E.U8 R4, [R24.64] ;  /* 0x0000002418047981 */ /* 0x000ee2000c1e1100 */
[----:B------:R-:W-:Y:S01]  /*e920*/  CS2R R6, SRZ ;  /* 0x0000000000067805 */ /* 0x000fe2000001ff00 */
[----:B---3--:R-:W0:Y:S01]  /*e930*/  I2F.F64.U16 R4, R4 ;  /* 0x0000000400047312 */ /* 0x008e220000101800 */
[----:B------:R-:W-:Y:S05]  /*e940*/  BRA `(.L_x_6397) ;  /* 0x00000f5000007947 */ /* 0x000fea0003800000 */
.L_x_6394:
        /* <DEDUP_REMOVED lines=10> */
.L_x_6399:
[----:B------:R-:W3:Y:S01]  /*e9f0*/  LDG.E R4, [R24.64] ;  /* 0x0000002418047981 */ /* 0x000ee2000c1e1900 */
[----:B------:R-:W-:Y:S01]  /*ea00*/  CS2R R6, SRZ ;  /* 0x0000000000067805 */ /* 0x000fe2000001ff00 */
[----:B---3--:R-:W0:Y:S01]  /*ea10*/  I2F.F64 R4, R4 ;  /* 0x0000000400047312 */ /* 0x008e220000201c00 */
[----:B------:R-:W-:Y:S05]  /*ea20*/  BRA `(.L_x_6397) ;  /* 0x00000e7000007947 */ /* 0x000fea0003800000 */
.L_x_6398:
[----:B------:R-:W3:Y:S01]  /*ea30*/  LDG.E.U16 R4, [R24.64] ;  /* 0x0000002418047981 */ /* 0x000ee2000c1e1500 */
[----:B------:R-:W-:Y:S01]  /*ea40*/  CS2R R6, SRZ ;  /* 0x0000000000067805 */ /* 0x000fe2000001ff00 */
[----:B---3--:R-:W0:Y:S01]  /*ea50*/  I2F.F64.S16 R4, R4 ;  /* 0x0000000400047312 */ /* 0x008e220000101c00 */
[----:B------:R-:W-:Y:S05]  /*ea60*/  BRA `(.L_x_6397) ;  /* 0x00000e3000007947 */ /* 0x000fea0003800000 */
.L_x_6393:
        /* <DEDUP_REMOVED lines=11> */
.L_x_6401:
[----:B------:R-:W3:Y:S01]  /*eb20*/  LDG.E.U16 R0, [R24.64] ;  /* 0x0000002418007981 */ /* 0x000ee2000c1e1500 */
[----:B------:R-:W-:Y:S01]  /*eb30*/  CS2R R6, SRZ ;  /* 0x0000000000067805 */ /* 0x000fe2000001ff00 */
[----:B---3--:R-:W-:-:S05]  /*eb40*/  HADD2.F32 R0, -RZ, R0.H0_H0 ;  /* 0x20000000ff007230 */ /* 0x008fca0000004100 */
[----:B------:R-:W-:-:S04]  /*eb50*/  FMUL.FTZ R0, R0, 1 ;  /* 0x3f80000000007820 */ /* 0x000fc80000410000 */
[----:B------:R0:W3:Y:S01]  /*eb60*/  F2F.F64.F32 R4, R0 ;  /* 0x0000000000047310 */ /* 0x0000e20000201800 */
[----:B------:R-:W-:Y:S05]  /*eb70*/  BRA `(.L_x_6397) ;  /* 0x00000d2000007947 */ /* 0x000fea0003800000 */
.L_x_6400:
        /* <DEDUP_REMOVED lines=12> */
.L_x_6403:
[----:B------:R-:W3:Y:S02]  /*ec40*/  LDG.E R0, [R24.64] ;  /* 0x0000002418007981 */ /* 0x000ee4000c1e1900 */
[----:B---3--:R-:W-:-:S02]  /*ec50*/  HADD2.F32 R2, -RZ, R0.H1_H1 ;  /* 0x30000000ff027230 */ /* 0x008fc40000004100 */
[----:B------:R-:W-:-:S03]  /*ec60*/  HADD2.F32 R0, -RZ, R0.H0_H0 ;  /* 0x20000000ff007230 */ /* 0x000fc60000004100 */
[----:B------:R-:W-:Y:S02]  /*ec70*/  FMUL.FTZ R2, R2, 1 ;  /* 0x3f80000002027820 */ /* 0x000fe40000410000 */
[----:B------:R-:W-:Y:S02]  /*ec80*/  FMUL.FTZ R0, R0, 1 ;  /* 0x3f80000000007820 */ /* 0x000fe40000410000 */
[----:B------:R0:W3:Y:S08]  /*ec90*/  F2F.F64.F32 R6, R2 ;  /* 0x0000000200067310 */ /* 0x0000f00000201800 */
[----:B------:R0:W4:Y:S01]  /*eca0*/  F2F.F64.F32 R4, R0 ;  /* 0x0000000000047310 */ /* 0x0001220000201800 */
[----:B------:R-:W-:Y:S05]  /*ecb0*/  BRA `(.L_x_6397) ;  /* 0x00000be000007947 */ /* 0x000fea0003800000 */
.L_x_6402:
[----:B------:R0:W5:Y:S01]  /*ecc0*/  LDG.E.64 R4, [R24.64] ;  /* 0x0000002418047981 */ /* 0x000162000c1e1b00 */
[----:B------:R-:W-:Y:S01]  /*ecd0*/  CS2R R6, SRZ ;  /* 0x0000000000067805 */ /* 0x000fe2000001ff00 */
[----:B------:R-:W-:Y:S05]  /*ece0*/  BRA `(.L_x_6397) ;  /* 0x00000bb000007947 */ /* 0x000fea0003800000 */
.L_x_6392:
        /* <DEDUP_REMOVED lines=14> */
.L_x_6406:
[----:B------:R0:W5:Y:S01]  /*edd0*/  LDG.E.128 R4, [R24.64] ;  /* 0x0000002418047981 */ /* 0x000162000c1e1d00 */
[----:B------:R-:W-:Y:S05]  /*ede0*/  BRA `(.L_x_6397) ;  /* 0x00000ab000007947 */ /* 0x000fea0003800000 */
.L_x_6405:
        /* <DEDUP_REMOVED lines=21> */
[----:B------:R-:W-:Y:S01]  /*ef40*/  SHF.R.S32.HI R3, RZ, 0x1f, R3 ;  /* 0x0000001fff037819 */ /* 0x000fe20000011403 */
[----:B------:R-:W-:Y:S01]  /*ef50*/  CS2R R6, SRZ ;  /* 0x0000000000067805 */ /* 0x000fe2000001ff00 */
[----:B------:R-:W-:-:S04]  /*ef60*/  LOP3.LUT R4, R5, 0x7f800000, R4, 0xf8, !PT ;  /* 0x7f80000005047812 */ /* 0x000fc800078ef804 */
[----:B------:R-:W-:-:S04]  /*ef70*/  LOP3.LUT R3, R4, R3, RZ, 0x30, !PT ;  /* 0x0000000304037212 */ /* 0x000fc800078e30ff */
[----:B------:R-:W-:-:S05]  /*ef80*/  LOP3.LUT R3, R3, 0x80000000, R0, 0xf8, !PT ;  /* 0x8000000003037812 */ /* 0x000fca00078ef800 */
[----:B------:R-:W-:-:S04]  /*ef90*/  FMUL.FTZ R3, R3, 1 ;  /* 0x3f80000003037820 */ /* 0x000fc80000410000 */
[----:B------:R0:W3:Y:S01]  /*efa0*/  F2F.F64.F32 R4, R3 ;  /* 0x0000000300047310 */ /* 0x0000e20000201800 */
[----:B------:R-:W-:Y:S05]  /*efb0*/  BRA `(.L_x_6397) ;  /* 0x000008e000007947 */ /* 0x000fea0003800000 */
.L_x_6408:
[----:B------:R-:W3:Y:S01]  /*efc0*/  LDG.E.U8 R3, [R24.64] ;  /* 0x0000002418037981 */ /* 0x000ee2000c1e1100 */
[----:B------:R-:W-:Y:S01]  /*efd0*/  CS2R R6, SRZ ;  /* 0x0000000000067805 */ /* 0x000fe2000001ff00 */
[----:B---3--:R-:W-:-:S05]  /*efe0*/  IMAD.SHL.U32 R0, R3, 0x2000000, RZ ;  /* 0x0200000003007824 */ /* 0x008fca00078e00ff */
        /* <DEDUP_REMOVED lines=9> */
[----:B------:R-:W-:-:S05]  /*f080*/  LOP3.LUT R2, R2, 0x80000000, R3, 0xf8, !PT ;  /* 0x8000000002027812 */ /* 0x000fca00078ef803 */
[----:B------:R-:W-:-:S04]  /*f090*/  FMUL.FTZ R2, R2, 1 ;  /* 0x3f80000002027820 */ /* 0x000fc80000410000 */
[----:B------:R0:W3:Y:S01]  /*f0a0*/  F2F.F64.F32 R4, R2 ;  /* 0x0000000200047310 */ /* 0x0000e20000201800 */
[----:B------:R-:W-:Y:S05]  /*f0b0*/  BRA `(.L_x_6397) ;  /* 0x000007e000007947 */ /* 0x000fea0003800000 */
.L_x_6407:
[----:B------:R-:W3:Y:S01]  /*f0c0*/  LDG.E.U16 R0, [R24.64] ;  /* 0x0000002418007981 */ /* 0x000ee2000c1e1500 */
[----:B------:R-:W-:Y:S01]  /*f0d0*/  CS2R R6, SRZ ;  /* 0x0000000000067805 */ /* 0x000fe2000001ff00 */
[----:B---3--:R-:W-:-:S05]  /*f0e0*/  PRMT R0, RZ, 0x5410, R0 ;  /* 0x00005410ff007816 */ /* 0x008fca0000000000 */
[----:B------:R-:W-:-:S04]  /*f0f0*/  FMUL.FTZ R0, R0, 1 ;  /* 0x3f80000000007820 */ /* 0x000fc80000410000 */
[----:B------:R0:W3:Y:S01]  /*f100*/  F2F.F64.F32 R4, R0 ;  /* 0x0000000000047310 */ /* 0x0000e20000201800 */
[----:B------:R-:W-:Y:S05]  /*f110*/  BRA `(.L_x_6397) ;  /* 0x0000078000007947 */ /* 0x000fea0003800000 */
.L_x_6404:
        /* <DEDUP_REMOVED lines=10> */
[----:B---3--:R-:W0:Y:S01]  /*f1c0*/  I2F.F64.U16 R4, R4 ;  /* 0x0000000400047312 */ /* 0x008e220000101800 */
[----:B------:R-:W-:Y:S05]  /*f1d0*/  BRA `(.L_x_6397) ;  /* 0x000006c000007947 */ /* 0x000fea0003800000 */
.L_x_6411:
        /* <DEDUP_REMOVED lines=21> */
.L_x_6415:
[----:B------:R-:W-:Y:S05]  /*f330*/  BSYNC B1 ;  /* 0x0000000000017941 */ /* 0x000fea0003800000 */
.L_x_6414:
[----:B------:R-:W-:Y:S01]  /*f340*/  LEA R3, R0, 0x3b800000, 0x17 ;  /* 0x3b80000000037811 */ /* 0x000fe200078eb8ff */
[----:B------:R-:W-:-:S05]  /*f350*/  IMAD.SHL.U32 R0, R2, 0x100000, RZ ;  /* 0x0010000002007824 */ /* 0x000fca00078e00ff */
[----:B------:R-:W-:Y:S02]  /*f360*/  LOP3.LUT R0, R3, R0, R4, 0xfe, !PT ;  /* 0x0000000003007212 */ /* 0x000fe400078efe04 */
.L_x_6413:
[----:B------:R-:W-:Y:S05]  /*f370*/  BSYNC B0 ;  /* 0x0000000000007941 */ /* 0x000fea0003800000 */
.L_x_6412:
[----:B------:R-:W-:Y:S01]  /*f380*/  FMUL.FTZ R0, R0, 1 ;  /* 0x3f80000000007820 */ /* 0x000fe20000410000 */
[----:B------:R-:W-:-:S03]  /*f390*/  CS2R R6, SRZ ;  /* 0x0000000000067805 */ /* 0x000fc6000001ff00 */
[----:B------:R0:W3:Y:S01]  /*f3a0*/  F2F.F64.F32 R4, R0 ;  /* 0x0000000000047310 */ /* 0x0000e20000201800 */
[----:B------:R-:W-:Y:S05]  /*f3b0*/  BRA `(.L_x_6397) ;  /* 0x000004e000007947 */ /* 0x000fea0003800000 */
.L_x_6410:
        /* <DEDUP_REMOVED lines=21> */
.L_x_6419:
[----:B------:R-:W-:Y:S05]  /*f510*/  BSYNC B1 ;  /* 0x0000000000017941 */ /* 0x000fea0003800000 */
.L_x_6418:
[----:B------:R-:W-:Y:S01]  /*f520*/  LEA R3, R0, 0x37800000, 0x17 ;  /* 0x3780000000037811 */ /* 0x000fe200078eb8ff */
[----:B------:R-:W-:-:S05]  /*f530*/  IMAD.SHL.U32 R0, R2, 0x200000, RZ ;  /* 0x0020000002007824 */ /* 0x000fca00078e00ff */
[----:B------:R-:W-:Y:S02]  /*f540*/  LOP3.LUT R0, R3, R0, R4, 0xfe, !PT ;  /* 0x0000000003007212 */ /* 0x000fe400078efe04 */
.L_x_6417:
[----:B------:R-:W-:Y:S05]  /*f550*/  BSYNC B0 ;  /* 0x0000000000007941 */ /* 0x000fea0003800000 */
.L_x_6416:
[----:B------:R-:W-:Y:S01]  /*f560*/  FMUL.FTZ R0, R0, 1 ;  /* 0x3f80000000007820 */ /* 0x000fe20000410000 */
[----:B------:R-:W-:-:S03]  /*f570*/  CS2R R6, SRZ ;  /* 0x0000000000067805 */ /* 0x000fc6000001ff00 */
[----:B------:R0:W3:Y:S01]  /*f580*/  F2F.F64.F32 R4, R0 ;  /* 0x0000000000047310 */ /* 0x0000e20000201800 */
[----:B------:R-:W-:Y:S05]  /*f590*/  BRA `(.L_x_6397) ;  /* 0x0000030000007947 */ /* 0x000fea0003800000 */
.L_x_6409:
        /* <DEDUP_REMOVED lines=14> */
.L_x_6423:
[----:B------:R-:W-:Y:S05]  /*f680*/  BSYNC B0 ;  /* 0x0000000000007941 */ /* 0x000fea0003800000 */
.L_x_6422:
[----:B------:R-:W-:Y:S01]  /*f690*/  FMUL.FTZ R0, R0, 1 ;  /* 0x3f80000000007820 */ /* 0x000fe20000410000 */
[----:B------:R-:W-:-:S03]  /*f6a0*/  CS2R R6, SRZ ;  /* 0x0000000000067805 */ /* 0x000fc6000001ff00 */
[----:B------:R0:W3:Y:S01]  /*f6b0*/  F2F.F64.F32 R4, R0 ;  /* 0x0000000000047310 */ /* 0x0000e20000201800 */
[----:B------:R-:W-:Y:S05]  /*f6c0*/  BRA `(.L_x_6397) ;  /* 0x000001d000007947 */ /* 0x000fea0003800000 */
.L_x_6396:
        /* <DEDUP_REMOVED lines=22> */
.L_x_6421:
[----:B------:R-:W3:Y:S01]  /*f830*/  LDG.E.64 R4, [R24.64] ;  /* 0x0000002418047981 */ /* 0x000ee2000c1e1b00 */
[----:B------:R-:W-:Y:S01]  /*f840*/  CS2R R6, SRZ ;  /* 0x0000000000067805 */ /* 0x000fe2000001ff00 */
[----:B---3--:R-:W0:Y:S01]  /*f850*/  I2F.F64.U64 R4, R4 ;  /* 0x0000000400047312 */ /* 0x008e220000301800 */
[----:B------:R-:W-:Y:S05]  /*f860*/  BRA `(.L_x_6397) ;  /* 0x0000003000007947 */ /* 0x000fea0003800000 */
.L_x_6420:
[----:B------:R-:W3:Y:S01]  /*f870*/  LDG.E R4, [R24.64] ;  /* 0x0000002418047981 */ /* 0x000ee2000c1e1900 */
[----:B------:R-:W-:Y:S01]  /*f880*/  CS2R R6, SRZ ;  /* 0x0000000000067805 */ /* 0x000fe2000001ff00 */
[----:B---3--:R-:W0:Y:S06]  /*f890*/  I2F.F64.U32 R4, R4 ;  /* 0x0000000400047312 */ /* 0x008e2c0000201800 */
.L_x_6397:
[----:B------:R-:W4:Y:S01]  /*f8a0*/  LDC.U8 R8, c[0x0][0x3e1] ;  /* 0x0000f840ff087b82 */ /* 0x000f220000000000 */
[----:B01-3-5:R-:W0:-:S04]  /*f8b0*/  DMUL R2, R6, R18 ;  /* 0x0000001206027228 */ /* 0x02be080000000000 */
[----:B----4-:R-:W1:-:S04]  /*f8c0*/  DMUL R18, R4, R18 ;  /* 0x0000001204127228 */ /* 0x010e480000000000 */
        /* <DEDUP_REMOVED lines=16> */
.L_x_6427:
[----:B------:R-:W0:Y:S02]  /*f9d0*/  F2I.S64.F64.TRUNC R4, R4 ;  /* 0x0000000400047311 */ /* 0x000e24000030d900 */
[----:B0-----:R-:W-:-:S05]  /*f9e0*/  IMAD.MOV.U32 R3, RZ, RZ, R4 ;  /* 0x000000ffff037224 */ /* 0x001fca00078e0004 */
[----:B------:R-:W-:Y:S01]  /*f9f0*/  STG.E.U8 [R22.64], R3 ;  /* 0x0000000316007986 */ /* 0x000fe2000c101124 */
[----:B------:R-:W-:Y:S05]  /*fa00*/  EXIT ;  /* 0x000000000000794d */ /* 0x000fea0003800000 */
.L_x_6426:
        /* <DEDUP_REMOVED lines=9> */
.L_x_6430:
[----:B------:R-:W0:Y:S02]  /*faa0*/  F2I.F64.TRUNC R5, R4 ;  /* 0x0000000400057311 */ /* 0x000e24000030d100 */
[----:B0-----:R-:W-:Y:S01]  /*fab0*/  STG.E [R22.64], R5 ;  /* 0x0000000516007986 */ /* 0x001fe2000c101924 */
[----:B------:R-:W-:Y:S05]  /*fac0*/  EXIT ;  /* 0x000000000000794d */ /* 0x000fea0003800000 */
.L_x_6429:
[----:B------:R-:W0:Y:S02]  /*fad0*/  F2I.F64.TRUNC R5, R4 ;  /* 0x0000000400057311 */ /* 0x000e24000030d100 */
[----:B0-----:R-:W-:Y:S01]  /*fae0*/  STG.E.U16 [R22.64], R5 ;  /* 0x0000000516007986 */ /* 0x001fe2000c101524 */
[----:B------:R-:W-:Y:S05]  /*faf0*/  EXIT ;  /* 0x000000000000794d */ /* 0x000fea0003800000 */
.L_x_6425:
        /* <DEDUP_REMOVED lines=11> */
.L_x_6432:
[----:B------:R-:W0:Y:S01]  /*fbb0*/  F2F.F32.F64 R0, R4 ;  /* 0x0000000400007310 */ /* 0x000e220000301000 */
[----:B------:R-:W0:-:S14]  /*fbc0*/  DSETP.GEU.AND P0, PT, |R4|, c[0x2][0x0], PT ;  /* 0x008000000400762a */ /* 0x000e1c0003f0e200 */
[----:B0-----:R-:W-:-:S05]  /*fbd0*/  @!P0 FMUL R0, R0, 1.175494350822287508e-38 ;  /* 0x0080000000008820 */ /* 0x001fca0000400000 */
[----:B------:R-:W-:-:S05]  /*fbe0*/  F2FP.PACK_AB R0, RZ, R0 ;  /* 0x00000000ff00723e */ /* 0x000fca00000000ff */
[----:B------:R-:W-:Y:S01]  /*fbf0*/  STG.E.U16 [R22.64], R0 ;  /* 0x0000000016007986 */ /* 0x000fe2000c101524 */
[----:B------:R-:W-:Y:S05]  /*fc00*/  EXIT ;  /* 0x000000000000794d */ /* 0x000fea0003800000 */
.L_x_6431:
        /* <DEDUP_REMOVED lines=14> */
.L_x_6434:
        /* <DEDUP_REMOVED lines=9> */
.L_x_6433:
[----:B------:R-:W-:Y:S01]  /*fd80*/  STG.E.64 [R22.64], R4 ;  /* 0x0000000416007986 */ /* 0x000fe2000c101b24 */
[----:B------:R-:W-:Y:S05]  /*fd90*/  EXIT ;  /* 0x000000000000794d */ /* 0x000fea0003800000 */
.L_x_6424:
        /* <DEDUP_REMOVED lines=13> */
.L_x_6437:
[----:B------:R-:W-:Y:S01]  /*fe70*/  STG.E.128 [R22.64], R4 ;  /* 0x0000000416007986 */ /* 0x000fe2000c101d24 */
[----:B------:R-:W-:Y:S05]  /*fe80*/  EXIT ;  /* 0x000000000000794d */ /* 0x000fea0003800000 */
.L_x_6436:
        /* <DEDUP_REMOVED lines=23> */
.L_x_6441:
[----:B------:R-:W-:Y:S05]  /*10000*/  BSYNC B0 ;  /* 0x0000000000007941 */ /* 0x000fea0003800000 */
.L_x_6440:
[----:B------:R-:W-:-:S05]  /*10010*/  LOP3.LUT R3, R0, R3, RZ, 0xfc, !PT ;  /* 0x0000000300037212 */ /* 0x000fca00078efcff */
[----:B------:R-:W-:Y:S01]  /*10020*/  STG.E.U8 [R22.64], R3 ;  /* 0x0000000316007986 */ /* 0x000fe2000c101124 */
[----:B------:R-:W-:Y:S05]  /*10030*/  EXIT ;  /* 0x000000000000794d */ /* 0x000fea0003800000 */
.L_x_6439:
        /* <DEDUP_REMOVED lines=15> */
.L_x_6443:
[----:B------:R-:W-:Y:S01]  /*10130*/  IMAD.MOV.U32 R0, RZ, RZ, 0x7f ;  /* 0x0000007fff007424 */ /* 0x000fe200078e00ff */
[----:B------:R-:W-:-:S04]  /*10140*/  ISETP.GT.U32.AND P0, PT, R2, 0x7f800000, PT ;  /* 0x7f8000000200780c */ /* 0x000fc80003f04070 */
[----:B------:R-:W-:-:S04]  /*10150*/  SEL R0, R0, 0x7c, P0 ;  /* 0x0000007c00007807 */ /* 0x000fc80000000000 */
.L_x_6444:
[----:B------:R-:W-:Y:S05]  /*10160*/  BSYNC B0 ;  /* 0x0000000000007941 */ /* 0x000fea0003800000 */
.L_x_6442:
[----:B------:R-:W-:-:S04]  /*10170*/  LOP3.LUT R2, R3, 0x80000000, RZ, 0xc0, !PT ;  /* 0x8000000003027812 */ /* 0x000fc800078ec0ff */
[----:B------:R-:W-:-:S04]  /*10180*/  SHF.R.U32.HI R3, RZ, 0x18, R2 ;  /* 0x00000018ff037819 */ /* 0x000fc80000011602 */
[----:B------:R-:W-:-:S05]  /*10190*/  LOP3.LUT R3, R0, R3, RZ, 0xfc, !PT ;  /* 0x0000000300037212 */ /* 0x000fca00078efcff */
[----:B------:R-:W-:Y:S01]  /*101a0*/  STG.E.U8 [R22.64], R3 ;  /* 0x0000000316007986 */ /* 0x000fe2000c101124 */
[----:B------:R-:W-:Y:S05]  /*101b0*/  EXIT ;  /* 0x000000000000794d */ /* 0x000fea0003800000 */
.L_x_6438:
[----:B------:R-:W0:Y:S01]  /*101c0*/  F2F.F32.F64 R0, R4 ;  /* 0x0000000400007310 */ /* 0x000e220000301000 */
[----:B------:R-:W0:-:S14]  /*101d0*/  DSETP.GEU.AND P0, PT, |R4|, c[0x2][0x0], PT ;  /* 0x008000000400762a */ /* 0x000e1c0003f0e200 */
[----:B0-----:R-:W-:-:S05]  /*101e0*/  @!P0 FMUL R0, R0, 1.175494350822287508e-38 ;  /* 0x0080000000008820 */ /* 0x001fca0000400000 */
[----:B------:R-:W-:-:S05]  /*101f0*/  F2FP.BF16.PACK_AB R0, RZ, R0 ;  /* 0x00000000ff00723e */ /* 0x000fca00000010ff */
[----:B------:R-:W-:Y:S01]  /*10200*/  STG.E.U16 [R22.64], R0 ;  /* 0x0000000016007986 */ /* 0x000fe2000c101524 */
[----:B------:R-:W-:Y:S05]  /*10210*/  EXIT ;  /* 0x000000000000794d */ /* 0x000fea0003800000 */
.L_x_6435:
        /* <DEDUP_REMOVED lines=11> */
.L_x_6447:
        /* <DEDUP_REMOVED lines=19> */
.L_x_6450:
[----:B------:R-:W-:-:S04]  /*10400*/  LOP3.LUT R2, R3, 0x80000000, RZ, 0xc0, !PT ;  /* 0x8000000003027812 */ /* 0x000fc800078ec0ff */
[----:B------:R-:W-:-:S04]  /*10410*/  SHF.R.U32.HI R3, RZ, 0x18, R2 ;  /* 0x00000018ff037819 */ /* 0x000fc80000011602 */
[----:B------:R-:W-:-:S04]  /*10420*/  LOP3.LUT R0, R0, R3, RZ, 0xfc, !PT ;  /* 0x0000000300007212 */ /* 0x000fc800078efcff */
[----:B------:R-:W-:Y:S02]  /*10430*/  PRMT R11, R0, 0x7610, R11 ;  /* 0x00007610000b7816 */ /* 0x000fe4000000000b */
.L_x_6449:
[----:B------:R-:W-:Y:S05]  /*10440*/  BSYNC B0 ;  /* 0x0000000000007941 */ /* 0x000fea0003800000 */
.L_x_6448:
[----:B------:R-:W-:Y:S01]  /*10450*/  STG.E.U8 [R22.64], R11 ;  /* 0x0000000b16007986 */ /* 0x000fe2000c101124 */
[----:B------:R-:W-:Y:S05]  /*10460*/  EXIT ;  /* 0x000000000000794d */ /* 0x000fea0003800000 */
.L_x_6446:
        /* <DEDUP_REMOVED lines=19> */
.L_x_6453:
[----:B------:R-:W-:-:S04]  /*105a0*/  LOP3.LUT R2, R3, 0x80000000, RZ, 0xc0, !PT ;  /* 0x8000000003027812 */ /* 0x000fc800078ec0ff */
[----:B------:R-:W-:-:S04]  /*105b0*/  SHF.R.U32.HI R3, RZ, 0x18, R2 ;  /* 0x00000018ff037819 */ /* 0x000fc80000011602 */
[----:B------:R-:W-:-:S04]  /*105c0*/  LOP3.LUT R0, R0, R3, RZ, 0xfc, !PT ;  /* 0x0000000300007212 */ /* 0x000fc800078efcff */
[----:B------:R-:W-:Y:S02]  /*105d0*/  PRMT R11, R0, 0x7610, R11 ;  /* 0x00007610000b7816 */ /* 0x000fe4000000000b */
.L_x_6452:
[----:B------:R-:W-:Y:S05]  /*105e0*/  BSYNC B0 ;  /* 0x0000000000007941 */ /* 0x000fea0003800000 */
.L_x_6451:
[----:B------:R-:W-:Y:S01]  /*105f0*/  STG.E.U8 [R22.64], R11 ;  /* 0x0000000b16007986 */ /* 0x000fe2000c101124 */
[----:B------:R-:W-:Y:S05]  /*10600*/  EXIT ;  /* 0x000000000000794d */ /* 0x000fea0003800000 */
.L_x_6445:
        /* <DEDUP_REMOVED lines=24> */
.L_x_6428:
        /* <DEDUP_REMOVED lines=20> */
.L_x_6455:
[----:B------:R-:W0:Y:S02]  /*108d0*/  F2I.U64.F64.TRUNC R4, R4 ;  /* 0x0000000400047311 */ /* 0x000e24000030d800 */
[----:B0-----:R-:W-:Y:S01]  /*108e0*/  STG.E.64 [R22.64], R4 ;  /* 0x0000000416007986 */ /* 0x001fe2000c101b24 */
[----:B------:R-:W-:Y:S05]  /*108f0*/  EXIT ;  /* 0x000000000000794d */ /* 0x000fea0003800000 */
.L_x_6454:
[----:B------:R-:W0:Y:S02]  /*10900*/  F2I.U32.F64.TRUNC R5, R4 ;  /* 0x0000000400057311 */ /* 0x000e24000030d000 */
[----:B0-----:R-:W-:Y:S01]  /*10910*/  STG.E [R22.64], R5 ;  /* 0x0000000516007986 */ /* 0x001fe2000c101924 */
[----:B------:R-:W-:Y:S05]  /*10920*/  EXIT ;  /* 0x000000000000794d */ /* 0x000fea0003800000 */
.L_x_6456:
        /* <DEDUP_REMOVED lines=13> */
.L_x_16549:


//--------------------- .text._ZN2at6native27unrolled_elementwise_kernelINS0_13BinaryFunctorIN3c107complexIdEES5_S5_NS0_15binary_internal10MulFunctorIS5_EEEESt5arrayIPcLm3EELi4E23TrivialOffsetCalculatorILi2EjESD_ILi1EjENS0_6memory12LoadWithCastILi2EEENSG_13StoreWithCastILi1EEEEEviT_T0_T2_T3_T4_T5_ --------------------------
	.section	.text._ZN2at6native27unrolled_elementwise_kernelINS0_13BinaryFunctorIN3c107complexIdEES5_S5_NS0_15binary_internal10MulFunctorIS5_EEEESt5arrayIPcLm3EELi4E23TrivialOffsetCalculatorILi2EjESD_ILi1EjENS0_6memory12LoadWithCastILi2EEENSG_13StoreWithCastILi1EEEEEviT_T0_T2_T3_T4_T5_,"ax",@progbits
	.sectioninfo	@"SHI_REGISTERS=52"
	.align	128
        .global         _ZN2at6native27unrolled_elementwise_kernelINS0_13BinaryFunctorIN3c107complexIdEES5_S5_NS0_15binary_internal10MulFunctorIS5_EEEESt5arrayIPcLm3EELi4E23TrivialOffsetCalculatorILi2EjESD_ILi1EjENS0_6memory12LoadWithCastILi2EEENSG_13StoreWithCastILi1EEEEEviT_T0_T2_T3_T4_T5_
        .type           _ZN2at6native27unrolled_elementwise_kernelINS0_13BinaryFunctorIN3c107complexIdEES5_S5_NS0_15binary_internal10MulFunctorIS5_EEEESt5arrayIPcLm3EELi4E23TrivialOffsetCalculatorILi2EjESD_ILi1EjENS0_6memory12LoadWithCastILi2EEENSG_13StoreWithCastILi1EEEEEviT_T0_T2_T3_T4_T5_,@function
        .size           _ZN2at6native27unrolled_elementwise_kernelINS0_13BinaryFunctorIN3c107complexIdEES5_S5_NS0_15binary_internal10MulFunctorIS5_EEEESt5arrayIPcLm3EELi4E23TrivialOffsetCalculatorILi2EjESD_ILi1EjENS0_6memory12LoadWithCastILi2EEENSG_13StoreWithCastILi1EEEEEviT_T0_T2_T3_T4_T5_,(.L_x_16550 - _ZN2at6native27unrolled_elementwise_kernelINS0_13BinaryFunctorIN3c107complexIdEES5_S5_NS0_15binary_internal10MulFunctorIS5_EEEESt5arrayIPcLm3EELi4E23TrivialOffsetCalculatorILi2EjESD_ILi1EjENS0_6memory12LoadWithCastILi2EEENSG_13StoreWithCastILi1EEEEEviT_T0_T2_T3_T4_T5_)
        .other          _ZN2at6native27unrolled_elementwise_kernelINS0_13BinaryFunctorIN3c107complexIdEES5_S5_NS0_15binary_internal10MulFunctorIS5_EEEESt5arrayIPcLm3EELi4E23TrivialOffsetCalculatorILi2EjESD_ILi1EjENS0_6memory12LoadWithCastILi2EEENSG_13StoreWithCastILi1EEEEEviT_T0_T2_T3_T4_T5_,@"STO_CUDA_ENTRY STV_DEFAULT"
_ZN2at6native27unrolled_elementwise_kernelINS0_13BinaryFunctorIN3c107complexIdEES5_S5_NS0_15binary_internal10MulFunctorIS5_EEEESt5arrayIPcLm3EELi4E23TrivialOffsetCalculatorILi2EjESD_ILi1EjENS0_6memory12LoadWithCastILi2EEENSG_13StoreWithCastILi1EEEEEviT_T0_T2_T3_T4_T5_:
.text._ZN2at6native27unrolled_elementwise_kernelINS0_13BinaryFunctorIN3c107complexIdEES5_S5_NS0_15binary_internal10MulFunctorIS5_EEEESt5arrayIPcLm3EELi4E23TrivialOffsetCalculatorILi2EjESD_ILi1EjENS0_6memory12LoadWithCastILi2EEENSG_13StoreWithCastILi1EEEEEviT_T0_T2_T3_T4_T5_:
        /* <DEDUP_REMOVED lines=10> */
[----:B------:R-:W-:Y:S01]  /*00a0*/  CS2R R42, SRZ ;  /* 0x00000000002a7805 */ /* 0x000fe2000001ff00 */
[----:B------:R-:W3:Y:S01]  /*00b0*/  LDC.U8 R2, c[0x0][0x185] ;  /* 0x00006140ff027b82 */ /* 0x000ee20000000000 */
[----:B------:R-:W-:Y:S01]  /*00c0*/  CS2R R40, SRZ ;  /* 0x0000000000287805 */ /* 0x000fe2000001ff00 */
        /* <DEDUP_REMOVED lines=22> */
.L_x_6462:
[----:B------:R-:W2:Y:S01]  /*0230*/  LDG.E.U8 R4, [R4.64] ;  /* 0x0000002404047981 */ /* 0x000ea2000c1e1100 */
[----:B------:R-:W-:Y:S01]  /*0240*/  CS2R R46, SRZ ;  /* 0x00000000002e7805 */ /* 0x000fe2000001ff00 */
[----:B--2---:R0:W1:Y:S01]  /*0250*/  I2F.F64.U16 R44, R4 ;  /* 0x00000004002c7312 */ /* 0x0040620000101800 */
[----:B------:R-:W-:Y:S05]  /*0260*/  BRA `(.L_x_6464) ;  /* 0x00000f5000007947 */ /* 0x000fea0003800000 */
.L_x_6461:
        /* <DEDUP_REMOVED lines=10> */
.L_x_6466:
[----:B------:R-:W2:Y:S01]  /*0310*/  LDG.E R4, [R4.64] ;  /* 0x0000002404047981 */ /* 0x000ea2000c1e1900 */
[----:B------:R-:W-:Y:S01]  /*0320*/  CS2R R46, SRZ ;  /* 0x00000000002e7805 */ /* 0x000fe2000001ff00 */
[----:B--2---:R0:W1:Y:S01]  /*0330*/  I2F.F64 R44, R4 ;  /* 0x00000004002c7312 */ /* 0x0040620000201c00 */
[----:B------:R-:W-:Y:S05]  /*0340*/  BRA `(.L_x_6464) ;  /* 0x00000e7000007947 */ /* 0x000fea0003800000 */
.L_x_6465:
[----:B------:R-:W2:Y:S01]  /*0350*/  LDG.E.U16 R4, [R4.64] ;  /* 0x0000002404047981 */ /* 0x000ea2000c1e1500 */
[----:B------:R-:W-:Y:S01]  /*0360*/  CS2R R46, SRZ ;  /* 0x00000000002e7805 */ /* 0x000fe2000001ff00 */
[----:B--2---:R0:W1:Y:S01]  /*0370*/  I2F.F64.S16 R44, R4 ;  /* 0x00000004002c7312 */ /* 0x0040620000101c00 */
[----:B------:R-:W-:Y:S05]  /*0380*/  BRA `(.L_x_6464) ;  /* 0x00000e3000007947 */ /* 0x000fea0003800000 */
.L_x_6460:
        /* <DEDUP_REMOVED lines=11> */
.L_x_6468:
[----:B------:R-:W2:Y:S01]  /*0440*/  LDG.E.U16 R0, [R4.64] ;  /* 0x0000002404007981 */ /* 0x000ea2000c1e1500 */
[----:B------:R-:W-:Y:S01]  /*0450*/  CS2R R46, SRZ ;  /* 0x00000000002e7805 */ /* 0x000fe2000001ff00 */
[----:B--2---:R-:W-:-:S05]  /*0460*/  HADD2.F32 R0, -RZ, R0.H0_H0 ;  /* 0x20000000ff007230 */ /* 0x004fca0000004100 */
[----:B------:R-:W-:-:S04]  /*0470*/  FMUL.FTZ R0, R0, 1 ;  /* 0x3f80000000007820 */ /* 0x000fc80000410000 */
[----:B------:R0:W1:Y:S01]  /*0480*/  F2F.F64.F32 R44, R0 ;  /* 0x00000000002c7310 */ /* 0x0000620000201800 */
[----:B------:R-:W-:Y:S05]  /*0490*/  BRA `(.L_x_6464) ;  /* 0x00000d2000007947 */ /* 0x000fea0003800000 */
.L_x_6467:
        /* <DEDUP_REMOVED lines=12> */
.L_x_6470:
        /* <DEDUP_REMOVED lines=8> */
.L_x_6469:
[----:B------:R0:W5:Y:S01]  /*05e0*/  LDG.E.64 R44, [R4.64] ;  /* 0x00000024042c7981 */ /* 0x000162000c1e1b00 */
[----:B------:R-:W-:Y:S01]  /*05f0*/  CS2R R46, SRZ ;  /* 0x00000000002e7805 */ /* 0x000fe2000001ff00 */
[----:B------:R-:W-:Y:S05]  /*0600*/  BRA `(.L_x_6464) ;  /* 0x00000bb000007947 */ /* 0x000fea0003800000 */
.L_x_6459:
        /* <DEDUP_REMOVED lines=14> */
.L_x_6473:
[----:B------:R0:W5:Y:S01]  /*06f0*/  LDG.E.128 R44, [R4.64] ;  /* 0x00000024042c7981 */ /* 0x000162000c1e1d00 */
[----:B------:R-:W-:Y:S05]  /*0700*/  BRA `(.L_x_6464) ;  /* 0x00000ab000007947 */ /* 0x000fea0003800000 */
.L_x_6472:
        /* <DEDUP_REMOVED lines=29> */
.L_x_6475:
[----:B------:R-:W2:Y:S01]  /*08e0*/  LDG.E.U8 R4, [R4.64] ;  /* 0x0000002404047981 */ /* 0x000ea2000c1e1100 */
[----:B------:R-:W-:Y:S01]  /*08f0*/  CS2R R46, SRZ ;  /* 0x00000000002e7805 */ /* 0x000fe2000001ff00 */
        /* <DEDUP_REMOVED lines=10> */
[----:B------:R-:W-:-:S05]  /*09a0*/  LOP3.LUT R0, R3, 0x80000000, R0, 0xf8, !PT ;  /* 0x8000000003007812 */ /* 0x000fca00078ef800 */
[----:B------:R-:W-:-:S04]  /*09b0*/  FMUL.FTZ R0, R0, 1 ;  /* 0x3f80000000007820 */ /* 0x000fc80000410000 */
[----:B------:R0:W1:Y:S01]  /*09c0*/  F2F.F64.F32 R44, R0 ;  /* 0x00000000002c7310 */ /* 0x0000620000201800 */
[----:B------:R-:W-:Y:S05]  /*09d0*/  BRA `(.L_x_6464) ;  /* 0x000007e000007947 */ /* 0x000fea0003800000 */
.L_x_6474:
[----:B------:R-:W2:Y:S01]  /*09e0*/  LDG.E.U16 R0, [R4.64] ;  /* 0x0000002404007981 */ /* 0x000ea2000c1e1500 */
[----:B------:R-:W-:Y:S01]  /*09f0*/  CS2R R46, SRZ ;  /* 0x00000000002e7805 */ /* 0x000fe2000001ff00 */
[----:B--2---:R-:W-:-:S05]  /*0a00*/  PRMT R0, RZ, 0x5410, R0 ;  /* 0x00005410ff007816 */ /* 0x004fca0000000000 */
[----:B------:R-:W-:-:S04]  /*0a10*/  FMUL.FTZ R0, R0, 1 ;  /* 0x3f80000000007820 */ /* 0x000fc80000410000 */
[----:B------:R0:W1:Y:S01]  /*0a20*/  F2F.F64.F32 R44, R0 ;  /* 0x00000000002c7310 */ /* 0x0000620000201800 */
[----:B------:R-:W-:Y:S05]  /*0a30*/  BRA `(.L_x_6464) ;  /* 0x0000078000007947 */ /* 0x000fea0003800000 */
.L_x_6471:
        /* <DEDUP_REMOVED lines=12> */
.L_x_6478:
        /* <DEDUP_REMOVED lines=21> */
.L_x_6482:
[----:B------:R-:W-:Y:S05]  /*0c50*/  BSYNC B1 ;  /* 0x0000000000017941 */ /* 0x000fea0003800000 */
.L_x_6481:
[----:B------:R-:W-:Y:S01]  /*0c60*/  LEA R5, R0, 0x3b800000, 0x17 ;  /* 0x3b80000000057811 */ /* 0x000fe200078eb8ff */
[----:B------:R-:W-:-:S05]  /*0c70*/  IMAD.SHL.U32 R0, R3, 0x100000, RZ ;  /* 0x0010000003007824 */ /* 0x000fca00078e00ff */
[----:B------:R-:W-:Y:S02]  /*0c80*/  LOP3.LUT R0, R5, R0, R6, 0xfe, !PT ;  /* 0x0000000005007212 */ /* 0x000fe400078efe06 */
.L_x_6480:
[----:B------:R-:W-:Y:S05]  /*0c90*/  BSYNC B0 ;  /* 0x0000000000007941 */ /* 0x000fea0003800000 */
.L_x_6479:
[----:B------:R-:W-:Y:S01]  /*0ca0*/  FMUL.FTZ R0, R0, 1 ;  /* 0x3f80000000007820 */ /* 0x000fe20000410000 */
[----:B------:R-:W-:-:S03]  /*0cb0*/  CS2R R46, SRZ ;  /* 0x00000000002e7805 */ /* 0x000fc6000001ff00 */
[----:B------:R0:W1:Y:S01]  /*0cc0*/  F2F.F64.F32 R44, R0 ;  /* 0x00000000002c7310 */ /* 0x0000620000201800 */
[----:B------:R-:W-:Y:S05]  /*0cd0*/  BRA `(.L_x_6464) ;  /* 0x000004e000007947 */ /* 0x000fea0003800000 */
.L_x_6477:
        /* <DEDUP_REMOVED lines=21> */
.L_x_6486:
[----:B------:R-:W-:Y:S05]  /*0e30*/  BSYNC B1 ;  /* 0x0000000000017941 */ /* 0x000fea0003800000 */
.L_x_6485:
[----:B------:R-:W-:Y:S01]  /*0e40*/  LEA R5, R0, 0x37800000, 0x17 ;  /* 0x3780000000057811 */ /* 0x000fe200078eb8ff */
[----:B------:R-:W-:-:S05]  /*0e50*/  IMAD.SHL.U32 R0, R3, 0x200000, RZ ;  /* 0x0020000003007824 */ /* 0x000fca00078e00ff */
[----:B------:R-:W-:Y:S02]  /*0e60*/  LOP3.LUT R0, R5, R0, R6, 0xfe, !PT ;  /* 0x0000000005007212 */ /* 0x000fe400078efe06 */
.L_x_6484:
[----:B------:R-:W-:Y:S05]  /*0e70*/  BSYNC B0 ;  /* 0x0000000000007941 */ /* 0x000fea0003800000 */
.L_x_6483:
[----:B------:R-:W-:Y:S01]  /*0e80*/  FMUL.FTZ R0, R0, 1 ;  /* 0x3f80000000007820 */ /* 0x000fe20000410000 */
[----:B------:R-:W-:-:S03]  /*0e90*/  CS2R R46, SRZ ;  /* 0x00000000002e7805 */ /* 0x000fc6000001ff00 */
[----:B------:R0:W1:Y:S01]  /*0ea0*/  F2F.F64.F32 R44, R0 ;  /* 0x00000000002c7310 */ /* 0x0000620000201800 */
[----:B------:R-:W-:Y:S05]  /*0eb0*/  BRA `(.L_x_6464) ;  /* 0x0000030000007947 */ /* 0x000fea0003800000 */
.L_x_6476:
        /* <DEDUP_REMOVED lines=14> */
.L_x_6490:
[----:B------:R-:W-:Y:S05]  /*0fa0*/  BSYNC B0 ;  /* 0x0000000000007941 */ /* 0x000fea0003800000 */
.L_x_6489:
[----:B------:R-:W-:Y:S01]  /*0fb0*/  FMUL.FTZ R0, R0, 1 ;  /* 0x3f80000000007820 */ /* 0x000fe20000410000 */
[----:B------:R-:W-:-:S03]  /*0fc0*/  CS2R R46, SRZ ;  /* 0x00000000002e7805 */ /* 0x000fc6000001ff00 */
[----:B------:R0:W1:Y:S01]  /*0fd0*/  F2F.F64.F32 R44, R0 ;  /* 0x00000000002c7310 */ /* 0x0000620000201800 */
[----:B------:R-:W-:Y:S05]  /*0fe0*/  BRA `(.L_x_6464) ;  /* 0x000001d000007947 */ /* 0x000fea0003800000 */
.L_x_6463:
        /* <DEDUP_REMOVED lines=19> */
[----:B------:R-:W-:Y:S01]  /*1120*/  CS2R R44, SRZ ;  /* 0x00000000002c7805 */ /* 0x000fe2000001ff00 */
[----:B------:R-:W-:Y:S01]  /*1130*/  CS2R R46, SRZ ;  /* 0x00000000002e7805 */ /* 0x000fe2000001ff00 */
[----:B------:R-:W-:Y:S05]  /*1140*/  BRA `(.L_x_6464) ;  /* 0x0000007000007947 */ /* 0x000fea0003800000 */
.L_x_6488:
[----:B------:R-:W2:Y:S01]  /*1150*/  LDG.E.64 R44, [R4.64] ;  /* 0x00000024042c7981 */ /* 0x000ea2000c1e1b00 */
[----:B------:R-:W-:Y:S01]  /*1160*/  CS2R R46, SRZ ;  /* 0x00000000002e7805 */ /* 0x000fe2000001ff00 */
[----:B--2---:R-:W0:Y:S01]  /*1170*/  I2F.F64.U64 R44, R44 ;  /* 0x0000002c002c7312 */ /* 0x004e220000301800 */
[----:B------:R-:W-:Y:S05]  /*1180*/  BRA `(.L_x_6464) ;  /* 0x0000003000007947 */ /* 0x000fea0003800000 */
.L_x_6487:
[----:B------:R-:W2:Y:S01]  /*1190*/  LDG.E R4, [R4.64] ;  /* 0x0000002404047981 */ /* 0x000ea2000c1e1900 */
[----:B------:R-:W-:Y:S01]  /*11a0*/  CS2R R46, SRZ ;  /* 0x00000000002e7805 */ /* 0x000fe2000001ff00 */
[----:B--2---:R0:W1:Y:S06]  /*11b0*/  I2F.F64.U32 R44, R4 ;  /* 0x00000004002c7312 */ /* 0x00406c0000201800 */
.L_x_6464:
[----:B0-----:R-:W-:Y:S01]  /*11c0*/  PRMT R0, R2, 0x9910, RZ ;  /* 0x0000991002007816 */ /* 0x001fe200000000ff */
        /* <DEDUP_REMOVED lines=17> */
.L_x_6494:
[----:B------:R-:W3:Y:S01]  /*12e0*/  LDG.E.U8 R4, [R4.64] ;  /* 0x0000002404047981 */ /* 0x000ee2000c1e1100 */
[----:B------:R-:W-:Y:S01]  /*12f0*/  CS2R R42, SRZ ;  /* 0x00000000002a7805 */ /* 0x000fe2000001ff00 */
[----:B---3--:R0:W3:Y:S01]  /*1300*/  I2F.F64.U16 R40, R4 ;  /* 0x0000000400287312 */ /* 0x0080e20000101800 */
[----:B------:R-:W-:Y:S05]  /*1310*/  BRA `(.L_x_6496) ;  /* 0x00000f5000007947 */ /* 0x000fea0003800000 */
.L_x_6493:
        /* <DEDUP_REMOVED lines=10> */
.L_x_6498:
[----:B------:R-:W3:Y:S01]  /*13c0*/  LDG.E R4, [R4.64] ;  /* 0x0000002404047981 */ /* 0x000ee2000c1e1900 */
[----:B------:R-:W-:Y:S01]  /*13d0*/  CS2R R42, SRZ ;  /* 0x00000000002a7805 */ /* 0x000fe2000001ff00 */
[----:B---3--:R0:W3:Y:S01]  /*13e0*/  I2F.F64 R40, R4 ;  /* 0x0000000400287312 */ /* 0x0080e20000201c00 */
[----:B------:R-:W-:Y:S05]  /*13f0*/  BRA `(.L_x_6496) ;  /* 0x00000e7000007947 */ /* 0x000fea0003800000 */
.L_x_6497:
[----:B------:R-:W3:Y:S01]  /*1400*/  LDG.E.U16 R4, [R4.64] ;  /* 0x0000002404047981 */ /* 0x000ee2000c1e1500 */
[----:B------:R-:W-:Y:S01]  /*1410*/  CS2R R42, SRZ ;  /* 0x00000000002a7805 */ /* 0x000fe2000001ff00 */
[----:B---3--:R0:W3:Y:S01]  /*1420*/  I2F.F64.S16 R40, R4 ;  /* 0x0000000400287312 */ /* 0x0080e20000101c00 */
[----:B------:R-:W-:Y:S05]  /*1430*/  BRA `(.L_x_6496) ;  /* 0x00000e3000007947 */ /* 0x000fea0003800000 */
.L_x_6492:
        /* <DEDUP_REMOVED lines=11> */
.L_x_6500:
[----:B------:R-:W3:Y:S01]  /*14f0*/  LDG.E.U16 R0, [R4.64] ;  /* 0x0000002404007981 */ /* 0x000ee2000c1e1500 */
[----:B------:R-:W-:Y:S01]  /*1500*/  CS2R R42, SRZ ;  /* 0x00000000002a7805 */ /* 0x000fe2000001ff00 */
[----:B---3--:R-:W-:-:S05]  /*1510*/  HADD2.F32 R0, -RZ, R0.H0_H0 ;  /* 0x20000000ff007230 */ /* 0x008fca0000004100 */
[----:B------:R-:W-:-:S04]  /*1520*/  FMUL.FTZ R0, R0, 1 ;  /* 0x3f80000000007820 */ /* 0x000fc80000410000 */
[----:B------:R0:W3:Y:S01]  /*1530*/  F2F.F64.F32 R40, R0 ;  /* 0x0000000000287310 */ /* 0x0000e20000201800 */
[----:B------:R-:W-:Y:S05]  /*1540*/  BRA `(.L_x_6496) ;  /* 0x00000d2000007947 */ /* 0x000fea0003800000 */
.L_x_6499:
        /* <DEDUP_REMOVED lines=12> */
.L_x_6502:
        /* <DEDUP_REMOVED lines=8> */
.L_x_6501:
[----:B------:R0:W5:Y:S01]  /*1690*/  LDG.E.64 R40, [R4.64] ;  /* 0x0000002404287981 */ /* 0x000162000c1e1b00 */
[----:B------:R-:W-:Y:S01]  /*16a0*/  CS2R R42, SRZ ;  /* 0x00000000002a7805 */ /* 0x000fe2000001ff00 */
[----:B------:R-:W-:Y:S05]  /*16b0*/  BRA `(.L_x_6496) ;  /* 0x00000bb000007947 */ /* 0x000fea0003800000 */
.L_x_6491:
        /* <DEDUP_REMOVED lines=14> */
.L_x_6505:
[----:B------:R0:W5:Y:S01]  /*17a0*/  LDG.E.128 R40, [R4.64] ;  /* 0x0000002404287981 */ /* 0x000162000c1e1d00 */
[----:B------:R-:W-:Y:S05]  /*17b0*/  BRA `(.L_x_6496) ;  /* 0x00000ab000007947 */ /* 0x000fea0003800000 */
.L_x_6504:
        /* <DEDUP_REMOVED lines=27> */
[----:B------:R0:W3:Y:S01]  /*1970*/  F2F.F64.F32 R40, R7 ;  /* 0x0000000700287310 */ /* 0x0000e20000201800 */
[----:B------:R-:W-:Y:S05]  /*1980*/  BRA `(.L_x_6496) ;  /* 0x000008e000007947 */ /* 0x000fea0003800000 */
.L_x_6507:
[----:B------:R-:W3:Y:S01]  /*1990*/  LDG.E.U8 R4, [R4.64] ;  /* 0x0000002404047981 */ /* 0x000ee2000c1e1100 */
[----:B------:R-:W-:Y:S01]  /*19a0*/  CS2R R42, SRZ ;  /* 0x00000000002a7805 */ /* 0x000fe2000001ff00 */
        /* <DEDUP_REMOVED lines=12> */
[----:B------:R0:W3:Y:S01]  /*1a70*/  F2F.F64.F32 R40, R0 ;  /* 0x0000000000287310 */ /* 0x0000e20000201800 */
[----:B------:R-:W-:Y:S05]  /*1a80*/  BRA `(.L_x_6496) ;  /* 0x000007e000007947 */ /* 0x000fea0003800000 */
.L_x_6506:
[----:B------:R-:W3:Y:S01]  /*1a90*/  LDG.E.U16 R0, [R4.64] ;  /* 0x0000002404007981 */ /* 0x000ee2000c1e1500 */
[----:B------:R-:W-:Y:S01]  /*1aa0*/  CS2R R42, SRZ ;  /* 0x00000000002a7805 */ /* 0x000fe2000001ff00 */
[----:B---3--:R-:W-:-:S05]  /*1ab0*/  PRMT R0, RZ, 0x5410, R0 ;  /* 0x00005410ff007816 */ /* 0x008fca0000000000 */
[----:B------:R-:W-:-:S04]  /*1ac0*/  FMUL.FTZ R0, R0, 1 ;  /* 0x3f80000000007820 */ /* 0x000fc80000410000 */
[----:B------:R0:W3:Y:S01]  /*1ad0*/  F2F.F64.F32 R40, R0 ;  /* 0x0000000000287310 */ /* 0x0000e20000201800 */
[----:B------:R-:W-:Y:S05]  /*1ae0*/  BRA `(.L_x_6496) ;  /* 0x0000078000007947 */ /* 0x000fea0003800000 */
.L_x_6503:
        /* <DEDUP_REMOVED lines=12> */
.L_x_6510:
        /* <DEDUP_REMOVED lines=21> */
.L_x_6514:
[----:B------:R-:W-:Y:S05]  /*1d00*/  BSYNC B1 ;  /* 0x0000000000017941 */ /* 0x000fea0003800000 */
.L_x_6513:
[----:B------:R-:W-:Y:S01]  /*1d10*/  LEA R5, R0, 0x3b800000, 0x17 ;  /* 0x3b80000000057811 */ /* 0x000fe200078eb8ff */
[----:B------:R-:W-:-:S05]  /*1d20*/  IMAD.SHL.U32 R0, R3, 0x100000, RZ ;  /* 0x0010000003007824 */ /* 0x000fca00078e00ff */
[----:B------:R-:W-:Y:S02]  /*1d30*/  LOP3.LUT R0, R5, R0, R6, 0xfe, !PT ;  /* 0x0000000005007212 */ /* 0x000fe400078efe06 */
.L_x_6512:
[----:B------:R-:W-:Y:S05]  /*1d40*/  BSYNC B0 ;  /* 0x0000000000007941 */ /* 0x000fea0003800000 */
.L_x_6511:
[----:B------:R-:W-:Y:S01]  /*1d50*/  FMUL.FTZ R0, R0, 1 ;  /* 0x3f80000000007820 */ /* 0x000fe20000410000 */
[----:B------:R-:W-:-:S03]  /*1d60*/  CS2R R42, SRZ ;  /* 0x00000000002a7805 */ /* 0x000fc6000001ff00 */
[----:B------:R0:W3:Y:S01]  /*1d70*/  F2F.F64.F32 R40, R0 ;  /* 0x0000000000287310 */ /* 0x0000e20000201800 */
[----:B------:R-:W-:Y:S05]  /*1d80*/  BRA `(.L_x_6496) ;  /* 0x000004e000007947 */ /* 0x000fea0003800000 */
.L_x_6509:
        /* <DEDUP_REMOVED lines=21> */
.L_x_6518:
[----:B------:R-:W-:Y:S05]  /*1ee0*/  BSYNC B1 ;  /* 0x0000000000017941 */ /* 0x000fea0003800000 */
.L_x_6517:
[----:B------:R-:W-:Y:S01]  /*1ef0*/  LEA R5, R0, 0x37800000, 0x17 ;  /* 0x3780000000057811 */ /* 0x000fe200078eb8ff */
[----:B------:R-:W-:-:S05]  /*1f00*/  IMAD.SHL.U32 R0, R3, 0x200000, RZ ;  /* 0x0020000003007824 */ /* 0x000fca00078e00ff */
[----:B------:R-:W-:Y:S02]  /*1f10*/  LOP3.LUT R0, R5, R0, R6, 0xfe, !PT ;  /* 0x0000000005007212 */ /* 0x000fe400078efe06 */
.L_x_6516:
[----:B------:R-:W-:Y:S05]  /*1f20*/  BSYNC B0 ;  /* 0x0000000000007941 */ /* 0x000fea0003800000 */
.L_x_6515:
[----:B------:R-:W-:Y:S01]  /*1f30*/  FMUL.FTZ R0, R0, 1 ;  /* 0x3f80000000007820 */ /* 0x000fe20000410000 */
[----:B------:R-:W-:-:S03]  /*1f40*/  CS2R R42, SRZ ;  /* 0x00000000002a7805 */ /* 0x000fc6000001ff00 */
[----:B------:R0:W3:Y:S01]  /*1f50*/  F2F.F64.F32 R40, R0 ;  /* 0x0000000000287310 */ /* 0x0000e20000201800 */
[----:B------:R-:W-:Y:S05]  /*1f60*/  BRA `(.L_x_6496) ;  /* 0x0000030000007947 */ /* 0x000fea0003800000 */
.L_x_6508:
        /* <DEDUP_REMOVED lines=14> */
.L_x_6522:
[----:B------:R-:W-:Y:S05]  /*2050*/  BSYNC B0 ;  /* 0x0000000000007941 */ /* 0x000fea0003800000 */
.L_x_6521:
[----:B------:R-:W-:Y:S01]  /*2060*/  FMUL.FTZ R0, R0, 1 ;  /* 0x3f80000000007820 */ /* 0x000fe20000410000 */
[----:B------:R-:W-:-:S03]  /*2070*/  CS2R R42, SRZ ;  /* 0x00000000002a7805 */ /* 0x000fc6000001ff00 */
[----:B------:R0:W3:Y:S01]  /*2080*/  F2F.F64.F32 R40, R0 ;  /* 0x0000000000287310 */ /* 0x0000e20000201800 */
[----:B------:R-:W-:Y:S05]  /*2090*/  BRA `(.L_x_6496) ;  /* 0x000001d000007947 */ /* 0x000fea0003800000 */
.L_x_6495:
[----:B------:R-:W-:Y:S01]  /*20a0*/  MOV R0, 0x0 ;  /* 0x0000000000007802 */ /* 0x000fe20000000f00 */
[----:B------:R-:W-:Y:S02]  /*20b0*/  IMAD.MOV.U32 R4, RZ, RZ, c[0x4][0x1a8] ;  /* 0x01006a00ff047624 */ /* 0x000fe400078e00ff */
[----:B------:R-:W-:Y:S01]  /*20c0*/  IMAD.MOV.U32 R5, RZ, RZ, c[0x4][0x1ac] ;  /* 0x01006b00ff057624 */ /* 0x000fe200078e00ff */
[----:B------:R0:W3:Y:S01]  /*20d0*/  LDC.64 R14, c[0x4][R0] ;  /* 0x01000000000e7b82 */ /* 0x0000e20000000a00 */
        /* <DEDUP_REMOVED lines=14> */
[----:B-123-5:R-:W-:Y:S05]  /*21c0*/  CALL.ABS.NOINC R14 ;  /* 0x000000000e007343 */ /* 0x02efea0003c00000 */
[----:B------:R-:W-:Y:S01]  /*21d0*/  CS2R R40, SRZ ;  /* 0x0000000000287805 */ /* 0x000fe2000001ff00 */
[----:B------:R-:W-:Y:S01]  /*21e0*/  CS2R R42, SRZ ;  /* 0x00000000002a7805 */ /* 0x000fe2000001ff00 */
[----:B------:R-:W-:Y:S05]  /*21f0*/  BRA `(.L_x_6496) ;  /* 0x0000007000007947 */ /* 0x000fea0003800000 */
.L_x_6520:
[----:B------:R-:W3:Y:S01]  /*2200*/  LDG.E.64 R40, [R4.64] ;  /* 0x0000002404287981 */ /* 0x000ee2000c1e1b00 */
[----:B------:R-:W-:Y:S01]  /*2210*/  CS2R R42, SRZ ;  /* 0x00000000002a7805 */ /* 0x000fe2000001ff00 */
[----:B---3--:R-:W0:Y:S01]  /*2220*/  I2F.F64.U64 R40, R40 ;  /* 0x0000002800287312 */ /* 0x008e220000301800 */
[----:B------:R-:W-:Y:S05]  /*2230*/  BRA `(.L_x_6496) ;  /* 0x0000003000007947 */ /* 0x000fea0003800000 */
.L_x_6519:
[----:B------:R-:W3:Y:S01]  /*2240*/  LDG.E R4, [R4.64] ;  /* 0x0000002404047981 */ /* 0x000ee2000c1e1900 */
[----:B------:R-:W-:Y:S01]  /*2250*/  CS2R R42, SRZ ;  /* 0x00000000002a7805 */ /* 0x000fe2000001ff00 */
[----:B---3--:R0:W3:Y:S06]  /*2260*/  I2F.F64.U32 R40, R4 ;  /* 0x0000000400287312 */ /* 0x0080ec0000201800 */
.L_x_6496:
[----:B------:R-:W-:-:S03]  /*2270*/  IADD3 R49, R49, 0x80, RZ ;  /* 0x0000008031317810 */ /* 0x000fc60007ffe0ff */
.L_x_6458:
[----:B-1-3--:R-:W-:Y:S05]  /*2280*/  BSYNC B6 ;  /* 0x0000000000067941 */ /* 0x00afea0003800000 */
.L_x_6457:
[----:B------:R-:W-:Y:S01]  /*2290*/  ISETP.GE.AND P0, PT, R49, R48, PT ;  /* 0x000000303100720c */ /* 0x000fe20003f06270 */
[----:B------:R-:W-:Y:S01]  /*22a0*/  BSSY B6, `(.L_x_6523) ;  /* 0x000021d000067945 */ /* 0x000fe20003800000 */
[----:B------:R-:W-:Y:S01]  /*22b0*/  CS2R R36, SRZ ;  /* 0x0000000000247805 */ /* 0x000fe2000001ff00 */
[----:B------:R-:W-:Y:S01]  /*22c0*/  CS2R R34, SRZ ;  /* 0x0000000000227805 */ /* 0x000fe2000001ff00 */
[----:B------:R-:W-:-:S09]  /*22d0*/  CS2R R32, SRZ ;  /* 0x0000000000207805 */ /* 0x000fd2000001ff00 */
        /* <DEDUP_REMOVED lines=20> */
.L_x_6528:
[----:B------:R-:W3:Y:S01]  /*2420*/  LDG.E.U8 R4, [R4.64] ;  /* 0x0000002404047981 */ /* 0x000ee2000c1e1100 */
[----:B------:R-:W-:Y:S01]  /*2430*/  CS2R R38, SRZ ;  /* 0x0000000000267805 */ /* 0x000fe2000001ff00 */
[----:B---3--:R0:W1:Y:S01]  /*2440*/  I2F.F64.U16 R36, R4 ;  /* 0x0000000400247312 */ /* 0x0080620000101800 */
[----:B------:R-:W-:Y:S05]  /*2450*/  BRA `(.L_x_6530) ;  /* 0x00000f5000007947 */ /* 0x000fea0003800000 */
.L_x_6527:
        /* <DEDUP_REMOVED lines=10> */
.L_x_6532:
[----:B------:R-:W3:Y:S01]  /*2500*/  LDG.E R4, [R4.64] ;  /* 0x0000002404047981 */ /* 0x000ee2000c1e1900 */
[----:B------:R-:W-:Y:S01]  /*2510*/  CS2R R38, SRZ ;  /* 0x0000000000267805 */ /* 0x000fe2000001ff00 */
[----:B---3--:R0:W1:Y:S01]  /*2520*/  I2F.F64 R36, R4 ;  /* 0x0000000400247312 */ /* 0x0080620000201c00 */
[----:B------:R-:W-:Y:S05]  /*2530*/  BRA `(.L_x_6530) ;  /* 0x00000e7000007947 */ /* 0x000fea0003800000 */
.L_x_6531:
[----:B------:R-:W3:Y:S01]  /*2540*/  LDG.E.U16 R4, [R4.64] ;  /* 0x0000002404047981 */ /* 0x000ee2000c1e1500 */
[----:B------:R-:W-:Y:S01]  /*2550*/  CS2R R38, SRZ ;  /* 0x0000000000267805 */ /* 0x000fe2000001ff00 */
[----:B---3--:R0:W1:Y:S01]  /*2560*/  I2F.F64.S16 R36, R4 ;  /* 0x0000000400247312 */ /* 0x0080620000101c00 */
[----:B------:R-:W-:Y:S05]  /*2570*/  BRA `(.L_x_6530) ;  /* 0x00000e3000007947 */ /* 0x000fea0003800000 */
.L_x_6526:
        /* <DEDUP_REMOVED lines=11> */
.L_x_6534:
[----:B------:R-:W3:Y:S01]  /*2630*/  LDG.E.U16 R0, [R4.64] ;  /* 0x0000002404007981 */ /* 0x000ee2000c1e1500 */
[----:B------:R-:W-:Y:S01]  /*2640*/  CS2R R38, SRZ ;  /* 0x0000000000267805 */ /* 0x000fe2000001ff00 */
[----:B---3--:R-:W-:-:S05]  /*2650*/  HADD2.F32 R0, -RZ, R0.H0_H0 ;  /* 0x20000000ff007230 */ /* 0x008fca0000004100 */
[----:B------:R-:W-:-:S04]  /*2660*/  FMUL.FTZ R0, R0, 1 ;  /* 0x3f80000000007820 */ /* 0x000fc80000410000 */
[----:B------:R0:W1:Y:S01]  /*2670*/  F2F.F64.F32 R36, R0 ;  /* 0x0000000000247310 */ /* 0x0000620000201800 */
[----:B------:R-:W-:Y:S05]  /*2680*/  BRA `(.L_x_6530) ;  /* 0x00000d2000007947 */ /* 0x000fea0003800000 */
.L_x_6533:
        /* <DEDUP_REMOVED lines=12> */
.L_x_6536:
        /* <DEDUP_REMOVED lines=8> */
.L_x_6535:
[----:B------:R0:W5:Y:S01]  /*27d0*/  LDG.E.64 R36, [R4.64] ;  /* 0x0000002404247981 */ /* 0x000162000c1e1b00 */
[----:B------:R-:W-:Y:S01]  /*27e0*/  CS2R R38, SRZ ;  /* 0x0000000000267805 */ /* 0x000fe2000001ff00 */
[----:B------:R-:W-:Y:S05]  /*27f0*/  BRA `(.L_x_6530) ;  /* 0x00000bb000007947 */ /* 0x000fea0003800000 */
.L_x_6525:
        /* <DEDUP_REMOVED lines=14> */
.L_x_6539:
[----:B------:R0:W5:Y:S01]  /*28e0*/  LDG.E.128 R36, [R4.64] ;  /* 0x0000002404247981 */ /* 0x000162000c1e1d00 */
[----:B------:R-:W-:Y:S05]  /*28f0*/  BRA `(.L_x_6530) ;  /* 0x00000ab000007947 */ /* 0x000fea0003800000 */
.L_x_6538:
        /* <DEDUP_REMOVED lines=29> */
.L_x_6541:
        /* <DEDUP_REMOVED lines=16> */
.L_x_6540:
[----:B------:R-:W3:Y:S01]  /*2bd0*/  LDG.E.U16 R0, [R4.64] ;  /* 0x0000002404007981 */ /* 0x000ee2000c1e1500 */
[----:B------:R-:W-:Y:S01]  /*2be0*/  CS2R R38, SRZ ;  /* 0x0000000000267805 */ /* 0x000fe2000001ff00 */
[----:B---3--:R-:W-:-:S05]  /*2bf0*/  PRMT R0, RZ, 0x5410, R0 ;  /* 0x00005410ff007816 */ /* 0x008fca0000000000 */
[----:B------:R-:W-:-:S04]  /*2c00*/  FMUL.FTZ R0, R0, 1 ;  /* 0x3f80000000007820 */ /* 0x000fc80000410000 */
[----:B------:R0:W1:Y:S01]  /*2c10*/  F2F.F64.F32 R36, R0 ;  /* 0x0000000000247310 */ /* 0x0000620000201800 */
[----:B------:R-:W-:Y:S05]  /*2c20*/  BRA `(.L_x_6530) ;  /* 0x0000078000007947 */ /* 0x000fea0003800000 */
.L_x_6537:
        /* <DEDUP_REMOVED lines=12> */
.L_x_6544:
        /* <DEDUP_REMOVED lines=21> */
.L_x_6548:
[----:B------:R-:W-:Y:S05]  /*2e40*/  BSYNC B1 ;  /* 0x0000000000017941 */ /* 0x000fea0003800000 */
.L_x_6547:
[----:B------:R-:W-:Y:S01]  /*2e50*/  LEA R5, R0, 0x3b800000, 0x17 ;  /* 0x3b80000000057811 */ /* 0x000fe200078eb8ff */
[----:B------:R-:W-:-:S05]  /*2e60*/  IMAD.SHL.U32 R0, R3, 0x100000, RZ ;  /* 0x0010000003007824 */ /* 0x000fca00078e00ff */
[----:B------:R-:W-:Y:S02]  /*2e70*/  LOP3.LUT R0, R5, R0, R6, 0xfe, !PT ;  /* 0x0000000005007212 */ /* 0x000fe400078efe06 */
.L_x_6546:
[----:B------:R-:W-:Y:S05]  /*2e80*/  BSYNC B0 ;  /* 0x0000000000007941 */ /* 0x000fea0003800000 */
.L_x_6545:
[----:B------:R-:W-:Y:S01]  /*2e90*/  FMUL.FTZ R0, R0, 1 ;  /* 0x3f80000000007820 */ /* 0x000fe20000410000 */
[----:B------:R-:W-:-:S03]  /*2ea0*/  CS2R R38, SRZ ;  /* 0x0000000000267805 */ /* 0x000fc6000001ff00 */
[----:B------:R0:W1:Y:S01]  /*2eb0*/  F2F.F64.F32 R36, R0 ;  /* 0x0000000000247310 */ /* 0x0000620000201800 */
[----:B------:R-:W-:Y:S05]  /*2ec0*/  BRA `(.L_x_6530) ;  /* 0x000004e000007947 */ /* 0x000fea0003800000 */
.L_x_6543:
        /* <DEDUP_REMOVED lines=21> */
.L_x_6552:
[----:B------:R-:W-:Y:S05]  /*3020*/  BSYNC B1 ;  /* 0x0000000000017941 */ /* 0x000fea0003800000 */
.L_x_6551:
[----:B------:R-:W-:Y:S01]  /*3030*/  LEA R5, R0, 0x37800000, 0x17 ;  /* 0x3780000000057811 */ /* 0x000fe200078eb8ff */
[----:B------:R-:W-:-:S05]  /*3040*/  IMAD.SHL.U32 R0, R3, 0x200000, RZ ;  /* 0x0020000003007824 */ /* 0x000fca00078e00ff */
[----:B------:R-:W-:Y:S02]  /*3050*/  LOP3.LUT R0, R5, R0, R6, 0xfe, !PT ;  /* 0x0000000005007212 */ /* 0x000fe400078efe06 */
.L_x_6550:
[----:B------:R-:W-:Y:S05]  /*3060*/  BSYNC B0 ;  /* 0x0000000000007941 */ /* 0x000fea0003800000 */
.L_x_6549:
[----:B------:R-:W-:Y:S01]  /*3070*/  FMUL.FTZ R0, R0, 1 ;  /* 0x3f80000000007820 */ /* 0x000fe20000410000 */
[----:B------:R-:W-:-:S03]  /*3080*/  CS2R R38, SRZ ;  /* 0x0000000000267805 */ /* 0x000fc6000001ff00 */
[----:B------:R0:W1:Y:S01]  /*3090*/  F2F.F64.F32 R36, R0 ;  /* 0x0000000000247310 */ /* 0x0000620000201800 */
[----:B------:R-:W-:Y:S05]  /*30a0*/  BRA `(.L_x_6530) ;  /* 0x0000030000007947 */ /* 0x000fea0003800000 */
.L_x_6542:
        /* <DEDUP_REMOVED lines=14> */
.L_x_6556:
[----:B------:R-:W-:Y:S05]  /*3190*/  BSYNC B0 ;  /* 0x0000000000007941 */ /* 0x000fea0003800000 */
.L_x_6555:
[----:B------:R-:W-:Y:S01]  /*31a0*/  FMUL.FTZ R0, R0, 1 ;  /* 0x3f80000000007820 */ /* 0x000fe20000410000 */
[----:B------:R-:W-:-:S03]  /*31b0*/  CS2R R38, SRZ ;  /* 0x0000000000267805 */ /* 0x000fc6000001ff00 */
[----:B------:R0:W1:Y:S01]  /*31c0*/  F2F.F64.F32 R36, R0 ;  /* 0x0000000000247310 */ /* 0x0000620000201800 */
[----:B------:R-:W-:Y:S05]  /*31d0*/  BRA `(.L_x_6530) ;  /* 0x000001d000007947 */ /* 0x000fea0003800000 */
.L_x_6529:
        /* <DEDUP_REMOVED lines=18> */
[----:B0-2-45:R-:W-:Y:S05]  /*3300*/  CALL.ABS.NOINC R14 ;  /* 0x000000000e007343 */ /* 0x035fea0003c00000 */
[----:B------:R-:W-:Y:S01]  /*3310*/  CS2R R36, SRZ ;  /* 0x0000000000247805 */ /* 0x000fe2000001ff00 */
[----:B------:R-:W-:Y:S01]  /*3320*/  CS2R R38, SRZ ;  /* 0x0000000000267805 */ /* 0x000fe2000001ff00 */
[----:B------:R-:W-:Y:S05]  /*3330*/  BRA `(.L_x_6530) ;  /* 0x0000007000007947 */ /* 0x000fea0003800000 */
.L_x_6554:
[----:B------:R-:W3:Y:S01]  /*3340*/  LDG.E.64 R36, [R4.64] ;  /* 0x0000002404247981 */ /* 0x000ee2000c1e1b00 */
[----:B------:R-:W-:Y:S01]  /*3350*/  CS2R R38, SRZ ;  /* 0x0000000000267805 */ /* 0x000fe2000001ff00 */
[----:B---3--:R-:W0:Y:S01]  /*3360*/  I2F.F64.U64 R36, R36 ;  /* 0x0000002400247312 */ /* 0x008e220000301800 */
[----:B------:R-:W-:Y:S05]  /*3370*/  BRA `(.L_x_6530) ;  /* 0x0000003000007947 */ /* 0x000fea0003800000 */
.L_x_6553:
[----:B------:R-:W3:Y:S01]  /*3380*/  LDG.E R4, [R4.64] ;  /* 0x0000002404047981 */ /* 0x000ee2000c1e1900 */
[----:B------:R-:W-:Y:S01]  /*3390*/  CS2R R38, SRZ ;  /* 0x0000000000267805 */ /* 0x000fe2000001ff00 */
[----:B---3--:R0:W1:Y:S06]  /*33a0*/  I2F.F64.U32 R36, R4 ;  /* 0x0000000400247312 */ /* 0x00806c0000201800 */
.L_x_6530:
        /* <DEDUP_REMOVED lines=18> */
.L_x_6560:
[----:B----4-:R-:W4:Y:S01]  /*34d0*/  LDG.E.U8 R4, [R4.64] ;  /* 0x0000002404047981 */ /* 0x010f22000c1e1100 */
[----:B------:R-:W-:Y:S01]  /*34e0*/  CS2R R34, SRZ ;  /* 0x0000000000227805 */ /* 0x000fe2000001ff00 */
[----:B----4-:R0:W4:Y:S01]  /*34f0*/  I2F.F64.U16 R32, R4 ;  /* 0x0000000400207312 */ /* 0x0101220000101800 */
[----:B------:R-:W-:Y:S05]  /*3500*/  BRA `(.L_x_6562) ;  /* 0x00000f5000007947 */ /* 0x000fea0003800000 */
.L_x_6559:
        /* <DEDUP_REMOVED lines=10> */
.L_x_6564:
[----:B----4-:R-:W4:Y:S01]  /*35b0*/  LDG.E R4, [R4.64] ;  /* 0x0000002404047981 */ /* 0x010f22000c1e1900 */
[----:B------:R-:W-:Y:S01]  /*35c0*/  CS2R R34, SRZ ;  /* 0x0000000000227805 */ /* 0x000fe2000001ff00 */
[----:B----4-:R0:W4:Y:S01]  /*35d0*/  I2F.F64 R32, R4 ;  /* 0x0000000400207312 */ /* 0x0101220000201c00 */
[----:B------:R-:W-:Y:S05]  /*35e0*/  BRA `(.L_x_6562) ;  /* 0x00000e7000007947 */ /* 0x000fea0003800000 */
.L_x_6563:
[----:B----4-:R-:W4:Y:S01]  /*35f0*/  LDG.E.U16 R4, [R4.64] ;  /* 0x0000002404047981 */ /* 0x010f22000c1e1500 */
[----:B------:R-:W-:Y:S01]  /*3600*/  CS2R R34, SRZ ;  /* 0x0000000000227805 */ /* 0x000fe2000001ff00 */
[----:B----4-:R0:W4:Y:S01]  /*3610*/  I2F.F64.S16 R32, R4 ;  /* 0x0000000400207312 */ /* 0x0101220000101c00 */
[----:B------:R-:W-:Y:S05]  /*3620*/  BRA `(.L_x_6562) ;  /* 0x00000e3000007947 */ /* 0x000fea0003800000 */
.L_x_6558:
        /* <DEDUP_REMOVED lines=11> */
.L_x_6566:
[----:B----4-:R-:W4:Y:S01]  /*36e0*/  LDG.E.U16 R0, [R4.64] ;  /* 0x0000002404007981 */ /* 0x010f22000c1e1500 */
[----:B------:R-:W-:Y:S01]  /*36f0*/  CS2R R34, SRZ ;  /* 0x0000000000227805 */ /* 0x000fe2000001ff00 */
[----:B----4-:R-:W-:-:S05]  /*3700*/  HADD2.F32 R0, -RZ, R0.H0_H0 ;  /* 0x20000000ff007230 */ /* 0x010fca0000004100 */
[----:B------:R-:W-:-:S04]  /*3710*/  FMUL.FTZ R0, R0, 1 ;  /* 0x3f80000000007820 */ /* 0x000fc80000410000 */
[----:B------:R0:W4:Y:S01]  /*3720*/  F2F.F64.F32 R32, R0 ;  /* 0x0000000000207310 */ /* 0x0001220000201800 */
[----:B------:R-:W-:Y:S05]  /*3730*/  BRA `(.L_x_6562) ;  /* 0x00000d2000007947 */ /* 0x000fea0003800000 */
.L_x_6565:
        /* <DEDUP_REMOVED lines=12> */
.L_x_6568:
        /* <DEDUP_REMOVED lines=8> */
.L_x_6567:
[----:B------:R0:W5:Y:S01]  /*3880*/  LDG.E.64 R32, [R4.64] ;  /* 0x0000002404207981 */ /* 0x000162000c1e1b00 */
[----:B------:R-:W-:Y:S01]  /*3890*/  CS2R R34, SRZ ;  /* 0x0000000000227805 */ /* 0x000fe2000001ff00 */
[----:B------:R-:W-:Y:S05]  /*38a0*/  BRA `(.L_x_6562) ;  /* 0x00000bb000007947 */ /* 0x000fea0003800000 */
.L_x_6557:
        /* <DEDUP_REMOVED lines=14> */
.L_x_6571:
[----:B------:R0:W5:Y:S01]  /*3990*/  LDG.E.128 R32, [R4.64] ;  /* 0x0000002404207981 */ /* 0x000162000c1e1d00 */
[----:B------:R-:W-:Y:S05]  /*39a0*/  BRA `(.L_x_6562) ;  /* 0x00000ab000007947 */ /* 0x000fea0003800000 */
.L_x_6570:
        /* <DEDUP_REMOVED lines=29> */
.L_x_6573:
[----:B----4-:R-:W4:Y:S01]  /*3b80*/  LDG.E.U8 R4, [R4.64] ;  /* 0x0000002404047981 */ /* 0x010f22000c1e1100 */
[----:B------:R-:W-:Y:S01]  /*3b90*/  CS2R R34, SRZ ;  /* 0x0000000000227805 */ /* 0x000fe2000001ff00 */
        /* <DEDUP_REMOVED lines=12> */
[----:B------:R0:W4:Y:S01]  /*3c60*/  F2F.F64.F32 R32, R0 ;  /* 0x0000000000207310 */ /* 0x0001220000201800 */
[----:B------:R-:W-:Y:S05]  /*3c70*/  BRA `(.L_x_6562) ;  /* 0x000007e000007947 */ /* 0x000fea0003800000 */
.L_x_6572:
[----:B----4-:R-:W4:Y:S01]  /*3c80*/  LDG.E.U16 R0, [R4.64] ;  /* 0x0000002404007981 */ /* 0x010f22000c1e1500 */
[----:B------:R-:W-:Y:S01]  /*3c90*/  CS2R R34, SRZ ;  /* 0x0000000000227805 */ /* 0x000fe2000001ff00 */
[----:B----4-:R-:W-:-:S05]  /*3ca0*/  PRMT R0, RZ, 0x5410, R0 ;  /* 0x00005410ff007816 */ /* 0x010fca0000000000 */
[----:B------:R-:W-:-:S04]  /*3cb0*/  FMUL.FTZ R0, R0, 1 ;  /* 0x3f80000000007820 */ /* 0x000fc80000410000 */
[----:B------:R0:W4:Y:S01]  /*3cc0*/  F2F.F64.F32 R32, R0 ;  /* 0x0000000000207310 */ /* 0x0001220000201800 */
[----:B------:R-:W-:Y:S05]  /*3cd0*/  BRA `(.L_x_6562) ;  /* 0x0000078000007947 */ /* 0x000fea0003800000 */
.L_x_6569:
        /* <DEDUP_REMOVED lines=12> */
.L_x_6576:
        /* <DEDUP_REMOVED lines=21> */
.L_x_6580:
[----:B------:R-:W-:Y:S05]  /*3ef0*/  BSYNC B1 ;  /* 0x0000000000017941 */ /* 0x000fea0003800000 */
.L_x_6579:
[----:B------:R-:W-:Y:S01]  /*3f00*/  LEA R5, R0, 0x3b800000, 0x17 ;  /* 0x3b80000000057811 */ /* 0x000fe200078eb8ff */
[----:B------:R-:W-:-:S05]  /*3f10*/  IMAD.SHL.U32 R0, R3, 0x100000, RZ ;  /* 0x0010000003007824 */ /* 0x000fca00078e00ff */
[----:B------:R-:W-:Y:S02]  /*3f20*/  LOP3.LUT R0, R5, R0, R6, 0xfe, !PT ;  /* 0x0000000005007212 */ /* 0x000fe400078efe06 */
.L_x_6578:
[----:B------:R-:W-:Y:S05]  /*3f30*/  BSYNC B0 ;  /* 0x0000000000007941 */ /* 0x000fea0003800000 */
.L_x_6577:
[----:B------:R-:W-:Y:S01]  /*3f40*/  FMUL.FTZ R0, R0, 1 ;  /* 0x3f80000000007820 */ /* 0x000fe20000410000 */
[----:B------:R-:W-:-:S03]  /*3f50*/  CS2R R34, SRZ ;  /* 0x0000000000227805 */ /* 0x000fc6000001ff00 */
[----:B------:R0:W4:Y:S01]  /*3f60*/  F2F.F64.F32 R32, R0 ;  /* 0x0000000000207310 */ /* 0x0001220000201800 */
[----:B------:R-:W-:Y:S05]  /*3f70*/  BRA `(.L_x_6562) ;  /* 0x000004e000007947 */ /* 0x000fea0003800000 */
.L_x_6575:
        /* <DEDUP_REMOVED lines=21> */
.L_x_6584:
[----:B------:R-:W-:Y:S05]  /*40d0*/  BSYNC B1 ;  /* 0x0000000000017941 */ /* 0x000fea0003800000 */
.L_x_6583:
[----:B------:R-:W-:Y:S01]  /*40e0*/  LEA R5, R0, 0x37800000, 0x17 ;  /* 0x3780000000057811 */ /* 0x000fe200078eb8ff */
[----:B------:R-:W-:-:S05]  /*40f0*/  IMAD.SHL.U32 R0, R3, 0x200000, RZ ;  /* 0x0020000003007824 */ /* 0x000fca00078e00ff */
[----:B------:R-:W-:Y:S02]  /*4100*/  LOP3.LUT R0, R5, R0, R6, 0xfe, !PT ;  /* 0x0000000005007212 */ /* 0x000fe400078efe06 */
.L_x_6582:
[----:B------:R-:W-:Y:S05]  /*4110*/  BSYNC B0 ;  /* 0x0000000000007941 */ /* 0x000fea0003800000 */
.L_x_6581:
[----:B------:R-:W-:Y:S01]  /*4120*/  FMUL.FTZ R0, R0, 1 ;  /* 0x3f80000000007820 */ /* 0x000fe20000410000 */
[----:B------:R-:W-:-:S03]  /*4130*/  CS2R R34, SRZ ;  /* 0x0000000000227805 */ /* 0x000fc6000001ff00 */
[----:B------:R0:W4:Y:S01]  /*4140*/  F2F.F64.F32 R32, R0 ;  /* 0x0000000000207310 */ /* 0x0001220000201800 */
[----:B------:R-:W-:Y:S05]  /*4150*/  BRA `(.L_x_6562) ;  /* 0x0000030000007947 */ /* 0x000fea0003800000 */
.L_x_6574:
        /* <DEDUP_REMOVED lines=14> */
.L_x_6588:
[----:B------:R-:W-:Y:S05]  /*4240*/  BSYNC B0 ;  /* 0x0000000000007941 */ /* 0x000fea0003800000 */
.L_x_6587:
[----:B------:R-:W-:Y:S01]  /*4250*/  FMUL.FTZ R0, R0, 1 ;  /* 0x3f80000000007820 */ /* 0x000fe20000410000 */
[----:B------:R-:W-:-:S03]  /*4260*/  CS2R R34, SRZ ;  /* 0x0000000000227805 */ /* 0x000fc6000001ff00 */
[----:B------:R0:W4:Y:S01]  /*4270*/  F2F.F64.F32 R32, R0 ;  /* 0x0000000000207310 */ /* 0x0001220000201800 */
[----:B------:R-:W-:Y:S05]  /*4280*/  BRA `(.L_x_6562) ;  /* 0x000001d000007947 */ /* 0x000fea0003800000 */
.L_x_6561:
        /* <DEDUP_REMOVED lines=22> */
.L_x_6586:
[----:B----4-:R-:W4:Y:S01]  /*43f0*/  LDG.E.64 R32, [R4.64] ;  /* 0x0000002404207981 */ /* 0x010f22000c1e1b00 */
[----:B------:R-:W-:Y:S01]  /*4400*/  CS2R R34, SRZ ;  /* 0x0000000000227805 */ /* 0x000fe2000001ff00 */
[----:B----4-:R-:W0:Y:S01]  /*4410*/  I2F.F64.U64 R32, R32 ;  /* 0x0000002000207312 */ /* 0x010e220000301800 */
[----:B------:R-:W-:Y:S05]  /*4420*/  BRA `(.L_x_6562) ;  /* 0x0000003000007947 */ /* 0x000fea0003800000 */
.L_x_6585:
[----:B----4-:R-:W4:Y:S01]  /*4430*/  LDG.E R4, [R4.64] ;  /* 0x0000002404047981 */ /* 0x010f22000c1e1900 */
[----:B------:R-:W-:Y:S01]  /*4440*/  CS2R R34, SRZ ;  /* 0x0000000000227805 */ /* 0x000fe2000001ff00 */
[----:B----4-:R0:W4:Y:S06]  /*4450*/  I2F.F64.U32 R32, R4 ;  /* 0x0000000400207312 */ /* 0x01012c0000201800 */
.L_x_6562:
[----:B------:R-:W-:-:S03]  /*4460*/  IADD3 R49, R49, 0x80, RZ ;  /* 0x0000008031317810 */ /* 0x000fc60007ffe0ff */
.L_x_6524:
[----:B------:R-:W-:Y:S05]  /*4470*/  BSYNC B6 ;  /* 0x0000000000067941 */ /* 0x000fea0003800000 */
.L_x_6523:
[----:B------:R-:W-:Y:S01]  /*4480*/  ISETP.GE.AND P0, PT, R49, R48, PT ;  /* 0x000000303100720c */ /* 0x000fe20003f06270 */
[----:B------:R-:W-:Y:S01]  /*4490*/  BSSY B6, `(.L_x_6589) ;  /* 0x000021f000067945 */ /* 0x000fe20003800000 */
[----:B------:R-:W-:Y:S01]  /*44a0*/  CS2R R30, SRZ ;  /* 0x00000000001e7805 */ /* 0x000fe2000001ff00 */
[----:B------:R-:W-:Y:S01]  /*44b0*/  CS2R R18, SRZ ;  /* 0x0000000000127805 */ /* 0x000fe2000001ff00 */
[----:B------:R-:W-:Y:S01]  /*44c0*/  CS2R R16, SRZ ;  /* 0x0000000000107805 */ /* 0x000fe2000001ff00 */
[----:B------:R-:W-:Y:S01]  /*44d0*/  CS2R R26, SRZ ;  /* 0x00000000001a7805 */ /* 0x000fe2000001ff00 */
[----:B------:R-:W-:-:S07]  /*44e0*/  CS2R R24, SRZ ;  /* 0x0000000000187805 */ /* 0x000fce000001ff00 */
        /* <DEDUP_REMOVED lines=20> */
.L_x_6594:
[----:B----4-:R-:W4:Y:S01]  /*4630*/  LDG.E.U8 R4, [R4.64] ;  /* 0x0000002404047981 */ /* 0x010f22000c1e1100 */
[----:B------:R-:W-:Y:S01]  /*4640*/  CS2R R18, SRZ ;  /* 0x0000000000127805 */ /* 0x000fe2000001ff00 */
[----:B----4-:R0:W4:Y:S01]  /*4650*/  I2F.F64.U16 R16, R4 ;  /* 0x0000000400107312 */ /* 0x0101220000101800 */
[----:B------:R-:W-:Y:S05]  /*4660*/  BRA `(.L_x_6596) ;  /* 0x00000f5000007947 */ /* 0x000fea0003800000 */
.L_x_6593:
        /* <DEDUP_REMOVED lines=10> */
.L_x_6598:
[----:B----4-:R-:W4:Y:S01]  /*4710*/  LDG.E R4, [R4.64] ;  /* 0x0000002404047981 */ /* 0x010f22000c1e1900 */
[----:B------:R-:W-:Y:S01]  /*4720*/  CS2R R18, SRZ ;  /* 0x0000000000127805 */ /* 0x000fe2000001ff00 */
[----:B----4-:R0:W4:Y:S01]  /*4730*/  I2F.F64 R16, R4 ;  /* 0x0000000400107312 */ /* 0x0101220000201c00 */
[----:B------:R-:W-:Y:S05]  /*4740*/  BRA `(.L_x_6596) ;  /* 0x00000e7000007947 */ /* 0x000fea0003800000 */
.L_x_6597:
[----:B----4-:R-:W4:Y:S01]  /*4750*/  LDG.E.U16 R4, [R4.64] ;  /* 0x0000002404047981 */ /* 0x010f22000c1e1500 */
[----:B------:R-:W-:Y:S01]  /*4760*/  CS2R R18, SRZ ;  /* 0x0000000000127805 */ /* 0x000fe2000001ff00 */
[----:B----4-:R0:W4:Y:S01]  /*4770*/  I2F.F64.S16 R16, R4 ;  /* 0x0000000400107312 */ /* 0x0101220000101c00 */
[----:B------:R-:W-:Y:S05]  /*4780*/  BRA `(.L_x_6596) ;  /* 0x00000e3000007947 */ /* 0x000fea0003800000 */
.L_x_6592:
        /* <DEDUP_REMOVED lines=11> */
.L_x_6600:
[----:B----4-:R-:W4:Y:S01]  /*4840*/  LDG.E.U16 R0, [R4.64] ;  /* 0x0000002404007981 */ /* 0x010f22000c1e1500 */
[----:B------:R-:W-:Y:S01]  /*4850*/  CS2R R18, SRZ ;  /* 0x0000000000127805 */ /* 0x000fe2000001ff00 */
[----:B----4-:R-:W-:-:S05]  /*4860*/  HADD2.F32 R0, -RZ, R0.H0_H0 ;  /* 0x20000000ff007230 */ /* 0x010fca0000004100 */
[----:B------:R-:W-:-:S04]  /*4870*/  FMUL.FTZ R0, R0, 1 ;  /* 0x3f80000000007820 */ /* 0x000fc80000410000 */
[----:B------:R0:W4:Y:S01]  /*4880*/  F2F.F64.F32 R16, R0 ;  /* 0x0000000000107310 */ /* 0x0001220000201800 */
[----:B------:R-:W-:Y:S05]  /*4890*/  BRA `(.L_x_6596) ;  /* 0x00000d2000007947 */ /* 0x000fea0003800000 */
.L_x_6599:
        /* <DEDUP_REMOVED lines=12> */
.L_x_6602:
        /* <DEDUP_REMOVED lines=8> */
.L_x_6601:
[----:B------:R0:W5:Y:S01]  /*49e0*/  LDG.E.64 R16, [R4.64] ;  /* 0x0000002404107981 */ /* 0x000162000c1e1b00 */
[----:B------:R-:W-:Y:S01]  /*49f0*/  CS2R R18, SRZ ;  /* 0x0000000000127805 */ /* 0x000fe2000001ff00 */
[----:B------:R-:W-:Y:S05]  /*4a00*/  BRA `(.L_x_6596) ;  /* 0x00000bb000007947 */ /* 0x000fea0003800000 */
.L_x_6591:
        /* <DEDUP_REMOVED lines=14> */
.L_x_6605:
[----:B------:R0:W5:Y:S01]  /*4af0*/  LDG.E.128 R16, [R4.64] ;  /* 0x0000002404107981 */ /* 0x000162000c1e1d00 */
[----:B------:R-:W-:Y:S05]  /*4b00*/  BRA `(.L_x_6596) ;  /* 0x00000ab000007947 */ /* 0x000fea0003800000 */
.L_x_6604:
        /* <DEDUP_REMOVED lines=29> */
.L_x_6607:
        /* <DEDUP_REMOVED lines=16> */
.L_x_6606:
[----:B----4-:R-:W4:Y:S01]  /*4de0*/  LDG.E.U16 R0, [R4.64] ;  /* 0x0000002404007981 */ /* 0x010f22000c1e1500 */
[----:B------:R-:W-:Y:S01]  /*4df0*/  CS2R R18, SRZ ;  /* 0x0000000000127805 */ /* 0x000fe2000001ff00 */
[----:B----4-:R-:W-:-:S05]  /*4e00*/  PRMT R0, RZ, 0x5410, R0 ;  /* 0x00005410ff007816 */ /* 0x010fca0000000000 */
[----:B------:R-:W-:-:S04]  /*4e10*/  FMUL.FTZ R0, R0, 1 ;  /* 0x3f80000000007820 */ /* 0x000fc80000410000 */
[----:B------:R0:W4:Y:S01]  /*4e20*/  F2F.F64.F32 R16, R0 ;  /* 0x0000000000107310 */ /* 0x0001220000201800 */
[----:B------:R-:W-:Y:S05]  /*4e30*/  BRA `(.L_x_6596) ;  /* 0x0000078000007947 */ /* 0x000fea0003800000 */
.L_x_6603:
        /* <DEDUP_REMOVED lines=12> */
.L_x_6610:
        /* <DEDUP_REMOVED lines=21> */
.L_x_6614:
[----:B------:R-:W-:Y:S05]  /*5050*/  BSYNC B1 ;  /* 0x0000000000017941 */ /* 0x000fea0003800000 */
.L_x_6613:
[----:B------:R-:W-:Y:S01]  /*5060*/  LEA R5, R0, 0x3b800000, 0x17 ;  /* 0x3b80000000057811 */ /* 0x000fe200078eb8ff */
[----:B------:R-:W-:-:S05]  /*5070*/  IMAD.SHL.U32 R0, R3, 0x100000, RZ ;  /* 0x0010000003007824 */ /* 0x000fca00078e00ff */
[----:B------:R-:W-:Y:S02]  /*5080*/  LOP3.LUT R0, R5, R0, R6, 0xfe, !PT ;  /* 0x0000000005007212 */ /* 0x000fe400078efe06 */
.L_x_6612:
[----:B------:R-:W-:Y:S05]  /*5090*/  BSYNC B0 ;  /* 0x0000000000007941 */ /* 0x000fea0003800000 */
.L_x_6611:
[----:B------:R-:W-:Y:S01]  /*50a0*/  FMUL.FTZ R0, R0, 1 ;  /* 0x3f80000000007820 */ /* 0x000fe20000410000 */
[----:B------:R-:W-:-:S03]  /*50b0*/  CS2R R18, SRZ ;  /* 0x0000000000127805 */ /* 0x000fc6000001ff00 */
[----:B------:R0:W4:Y:S01]  /*50c0*/  F2F.F64.F32 R16, R0 ;  /* 0x0000000000107310 */ /* 0x0001220000201800 */
[----:B------:R-:W-:Y:S05]  /*50d0*/  BRA `(.L_x_6596) ;  /* 0x000004e000007947 */ /* 0x000fea0003800000 */
.L_x_6609:
        /* <DEDUP_REMOVED lines=21> */
.L_x_6618:
[----:B------:R-:W-:Y:S05]  /*5230*/  BSYNC B1 ;  /* 0x0000000000017941 */ /* 0x000fea0003800000 */
.L_x_6617:
[----:B------:R-:W-:Y:S01]  /*5240*/  LEA R5, R0, 0x37800000, 0x17 ;  /* 0x3780000000057811 */ /* 0x000fe200078eb8ff */
[----:B------:R-:W-:-:S05]  /*5250*/  IMAD.SHL.U32 R0, R3, 0x200000, RZ ;  /* 0x0020000003007824 */ /* 0x000fca00078e00ff */
[----:B------:R-:W-:Y:S02]  /*5260*/  LOP3.LUT R0, R5, R0, R6, 0xfe, !PT ;  /* 0x0000000005007212 */ /* 0x000fe400078efe06 */
.L_x_6616:
[----:B------:R-:W-:Y:S05]  /*5270*/  BSYNC B0 ;  /* 0x0000000000007941 */ /* 0x000fea0003800000 */
.L_x_6615:
[----:B------:R-:W-:Y:S01]  /*5280*/  FMUL.FTZ R0, R0, 1 ;  /* 0x3f80000000007820 */ /* 0x000fe20000410000 */
[----:B------:R-:W-:-:S03]  /*5290*/  CS2R R18, SRZ ;  /* 0x0000000000127805 */ /* 0x000fc6000001ff00 */
[----:B------:R0:W4:Y:S01]  /*52a0*/  F2F.F64.F32 R16, R0 ;  /* 0x0000000000107310 */ /* 0x0001220000201800 */
[----:B------:R-:W-:Y:S05]  /*52b0*/  BRA `(.L_x_6596) ;  /* 0x0000030000007947 */ /* 0x000fea0003800000 */
.L_x_6608:
        /* <DEDUP_REMOVED lines=14> */
.L_x_6622:
[----:B------:R-:W-:Y:S05]  /*53a0*/  BSYNC B0 ;  /* 0x0000000000007941 */ /* 0x000fea0003800000 */
.L_x_6621:
[----:B------:R-:W-:Y:S01]  /*53b0*/  FMUL.FTZ R0, R0, 1 ;  /* 0x3f80000000007820 */ /* 0x000fe20000410000 */
[----:B------:R-:W-:-:S03]  /*53c0*/  CS2R R18, SRZ ;  /* 0x0000000000127805 */ /* 0x000fc6000001ff00 */
[----:B------:R0:W4:Y:S01]  /*53d0*/  F2F.F64.F32 R16, R0 ;  /* 0x0000000000107310 */ /* 0x0001220000201800 */
[----:B------:R-:W-:Y:S05]  /*53e0*/  BRA `(.L_x_6596) ;  /* 0x000001d000007947 */ /* 0x000fea0003800000 */
.L_x_6595:
        /* <DEDUP_REMOVED lines=22> */
.L_x_6620:
[----:B----4-:R-:W4:Y:S01]  /*5550*/  LDG.E.64 R16, [R4.64] ;  /* 0x0000002404107981 */ /* 0x010f22000c1e1b00 */
[----:B------:R-:W-:Y:S01]  /*5560*/  CS2R R18, SRZ ;  /* 0x0000000000127805 */ /* 0x000fe2000001ff00 */
[----:B----4-:R-:W0:Y:S01]  /*5570*/  I2F.F64.U64 R16, R16 ;  /* 0x0000001000107312 */ /* 0x010e220000301800 */
[----:B------:R-:W-:Y:S05]  /*5580*/  BRA `(.L_x_6596) ;  /* 0x0000003000007947 */ /* 0x000fea0003800000 */
.L_x_6619:
[----:B----4-:R-:W4:Y:S01]  /*5590*/  LDG.E R4, [R4.64] ;  /* 0x0000002404047981 */ /* 0x010f22000c1e1900 */
[----:B------:R-:W-:Y:S01]  /*55a0*/  CS2R R18, SRZ ;  /* 0x0000000000127805 */ /* 0x000fe2000001ff00 */
[----:B----4-:R0:W4:Y:S06]  /*55b0*/  I2F.F64.U32 R16, R4 ;  /* 0x0000000400107312 */ /* 0x01012c0000201800 */
.L_x_6596:
        /* <DEDUP_REMOVED lines=18> */
.L_x_6626:
[----:B----4-:R-:W4:Y:S01]  /*56e0*/  LDG.E.U8 R4, [R4.64] ;  /* 0x0000002404047981 */ /* 0x010f22000c1e1100 */
[----:B------:R-:W-:Y:S01]  /*56f0*/  CS2R R26, SRZ ;  /* 0x00000000001a7805 */ /* 0x000fe2000001ff00 */
[----:B----4-:R0:W4:Y:S01]  /*5700*/  I2F.F64.U16 R24, R4 ;  /* 0x0000000400187312 */ /* 0x0101220000101800 */
[----:B------:R-:W-:Y:S05]  /*5710*/  BRA `(.L_x_6628) ;  /* 0x00000f5000007947 */ /* 0x000fea0003800000 */
.L_x_6625:
        /* <DEDUP_REMOVED lines=10> */
.L_x_6630:
[----:B----4-:R-:W4:Y:S01]  /*57c0*/  LDG.E R4, [R4.64] ;  /* 0x0000002404047981 */ /* 0x010f22000c1e1900 */
[----:B------:R-:W-:Y:S01]  /*57d0*/  CS2R R26, SRZ ;  /* 0x00000000001a7805 */ /* 0x000fe2000001ff00 */
[----:B----4-:R0:W4:Y:S01]  /*57e0*/  I2F.F64 R24, R4 ;  /* 0x0000000400187312 */ /* 0x0101220000201c00 */
[----:B------:R-:W-:Y:S05]  /*57f0*/  BRA `(.L_x_6628) ;  /* 0x00000e7000007947 */ /* 0x000fea0003800000 */
.L_x_6629:
[----:B----4-:R-:W4:Y:S01]  /*5800*/  LDG.E.U16 R4, [R4.64] ;  /* 0x0000002404047981 */ /* 0x010f22000c1e1500 */
[----:B------:R-:W-:Y:S01]  /*5810*/  CS2R R26, SRZ ;  /* 0x00000000001a7805 */ /* 0x000fe2000001ff00 */
[----:B----4-:R0:W4:Y:S01]  /*5820*/  I2F.F64.S16 R24, R4 ;  /* 0x0000000400187312 */ /* 0x0101220000101c00 */
[----:B------:R-:W-:Y:S05]  /*5830*/  BRA `(.L_x_6628) ;  /* 0x00000e3000007947 */ /* 0x000fea0003800000 */
.L_x_6624:
        /* <DEDUP_REMOVED lines=11> */
.L_x_6632:
[----:B----4-:R-:W4:Y:S01]  /*58f0*/  LDG.E.U16 R0, [R4.64] ;  /* 0x0000002404007981 */ /* 0x010f22000c1e1500 */
[----:B------:R-:W-:Y:S01]  /*5900*/  CS2R R26, SRZ ;  /* 0x00000000001a7805 */ /* 0x000fe2000001ff00 */
[----:B----4-:R-:W-:-:S05]  /*5910*/  HADD2.F32 R0, -RZ, R0.H0_H0 ;  /* 0x20000000ff007230 */ /* 0x010fca0000004100 */
[----:B------:R-:W-:-:S04]  /*5920*/  FMUL.FTZ R0, R0, 1 ;  /* 0x3f80000000007820 */ /* 0x000fc80000410000 */
[----:B------:R0:W4:Y:S01]  /*5930*/  F2F.F64.F32 R24, R0 ;  /* 0x0000000000187310 */ /* 0x0001220000201800 */
[----:B------:R-:W-:Y:S05]  /*5940*/  BRA `(.L_x_6628) ;  /* 0x00000d2000007947 */ /* 0x000fea0003800000 */
.L_x_6631:
        /* <DEDUP_REMOVED lines=12> */
.L_x_6634:
        /* <DEDUP_REMOVED lines=8> */
.L_x_6633:
[----:B------:R0:W5:Y:S01]  /*5a90*/  LDG.E.64 R24, [R4.64] ;  /* 0x0000002404187981 */ /* 0x000162000c1e1b00 */
[----:B------:R-:W-:Y:S01]  /*5aa0*/  CS2R R26, SRZ ;  /* 0x00000000001a7805 */ /* 0x000fe2000001ff00 */
[----:B------:R-:W-:Y:S05]  /*5ab0*/  BRA `(.L_x_6628) ;  /* 0x00000bb000007947 */ /* 0x000fea0003800000 */
.L_x_6623:
        /* <DEDUP_REMOVED lines=14> */
.L_x_6637:
[----:B------:R0:W5:Y:S01]  /*5ba0*/  LDG.E.128 R24, [R4.64] ;  /* 0x0000002404187981 */ /* 0x000162000c1e1d00 */
[----:B------:R-:W-:Y:S05]  /*5bb0*/  BRA `(.L_x_6628) ;  /* 0x00000ab000007947 */ /* 0x000fea0003800000 */
.L_x_6636:
        /* <DEDUP_REMOVED lines=29> */
.L_x_6639:
        /* <DEDUP_REMOVED lines=16> */
.L_x_6638:
[----:B----4-:R-:W4:Y:S01]  /*5e90*/  LDG.E.U16 R0, [R4.64] ;  /* 0x0000002404007981 */ /* 0x010f22000c1e1500 */
[----:B------:R-:W-:Y:S01]  /*5ea0*/  CS2R R26, SRZ ;  /* 0x00000000001a7805 */ /* 0x000fe2000001ff00 */
[----:B----4-:R-:W-:-:S05]  /*5eb0*/  PRMT R0, RZ, 0x5410, R0 ;  /* 0x00005410ff007816 */ /* 0x010fca0000000000 */
[----:B------:R-:W-:-:S04]  /*5ec0*/  FMUL.FTZ R0, R0, 1 ;  /* 0x3f80000000007820 */ /* 0x000fc80000410000 */
[----:B------:R0:W4:Y:S01]  /*5ed0*/  F2F.F64.F32 R24, R0 ;  /* 0x0000000000187310 */ /* 0x0001220000201800 */
[----:B------:R-:W-:Y:S05]  /*5ee0*/  BRA `(.L_x_6628) ;  /* 0x0000078000007947 */ /* 0x000fea0003800000 */
.L_x_6635:
        /* <DEDUP_REMOVED lines=12> */
.L_x_6642:
        /* <DEDUP_REMOVED lines=21> */
.L_x_6646:
[----:B------:R-:W-:Y:S05]  /*6100*/  BSYNC B1 ;  /* 0x0000000000017941 */ /* 0x000fea0003800000 */
.L_x_6645:
[----:B------:R-:W-:Y:S01]  /*6110*/  LEA R5, R0, 0x3b800000, 0x17 ;  /* 0x3b80000000057811 */ /* 0x000fe200078eb8ff */
[----:B------:R-:W-:-:S05]  /*6120*/  IMAD.SHL.U32 R0, R3, 0x100000, RZ ;  /* 0x0010000003007824 */ /* 0x000fca00078e00ff */
[----:B------:R-:W-:Y:S02]  /*6130*/  LOP3.LUT R0, R5, R0, R6, 0xfe, !PT ;  /* 0x0000000005007212 */ /* 0x000fe400078efe06 */
.L_x_6644:
[----:B------:R-:W-:Y:S05]  /*6140*/  BSYNC B0 ;  /* 0x0000000000007941 */ /* 0x000fea0003800000 */
.L_x_6643:
[----:B------:R-:W-:Y:S01]  /*6150*/  FMUL.FTZ R0, R0, 1 ;  /* 0x3f80000000007820 */ /* 0x000fe20000410000 */
[----:B------:R-:W-:-:S03]  /*6160*/  CS2R R26, SRZ ;  /* 0x00000000001a7805 */ /* 0x000fc6000001ff00 */
[----:B------:R0:W4:Y:S01]  /*6170*/  F2F.F64.F32 R24, R0 ;  /* 0x0000000000187310 */ /* 0x0001220000201800 */
[----:B------:R-:W-:Y:S05]  /*6180*/  BRA `(.L_x_6628) ;  /* 0x000004e000007947 */ /* 0x000fea0003800000 */
.L_x_6641:
        /* <DEDUP_REMOVED lines=21> */
.L_x_6650:
[----:B------:R-:W-:Y:S05]  /*62e0*/  BSYNC B1 ;  /* 0x0000000000017941 */ /* 0x000fea0003800000 */
.L_x_6649:
[----:B------:R-:W-:Y:S01]  /*62f0*/  LEA R5, R0, 0x37800000, 0x17 ;  /* 0x3780000000057811 */ /* 0x000fe200078eb8ff */
[----:B------:R-:W-:-:S05]  /*6300*/  IMAD.SHL.U32 R0, R3, 0x200000, RZ ;  /* 0x0020000003007824 */ /* 0x000fca00078e00ff */
[----:B------:R-:W-:Y:S02]  /*6310*/  LOP3.LUT R0, R5, R0, R6, 0xfe, !PT ;  /* 0x0000000005007212 */ /* 0x000fe400078efe06 */
.L_x_6648:
[----:B------:R-:W-:Y:S05]  /*6320*/  BSYNC B0 ;  /* 0x0000000000007941 */ /* 0x000fea0003800000 */
.L_x_6647:
[----:B------:R-:W-:Y:S01]  /*6330*/  FMUL.FTZ R0, R0, 1 ;  /* 0x3f80000000007820 */ /* 0x000fe20000410000 */
[----:B------:R-:W-:-:S03]  /*6340*/  CS2R R26, SRZ ;  /* 0x00000000001a7805 */ /* 0x000fc6000001ff00 */
[----:B------:R0:W4:Y:S01]  /*6350*/  F2F.F64.F32 R24, R0 ;  /* 0x0000000000187310 */ /* 0x0001220000201800 */
[----:B------:R-:W-:Y:S05]  /*6360*/  BRA `(.L_x_6628) ;  /* 0x0000030000007947 */ /* 0x000fea0003800000 */
.L_x_6640:
        /* <DEDUP_REMOVED lines=14> */
.L_x_6654:
[----:B------:R-:W-:Y:S05]  /*6450*/  BSYNC B0 ;  /* 0x0000000000007941 */ /* 0x000fea0003800000 */
.L_x_6653:
[----:B------:R-:W-:Y:S01]  /*6460*/  FMUL.FTZ R0, R0, 1 ;  /* 0x3f80000000007820 */ /* 0x000fe20000410000 */
[----:B------:R-:W-:-:S03]  /*6470*/  CS2R R26, SRZ ;  /* 0x00000000001a7805 */ /* 0x000fc6000001ff00 */
[----:B------:R0:W4:Y:S01]  /*6480*/  F2F.F64.F32 R24, R0 ;  /* 0x0000000000187310 */ /* 0x0001220000201800 */
[----:B------:R-:W-:Y:S05]  /*6490*/  BRA `(.L_x_6628) ;  /* 0x000001d000007947 */ /* 0x000fea0003800000 */
.L_x_6627:
        /* <DEDUP_REMOVED lines=22> */
.L_x_6652:
[----:B----4-:R-:W4:Y:S01]  /*6600*/  LDG.E.64 R24, [R4.64] ;  /* 0x0000002404187981 */ /* 0x010f22000c1e1b00 */
[----:B------:R-:W-:Y:S01]  /*6610*/  CS2R R26, SRZ ;  /* 0x00000000001a7805 */ /* 0x000fe2000001ff00 */
[----:B----4-:R-:W0:Y:S01]  /*6620*/  I2F.F64.U64 R24, R24 ;  /* 0x0000001800187312 */ /* 0x010e220000301800 */
[----:B------:R-:W-:Y:S05]  /*6630*/  BRA `(.L_x_6628) ;  /* 0x0000003000007947 */ /* 0x000fea0003800000 */
.L_x_6651:
[----:B----4-:R-:W4:Y:S01]  /*6640*/  LDG.E R4, [R4.64] ;  /* 0x0000002404047981 */ /* 0x010f22000c1e1900 */
[----:B------:R-:W-:Y:S01]  /*6650*/  CS2R R26, SRZ ;  /* 0x00000000001a7805 */ /* 0x000fe2000001ff00 */
[----:B----4-:R0:W4:Y:S06]  /*6660*/  I2F.F64.U32 R24, R4 ;  /* 0x0000000400187312 */ /* 0x01012c0000201800 */
.L_x_6628:
[----:B------:R-:W-:-:S03]  /*6670*/  IADD3 R49, R49, 0x80, RZ ;  /* 0x0000008031317810 */ /* 0x000fc60007ffe0ff */
.L_x_6590:
[----:B------:R-:W-:Y:S05]  /*6680*/  BSYNC B6 ;  /* 0x0000000000067941 */ /* 0x000fea0003800000 */
.L_x_6589:
[----:B------:R-:W-:Y:S01]  /*6690*/  ISETP.GE.AND P0, PT, R49, R48, PT ;  /* 0x000000303100720c */ /* 0x000fe20003f06270 */
[----:B------:R-:W-:Y:S01]  /*66a0*/  BSSY B6, `(.L_x_6655) ;  /* 0x000021c000067945 */ /* 0x000fe20003800000 */
[----:B------:R-:W-:Y:S01]  /*66b0*/  CS2R R28, SRZ ;  /* 0x00000000001c7805 */ /* 0x000fe2000001ff00 */
[----:B0-----:R-:W-:Y:S01]  /*66c0*/  CS2R R6, SRZ ;  /* 0x0000000000067805 */ /* 0x001fe2000001ff00 */
[----:B------:R-:W-:-:S09]  /*66d0*/  CS2R R4, SRZ ;  /* 0x0000000000047805 */ /* 0x000fd2000001ff00 */
        /* <DEDUP_REMOVED lines=20> */
.L_x_6660:
[----:B----4-:R-:W4:Y:S01]  /*6820*/  LDG.E.U8 R4, [R4.64] ;  /* 0x0000002404047981 */ /* 0x010f22000c1e1100 */
[----:B------:R-:W-:Y:S01]  /*6830*/  CS2R R30, SRZ ;  /* 0x00000000001e7805 */ /* 0x000fe2000001ff00 */
[----:B----4-:R0:W4:Y:S01]  /*6840*/  I2F.F64.U16 R28, R4 ;  /* 0x00000004001c7312 */ /* 0x0101220000101800 */
[----:B------:R-:W-:Y:S05]  /*6850*/  BRA `(.L_x_6662) ;  /* 0x00000f5000007947 */ /* 0x000fea0003800000 */
.L_x_6659:
        /* <DEDUP_REMOVED lines=10> */
.L_x_6664:
[----:B----4-:R-:W4:Y:S01]  /*6900*/  LDG.E R4, [R4.64] ;  /* 0x0000002404047981 */ /* 0x010f22000c1e1900 */
[----:B------:R-:W-:Y:S01]  /*6910*/  CS2R R30, SRZ ;  /* 0x00000000001e7805 */ /* 0x000fe2000001ff00 */
[----:B----4-:R0:W4:Y:S01]  /*6920*/  I2F.F64 R28, R4 ;  /* 0x00000004001c7312 */ /* 0x0101220000201c00 */
[----:B------:R-:W-:Y:S05]  /*6930*/  BRA `(.L_x_6662) ;  /* 0x00000e7000007947 */ /* 0x000fea0003800000 */
.L_x_6663:
[----:B----4-:R-:W4:Y:S01]  /*6940*/  LDG.E.U16 R4, [R4.64] ;  /* 0x0000002404047981 */ /* 0x010f22000c1e1500 */
[----:B------:R-:W-:Y:S01]  /*6950*/  CS2R R30, SRZ ;  /* 0x00000000001e7805 */ /* 0x000fe2000001ff00 */
[----:B----4-:R0:W4:Y:S01]  /*6960*/  I2F.F64.S16 R28, R4 ;  /* 0x00000004001c7312 */ /* 0x0101220000101c00 */
[----:B------:R-:W-:Y:S05]  /*6970*/  BRA `(.L_x_6662) ;  /* 0x00000e3000007947 */ /* 0x000fea0003800000 */
.L_x_6658:
        /* <DEDUP_REMOVED lines=11> */
.L_x_6666:
[----:B----4-:R-:W4:Y:S01]  /*6a30*/  LDG.E.U16 R0, [R4.64] ;  /* 0x0000002404007981 */ /* 0x010f22000c1e1500 */
[----:B------:R-:W-:Y:S01]  /*6a40*/  CS2R R30, SRZ ;  /* 0x00000000001e7805 */ /* 0x000fe2000001ff00 */
[----:B----4-:R-:W-:-:S05]  /*6a50*/  HADD2.F32 R0, -RZ, R0.H0_H0 ;  /* 0x20000000ff007230 */ /* 0x010fca0000004100 */
[----:B------:R-:W-:-:S04]  /*6a60*/  FMUL.FTZ R0, R0, 1 ;  /* 0x3f80000000007820 */ /* 0x000fc80000410000 */
[----:B------:R0:W4:Y:S01]  /*6a70*/  F2F.F64.F32 R28, R0 ;  /* 0x00000000001c7310 */ /* 0x0001220000201800 */
[----:B------:R-:W-:Y:S05]  /*6a80*/  BRA `(.L_x_6662) ;  /* 0x00000d2000007947 */ /* 0x000fea0003800000 */
.L_x_6665:
        /* <DEDUP_REMOVED lines=12> */
.L_x_6668:
        /* <DEDUP_REMOVED lines=8> */
.L_x_6667:
[----:B------:R0:W5:Y:S01]  /*6bd0*/  LDG.E.64 R28, [R4.64] ;  /* 0x00000024041c7981 */ /* 0x000162000c1e1b00 */
[----:B------:R-:W-:Y:S01]  /*6be0*/  CS2R R30, SRZ ;  /* 0x00000000001e7805 */ /* 0x000fe2000001ff00 */
[----:B------:R-:W-:Y:S05]  /*6bf0*/  BRA `(.L_x_6662) ;  /* 0x00000bb000007947 */ /* 0x000fea0003800000 */
.L_x_6657:
        /* <DEDUP_REMOVED lines=14> */
.L_x_6671:
[----:B------:R0:W5:Y:S01]  /*6ce0*/  LDG.E.128 R28, [R4.64] ;  /* 0x00000024041c7981 */ /* 0x000162000c1e1d00 */
[----:B------:R-:W-:Y:S05]  /*6cf0*/  BRA `(.L_x_6662) ;  /* 0x00000ab000007947 */ /* 0x000fea0003800000 */
.L_x_6670:
        /* <DEDUP_REMOVED lines=29> */
.L_x_6673:
        /* <DEDUP_REMOVED lines=16> */
.L_x_6672:
[----:B----4-:R-:W4:Y:S01]  /*6fd0*/  LDG.E.U16 R0, [R4.64] ;  /* 0x0000002404007981 */ /* 0x010f22000c1e1500 */
[----:B------:R-:W-:Y:S01]  /*6fe0*/  CS2R R30, SRZ ;  /* 0x00000000001e7805 */ /* 0x000fe2000001ff00 */
[----:B----4-:R-:W-:-:S05]  /*6ff0*/  PRMT R0, RZ, 0x5410, R0 ;  /* 0x00005410ff007816 */ /* 0x010fca0000000000 */
[----:B------:R-:W-:-:S04]  /*7000*/  FMUL.FTZ R0, R0, 1 ;  /* 0x3f80000000007820 */ /* 0x000fc80000410000 */
[----:B------:R0:W4:Y:S01]  /*7010*/  F2F.F64.F32 R28, R0 ;  /* 0x00000000001c7310 */ /* 0x0001220000201800 */
[----:B------:R-:W-:Y:S05]  /*7020*/  BRA `(.L_x_6662) ;  /* 0x0000078000007947 */ /* 0x000fea0003800000 */
.L_x_6669:
        /* <DEDUP_REMOVED lines=12> */
.L_x_6676:
        /* <DEDUP_REMOVED lines=21> */
.L_x_6680:
[----:B------:R-:W-:Y:S05]  /*7240*/  BSYNC B1 ;  /* 0x0000000000017941 */ /* 0x000fea0003800000 */
.L_x_6679:
[----:B------:R-:W-:Y:S01]  /*7250*/  LEA R5, R0, 0x3b800000, 0x17 ;  /* 0x3b80000000057811 */ /* 0x000fe200078eb8ff */
[----:B------:R-:W-:-:S05]  /*7260*/  IMAD.SHL.U32 R0, R3, 0x100000, RZ ;  /* 0x0010000003007824 */ /* 0x000fca00078e00ff */
[----:B------:R-:W-:Y:S02]  /*7270*/  LOP3.LUT R0, R5, R0, R6, 0xfe, !PT ;  /* 0x0000000005007212 */ /* 0x000fe400078efe06 */
.L_x_6678:
[----:B------:R-:W-:Y:S05]  /*7280*/  BSYNC B0 ;  /* 0x0000000000007941 */ /* 0x000fea0003800000 */
.L_x_6677:
[----:B------:R-:W-:Y:S01]  /*7290*/  FMUL.FTZ R0, R0, 1 ;  /* 0x3f80000000007820 */ /* 0x000fe20000410000 */
[----:B------:R-:W-:-:S03]  /*72a0*/  CS2R R30, SRZ ;  /* 0x00000000001e7805 */ /* 0x000fc6000001ff00 */
[----:B------:R0:W4:Y:S01]  /*72b0*/  F2F.F64.F32 R28, R0 ;  /* 0x00000000001c7310 */ /* 0x0001220000201800 */
[----:B------:R-:W-:Y:S05]  /*72c0*/  BRA `(.L_x_6662) ;  /* 0x000004e000007947 */ /* 0x000fea0003800000 */
.L_x_6675:
        /* <DEDUP_REMOVED lines=21> */
.L_x_6684:
[----:B------:R-:W-:Y:S05]  /*7420*/  BSYNC B1 ;  /* 0x0000000000017941 */ /* 0x000fea0003800000 */
.L_x_6683:
[----:B------:R-:W-:Y:S01]  /*7430*/  LEA R5, R0, 0x37800000, 0x17 ;  /* 0x3780000000057811 */ /* 0x000fe200078eb8ff */
[----:B------:R-:W-:-:S05]  /*7440*/  IMAD.SHL.U32 R0, R3, 0x200000, RZ ;  /* 0x0020000003007824 */ /* 0x000fca00078e00ff */
[----:B------:R-:W-:Y:S02]  /*7450*/  LOP3.LUT R0, R5, R0, R6, 0xfe, !PT ;  /* 0x0000000005007212 */ /* 0x000fe400078efe06 */
.L_x_6682:
[----:B------:R-:W-:Y:S05]  /*7460*/  BSYNC B0 ;  /* 0x0000000000007941 */ /* 0x000fea0003800000 */
.L_x_6681:
[----:B------:R-:W-:Y:S01]  /*7470*/  FMUL.FTZ R0, R0, 1 ;  /* 0x3f80000000007820 */ /* 0x000fe20000410000 */
[----:B------:R-:W-:-:S03]  /*7480*/  CS2R R30, SRZ ;  /* 0x00000000001e7805 */ /* 0x000fc6000001ff00 */
[----:B------:R0:W4:Y:S01]  /*7490*/  F2F.F64.F32 R28, R0 ;  /* 0x00000000001c7310 */ /* 0x0001220000201800 */
[----:B------:R-:W-:Y:S05]  /*74a0*/  BRA `(.L_x_6662) ;  /* 0x0000030000007947 */ /* 0x000fea0003800000 */
.L_x_6674:
        /* <DEDUP_REMOVED lines=14> */
.L_x_6688:
[----:B------:R-:W-:Y:S05]  /*7590*/  BSYNC B0 ;  /* 0x0000000000007941 */ /* 0x000fea0003800000 */
.L_x_6687:
[----:B------:R-:W-:Y:S01]  /*75a0*/  FMUL.FTZ R0, R0, 1 ;  /* 0x3f80000000007820 */ /* 0x000fe20000410000 */
[----:B------:R-:W-:-:S03]  /*75b0*/  CS2R R30, SRZ ;  /* 0x00000000001e7805 */ /* 0x000fc6000001ff00 */
[----:B------:R0:W4:Y:S01]  /*75c0*/  F2F.F64.F32 R28, R0 ;  /* 0x00000000001c7310 */ /* 0x0001220000201800 */
[----:B------:R-:W-:Y:S05]  /*75d0*/  BRA `(.L_x_6662) ;  /* 0x000001d000007947 */ /* 0x000fea0003800000 */
.L_x_6661:
        /* <DEDUP_REMOVED lines=22> */
.L_x_6686:
[----:B----4-:R-:W4:Y:S01]  /*7740*/  LDG.E.64 R28, [R4.64] ;  /* 0x00000024041c7981 */ /* 0x010f22000c1e1b00 */
[----:B------:R-:W-:Y:S01]  /*7750*/  CS2R R30, SRZ ;  /* 0x00000000001e7805 */ /* 0x000fe2000001ff00 */
[----:B----4-:R-:W0:Y:S01]  /*7760*/  I2F.F64.U64 R28, R28 ;  /* 0x0000001c001c7312 */ /* 0x010e220000301800 */
[----:B------:R-:W-:Y:S05]  /*7770*/  BRA `(.L_x_6662) ;  /* 0x0000003000007947 */ /* 0x000fea0003800000 */
.L_x_6685:
[----:B----4-:R-:W4:Y:S01]  /*7780*/  LDG.E R4, [R4.64] ;  /* 0x0000002404047981 */ /* 0x010f22000c1e1900 */
[----:B------:R-:W-:Y:S01]  /*7790*/  CS2R R30, SRZ ;  /* 0x00000000001e7805 */ /* 0x000fe2000001ff00 */
[----:B----4-:R0:W4:Y:S06]  /*77a0*/  I2F.F64.U32 R28, R4 ;  /* 0x00000004001c7312 */ /* 0x01012c0000201800 */
.L_x_6662:
        /* <DEDUP_REMOVED lines=16> */
[----:B----4-:R-:W0:Y:S01]  /*78b0*/  I2F.F64.S16 R4, R4 ;  /* 0x0000000400047312 */ /* 0x010e220000101c00 */
[----:B------:R-:W-:Y:S05]  /*78c0*/  BRA `(.L_x_6656) ;  /* 0x00000f9000007947 */ /* 0x000fea0003800000 */
.L_x_6692:
[----:B----4-:R-:W4:Y:S01]  /*78d0*/  LDG.E.U8 R4, [R8.64] ;  /* 0x0000002408047981 */ /* 0x010f22000c1e1100 */
[----:B------:R-:W-:Y:S01]  /*78e0*/  CS2R R6, SRZ ;  /* 0x0000000000067805 */ /* 0x000fe2000001ff00 */
[----:B----4-:R-:W0:Y:S01]  /*78f0*/  I2F.F64.U16 R4, R4 ;  /* 0x0000000400047312 */ /* 0x010e220000101800 */
[----:B------:R-:W-:Y:S05]  /*7900*/  BRA `(.L_x_6656) ;  /* 0x00000f5000007947 */ /* 0x000fea0003800000 */
.L_x_6691:
        /* <DEDUP_REMOVED lines=10> */
.L_x_6695:
[----:B----4-:R-:W4:Y:S01]  /*79b0*/  LDG.E R4, [R8.64] ;  /* 0x0000002408047981 */ /* 0x010f22000c1e1900 */
[----:B------:R-:W-:Y:S01]  /*79c0*/  CS2R R6, SRZ ;  /* 0x0000000000067805 */ /* 0x000fe2000001ff00 */
[----:B----4-:R-:W0:Y:S01]  /*79d0*/  I2F.F64 R4, R4 ;  /* 0x0000000400047312 */ /* 0x010e220000201c00 */
[----:B------:R-:W-:Y:S05]  /*79e0*/  BRA `(.L_x_6656) ;  /* 0x00000e7000007947 */ /* 0x000fea0003800000 */
.L_x_6694:
[----:B----4-:R-:W4:Y:S01]  /*79f0*/  LDG.E.U16 R4, [R8.64] ;  /* 0x0000002408047981 */ /* 0x010f22000c1e1500 */
[----:B------:R-:W-:Y:S01]  /*7a00*/  CS2R R6, SRZ ;  /* 0x0000000000067805 */ /* 0x000fe2000001ff00 */
[----:B----4-:R-:W0:Y:S01]  /*7a10*/  I2F.F64.S16 R4, R4 ;  /* 0x0000000400047312 */ /* 0x010e220000101c00 */
[----:B------:R-:W-:Y:S05]  /*7a20*/  BRA `(.L_x_6656) ;  /* 0x00000e3000007947 */ /* 0x000fea0003800000 */
.L_x_6690:
        /* <DEDUP_REMOVED lines=11> */
.L_x_6697:
[----:B----4-:R-:W4:Y:S01]  /*7ae0*/  LDG.E.U16 R0, [R8.64] ;  /* 0x0000002408007981 */ /* 0x010f22000c1e1500 */
[----:B------:R-:W-:Y:S01]  /*7af0*/  CS2R R6, SRZ ;  /* 0x0000000000067805 */ /* 0x000fe2000001ff00 */
[----:B----4-:R-:W-:-:S05]  /*7b00*/  HADD2.F32 R0, -RZ, R0.H0_H0 ;  /* 0x20000000ff007230 */ /* 0x010fca0000004100 */
[----:B------:R-:W-:-:S04]  /*7b10*/  FMUL.FTZ R0, R0, 1 ;  /* 0x3f80000000007820 */ /* 0x000fc80000410000 */
[----:B------:R0:W4:Y:S01]  /*7b20*/  F2F.F64.F32 R4, R0 ;  /* 0x0000000000047310 */ /* 0x0001220000201800 */
[----:B------:R-:W-:Y:S05]  /*7b30*/  BRA `(.L_x_6656) ;  /* 0x00000d2000007947 */ /* 0x000fea0003800000 */
.L_x_6696:
        /* <DEDUP_REMOVED lines=12> */
.L_x_6699:
        /* <DEDUP_REMOVED lines=8> */
.L_x_6698:
[----:B------:R0:W5:Y:S01]  /*7c80*/  LDG.E.64 R4, [R8.64] ;  /* 0x0000002408047981 */ /* 0x000162000c1e1b00 */
[----:B------:R-:W-:Y:S01]  /*7c90*/  CS2R R6, SRZ ;  /* 0x0000000000067805 */ /* 0x000fe2000001ff00 */
[----:B------:R-:W-:Y:S05]  /*7ca0*/  BRA `(.L_x_6656) ;  /* 0x00000bb000007947 */ /* 0x000fea0003800000 */
.L_x_6689:
        /* <DEDUP_REMOVED lines=14> */
.L_x_6702:
[----:B------:R0:W5:Y:S01]  /*7d90*/  LDG.E.128 R4, [R8.64] ;  /* 0x0000002408047981 */ /* 0x000162000c1e1d00 */
[----:B------:R-:W-:Y:S05]  /*7da0*/  BRA `(.L_x_6656) ;  /* 0x00000ab000007947 */ /* 0x000fea0003800000 */
.L_x_6701:
        /* <DEDUP_REMOVED lines=27> */
[----:B------:R0:W4:Y:S01]  /*7f60*/  F2F.F64.F32 R4, R3 ;  /* 0x0000000300047310 */ /* 0x0001220000201800 */
[----:B------:R-:W-:Y:S05]  /*7f70*/  BRA `(.L_x_6656) ;  /* 0x000008e000007947 */ /* 0x000fea0003800000 */
.L_x_6704:
[----:B----4-:R-:W4:Y:S01]  /*7f80*/  LDG.E.U8 R3, [R8.64] ;  /* 0x0000002408037981 */ /* 0x010f22000c1e1100 */
[----:B------:R-:W-:Y:S01]  /*7f90*/  CS2R R6, SRZ ;  /* 0x0000000000067805 */ /* 0x000fe2000001ff00 */
[----:B----4-:R-:W-:-:S05]  /*7fa0*/  IMAD.SHL.U32 R0, R3, 0x2000000, RZ ;  /* 0x0200000003007824 */ /* 0x010fca00078e00ff */
        /* <DEDUP_REMOVED lines=13> */
.L_x_6703:
[----:B----4-:R-:W4:Y:S01]  /*8080*/  LDG.E.U16 R0, [R8.64] ;  /* 0x0000002408007981 */ /* 0x010f22000c1e1500 */
[----:B------:R-:W-:Y:S01]  /*8090*/  CS2R R6, SRZ ;  /* 0x0000000000067805 */ /* 0x000fe2000001ff00 */
[----:B----4-:R-:W-:-:S05]  /*80a0*/  PRMT R0, RZ, 0x5410, R0 ;  /* 0x00005410ff007816 */ /* 0x010fca0000000000 */
[----:B------:R-:W-:-:S04]  /*80b0*/  FMUL.FTZ R0, R0, 1 ;  /* 0x3f80000000007820 */ /* 0x000fc80000410000 */
[----:B------:R0:W4:Y:S01]  /*80c0*/  F2F.F64.F32 R4, R0 ;  /* 0x0000000000047310 */ /* 0x0001220000201800 */
[----:B------:R-:W-:Y:S05]  /*80d0*/  BRA `(.L_x_6656) ;  /* 0x0000078000007947 */ /* 0x000fea0003800000 */
.L_x_6700:
        /* <DEDUP_REMOVED lines=10> */
[----:B----4-:R-:W0:Y:S01]  /*8180*/  I2F.F64.U16 R4, R4 ;  /* 0x0000000400047312 */ /* 0x010e220000101800 */
[----:B------:R-:W-:Y:S05]  /*8190*/  BRA `(.L_x_6656) ;  /* 0x000006c000007947 */ /* 0x000fea0003800000 */
.L_x_6707:
        /* <DEDUP_REMOVED lines=21> */
.L_x_6711:
[----:B------:R-:W-:Y:S05]  /*82f0*/  BSYNC B1 ;  /* 0x0000000000017941 */ /* 0x000fea0003800000 */
.L_x_6710:
[----:B------:R-:W-:Y:S01]  /*8300*/  LEA R3, R0, 0x3b800000, 0x17 ;  /* 0x3b80000000037811 */ /* 0x000fe200078eb8ff */
[----:B------:R-:W-:-:S05]  /*8310*/  IMAD.SHL.U32 R0, R2, 0x100000, RZ ;  /* 0x0010000002007824 */ /* 0x000fca00078e00ff */
[----:B------:R-:W-:Y:S02]  /*8320*/  LOP3.LUT R0, R3, R0, R4, 0xfe, !PT ;  /* 0x0000000003007212 */ /* 0x000fe400078efe04 */
.L_x_6709:
[----:B------:R-:W-:Y:S05]  /*8330*/  BSYNC B0 ;  /* 0x0000000000007941 */ /* 0x000fea0003800000 */
.L_x_6708:
[----:B------:R-:W-:Y:S01]  /*8340*/  FMUL.FTZ R0, R0, 1 ;  /* 0x3f80000000007820 */ /* 0x000fe20000410000 */
[----:B------:R-:W-:-:S03]  /*8350*/  CS2R R6, SRZ ;  /* 0x0000000000067805 */ /* 0x000fc6000001ff00 */
[----:B------:R0:W4:Y:S01]  /*8360*/  F2F.F64.F32 R4, R0 ;  /* 0x0000000000047310 */ /* 0x0001220000201800 */
[----:B------:R-:W-:Y:S05]  /*8370*/  BRA `(.L_x_6656) ;  /* 0x000004e000007947 */ /* 0x000fea0003800000 */
.L_x_6706:
        /* <DEDUP_REMOVED lines=21> */
.L_x_6715:
[----:B------:R-:W-:Y:S05]  /*84d0*/  BSYNC B1 ;  /* 0x0000000000017941 */ /* 0x000fea0003800000 */
.L_x_6714:
[----:B------:R-:W-:Y:S01]  /*84e0*/  LEA R3, R0, 0x37800000, 0x17 ;  /* 0x3780000000037811 */ /* 0x000fe200078eb8ff */
[----:B------:R-:W-:-:S05]  /*84f0*/  IMAD.SHL.U32 R0, R2, 0x200000, RZ ;  /* 0x0020000002007824 */ /* 0x000fca00078e00ff */
[----:B------:R-:W-:Y:S02]  /*8500*/  LOP3.LUT R0, R3, R0, R4, 0xfe, !PT ;  /* 0x0000000003007212 */ /* 0x000fe400078efe04 */
.L_x_6713:
[----:B------:R-:W-:Y:S05]  /*8510*/  BSYNC B0 ;  /* 0x0000000000007941 */ /* 0x000fea0003800000 */
.L_x_6712:
[----:B------:R-:W-:Y:S01]  /*8520*/  FMUL.FTZ R0, R0, 1 ;  /* 0x3f80000000007820 */ /* 0x000fe20000410000 */
[----:B------:R-:W-:-:S03]  /*8530*/  CS2R R6, SRZ ;  /* 0x0000000000067805 */ /* 0x000fc6000001ff00 */
[----:B------:R0:W4:Y:S01]  /*8540*/  F2F.F64.F32 R4, R0 ;  /* 0x0000000000047310 */ /* 0x0001220000201800 */
[----:B------:R-:W-:Y:S05]  /*8550*/  BRA `(.L_x_6656) ;  /* 0x0000030000007947 */ /* 0x000fea0003800000 */
.L_x_6705:
        /* <DEDUP_REMOVED lines=14> */
.L_x_6719:
[----:B------:R-:W-:Y:S05]  /*8640*/  BSYNC B0 ;  /* 0x0000000000007941 */ /* 0x000fea0003800000 */
.L_x_6718:
[----:B------:R-:W-:Y:S01]  /*8650*/  FMUL.FTZ R0, R0, 1 ;  /* 0x3f80000000007820 */ /* 0x000fe20000410000 */
[----:B------:R-:W-:-:S03]  /*8660*/  CS2R R6, SRZ ;  /* 0x0000000000067805 */ /* 0x000fc6000001ff00 */
[----:B------:R0:W4:Y:S01]  /*8670*/  F2F.F64.F32 R4, R0 ;  /* 0x0000000000047310 */ /* 0x0001220000201800 */
[----:B------:R-:W-:Y:S05]  /*8680*/  BRA `(.L_x_6656) ;  /* 0x000001d000007947 */ /* 0x000fea0003800000 */
.L_x_6693:
        /* <DEDUP_REMOVED lines=22> */
.L_x_6717:
[----:B----4-:R-:W4:Y:S01]  /*87f0*/  LDG.E.64 R4, [R8.64] ;  /* 0x0000002408047981 */ /* 0x010f22000c1e1b00 */
[----:B------:R-:W-:Y:S01]  /*8800*/  CS2R R6, SRZ ;  /* 0x0000000000067805 */ /* 0x000fe2000001ff00 */
[----:B----4-:R-:W0:Y:S01]  /*8810*/  I2F.F64.U64 R4, R4 ;  /* 0x0000000400047312 */ /* 0x010e220000301800 */
[----:B------:R-:W-:Y:S05]  /*8820*/  BRA `(.L_x_6656) ;  /* 0x0000003000007947 */ /* 0x000fea0003800000 */
.L_x_6716:
[----:B----4-:R-:W4:Y:S01]  /*8830*/  LDG.E R4, [R8.64] ;  /* 0x0000002408047981 */ /* 0x010f22000c1e1900 */
[----:B------:R-:W-:Y:S01]  /*8840*/  CS2R R6, SRZ ;  /* 0x0000000000067805 */ /* 0x000fe2000001ff00 */
[----:B----4-:R-:W0:Y:S06]  /*8850*/  I2F.F64.U32 R4, R4 ;  /* 0x0000000400047312 */ /* 0x010e2c0000201800 */
.L_x_6656:
[----:B------:R-:W-:Y:S05]  /*8860*/  BSYNC B6 ;  /* 0x0000000000067941 */ /* 0x000fea0003800000 */
.L_x_6655:
[----:B------:R-:W4:Y:S01]  /*8870*/  S2R R23, SR_TID.X ;  /* 0x0000000000177919 */ /* 0x000f220000002100 */
[----:B0-----:R-:W-:Y:S01]  /*8880*/  CS2R R8, SRZ ;  /* 0x0000000000087805 */ /* 0x001fe2000001ff00 */
[----:B------:R-:W-:Y:S01]  /*8890*/  BSSY B6, `(.L_x_6720) ;  /* 0x000013c000067945 */ /* 0x000fe20003800000 */
[----:B----4-:R-:W-:-:S02]  /*88a0*/  ISETP.GE.AND P3, PT, R23, R48, PT ;  /* 0x000000301700720c */ /* 0x010fc40003f66270 */
[C---:B------:R-:W-:Y:S02]  /*88b0*/  IADD3 R2, R23.reuse, 0x80, RZ ;  /* 0x0000008017027810 */ /* 0x040fe40007ffe0ff */
[----:B------:R-:W-:Y:S02]  /*88c0*/  IADD3 R3, R23, 0x100, RZ ;  /* 0x0000010017037810 */ /* 0x000fe40007ffe0ff */
[-C--:B------:R-:W-:Y:S02]  /*88d0*/  ISETP.GE.AND P0, PT, R2, R48.reuse, PT ;  /* 0x000000300200720c */ /* 0x080fe40003f06270 */
[----:B------:R-:W-:Y:S02]  /*88e0*/  ISETP.GE.AND P1, PT, R3, R48, PT ;  /* 0x000000300300720c */ /* 0x000fe40003f26270 */
[----:B------:R-:W-:-:S03]  /*88f0*/  IADD3 R3, R23, 0x180, RZ ;  /* 0x0000018017037810 */ /* 0x000fc60007ffe0ff */
[----:B-----5:R-:W0:Y:S01]  /*8900*/  @!P3 DMUL R10, R42, R46 ;  /* 0x0000002e2a0ab228 */ /* 0x020e220000000000 */
[----:B------:R-:W-:-:S05]  /*8910*/  ISETP.GE.AND P2, PT, R3, R48, PT ;  /* 0x000000300300720c */ /* 0x000fca0003f46270 */
[C---:B0-2---:R0:W-:Y:S02]  /*8920*/  @!P3 DFMA R8, R40.reuse, R44, -R10 ;  /* 0x0000002c2808b22b */ /* 0x0451e4000000080a */
[----:B0-----:R-:W-:Y:S02]  /*8930*/  CS2R R10, SRZ ;  /* 0x00000000000a7805 */ /* 0x001fe4000001ff00 */
[----:B------:R-:W0:-:S04]  /*8940*/  @!P3 DMUL R40, R40, R46 ;  /* 0x0000002e2828b228 */ /* 0x000e080000000000 */
[----:B-1----:R-:W1:-:S04]  /*8950*/  @!P0 DMUL R12, R34, R38 ;  /* 0x00000026220c8228 */ /* 0x002e480000000000 */
[----:B0-----:R0:W-:Y:S02]  /*8960*/  @!P3 DFMA R10, R42, R44, R40 ;  /* 0x0000002c2a0ab22b */ /* 0x0011e40000000028 */
[----:B0-----:R-:W-:Y:S01]  /*8970*/  CS2R R40, SRZ ;  /* 0x0000000000287805 */ /* 0x001fe2000001ff00 */
[----:B------:R-:W-:Y:S01]  /*8980*/  CS2R R42, SRZ ;  /* 0x00000000002a7805 */ /* 0x000fe2000001ff00 */
[----:B-1-3--:R-:W-:-:S04]  /*8990*/  @!P0 DFMA R40, R32, R36, -R12 ;  /* 0x000000242028822b */ /* 0x00afc8000000080c */
[----:B------:R-:W0:-:S04]  /*89a0*/  @!P1 DMUL R12, R26, R18 ;  /* 0x000000121a0c9228 */ /* 0x000e080000000000 */
[----:B------:R1:W-:Y:S02]  /*89b0*/  @!P1 DMUL R14, R24, R18 ;  /* 0x00000012180e9228 */ /* 0x0003e40000000000 */
[----:B-1----:R-:W1:Y:S02]  /*89c0*/  LDC.U8 R18, c[0x0][0x190] ;  /* 0x00006400ff127b82 */ /* 0x002e640000000000 */
[----:B------:R2:W3:Y:S02]  /*89d0*/  @!P0 DMUL R38, R32, R38 ;  /* 0x0000002620268228 */ /* 0x0004e40000000000 */
[----:B--2---:R-:W-:Y:S02]  /*89e0*/  CS2R R32, SRZ ;  /* 0x0000000000207805 */ /* 0x004fe4000001ff00 */
[----:B0-----:R-:W-:-:S04]  /*89f0*/  @!P1 DFMA R32, R24, R16, -R12 ;  /* 0x000000101820922b */ /* 0x001fc8000000080c */
[----:B------:R-:W0:-:S04]  /*8a00*/  @!P2 DMUL R12, R6, R30 ;  /* 0x0000001e060ca228 */ /* 0x000e080000000000 */
[----:B------:R-:W2:-:S04]  /*8a10*/  @!P2 DMUL R30, R4, R30 ;  /* 0x0000001e041ea228 */ /* 0x000e880000000000 */
[----:B---3--:R3:W4:Y:S02]  /*8a20*/  @!P0 DFMA R42, R34, R36, R38 ;  /* 0x00000024222a822b */ /* 0x0087240000000026 */
[----:B---3--:R-:W-:Y:S01]  /*8a30*/  CS2R R34, SRZ ;  /* 0x0000000000227805 */ /* 0x008fe2000001ff00 */
[----:B------:R-:W-:Y:S01]  /*8a40*/  CS2R R36, SRZ ;  /* 0x0000000000247805 */ /* 0x000fe2000001ff00 */
[----:B------:R-:W-:Y:S01]  /*8a50*/  CS2R R38, SRZ ;  /* 0x0000000000267805 */ /* 0x000fe2000001ff00 */
[----:B------:R3:W0:-:S04]  /*8a60*/  @!P1 DFMA R34, R26, R16, R14 ;  /* 0x000000101a22922b */ /* 0x000608000000000e */
[----:B0-----:R3:W0:-:S04]  /*8a70*/  @!P2 DFMA R36, R4, R28, -R12 ;  /* 0x0000001c0424a22b */ /* 0x001608000000080c */
[----:B--2---:R3:W2:Y:S01]  /*8a80*/  @!P2 DFMA R38, R6, R28, R30 ;  /* 0x0000001c0626a22b */ /* 0x0046a2000000001e */
[----:B------:R-:W-:Y:S05]  /*8a90*/  @P3 BRA `(.L_x_6721) ;  /* 0x000011b000003947 */ /* 0x000fea0003800000 */
[----:B01--4-:R-:W-:Y:S01]  /*8aa0*/  PRMT R0, R18, 0x9910, RZ ;  /* 0x0000991012007816 */ /* 0x013fe200000000ff */
[----:B------:R-:W-:-:S03]  /*8ab0*/  IMAD R23, R22, 0x200, R23 ;  /* 0x0000020016177824 */ /* 0x000fc600078e0217 */
[----:B------:R-:W-:Y:S01]  /*8ac0*/  ISETP.GT.AND P0, PT, R0, 0x9, PT ;  /* 0x000000090000780c */ /* 0x000fe20003f04270 */
[----:B------:R-:W-:-:S05]  /*8ad0*/  IMAD R23, R23, c[0x0][0x194], RZ ;  /* 0x0000650017177a24 */ /* 0x000fca00078e02ff */
[----:B---3--:R-:W-:-:S05]  /*8ae0*/  IADD3 R4, P1, R23, c[0x0][0x168], RZ ;  /* 0x00005a0017047a10 */ /* 0x008fca0007f3e0ff */
        /* <DEDUP_REMOVED lines=10> */
[----:B------:R-:W0:Y:S01]  /*8b90*/  F2I.F64.TRUNC R9, R8 ;  /* 0x0000000800097311 */ /* 0x000e22000030d100 */
[----:B------:R-:W-:Y:S01]  /*8ba0*/  IMAD.MOV.U32 R23, RZ, RZ, R2 ;  /* 0x000000ffff177224 */ /* 0x000fe200078e0002 */
[----:B0-----:R0:W-:Y:S01]  /*8bb0*/  STG.E.U8 [R4.64], R9 ;  /* 0x0000000904007986 */ /* 0x0011e2000c101124 */
[----:B------:R-:W-:Y:S05]  /*8bc0*/  BRA `(.L_x_6721) ;  /* 0x0000108000007947 */ /* 0x000fea0003800000 */
.L_x_6725:
[----:B------:R-:W0:Y:S01]  /*8bd0*/  F2I.S64.F64.TRUNC R8, R8 ;  /* 0x0000000800087311 */ /* 0x000e22000030d900 */
[----:B------:R-:W-:Y:S02]  /*8be0*/  IMAD.MOV.U32 R23, RZ, RZ, R2 ;  /* 0x000000ffff177224 */ /* 0x000fe400078e0002 */
[----:B0-----:R-:W-:-:S05]  /*8bf0*/  IMAD.MOV.U32 R3, RZ, RZ, R8 ;  /* 0x000000ffff037224 */ /* 0x001fca00078e0008 */
[----:B------:R0:W-:Y:S01]  /*8c00*/  STG.E.U8 [R4.64], R3 ;  /* 0x0000000304007986 */ /* 0x0001e2000c101124 */
[----:B------:R-:W-:Y:S05]  /*8c10*/  BRA `(.L_x_6721) ;  /* 0x0000103000007947 */ /* 0x000fea0003800000 */
.L_x_6724:
[----:B------:R-:W-:-:S13]  /*8c20*/  ISETP.NE.AND P0, PT, R0, 0x2, PT ;  /* 0x000000020000780c */ /* 0x000fda0003f05270 */
[----:B------:R-:W-:Y:S05]  /*8c30*/  @!P0 BRA `(.L_x_6727) ;  /* 0x000000c000008947 */ /* 0x000fea0003800000 */
[----:B------:R-:W-:-:S13]  /*8c40*/  ISETP.NE.AND P0, PT, R0, 0x3, PT ;  /* 0x000000030000780c */ /* 0x000fda0003f05270 */
[----:B------:R-:W-:Y:S05]  /*8c50*/  @!P0 BRA `(.L_x_6728) ;  /* 0x0000006000008947 */ /* 0x000fea0003800000 */
[----:B------:R-:W-:-:S13]  /*8c60*/  ISETP.NE.AND P0, PT, R0, 0x4, PT ;  /* 0x000000040000780c */ /* 0x000fda0003f05270 */
[----:B------:R-:W-:Y:S05]  /*8c70*/  @P0 BRA `(.L_x_6726) ;  /* 0x00000e1000000947 */ /* 0x000fea0003800000 */
[----:B------:R-:W0:Y:S01]  /*8c80*/  F2I.S64.F64.TRUNC R8, R8 ;  /* 0x0000000800087311 */ /* 0x000e22000030d900 */
[----:B------:R-:W-:Y:S01]  /*8c90*/  IMAD.MOV.U32 R23, RZ, RZ, R2 ;  /* 0x000000ffff177224 */ /* 0x000fe200078e0002 */
[----:B0-----:R0:W-:Y:S01]  /*8ca0*/  STG.E.64 [R4.64], R8 ;  /* 0x0000000804007986 */ /* 0x0011e2000c101b24 */
[----:B------:R-:W-:Y:S05]  /*8cb0*/  BRA `(.L_x_6721) ;  /* 0x00000f9000007947 */ /* 0x000fea0003800000 */
.L_x_6728:
[----:B------:R-:W0:Y:S01]  /*8cc0*/  F2I.F64.TRUNC R9, R8 ;  /* 0x0000000800097311 */ /* 0x000e22000030d100 */
[----:B------:R-:W-:Y:S01]  /*8cd0*/  IMAD.MOV.U32 R23, RZ, RZ, R2 ;  /* 0x000000ffff177224 */ /* 0x000fe200078e0002 */
[----:B0-----:R0:W-:Y:S01]  /*8ce0*/  STG.E [R4.64], R9 ;  /* 0x0000000904007986 */ /* 0x0011e2000c101924 */
[----:B------:R-:W-:Y:S05]  /*8cf0*/  BRA `(.L_x_6721) ;  /* 0x00000f5000007947 */ /* 0x000fea0003800000 */
.L_x_6727:
[----:B------:R-:W0:Y:S01]  /*8d00*/  F2I.F64.TRUNC R9, R8 ;  /* 0x0000000800097311 */ /* 0x000e22000030d100 */
[----:B------:R-:W-:Y:S01]  /*8d10*/  IMAD.MOV.U32 R23, RZ, RZ, R2 ;  /* 0x000000ffff177224 */ /* 0x000fe200078e0002 */
[----:B0-----:R0:W-:Y:S01]  /*8d20*/  STG.E.U16 [R4.64], R9 ;  /* 0x0000000904007986 */ /* 0x0011e2000c101524 */
[----:B------:R-:W-:Y:S05]  /*8d30*/  BRA `(.L_x_6721) ;  /* 0x00000f1000007947 */ /* 0x000fea0003800000 */
.L_x_6723:
[----:B------:R-:W-:-:S13]  /*8d40*/  ISETP.GT.AND P0, PT, R0, 0x6, PT ;  /* 0x000000060000780c */ /* 0x000fda0003f04270 */
[----:B------:R-:W-:Y:S05]  /*8d50*/  @P0 BRA `(.L_x_6729) ;  /* 0x0000011000000947 */ /* 0x000fea0003800000 */
[----:B------:R-:W-:-:S13]  /*8d60*/  ISETP.NE.AND P0, PT, R0, 0x5, PT ;  /* 0x000000050000780c */ /* 0x000fda0003f05270 */
[----:B------:R-:W-:Y:S05]  /*8d70*/  @!P0 BRA `(.L_x_6730) ;  /* 0x0000008000008947 */ /* 0x000fea0003800000 */
[----:B------:R-:W-:-:S13]  /*8d80*/  ISETP.NE.AND P0, PT, R0, 0x6, PT ;  /* 0x000000060000780c */ /* 0x000fda0003f05270 */
[----:B------:R-:W-:Y:S05]  /*8d90*/  @P0 BRA `(.L_x_6726) ;  /* 0x00000cf000000947 */ /* 0x000fea0003800000 */
[----:B------:R-:W0:Y:S01]  /*8da0*/  F2F.F32.F64 R3, R8 ;  /* 0x0000000800037310 */ /* 0x000e220000301000 */
[----:B------:R-:W0:Y:S01]  /*8db0*/  DSETP.GEU.AND P0, PT, |R8|, c[0x2][0x0], PT ;  /* 0x008000000800762a */ /* 0x000e220003f0e200 */
[----:B------:R-:W-:-:S13]  /*8dc0*/  IMAD.MOV.U32 R23, RZ, RZ, R2 ;  /* 0x000000ffff177224 */ /* 0x000fda00078e0002 */
[----:B0-----:R-:W-:-:S05]  /*8dd0*/  @!P0 FMUL R3, R3, 1.175494350822287508e-38 ;  /* 0x0080000003038820 */ /* 0x001fca0000400000 */
[----:B------:R0:W-:Y:S01]  /*8de0*/  STG.E [R4.64], R3 ;  /* 0x0000000304007986 */ /* 0x0001e2000c101924 */
[----:B------:R-:W-:Y:S05]  /*8df0*/  BRA `(.L_x_6721) ;  /* 0x00000e5000007947 */ /* 0x000fea0003800000 */
.L_x_6730:
[----:B------:R-:W0:Y:S01]  /*8e00*/  F2F.F32.F64 R0, R8 ;  /* 0x0000000800007310 */ /* 0x000e220000301000 */
[----:B------:R-:W0:Y:S01]  /*8e10*/  DSETP.GEU.AND P0, PT, |R8|, c[0x2][0x0], PT ;  /* 0x008000000800762a */ /* 0x000e220003f0e200 */
[----:B------:R-:W-:-:S13]  /*8e20*/  IMAD.MOV.U32 R23, RZ, RZ, R2 ;  /* 0x000000ffff177224 */ /* 0x000fda00078e0002 */
[----:B0-----:R-:W-:-:S05]  /*8e30*/  @!P0 FMUL R0, R0, 1.175494350822287508e-38 ;  /* 0x0080000000008820 */ /* 0x001fca0000400000 */
[----:B------:R-:W-:-:S05]  /*8e40*/  F2FP.PACK_AB R0, RZ, R0 ;  /* 0x00000000ff00723e */ /* 0x000fca00000000ff */
[----:B------:R0:W-:Y:S01]  /*8e50*/  STG.E.U16 [R4.64], R0 ;  /* 0x0000000004007986 */ /* 0x0001e2000c101524 */
[----:B------:R-:W-:Y:S05]  /*8e60*/  BRA `(.L_x_6721) ;  /* 0x00000de000007947 */ /* 0x000fea0003800000 */
.L_x_6729:
        /* <DEDUP_REMOVED lines=8> */
[----:B------:R-:W-:-:S03]  /*8ef0*/  IMAD.MOV.U32 R23, RZ, RZ, R2 ;  /* 0x000000ffff177224 */ /* 0x000fc600078e0002 */
[----:B------:R-:W1:-:S03]  /*8f00*/  DSETP.GEU.AND P1, PT, |R8|, c[0x2][0x0], PT ;  /* 0x008000000800762a */ /* 0x000e460003f2e200 */
[----:B------:R-:W1:Y:S07]  /*8f10*/  F2F.F32.F64 R6, R8 ;  /* 0x0000000800067310 */ /* 0x000e6e0000301000 */
[----:B0-----:R-:W-:-:S04]  /*8f20*/  @!P0 FMUL R7, R7, 1.175494350822287508e-38 ;  /* 0x0080000007078820 */ /* 0x001fc80000400000 */
[----:B-1----:R-:W-:-:S05]  /*8f30*/  @!P1 FMUL R6, R6, 1.175494350822287508e-38 ;  /* 0x0080000006069820 */ /* 0x002fca0000400000 */
[----:B------:R0:W-:Y:S01]  /*8f40*/  STG.E.64 [R4.64], R6 ;  /* 0x0000000604007986 */ /* 0x0001e2000c101b24 */
[----:B------:R-:W-:Y:S05]  /*8f50*/  BRA `(.L_x_6721) ;  /* 0x00000cf000007947 */ /* 0x000fea0003800000 */
.L_x_6732:
[----:B------:R-:W0:Y:S01]  /*8f60*/  F2F.F32.F64 R3, R8 ;  /* 0x0000000800037310 */ /* 0x000e220000301000 */
[----:B------:R-:W0:Y:S01]  /*8f70*/  DSETP.GEU.AND P0, PT, |R8|, c[0x2][0x0], PT ;  /* 0x008000000800762a */ /* 0x000e220003f0e200 */
[----:B------:R-:W-:-:S03]  /*8f80*/  IMAD.MOV.U32 R23, RZ, RZ, R2 ;  /* 0x000000ffff177224 */ /* 0x000fc600078e0002 */
[----:B------:R-:W1:-:S03]  /*8f90*/  DSETP.GEU.AND P1, PT, |R10|, c[0x2][0x0], PT ;  /* 0x008000000a00762a */ /* 0x000e460003f2e200 */
[----:B------:R-:W1:Y:S07]  /*8fa0*/  F2F.F32.F64 R0, R10 ;  /* 0x0000000a00007310 */ /* 0x000e6e0000301000 */
[----:B0-----:R-:W-:-:S04]  /*8fb0*/  @!P0 FMUL R3, R3, 1.175494350822287508e-38 ;  /* 0x0080000003038820 */ /* 0x001fc80000400000 */
[----:B-1----:R-:W-:-:S05]  /*8fc0*/  @!P1 FMUL R0, R0, 1.175494350822287508e-38 ;  /* 0x0080000000009820 */ /* 0x002fca0000400000 */
[----:B------:R-:W-:-:S05]  /*8fd0*/  F2FP.PACK_AB R3, R0, R3 ;  /* 0x000000030003723e */ /* 0x000fca00000000ff */
[----:B------:R0:W-:Y:S01]  /*8fe0*/  STG.E [R4.64], R3 ;  /* 0x0000000304007986 */ /* 0x0001e2000c101924 */
[----:B------:R-:W-:Y:S05]  /*8ff0*/  BRA `(.L_x_6721) ;  /* 0x00000c5000007947 */ /* 0x000fea0003800000 */
.L_x_6731:
[----:B------:R0:W-:Y:S01]  /*9000*/  STG.E.64 [R4.64], R8 ;  /* 0x0000000804007986 */ /* 0x0001e2000c101b24 */
[----:B------:R-:W-:Y:S01]  /*9010*/  IMAD.MOV.U32 R23, RZ, RZ, R2 ;  /* 0x000000ffff177224 */ /* 0x000fe200078e0002 */
[----:B------:R-:W-:Y:S05]  /*9020*/  BRA `(.L_x_6721) ;  /* 0x00000c2000007947 */ /* 0x000fea0003800000 */
.L_x_6722:
        /* <DEDUP_REMOVED lines=8> */
[----:B------:R-:W0:Y:S01]  /*90b0*/  DSETP.NEU.AND P0, PT, R10, RZ, PT ;  /* 0x000000ff0a00722a */ /* 0x000e220003f0d000 */
[----:B------:R-:W-:-:S05]  /*90c0*/  IMAD.MOV.U32 R23, RZ, RZ, R2 ;  /* 0x000000ffff177224 */ /* 0x000fca00078e0002 */
[----:B0-----:R-:W0:-:S06]  /*90d0*/  DSETP.NEU.OR P0, PT, R8, RZ, P0 ;  /* 0x000000ff0800722a */ /* 0x001e0c000070d400 */
[----:B0-----:R-:W-:-:S05]  /*90e0*/  SEL R3, RZ, 0x1, !P0 ;  /* 0x00000001ff037807 */ /* 0x001fca0004000000 */
[----:B------:R0:W-:Y:S01]  /*90f0*/  STG.E.U8 [R4.64], R3 ;  /* 0x0000000304007986 */ /* 0x0001e2000c101124 */
[----:B------:R-:W-:Y:S05]  /*9100*/  BRA `(.L_x_6721) ;  /* 0x00000b4000007947 */ /* 0x000fea0003800000 */
.L_x_6735:
[----:B------:R0:W-:Y:S01]  /*9110*/  STG.E.128 [R4.64], R8 ;  /* 0x0000000804007986 */ /* 0x0001e2000c101d24 */
[----:B------:R-:W-:Y:S01]  /*9120*/  IMAD.MOV.U32 R23, RZ, RZ, R2 ;  /* 0x000000ffff177224 */ /* 0x000fe200078e0002 */
[----:B------:R-:W-:Y:S05]  /*9130*/  BRA `(.L_x_6721) ;  /* 0x00000b1000007947 */ /* 0x000fea0003800000 */
.L_x_6734:
        /* <DEDUP_REMOVED lines=23> */
.L_x_6739:
[----:B------:R-:W-:Y:S05]  /*92b0*/  BSYNC B0 ;  /* 0x0000000000007941 */ /* 0x000fea0003800000 */
.L_x_6738:
[----:B------:R-:W-:Y:S01]  /*92c0*/  LOP3.LUT R7, R0, R7, RZ, 0xfc, !PT ;  /* 0x0000000700077212 */ /* 0x000fe200078efcff */
[----:B------:R-:W-:-:S04]  /*92d0*/  IMAD.MOV.U32 R23, RZ, RZ, R2 ;  /* 0x000000ffff177224 */ /* 0x000fc800078e0002 */
[----:B------:R0:W-:Y:S01]  /*92e0*/  STG.E.U8 [R4.64], R7 ;  /* 0x0000000704007986 */ /* 0x0001e2000c101124 */
[----:B------:R-:W-:Y:S05]  /*92f0*/  BRA `(.L_x_6721) ;  /* 0x0000095000007947 */ /* 0x000fea0003800000 */
.L_x_6737:
        /* <DEDUP_REMOVED lines=15> */
.L_x_6741:
[----:B------:R-:W-:Y:S01]  /*93f0*/  IMAD.MOV.U32 R0, RZ, RZ, 0x7f ;  /* 0x0000007fff007424 */ /* 0x000fe200078e00ff */
[----:B------:R-:W-:-:S04]  /*9400*/  ISETP.GT.U32.AND P0, PT, R3, 0x7f800000, PT ;  /* 0x7f8000000300780c */ /* 0x000fc80003f04070 */
[----:B------:R-:W-:-:S04]  /*9410*/  SEL R0, R0, 0x7c, P0 ;  /* 0x0000007c00007807 */ /* 0x000fc80000000000 */
.L_x_6742:
[----:B------:R-:W-:Y:S05]  /*9420*/  BSYNC B0 ;  /* 0x0000000000007941 */ /* 0x000fea0003800000 */
.L_x_6740:
[----:B------:R-:W-:Y:S01]  /*9430*/  LOP3.LUT R3, R7, 0x80000000, RZ, 0xc0, !PT ;  /* 0x8000000007037812 */ /* 0x000fe200078ec0ff */
[----:B------:R-:W-:-:S03]  /*9440*/  IMAD.MOV.U32 R23, RZ, RZ, R2 ;  /* 0x000000ffff177224 */ /* 0x000fc600078e0002 */
[----:B------:R-:W-:-:S04]  /*9450*/  SHF.R.U32.HI R3, RZ, 0x18, R3 ;  /* 0x00000018ff037819 */ /* 0x000fc80000011603 */
[----:B------:R-:W-:-:S05]  /*9460*/  LOP3.LUT R3, R0, R3, RZ, 0xfc, !PT ;  /* 0x0000000300037212 */ /* 0x000fca00078efcff */
[----:B------:R0:W-:Y:S01]  /*9470*/  STG.E.U8 [R4.64], R3 ;  /* 0x0000000304007986 */ /* 0x0001e2000c101124 */
[----:B------:R-:W-:Y:S05]  /*9480*/  BRA `(.L_x_6721) ;  /* 0x000007c000007947 */ /* 0x000fea0003800000 */
.L_x_6736:
[----:B------:R-:W0:Y:S01]  /*9490*/  F2F.F32.F64 R0, R8 ;  /* 0x0000000800007310 */ /* 0x000e220000301000 */
[----:B------:R-:W0:Y:S01]  /*94a0*/  DSETP.GEU.AND P0, PT, |R8|, c[0x2][0x0], PT ;  /* 0x008000000800762a */ /* 0x000e220003f0e200 */
[----:B------:R-:W-:-:S13]  /*94b0*/  IMAD.MOV.U32 R23, RZ, RZ, R2 ;  /* 0x000000ffff177224 */ /* 0x000fda00078e0002 */
[----:B0-----:R-:W-:-:S05]  /*94c0*/  @!P0 FMUL R0, R0, 1.175494350822287508e-38 ;  /* 0x0080000000008820 */ /* 0x001fca0000400000 */
[----:B------:R-:W-:-:S05]  /*94d0*/  F2FP.BF16.PACK_AB R0, RZ, R0 ;  /* 0x00000000ff00723e */ /* 0x000fca00000010ff */
[----:B------:R0:W-:Y:S01]  /*94e0*/  STG.E.U16 [R4.64], R0 ;  /* 0x0000000004007986 */ /* 0x0001e2000c101524 */
[----:B------:R-:W-:Y:S05]  /*94f0*/  BRA `(.L_x_6721) ;  /* 0x0000075000007947 */ /* 0x000fea0003800000 */
.L_x_6733:
        /* <DEDUP_REMOVED lines=8> */
[----:B------:R-:W0:Y:S01]  /*9580*/  F2I.U32.F64.TRUNC R9, R8 ;  /* 0x0000000800097311 */ /* 0x000e22000030d000 */
[----:B------:R-:W-:Y:S01]  /*9590*/  IMAD.MOV.U32 R23, RZ, RZ, R2 ;  /* 0x000000ffff177224 */ /* 0x000fe200078e0002 */
[----:B0-----:R0:W-:Y:S01]  /*95a0*/  STG.E.U16 [R4.64], R9 ;  /* 0x0000000904007986 */ /* 0x0011e2000c101524 */
[----:B------:R-:W-:Y:S05]  /*95b0*/  BRA `(.L_x_6721) ;  /* 0x0000069000007947 */ /* 0x000fea0003800000 */
.L_x_6745:
        /* <DEDUP_REMOVED lines=19> */
.L_x_6748:
[----:B------:R-:W-:-:S04]  /*96f0*/  LOP3.LUT R0, R7, 0x80000000, RZ, 0xc0, !PT ;  /* 0x8000000007007812 */ /* 0x000fc800078ec0ff */
[----:B------:R-:W-:-:S04]  /*9700*/  SHF.R.U32.HI R0, RZ, 0x18, R0 ;  /* 0x00000018ff007819 */ /* 0x000fc80000011600 */
[----:B------:R-:W-:Y:S02]  /*9710*/  LOP3.LUT R0, R3, R0, RZ, 0xfc, !PT ;  /* 0x0000000003007212 */ /* 0x000fe400078efcff */
.L_x_6747:
[----:B------:R-:W-:Y:S05]  /*9720*/  BSYNC B0 ;  /* 0x0000000000007941 */ /* 0x000fea0003800000 */
.L_x_6746:
[----:B------:R0:W-:Y:S01]  /*9730*/  STG.E.U8 [R4.64], R0 ;  /* 0x0000000004007986 */ /* 0x0001e2000c101124 */
[----:B------:R-:W-:Y:S01]  /*9740*/  IMAD.MOV.U32 R23, RZ, RZ, R2 ;  /* 0x000000ffff177224 */ /* 0x000fe200078e0002 */
[----:B------:R-:W-:Y:S05]  /*9750*/  BRA `(.L_x_6721) ;  /* 0x000004f000007947 */ /* 0x000fea0003800000 */
.L_x_6744:
        /* <DEDUP_REMOVED lines=19> */
.L_x_6751:
[----:B------:R-:W-:-:S04]  /*9890*/  LOP3.LUT R0, R7, 0x80000000, RZ, 0xc0, !PT ;  /* 0x8000000007007812 */ /* 0x000fc800078ec0ff */
[----:B------:R-:W-:-:S04]  /*98a0*/  SHF.R.U32.HI R0, RZ, 0x18, R0 ;  /* 0x00000018ff007819 */ /* 0x000fc80000011600 */
[----:B------:R-:W-:Y:S02]  /*98b0*/  LOP3.LUT R0, R3, R0, RZ, 0xfc, !PT ;  /* 0x0000000003007212 */ /* 0x000fe400078efcff */
.L_x_6750:
[----:B------:R-:W-:Y:S05]  /*98c0*/  BSYNC B0 ;  /* 0x0000000000007941 */ /* 0x000fea0003800000 */
.L_x_6749:
[----:B------:R0:W-:Y:S01]  /*98d0*/  STG.E.U8 [R4.64], R0 ;  /* 0x0000000004007986 */ /* 0x0001e2000c101124 */
[----:B------:R-:W-:Y:S01]  /*98e0*/  IMAD.MOV.U32 R23, RZ, RZ, R2 ;  /* 0x000000ffff177224 */ /* 0x000fe200078e0002 */
[----:B------:R-:W-:Y:S05]  /*98f0*/  BRA `(.L_x_6721) ;  /* 0x0000035000007947 */ /* 0x000fea0003800000 */
.L_x_6743:
        /* <DEDUP_REMOVED lines=8> */
[----:B------:R-:W-:-:S13]  /*9980*/  IMAD.MOV.U32 R23, RZ, RZ, R2 ;  /* 0x000000ffff177224 */ /* 0x000fda00078e0002 */
        /* <DEDUP_REMOVED lines=16> */
.L_x_6726:
        /* <DEDUP_REMOVED lines=18> */
[----:B0-2---:R-:W-:Y:S05]  /*9bb0*/  CALL.ABS.NOINC R14 ;  /* 0x000000000e007343 */ /* 0x005fea0003c00000 */
[----:B------:R-:W-:Y:S01]  /*9bc0*/  IMAD.MOV.U32 R23, RZ, RZ, R2 ;  /* 0x000000ffff177224 */ /* 0x000fe200078e0002 */
[----:B------:R-:W-:Y:S05]  /*9bd0*/  BRA `(.L_x_6721) ;  /* 0x0000007000007947 */ /* 0x000fea0003800000 */
.L_x_6753:
[----:B------:R-:W0:Y:S01]  /*9be0*/  F2I.U64.F64.TRUNC R8, R8 ;  /* 0x0000000800087311 */ /* 0x000e22000030d800 */
[----:B------:R-:W-:Y:S01]  /*9bf0*/  IMAD.MOV.U32 R23, RZ, RZ, R2 ;  /* 0x000000ffff177224 */ /* 0x000fe200078e0002 */
[----:B0-----:R0:W-:Y:S01]  /*9c00*/  STG.E.64 [R4.64], R8 ;  /* 0x0000000804007986 */ /* 0x0011e2000c101b24 */
[----:B------:R-:W-:Y:S05]  /*9c10*/  BRA `(.L_x_6721) ;  /* 0x0000003000007947 */ /* 0x000fea0003800000 */
.L_x_6752:
[----:B------:R-:W0:Y:S01]  /*9c20*/  F2I.U32.F64.TRUNC R9, R8 ;  /* 0x0000000800097311 */ /* 0x000e22000030d000 */
[----:B------:R-:W-:Y:S01]  /*9c30*/  IMAD.MOV.U32 R23, RZ, RZ, R2 ;  /* 0x000000ffff177224 */ /* 0x000fe200078e0002 */
[----:B0-----:R0:W-:Y:S06]  /*9c40*/  STG.E [R4.64], R9 ;  /* 0x0000000904007986 */ /* 0x0011ec000c101924 */
.L_x_6721:
[----:B01--4-:R-:W-:Y:S05]  /*9c50*/  BSYNC B6 ;  /* 0x0000000000067941 */ /* 0x013fea0003800000 */
.L_x_6720:
[----:B------:R-:W-:Y:S01]  /*9c60*/  ISETP.GE.AND P0, PT, R23, R48, PT ;  /* 0x000000301700720c */ /* 0x000fe20003f06270 */
[----:B------:R-:W-:-:S12]  /*9c70*/  BSSY B6, `(.L_x_6754) ;  /* 0x0000216000067945 */ /* 0x000fd80003800000 */
[----:B------:R-:W-:Y:S05]  /*9c80*/  @P0 BRA `(.L_x_6755) ;  /* 0x0000214000000947 */ /* 0x000fea0003800000 */
[----:B------:R-:W-:Y:S01]  /*9c90*/  IMAD R0, R22, 0x200, R23 ;  /* 0x0000020016007824 */ /* 0x000fe200078e0217 */
        /* <DEDUP_REMOVED lines=18> */
.L_x_6759:
[----:B------:R-:W0:Y:S02]  /*9dc0*/  F2I.S64.F64.TRUNC R40, R40 ;  /* 0x0000002800287311 */ /* 0x000e24000030d900 */
[----:B0--3--:R-:W-:-:S05]  /*9dd0*/  IMAD.MOV.U32 R5, RZ, RZ, R40 ;  /* 0x000000ffff057224 */ /* 0x009fca00078e0028 */
[----:B------:R0:W-:Y:S01]  /*9de0*/  STG.E.U8 [R2.64], R5 ;  /* 0x0000000502007986 */ /* 0x0001e2000c101124 */
[----:B------:R-:W-:Y:S05]  /*9df0*/  BRA `(.L_x_6761) ;  /* 0x00000f1000007947 */ /* 0x000fea0003800000 */
.L_x_6758:
        /* <DEDUP_REMOVED lines=9> */
.L_x_6763:
[----:B------:R-:W0:Y:S02]  /*9e90*/  F2I.F64.TRUNC R41, R40 ;  /* 0x0000002800297311 */ /* 0x000e24000030d100 */
[----:B0-----:R0:W-:Y:S01]  /*9ea0*/  STG.E [R2.64], R41 ;  /* 0x0000002902007986 */ /* 0x0011e2000c101924 */
[----:B------:R-:W-:Y:S05]  /*9eb0*/  BRA `(.L_x_6761) ;  /* 0x00000e5000007947 */ /* 0x000fea0003800000 */
.L_x_6762:
[----:B------:R-:W0:Y:S02]  /*9ec0*/  F2I.F64.TRUNC R41, R40 ;  /* 0x0000002800297311 */ /* 0x000e24000030d100 */
[----:B0-----:R0:W-:Y:S01]  /*9ed0*/  STG.E.U16 [R2.64], R41 ;  /* 0x0000002902007986 */ /* 0x0011e2000c101524 */
[----:B------:R-:W-:Y:S05]  /*9ee0*/  BRA `(.L_x_6761) ;  /* 0x00000e2000007947 */ /* 0x000fea0003800000 */
.L_x_6757:
[----:B------:R-:W-:-:S13]  /*9ef0*/  ISETP.GT.AND P0, PT, R0, 0x6, PT ;  /* 0x000000060000780c */ /* 0x000fda0003f04270 */
[----:B------:R-:W-:Y:S05]  /*9f00*/  @P0 BRA `(.L_x_6764) ;  /* 0x000000f000000947 */ /* 0x000fea0003800000 */
[----:B------:R-:W-:-:S13]  /*9f10*/  ISETP.NE.AND P0, PT, R0, 0x5, PT ;  /* 0x000000050000780c */ /* 0x000fda0003f05270 */
[----:B------:R-:W-:Y:S05]  /*9f20*/  @!P0 BRA `(.L_x_6765) ;  /* 0x0000007000008947 */ /* 0x000fea0003800000 */
[----:B------:R-:W-:-:S13]  /*9f30*/  ISETP.NE.AND P0, PT, R0, 0x6, PT ;  /* 0x000000060000780c */ /* 0x000fda0003f05270 */
[----:B------:R-:W-:Y:S05]  /*9f40*/  @P0 BRA `(.L_x_6760) ;  /* 0x00000c3000000947 */ /* 0x000fea0003800000 */
[----:B---3--:R-:W0:Y:S01]  /*9f50*/  F2F.F32.F64 R5, R40 ;  /* 0x0000002800057310 */ /* 0x008e220000301000 */
[----:B------:R-:W0:-:S14]  /*9f60*/  DSETP.GEU.AND P0, PT, |R40|, c[0x2][0x0], PT ;  /* 0x008000002800762a */ /* 0x000e1c0003f0e200 */
[----:B0-----:R-:W-:-:S05]  /*9f70*/  @!P0 FMUL R5, R5, 1.175494350822287508e-38 ;  /* 0x0080000005058820 */ /* 0x001fca0000400000 */
[----:B------:R0:W-:Y:S01]  /*9f80*/  STG.E [R2.64], R5 ;  /* 0x0000000502007986 */ /* 0x0001e2000c101924 */
[----:B------:R-:W-:Y:S05]  /*9f90*/  BRA `(.L_x_6761) ;  /* 0x00000d7000007947 */ /* 0x000fea0003800000 */
.L_x_6765:
[----:B------:R-:W0:Y:S01]  /*9fa0*/  F2F.F32.F64 R0, R40 ;  /* 0x0000002800007310 */ /* 0x000e220000301000 */
[----:B------:R-:W0:-:S14]  /*9fb0*/  DSETP.GEU.AND P0, PT, |R40|, c[0x2][0x0], PT ;  /* 0x008000002800762a */ /* 0x000e1c0003f0e200 */
[----:B0-----:R-:W-:-:S05]  /*9fc0*/  @!P0 FMUL R0, R0, 1.175494350822287508e-38 ;  /* 0x0080000000008820 */ /* 0x001fca0000400000 */
[----:B------:R-:W-:-:S05]  /*9fd0*/  F2FP.PACK_AB R0, RZ, R0 ;  /* 0x00000000ff00723e */ /* 0x000fca00000000ff */
[----:B------:R0:W-:Y:S01]  /*9fe0*/  STG.E.U16 [R2.64], R0 ;  /* 0x0000000002007986 */ /* 0x0001e2000c101524 */
[----:B------:R-:W-:Y:S05]  /*9ff0*/  BRA `(.L_x_6761) ;  /* 0x00000d1000007947 */ /* 0x000fea0003800000 */
.L_x_6764:
[----:B------:R-:W-:-:S13]  /*a000*/  ISETP.NE.AND P0, PT, R0, 0x7, PT ;  /* 0x000000070000780c */ /* 0x000fda0003f05270 */
[----:B------:R-:W-:Y:S05]  /*a010*/  @!P0 BRA `(.L_x_6766) ;  /* 0x0000015000008947 */ /* 0x000fea0003800000 */
[----:B------:R-:W-:-:S13]  /*a020*/  ISETP.NE.AND P0, PT, R0, 0x8, PT ;  /* 0x000000080000780c */ /* 0x000fda0003f05270 */
[----:B------:R-:W-:Y:S05]  /*a030*/  @!P0 BRA `(.L_x_6767) ;  /* 0x000000a000008947 */ /* 0x000fea0003800000 */
[----:B------:R-:W-:-:S13]  /*a040*/  ISETP.NE.AND P0, PT, R0, 0x9, PT ;  /* 0x000000090000780c */ /* 0x000fda0003f05270 */
[----:B------:R-:W-:Y:S05]  /*a050*/  @P0 BRA `(.L_x_6760) ;  /* 0x00000b2000000947 */ /* 0x000fea0003800000 */
[----:B---3--:R-:W0:Y:S01]  /*a060*/  F2F.F32.F64 R5, R42 ;  /* 0x0000002a00057310 */ /* 0x008e220000301000 */
[----:B------:R-:W0:-:S04]  /*a070*/  DSETP.GEU.AND P0, PT, |R42|, c[0x2][0x0], PT ;  /* 0x008000002a00762a */ /* 0x000e080003f0e200 */
[----:B------:R-:W1:-:S03]  /*a080*/  DSETP.GEU.AND P1, PT, |R40|, c[0x2][0x0], PT ;  /* 0x008000002800762a */ /* 0x000e460003f2e200 */
[----:B------:R-:W1:Y:S07]  /*a090*/  F2F.F32.F64 R4, R40 ;  /* 0x0000002800047310 */ /* 0x000e6e0000301000 */
[----:B0-----:R-:W-:-:S04]  /*a0a0*/  @!P0 FMUL R5, R5, 1.175494350822287508e-38 ;  /* 0x0080000005058820 */ /* 0x001fc80000400000 */
[----:B-1----:R-:W-:-:S05]  /*a0b0*/  @!P1 FMUL R4, R4, 1.175494350822287508e-38 ;  /* 0x0080000004049820 */ /* 0x002fca0000400000 */
[----:B------:R0:W-:Y:S01]  /*a0c0*/  STG.E.64 [R2.64], R4 ;  /* 0x0000000402007986 */ /* 0x0001e2000c101b24 */
[----:B------:R-:W-:Y:S05]  /*a0d0*/  BRA `(.L_x_6761) ;  /* 0x00000c3000007947 */ /* 0x000fea0003800000 */
.L_x_6767:
[----:B---3--:R-:W0:Y:S01]  /*a0e0*/  F2F.F32.F64 R5, R40 ;  /* 0x0000002800057310 */ /* 0x008e220000301000 */
        /* <DEDUP_REMOVED lines=8> */
.L_x_6766:
[----:B------:R0:W-:Y:S01]  /*a170*/  STG.E.64 [R2.64], R40 ;  /* 0x0000002802007986 */ /* 0x0001e2000c101b24 */
[----:B------:R-:W-:Y:S05]  /*a180*/  BRA `(.L_x_6761) ;  /* 0x00000b8000007947 */ /* 0x000fea0003800000 */
.L_x_6756:
        /* <DEDUP_REMOVED lines=10> */
[----:B0--3--:R-:W-:-:S05]  /*a230*/  SEL R5, RZ, 0x1, !P0 ;  /* 0x00000001ff057807 */ /* 0x009fca0004000000 */
[----:B------:R0:W-:Y:S01]  /*a240*/  STG.E.U8 [R2.64], R5 ;  /* 0x0000000502007986 */ /* 0x0001e2000c101124 */
[----:B------:R-:W-:Y:S05]  /*a250*/  BRA `(.L_x_6761) ;  /* 0x00000ab000007947 */ /* 0x000fea0003800000 */
.L_x_6770:
[----:B------:R0:W-:Y:S01]  /*a260*/  STG.E.128 [R2.64], R40 ;  /* 0x0000002802007986 */ /* 0x0001e2000c101d24 */
[----:B------:R-:W-:Y:S05]  /*a270*/  BRA `(.L_x_6761) ;  /* 0x00000a9000007947 */ /* 0x000fea0003800000 */
.L_x_6769:
[----:B------:R-:W-:-:S13]  /*a280*/  ISETP.NE.AND P0, PT, R0, 0xf, PT ;  /* 0x0000000f0000780c */ /* 0x000fda0003f05270 */
[----:B------:R-:W-:Y:S05]  /*a290*/  @!P0 BRA `(.L_x_6771) ;  /* 0x0000031000008947 */ /* 0x000fea0003800000 */
[----:B------:R-:W-:-:S13]  /*a2a0*/  ISETP.NE.AND P0, PT, R0, 0x17, PT ;  /* 0x000000170000780c */ /* 0x000fda0003f05270 */
[----:B------:R-:W-:Y:S05]  /*a2b0*/  @!P0 BRA `(.L_x_6772) ;  /* 0x0000017000008947 */ /* 0x000fea0003800000 */
[----:B------:R-:W-:-:S13]  /*a2c0*/  ISETP.NE.AND P0, PT, R0, 0x18, PT ;  /* 0x000000180000780c */ /* 0x000fda0003f05270 */
[----:B------:R-:W-:Y:S05]  /*a2d0*/  @P0 BRA `(.L_x_6760) ;  /* 0x000008a000000947 */ /* 0x000fea0003800000 */
[----:B---3--:R-:W0:Y:S01]  /*a2e0*/  F2F.F32.F64 R7, R40 ;  /* 0x0000002800077310 */ /* 0x008e220000301000 */
        /* <DEDUP_REMOVED lines=16> */
.L_x_6774:
[----:B------:R-:W-:Y:S05]  /*a3f0*/  BSYNC B0 ;  /* 0x0000000000007941 */ /* 0x000fea0003800000 */
.L_x_6773:
[----:B------:R-:W-:-:S05]  /*a400*/  LOP3.LUT R5, R0, R5, RZ, 0xfc, !PT ;  /* 0x0000000500057212 */ /* 0x000fca00078efcff */
[----:B------:R0:W-:Y:S01]  /*a410*/  STG.E.U8 [R2.64], R5 ;  /* 0x0000000502007986 */ /* 0x0001e2000c101124 */
[----:B------:R-:W-:Y:S05]  /*a420*/  BRA `(.L_x_6761) ;  /* 0x000008e000007947 */ /* 0x000fea0003800000 */
.L_x_6772:
[----:B---3--:R-:W0:Y:S01]  /*a430*/  F2F.F32.F64 R5, R40 ;  /* 0x0000002800057310 */ /* 0x008e220000301000 */
        /* <DEDUP_REMOVED lines=14> */
.L_x_6776:
[----:B------:R-:W-:Y:S01]  /*a520*/  IMAD.MOV.U32 R0, RZ, RZ, 0x7f ;  /* 0x0000007fff007424 */ /* 0x000fe200078e00ff */
[----:B------:R-:W-:-:S04]  /*a530*/  ISETP.GT.U32.AND P0, PT, R4, 0x7f800000, PT ;  /* 0x7f8000000400780c */ /* 0x000fc80003f04070 */
[----:B------:R-:W-:-:S04]  /*a540*/  SEL R0, R0, 0x7c, P0 ;  /* 0x0000007c00007807 */ /* 0x000fc80000000000 */
.L_x_6777:
[----:B------:R-:W-:Y:S05]  /*a550*/  BSYNC B0 ;  /* 0x0000000000007941 */ /* 0x000fea0003800000 */
.L_x_6775:
[----:B------:R-:W-:-:S04]  /*a560*/  LOP3.LUT R4, R5, 0x80000000, RZ, 0xc0, !PT ;  /* 0x8000000005047812 */ /* 0x000fc800078ec0ff */
[----:B------:R-:W-:-:S04]  /*a570*/  SHF.R.U32.HI R5, RZ, 0x18, R4 ;  /* 0x00000018ff057819 */ /* 0x000fc80000011604 */
[----:B------:R-:W-:-:S05]  /*a580*/  LOP3.LUT R5, R0, R5, RZ, 0xfc, !PT ;  /* 0x0000000500057212 */ /* 0x000fca00078efcff */
[----:B------:R0:W-:Y:S01]  /*a590*/  STG.E.U8 [R2.64], R5 ;  /* 0x0000000502007986 */ /* 0x0001e2000c101124 */
[----:B------:R-:W-:Y:S05]  /*a5a0*/  BRA `(.L_x_6761) ;  /* 0x0000076000007947 */ /* 0x000fea0003800000 */
.L_x_6771:
[----:B------:R-:W0:Y:S01]  /*a5b0*/  F2F.F32.F64 R0, R40 ;  /* 0x0000002800007310 */ /* 0x000e220000301000 */
[----:B------:R-:W0:-:S14]  /*a5c0*/  DSETP.GEU.AND P0, PT, |R40|, c[0x2][0x0], PT ;  /* 0x008000002800762a */ /* 0x000e1c0003f0e200 */
[----:B0-----:R-:W-:-:S05]  /*a5d0*/  @!P0 FMUL R0, R0, 1.175494350822287508e-38 ;  /* 0x0080000000008820 */ /* 0x001fca0000400000 */
[----:B------:R-:W-:-:S05]  /*a5e0*/  F2FP.BF16.PACK_AB R0, RZ, R0 ;  /* 0x00000000ff00723e */ /* 0x000fca00000010ff */
[----:B------:R0:W-:Y:S01]  /*a5f0*/  STG.E.U16 [R2.64], R0 ;  /* 0x0000000002007986 */ /* 0x0001e2000c101524 */
[----:B------:R-:W-:Y:S05]  /*a600*/  BRA `(.L_x_6761) ;  /* 0x0000070000007947 */ /* 0x000fea0003800000 */
.L_x_6768:
        /* <DEDUP_REMOVED lines=11> */
.L_x_6780:
[----:B---3--:R-:W0:Y:S01]  /*a6c0*/  F2F.F32.F64 R7, R40 ;  /* 0x0000002800077310 */ /* 0x008e220000301000 */
        /* <DEDUP_REMOVED lines=18> */
.L_x_6783:
[----:B------:R-:W-:-:S04]  /*a7f0*/  LOP3.LUT R0, R7, 0x80000000, RZ, 0xc0, !PT ;  /* 0x8000000007007812 */ /* 0x000fc800078ec0ff */
[----:B------:R-:W-:-:S04]  /*a800*/  SHF.R.U32.HI R5, RZ, 0x18, R0 ;  /* 0x00000018ff057819 */ /* 0x000fc80000011600 */
[----:B------:R-:W-:-:S04]  /*a810*/  LOP3.LUT R4, R4, R5, RZ, 0xfc, !PT ;  /* 0x0000000504047212 */ /* 0x000fc800078efcff */
[----:B------:R-:W-:Y:S02]  /*a820*/  PRMT R0, R4, 0x7610, R0 ;  /* 0x0000761004007816 */ /* 0x000fe40000000000 */
.L_x_6782:
[----:B------:R-:W-:Y:S05]  /*a830*/  BSYNC B0 ;  /* 0x0000000000007941 */ /* 0x000fea0003800000 */
.L_x_6781:
[----:B------:R0:W-:Y:S01]  /*a840*/  STG.E.U8 [R2.64], R0 ;  /* 0x0000000002007986 */ /* 0x0001e2000c101124 */
[----:B------:R-:W-:Y:S05]  /*a850*/  BRA `(.L_x_6761) ;  /* 0x000004b000007947 */ /* 0x000fea0003800000 */
.L_x_6779:
        /* <DEDUP_REMOVED lines=19> */
.L_x_6786:
[----:B------:R-:W-:-:S04]  /*a990*/  LOP3.LUT R0, R7, 0x80000000, RZ, 0xc0, !PT ;  /* 0x8000000007007812 */ /* 0x000fc800078ec0ff */
[----:B------:R-:W-:-:S04]  /*a9a0*/  SHF.R.U32.HI R5, RZ, 0x18, R0 ;  /* 0x00000018ff057819 */ /* 0x000fc80000011600 */
[----:B------:R-:W-:-:S04]  /*a9b0*/  LOP3.LUT R4, R4, R5, RZ, 0xfc, !PT ;  /* 0x0000000504047212 */ /* 0x000fc800078efcff */
[----:B------:R-:W-:Y:S02]  /*a9c0*/  PRMT R0, R4, 0x7610, R0 ;  /* 0x0000761004007816 */ /* 0x000fe40000000000 */
.L_x_6785:
[----:B------:R-:W-:Y:S05]  /*a9d0*/  BSYNC B0 ;  /* 0x0000000000007941 */ /* 0x000fea0003800000 */
.L_x_6784:
[----:B------:R0:W-:Y:S01]  /*a9e0*/  STG.E.U8 [R2.64], R0 ;  /* 0x0000000002007986 */ /* 0x0001e2000c101124 */
[----:B------:R-:W-:Y:S05]  /*a9f0*/  BRA `(.L_x_6761) ;  /* 0x0000031000007947 */ /* 0x000fea0003800000 */
.L_x_6778:
[----:B------:R-:W-:-:S13]  /*aa00*/  ISETP.NE.AND P0, PT, R0, 0x1c, PT ;  /* 0x0000001c0000780c */ /* 0x000fda0003f05270 */
[----:B------:R-:W-:Y:S05]  /*aa10*/  @!P0 BRA `(.L_x_6787) ;  /* 0x000002d000008947 */ /* 0x000fea0003800000 */
[----:B------:R-:W-:-:S13]  /*aa20*/  ISETP.NE.AND P0, PT, R0, 0x1d, PT ;  /* 0x0000001d0000780c */ /* 0x000fda0003f05270 */
[----:B------:R-:W-:Y:S05]  /*aa30*/  @!P0 BRA `(.L_x_6788) ;  /* 0x0000028000008947 */ /* 0x000fea0003800000 */
[----:B------:R-:W-:-:S13]  /*aa40*/  ISETP.NE.AND P0, PT, R0, 0x2c, PT ;  /* 0x0000002c0000780c */ /* 0x000fda0003f05270 */
[----:B------:R-:W-:Y:S05]  /*aa50*/  @P0 BRA `(.L_x_6760) ;  /* 0x0000012000000947 */ /* 0x000fea0003800000 */
[----:B---3--:R-:W0:Y:S01]  /*aa60*/  F2F.F32.F64 R6, R40 ;  /* 0x0000002800067310 */ /* 0x008e220000301000 */
        /* <DEDUP_REMOVED lines=17> */
.L_x_6760:
[----:B------:R-:W-:Y:S01]  /*ab80*/  MOV R0, 0x0 ;  /* 0x0000000000007802 */ /* 0x000fe20000000f00 */
[----:B---3--:R-:W-:Y:S02]  /*ab90*/  IMAD.MOV.U32 R4, RZ, RZ, c[0x4][0x1a8] ;  /* 0x01006a00ff047624 */ /* 0x008fe400078e00ff */
        /* <DEDUP_REMOVED lines=16> */
[----:B-12---:R-:W-:Y:S05]  /*aca0*/  CALL.ABS.NOINC R2 ;  /* 0x0000000002007343 */ /* 0x006fea0003c00000 */
[----:B------:R-:W-:Y:S05]  /*acb0*/  BRA `(.L_x_6761) ;  /* 0x0000005000007947 */ /* 0x000fea0003800000 */
.L_x_6788:
[----:B------:R-:W0:Y:S02]  /*acc0*/  F2I.U64.F64.TRUNC R40, R40 ;  /* 0x0000002800287311 */ /* 0x000e24000030d800 */
[----:B0-----:R0:W-:Y:S01]  /*acd0*/  STG.E.64 [R2.64], R40 ;  /* 0x0000002802007986 */ /* 0x0011e2000c101b24 */
[----:B------:R-:W-:Y:S05]  /*ace0*/  BRA `(.L_x_6761) ;  /* 0x0000002000007947 */ /* 0x000fea0003800000 */
.L_x_6787:
[----:B------:R-:W0:Y:S02]  /*acf0*/  F2I.U32.F64.TRUNC R41, R40 ;  /* 0x0000002800297311 */ /* 0x000e24000030d000 */
[----:B0-----:R0:W-:Y:S02]  /*ad00*/  STG.E [R2.64], R41 ;  /* 0x0000002902007986 */ /* 0x0011e4000c101924 */
.L_x_6761:
        /* <DEDUP_REMOVED lines=22> */
.L_x_6792:
[----:B------:R-:W0:Y:S02]  /*ae70*/  F2I.S64.F64.TRUNC R32, R32 ;  /* 0x0000002000207311 */ /* 0x000e24000030d900 */
[----:B0--3--:R-:W-:-:S05]  /*ae80*/  IMAD.MOV.U32 R5, RZ, RZ, R32 ;  /* 0x000000ffff057224 */ /* 0x009fca00078e0020 */
[----:B------:R0:W-:Y:S01]  /*ae90*/  STG.E.U8 [R2.64], R5 ;  /* 0x0000000502007986 */ /* 0x0001e2000c101124 */
[----:B------:R-:W-:Y:S05]  /*aea0*/  BRA `(.L_x_6794) ;  /* 0x00000f1000007947 */ /* 0x000fea0003800000 */
.L_x_6791:
        /* <DEDUP_REMOVED lines=9> */
.L_x_6796:
[----:B------:R-:W0:Y:S02]  /*af40*/  F2I.F64.TRUNC R33, R32 ;  /* 0x0000002000217311 */ /* 0x000e24000030d100 */
[----:B0-----:R0:W-:Y:S01]  /*af50*/  STG.E [R2.64], R33 ;  /* 0x0000002102007986 */ /* 0x0011e2000c101924 */
[----:B------:R-:W-:Y:S05]  /*af60*/  BRA `(.L_x_6794) ;  /* 0x00000e5000007947 */ /* 0x000fea0003800000 */
.L_x_6795:
[----:B------:R-:W0:Y:S02]  /*af70*/  F2I.F64.TRUNC R33, R32 ;  /* 0x0000002000217311 */ /* 0x000e24000030d100 */
[----:B0-----:R0:W-:Y:S01]  /*af80*/  STG.E.U16 [R2.64], R33 ;  /* 0x0000002102007986 */ /* 0x0011e2000c101524 */
[----:B------:R-:W-:Y:S05]  /*af90*/  BRA `(.L_x_6794) ;  /* 0x00000e2000007947 */ /* 0x000fea0003800000 */
.L_x_6790:
        /* <DEDUP_REMOVED lines=11> */
.L_x_6798:
[----:B------:R-:W0:Y:S01]  /*b050*/  F2F.F32.F64 R0, R32 ;  /* 0x0000002000007310 */ /* 0x000e220000301000 */
[----:B------:R-:W0:-:S14]  /*b060*/  DSETP.GEU.AND P0, PT, |R32|, c[0x2][0x0], PT ;  /* 0x008000002000762a */ /* 0x000e1c0003f0e200 */
[----:B0-----:R-:W-:-:S05]  /*b070*/  @!P0 FMUL R0, R0, 1.175494350822287508e-38 ;  /* 0x0080000000008820 */ /* 0x001fca0000400000 */
[----:B------:R-:W-:-:S05]  /*b080*/  F2FP.PACK_AB R0, RZ, R0 ;  /* 0x00000000ff00723e */ /* 0x000fca00000000ff */
[----:B------:R0:W-:Y:S01]  /*b090*/  STG.E.U16 [R2.64], R0 ;  /* 0x0000000002007986 */ /* 0x0001e2000c101524 */
[----:B------:R-:W-:Y:S05]  /*b0a0*/  BRA `(.L_x_6794) ;  /* 0x00000d1000007947 */ /* 0x000fea0003800000 */
.L_x_6797:
        /* <DEDUP_REMOVED lines=14> */
.L_x_6800:
        /* <DEDUP_REMOVED lines=9> */
.L_x_6799:
[----:B------:R0:W-:Y:S01]  /*b220*/  STG.E.64 [R2.64], R32 ;  /* 0x0000002002007986 */ /* 0x0001e2000c101b24 */
[----:B------:R-:W-:Y:S05]  /*b230*/  BRA `(.L_x_6794) ;  /* 0x00000b8000007947 */ /* 0x000fea0003800000 */
.L_x_6789:
        /* <DEDUP_REMOVED lines=13> */
.L_x_6803:
[----:B------:R0:W-:Y:S01]  /*b310*/  STG.E.128 [R2.64], R32 ;  /* 0x0000002002007986 */ /* 0x0001e2000c101d24 */
[----:B------:R-:W-:Y:S05]  /*b320*/  BRA `(.L_x_6794) ;  /* 0x00000a9000007947 */ /* 0x000fea0003800000 */
.L_x_6802:
        /* <DEDUP_REMOVED lines=23> */
.L_x_6807:
[----:B------:R-:W-:Y:S05]  /*b4a0*/  BSYNC B0 ;  /* 0x0000000000007941 */ /* 0x000fea0003800000 */
.L_x_6806:
[----:B------:R-:W-:-:S05]  /*b4b0*/  LOP3.LUT R5, R0, R5, RZ, 0xfc, !PT ;  /* 0x0000000500057212 */ /* 0x000fca00078efcff */
[----:B------:R0:W-:Y:S01]  /*b4c0*/  STG.E.U8 [R2.64], R5 ;  /* 0x0000000502007986 */ /* 0x0001e2000c101124 */
[----:B------:R-:W-:Y:S05]  /*b4d0*/  BRA `(.L_x_6794) ;  /* 0x000008e000007947 */ /* 0x000fea0003800000 */
.L_x_6805:
        /* <DEDUP_REMOVED lines=15> */
.L_x_6809:
[----:B------:R-:W-:Y:S01]  /*b5d0*/  IMAD.MOV.U32 R0, RZ, RZ, 0x7f ;  /* 0x0000007fff007424 */ /* 0x000fe200078e00ff */
[----:B------:R-:W-:-:S04]  /*b5e0*/  ISETP.GT.U32.AND P0, PT, R4, 0x7f800000, PT ;  /* 0x7f8000000400780c */ /* 0x000fc80003f04070 */
[----:B------:R-:W-:-:S04]  /*b5f0*/  SEL R0, R0, 0x7c, P0 ;  /* 0x0000007c00007807 */ /* 0x000fc80000000000 */
.L_x_6810:
[----:B------:R-:W-:Y:S05]  /*b600*/  BSYNC B0 ;  /* 0x0000000000007941 */ /* 0x000fea0003800000 */
.L_x_6808:
[----:B------:R-:W-:-:S04]  /*b610*/  LOP3.LUT R4, R5, 0x80000000, RZ, 0xc0, !PT ;  /* 0x8000000005047812 */ /* 0x000fc800078ec0ff */
[----:B------:R-:W-:-:S04]  /*b620*/  SHF.R.U32.HI R5, RZ, 0x18, R4 ;  /* 0x00000018ff057819 */ /* 0x000fc80000011604 */
[----:B------:R-:W-:-:S05]  /*b630*/  LOP3.LUT R5, R0, R5, RZ, 0xfc, !PT ;  /* 0x0000000500057212 */ /* 0x000fca00078efcff */
[----:B------:R0:W-:Y:S01]  /*b640*/  STG.E.U8 [R2.64], R5 ;  /* 0x0000000502007986 */ /* 0x0001e2000c101124 */
[----:B------:R-:W-:Y:S05]  /*b650*/  BRA `(.L_x_6794) ;  /* 0x0000076000007947 */ /* 0x000fea0003800000 */
.L_x_6804:
[----:B------:R-:W0:Y:S01]  /*b660*/  F2F.F32.F64 R0, R32 ;  /* 0x0000002000007310 */ /* 0x000e220000301000 */
[----:B------:R-:W0:-:S14]  /*b670*/  DSETP.GEU.AND P0, PT, |R32|, c[0x2][0x0], PT ;  /* 0x008000002000762a */ /* 0x000e1c0003f0e200 */
[----:B0-----:R-:W-:-:S05]  /*b680*/  @!P0 FMUL R0, R0, 1.175494350822287508e-38 ;  /* 0x0080000000008820 */ /* 0x001fca0000400000 */
[----:B------:R-:W-:-:S05]  /*b690*/  F2FP.BF16.PACK_AB R0, RZ, R0 ;  /* 0x00000000ff00723e */ /* 0x000fca00000010ff */
[----:B------:R0:W-:Y:S01]  /*b6a0*/  STG.E.U16 [R2.64], R0 ;  /* 0x0000000002007986 */ /* 0x0001e2000c101524 */
[----:B------:R-:W-:Y:S05]  /*b6b0*/  BRA `(.L_x_6794) ;  /* 0x0000070000007947 */ /* 0x000fea0003800000 */
.L_x_6801:
        /* <DEDUP_REMOVED lines=11> */
.L_x_6813:
        /* <DEDUP_REMOVED lines=19> */
.L_x_6816:
[----:B------:R-:W-:-:S04]  /*b8a0*/  LOP3.LUT R0, R7, 0x80000000, RZ, 0xc0, !PT ;  /* 0x8000000007007812 */ /* 0x000fc800078ec0ff */
[----:B------:R-:W-:-:S04]  /*b8b0*/  SHF.R.U32.HI R5, RZ, 0x18, R0 ;  /* 0x00000018ff057819 */ /* 0x000fc80000011600 */
[----:B------:R-:W-:-:S04]  /*b8c0*/  LOP3.LUT R4, R4, R5, RZ, 0xfc, !PT ;  /* 0x0000000504047212 */ /* 0x000fc800078efcff */
[----:B------:R-:W-:Y:S02]  /*b8d0*/  PRMT R0, R4, 0x7610, R0 ;  /* 0x0000761004007816 */ /* 0x000fe40000000000 */
.L_x_6815:
[----:B------:R-:W-:Y:S05]  /*b8e0*/  BSYNC B0 ;  /* 0x0000000000007941 */ /* 0x000fea0003800000 */
.L_x_6814:
[----:B------:R0:W-:Y:S01]  /*b8f0*/  STG.E.U8 [R2.64], R0 ;  /* 0x0000000002007986 */ /* 0x0001e2000c101124 */
[----:B------:R-:W-:Y:S05]  /*b900*/  BRA `(.L_x_6794) ;  /* 0x000004b000007947 */ /* 0x000fea0003800000 */
.L_x_6812:
        /* <DEDUP_REMOVED lines=19> */
.L_x_6819:
[----:B------:R-:W-:-:S04]  /*ba40*/  LOP3.LUT R0, R7, 0x80000000, RZ, 0xc0, !PT ;  /* 0x8000000007007812 */ /* 0x000fc800078ec0ff */
[----:B------:R-:W-:-:S04]  /*ba50*/  SHF.R.U32.HI R5, RZ, 0x18, R0 ;  /* 0x00000018ff057819 */ /* 0x000fc80000011600 */
[----:B------:R-:W-:-:S04]  /*ba60*/  LOP3.LUT R4, R4, R5, RZ, 0xfc, !PT ;  /* 0x0000000504047212 */ /* 0x000fc800078efcff */
[----:B------:R-:W-:Y:S02]  /*ba70*/  PRMT R0, R4, 0x7610, R0 ;  /* 0x0000761004007816 */ /* 0x000fe40000000000 */
.L_x_6818:
[----:B------:R-:W-:Y:S05]  /*ba80*/  BSYNC B0 ;  /* 0x0000000000007941 */ /* 0x000fea0003800000 */
.L_x_6817:
[----:B------:R0:W-:Y:S01]  /*ba90*/  STG.E.U8 [R2.64], R0 ;  /* 0x0000000002007986 */ /* 0x0001e2000c101124 */
[----:B------:R-:W-:Y:S05]  /*baa0*/  BRA `(.L_x_6794) ;  /* 0x0000031000007947 */ /* 0x000fea0003800000 */
.L_x_6811:
        /* <DEDUP_REMOVED lines=24> */
.L_x_6793:
        /* <DEDUP_REMOVED lines=20> */
.L_x_6821:
[----:B------:R-:W0:Y:S02]  /*bd70*/  F2I.U64.F64.TRUNC R32, R32 ;  /* 0x0000002000207311 */ /* 0x000e24000030d800 */
[----:B0-----:R0:W-:Y:S01]  /*bd80*/  STG.E.64 [R2.64], R32 ;  /* 0x0000002002007986 */ /* 0x0011e2000c101b24 */
[----:B------:R-:W-:Y:S05]  /*bd90*/  BRA `(.L_x_6794) ;  /* 0x0000002000007947 */ /* 0x000fea0003800000 */
.L_x_6820:
[----:B------:R-:W0:Y:S02]  /*bda0*/  F2I.U32.F64.TRUNC R33, R32 ;  /* 0x0000002000217311 */ /* 0x000e24000030d000 */
[----:B0-----:R0:W-:Y:S02]  /*bdb0*/  STG.E [R2.64], R33 ;  /* 0x0000002102007986 */ /* 0x0011e4000c101924 */
.L_x_6794:
[----:B------:R-:W-:Y:S02]  /*bdc0*/  IADD3 R23, R23, 0x80, RZ ;  /* 0x0000008017177810 */ /* 0x000fe40007ffe0ff */
.L_x_6755:
[----:B------:R-:W-:Y:S05]  /*bdd0*/  BSYNC B6 ;  /* 0x0000000000067941 */ /* 0x000fea0003800000 */
.L_x_6754:
        /* <DEDUP_REMOVED lines=20> */
.L_x_6825:
[----:B------:R-:W0:Y:S02]  /*bf20*/  F2I.S64.F64.TRUNC R36, R36 ;  /* 0x0000002400247311 */ /* 0x000e24000030d900 */
[----:B0--3--:R-:W-:-:S05]  /*bf30*/  IMAD.MOV.U32 R5, RZ, RZ, R36 ;  /* 0x000000ffff057224 */ /* 0x009fca00078e0024 */
[----:B------:R-:W-:Y:S01]  /*bf40*/  STG.E.U8 [R2.64], R5 ;  /* 0x0000000502007986 */ /* 0x000fe2000c101124 */
[----:B------:R-:W-:Y:S05]  /*bf50*/  EXIT ;  /* 0x000000000000794d */ /* 0x000fea0003800000 */
.L_x_6824:
        /* <DEDUP_REMOVED lines=9> */
.L_x_6828:
[----:B------:R-:W0:Y:S02]  /*bff0*/  F2I.F64.TRUNC R37, R36 ;  /* 0x0000002400257311 */ /* 0x000e24000030d100 */
[----:B0-----:R-:W-:Y:S01]  /*c000*/  STG.E [R2.64], R37 ;  /* 0x0000002502007986 */ /* 0x001fe2000c101924 */
[----:B------:R-:W-:Y:S05]  /*c010*/  EXIT ;  /* 0x000000000000794d */ /* 0x000fea0003800000 */
.L_x_6827:
[----:B------:R-:W0:Y:S02]  /*c020*/  F2I.F64.TRUNC R37, R36 ;  /* 0x0000002400257311 */ /* 0x000e24000030d100 */
[----:B0-----:R-:W-:Y:S01]  /*c030*/  STG.E.U16 [R2.64], R37 ;  /* 0x0000002502007986 */ /* 0x001fe2000c101524 */
[----:B------:R-:W-:Y:S05]  /*c040*/  EXIT ;  /* 0x000000000000794d */ /* 0x000fea0003800000 */
.L_x_6823:
        /* <DEDUP_REMOVED lines=9> */
[----:B------:R-:W-:Y:S01]  /*c0e0*/  STG.E [R2.64], R5 ;  /* 0x0000000502007986 */ /* 0x000fe2000c101924 */
[----:B------:R-:W-:Y:S05]  /*c0f0*/  EXIT ;  /* 0x000000000000794d */ /* 0x000fea0003800000 */
.L_x_6830:
[----:B------:R-:W0:Y:S01]  /*c100*/  F2F.F32.F64 R0, R36 ;  /* 0x0000002400007310 */ /* 0x000e220000301000 */
[----:B------:R-:W0:-:S14]  /*c110*/  DSETP.GEU.AND P0, PT, |R36|, c[0x2][0x0], PT ;  /* 0x008000002400762a */ /* 0x000e1c0003f0e200 */
[----:B0-----:R-:W-:-:S05]  /*c120*/  @!P0 FMUL R0, R0, 1.175494350822287508e-38 ;  /* 0x0080000000008820 */ /* 0x001fca0000400000 */
[----:B------:R-:W-:-:S05]  /*c130*/  F2FP.PACK_AB R0, RZ, R0 ;  /* 0x00000000ff00723e */ /* 0x000fca00000000ff */
[----:B------:R-:W-:Y:S01]  /*c140*/  STG.E.U16 [R2.64], R0 ;  /* 0x0000000002007986 */ /* 0x000fe2000c101524 */
[----:B------:R-:W-:Y:S05]  /*c150*/  EXIT ;  /* 0x000000000000794d */ /* 0x000fea0003800000 */
.L_x_6829:
[----:B------:R-:W-:-:S13]  /*c160*/  ISETP.NE.AND P0, PT, R0, 0x7, PT ;  /* 0x000000070000780c */ /* 0x000fda0003f05270 */
[----:B------:R-:W-:Y:S05]  /*c170*/  @!P0 BRA `(.L_x_6831) ;  /* 0x0000015000008947 */ /* 0x000fea0003800000 */
[----:B------:R-:W-:-:S13]  /*c180*/  ISETP.NE.AND P0, PT, R0, 0x8, PT ;  /* 0x000000080000780c */ /* 0x000fda0003f05270 */
[----:B------:R-:W-:Y:S05]  /*c190*/  @!P0 BRA `(.L_x_6832) ;  /* 0x000000a000008947 */ /* 0x000fea0003800000 */
[----:B------:R-:W-:-:S13]  /*c1a0*/  ISETP.NE.AND P0, PT, R0, 0x9, PT ;  /* 0x000000090000780c */ /* 0x000fda0003f05270 */
[----:B------:R-:W-:Y:S05]  /*c1b0*/  @P0 BRA `(.L_x_6826) ;  /* 0x00000b2000000947 */ /* 0x000fea0003800000 */
[----:B--23--:R-:W0:Y:S01]  /*c1c0*/  F2F.F32.F64 R5, R38 ;  /* 0x0000002600057310 */ /* 0x00ce220000301000 */
[----:B------:R-:W0:-:S04]  /*c1d0*/  DSETP.GEU.AND P0, PT, |R38|, c[0x2][0x0], PT ;  /* 0x008000002600762a */ /* 0x000e080003f0e200 */
[----:B------:R-:W1:-:S03]  /*c1e0*/  DSETP.GEU.AND P1, PT, |R36|, c[0x2][0x0], PT ;  /* 0x008000002400762a */ /* 0x000e460003f2e200 */
[----:B------:R-:W1:Y:S07]  /*c1f0*/  F2F.F32.F64 R4, R36 ;  /* 0x0000002400047310 */ /* 0x000e6e0000301000 */
[----:B0-----:R-:W-:-:S04]  /*c200*/  @!P0 FMUL R5, R5, 1.175494350822287508e-38 ;  /* 0x0080000005058820 */ /* 0x001fc80000400000 */
[----:B-1----:R-:W-:-:S05]  /*c210*/  @!P1 FMUL R4, R4, 1.175494350822287508e-38 ;  /* 0x0080000004049820 */ /* 0x002fca0000400000 */
[----:B------:R-:W-:Y:S01]  /*c220*/  STG.E.64 [R2.64], R4 ;  /* 0x0000000402007986 */ /* 0x000fe2000c101b24 */
[----:B------:R-:W-:Y:S05]  /*c230*/  EXIT ;  /* 0x000000000000794d */ /* 0x000fea0003800000 */
.L_x_6832:
[----:B---3--:R-:W0:Y:S01]  /*c240*/  F2F.F32.F64 R5, R36 ;  /* 0x0000002400057310 */ /* 0x008e220000301000 */
[----:B------:R-:W0:-:S04]  /*c250*/  DSETP.GEU.AND P0, PT, |R36|, c[0x2][0x0], PT ;  /* 0x008000002400762a */ /* 0x000e080003f0e200 */
[----:B--2---:R-:W1:-:S03]  /*c260*/  DSETP.GEU.AND P1, PT, |R38|, c[0x2][0x0], PT ;  /* 0x008000002600762a */ /* 0x004e460003f2e200 */
[----:B------:R-:W1:Y:S07]  /*c270*/  F2F.F32.F64 R0, R38 ;  /* 0x0000002600007310 */ /* 0x000e6e0000301000 */
[----:B0-----:R-:W-:-:S04]  /*c280*/  @!P0 FMUL R5, R5, 1.175494350822287508e-38 ;  /* 0x0080000005058820 */ /* 0x001fc80000400000 */
[----:B-1----:R-:W-:-:S05]  /*c290*/  @!P1 FMUL R0, R0, 1.175494350822287508e-38 ;  /* 0x0080000000009820 */ /* 0x002fca0000400000 */
[----:B------:R-:W-:-:S05]  /*c2a0*/  F2FP.PACK_AB R5, R0, R5 ;  /* 0x000000050005723e */ /* 0x000fca00000000ff */
[----:B------:R-:W-:Y:S01]  /*c2b0*/  STG.E [R2.64], R5 ;  /* 0x0000000502007986 */ /* 0x000fe2000c101924 */
[----:B------:R-:W-:Y:S05]  /*c2c0*/  EXIT ;  /* 0x000000000000794d */ /* 0x000fea0003800000 */
.L_x_6831:
[----:B------:R-:W-:Y:S01]  /*c2d0*/  STG.E.64 [R2.64], R36 ;  /* 0x0000002402007986 */ /* 0x000fe2000c101b24 */
[----:B------:R-:W-:Y:S05]  /*c2e0*/  EXIT ;  /* 0x000000000000794d */ /* 0x000fea0003800000 */
.L_x_6822:
        /* <DEDUP_REMOVED lines=8> */
[----:B--2---:R-:W0:-:S06]  /*c370*/  DSETP.NEU.AND P0, PT, R38, RZ, PT ;  /* 0x000000ff2600722a */ /* 0x004e0c0003f0d000 */
[----:B0-----:R-:W0:-:S06]  /*c380*/  DSETP.NEU.OR P0, PT, R36, RZ, P0 ;  /* 0x000000ff2400722a */ /* 0x001e0c000070d400 */
[----:B0--3--:R-:W-:-:S05]  /*c390*/  SEL R5, RZ, 0x1, !P0 ;  /* 0x00000001ff057807 */ /* 0x009fca0004000000 */
[----:B------:R-:W-:Y:S01]  /*c3a0*/  STG.E.U8 [R2.64], R5 ;  /* 0x0000000502007986 */ /* 0x000fe2000c101124 */
[----:B------:R-:W-:Y:S05]  /*c3b0*/  EXIT ;  /* 0x000000000000794d */ /* 0x000fea0003800000 */
.L_x_6835:
[----:B--2---:R-:W-:Y:S01]  /*c3c0*/  STG.E.128 [R2.64], R36 ;  /* 0x0000002402007986 */ /* 0x004fe2000c101d24 */
[----:B------:R-:W-:Y:S05]  /*c3d0*/  EXIT ;  /* 0x000000000000794d */ /* 0x000fea0003800000 */
.L_x_6834:
        /* <DEDUP_REMOVED lines=23> */
.L_x_6839:
[----:B------:R-:W-:Y:S05]  /*c550*/  BSYNC B0 ;  /* 0x0000000000007941 */ /* 0x000fea0003800000 */
.L_x_6838:
[----:B------:R-:W-:-:S05]  /*c560*/  LOP3.LUT R5, R0, R5, RZ, 0xfc, !PT ;  /* 0x0000000500057212 */ /* 0x000fca00078efcff */
[----:B------:R-:W-:Y:S01]  /*c570*/  STG.E.U8 [R2.64], R5 ;  /* 0x0000000502007986 */ /* 0x000fe2000c101124 */
[----:B------:R-:W-:Y:S05]  /*c580*/  EXIT ;  /* 0x000000000000794d */ /* 0x000fea0003800000 */
.L_x_6837:
        /* <DEDUP_REMOVED lines=15> */
.L_x_6841:
[----:B------:R-:W-:Y:S01]  /*c680*/  IMAD.MOV.U32 R0, RZ, RZ, 0x7f ;  /* 0x0000007fff007424 */ /* 0x000fe200078e00ff */
[----:B------:R-:W-:-:S04]  /*c690*/  ISETP.GT.U32.AND P0, PT, R4, 0x7f800000, PT ;  /* 0x7f8000000400780c */ /* 0x000fc80003f04070 */
[----:B------:R-:W-:-:S04]  /*c6a0*/  SEL R0, R0, 0x7c, P0 ;  /* 0x0000007c00007807 */ /* 0x000fc80000000000 */
.L_x_6842:
[----:B------:R-:W-:Y:S05]  /*c6b0*/  BSYNC B0 ;  /* 0x0000000000007941 */ /* 0x000fea0003800000 */
.L_x_6840:
[----:B------:R-:W-:-:S04]  /*c6c0*/  LOP3.LUT R4, R5, 0x80000000, RZ, 0xc0, !PT ;  /* 0x8000000005047812 */ /* 0x000fc800078ec0ff */
[----:B------:R-:W-:-:S04]  /*c6d0*/  SHF.R.U32.HI R5, RZ, 0x18, R4 ;  /* 0x00000018ff057819 */ /* 0x000fc80000011604 */
[----:B------:R-:W-:-:S05]  /*c6e0*/  LOP3.LUT R5, R0, R5, RZ, 0xfc, !PT ;  /* 0x0000000500057212 */ /* 0x000fca00078efcff */
[----:B------:R-:W-:Y:S01]  /*c6f0*/  STG.E.U8 [R2.64], R5 ;  /* 0x0000000502007986 */ /* 0x000fe2000c101124 */
[----:B------:R-:W-:Y:S05]  /*c700*/  EXIT ;  /* 0x000000000000794d */ /* 0x000fea0003800000 */
.L_x_6836:
[----:B------:R-:W0:Y:S01]  /*c710*/  F2F.F32.F64 R0, R36 ;  /* 0x0000002400007310 */ /* 0x000e220000301000 */
[----:B------:R-:W0:-:S14]  /*c720*/  DSETP.GEU.AND P0, PT, |R36|, c[0x2][0x0], PT ;  /* 0x008000002400762a */ /* 0x000e1c0003f0e200 */
[----:B0-----:R-:W-:-:S05]  /*c730*/  @!P0 FMUL R0, R0, 1.175494350822287508e-38 ;  /* 0x0080000000008820 */ /* 0x001fca0000400000 */
[----:B------:R-:W-:-:S05]  /*c740*/  F2FP.BF16.PACK_AB R0, RZ, R0 ;  /* 0x00000000ff00723e */ /* 0x000fca00000010ff */
[----:B------:R-:W-:Y:S01]  /*c750*/  STG.E.U16 [R2.64], R0 ;  /* 0x0000000002007986 */ /* 0x000fe2000c101524 */
[----:B------:R-:W-:Y:S05]  /*c760*/  EXIT ;  /* 0x000000000000794d */ /* 0x000fea0003800000 */
.L_x_6833:
        /* <DEDUP_REMOVED lines=11> */
.L_x_6845:
        /* <DEDUP_REMOVED lines=19> */
.L_x_6848:
[----:B------:R-:W-:-:S04]  /*c950*/  LOP3.LUT R0, R7, 0x80000000, RZ, 0xc0, !PT ;  /* 0x8000000007007812 */ /* 0x000fc800078ec0ff */
[----:B------:R-:W-:-:S04]  /*c960*/  SHF.R.U32.HI R5, RZ, 0x18, R0 ;  /* 0x00000018ff057819 */ /* 0x000fc80000011600 */
[----:B------:R-:W-:-:S04]  /*c970*/  LOP3.LUT R4, R4, R5, RZ, 0xfc, !PT ;  /* 0x0000000504047212 */ /* 0x000fc800078efcff */
[----:B------:R-:W-:Y:S02]  /*c980*/  PRMT R0, R4, 0x7610, R0 ;  /* 0x0000761004007816 */ /* 0x000fe40000000000 */
.L_x_6847:
[----:B------:R-:W-:Y:S05]  /*c990*/  BSYNC B0 ;  /* 0x0000000000007941 */ /* 0x000fea0003800000 */
.L_x_6846:
[----:B------:R-:W-:Y:S01]  /*c9a0*/  STG.E.U8 [R2.64], R0 ;  /* 0x0000000002007986 */ /* 0x000fe2000c101124 */
[----:B------:R-:W-:Y:S05]  /*c9b0*/  EXIT ;  /* 0x000000000000794d */ /* 0x000fea0003800000 */
.L_x_6844:
        /* <DEDUP_REMOVED lines=19> */
.L_x_6851:
[----:B------:R-:W-:-:S04]  /*caf0*/  LOP3.LUT R0, R7, 0x80000000, RZ, 0xc0, !PT ;  /* 0x8000000007007812 */ /* 0x000fc800078ec0ff */
[----:B------:R-:W-:-:S04]  /*cb00*/  SHF.R.U32.HI R5, RZ, 0x18, R0 ;  /* 0x00000018ff057819 */ /* 0x000fc80000011600 */
[----:B------:R-:W-:-:S04]  /*cb10*/  LOP3.LUT R4, R4, R5, RZ, 0xfc, !PT ;  /* 0x0000000504047212 */ /* 0x000fc800078efcff */
[----:B------:R-:W-:Y:S02]  /*cb20*/  PRMT R0, R4, 0x7610, R0 ;  /* 0x0000761004007816 */ /* 0x000fe40000000000 */
.L_x_6850:
[----:B------:R-:W-:Y:S05]  /*cb30*/  BSYNC B0 ;  /* 0x0000000000007941 */ /* 0x000fea0003800000 */
.L_x_6849:
[----:B------:R-:W-:Y:S01]  /*cb40*/  STG.E.U8 [R2.64], R0 ;  /* 0x0000000002007986 */ /* 0x000fe2000c101124 */
[----:B------:R-:W-:Y:S05]  /*cb50*/  EXIT ;  /* 0x000000000000794d */ /* 0x000fea0003800000 */
.L_x_6843:
        /* <DEDUP_REMOVED lines=24> */
.L_x_6826:
        /* <DEDUP_REMOVED lines=19> */
[----:B------:R-:W-:Y:S05]  /*ce10*/  EXIT ;  /* 0x000000000000794d */ /* 0x000fea0003800000 */
.L_x_6853:
[----:B------:R-:W0:Y:S02]  /*ce20*/  F2I.U64.F64.TRUNC R36, R36 ;  /* 0x0000002400247311 */ /* 0x000e24000030d800 */
[----:B0-----:R-:W-:Y:S01]  /*ce30*/  STG.E.64 [R2.64], R36 ;  /* 0x0000002402007986 */ /* 0x001fe2000c101b24 */
[----:B------:R-:W-:Y:S05]  /*ce40*/  EXIT ;  /* 0x000000000000794d */ /* 0x000fea0003800000 */
.L_x_6852:
[----:B------:R-:W0:Y:S02]  /*ce50*/  F2I.U32.F64.TRUNC R37, R36 ;  /* 0x0000002400257311 */ /* 0x000e24000030d000 */
[----:B0-----:R-:W-:Y:S01]  /*ce60*/  STG.E [R2.64], R37 ;  /* 0x0000002502007986 */ /* 0x001fe2000c101924 */
[----:B------:R-:W-:Y:S05]  /*ce70*/  EXIT ;  /* 0x000000000000794d */ /* 0x000fea0003800000 */
.L_x_6854:
        /* <DEDUP_REMOVED lines=16> */
.L_x_16550:


//--------------------- .text._ZN2at6native18elementwise_kernelILi128ELi2EZNS0_22gpu_kernel_impl_nocastINS0_13BinaryFunctorIN3c107complexIdEES6_S6_NS0_15binary_internal10MulFunctorIS6_EEEEEEvRNS_18TensorIteratorBaseERKT_EUliE_EEviT1_ --------------------------
	.section	.text._ZN2at6native18elementwise_kernelILi128ELi2EZNS0_22gpu_kernel_impl_nocastINS0_13BinaryFunctorIN3c107complexIdEES6_S6_NS0_15binary_internal10MulFunctorIS6_EEEEEEvRNS_18TensorIteratorBaseERKT_EUliE_EEviT1_,"ax",@progbits
	.sectioninfo	@"SHI_REGISTERS=18"
	.align	128
        .global         _ZN2at6native18elementwise_kernelILi128ELi2EZNS0_22gpu_kernel_impl_nocastINS0_13BinaryFunctorIN3c107complexIdEES6_S6_NS0_15binary_internal10MulFunctorIS6_EEEEEEvRNS_18TensorIteratorBaseERKT_EUliE_EEviT1_
        .type           _ZN2at6native18elementwise_kernelILi128ELi2EZNS0_22gpu_kernel_impl_nocastINS0_13BinaryFunctorIN3c107complexIdEES6_S6_NS0_15binary_internal10MulFunctorIS6_EEEEEEvRNS_18TensorIteratorBaseERKT_EUliE_EEviT1_,@function
        .size           _ZN2at6native18elementwise_kernelILi128ELi2EZNS0_22gpu_kernel_impl_nocastINS0_13BinaryFunctorIN3c107complexIdEES6_S6_NS0_15binary_internal10MulFunctorIS6_EEEEEEvRNS_18TensorIteratorBaseERKT_EUliE_EEviT1_,(.L_x_16551 - _ZN2at6native18elementwise_kernelILi128ELi2EZNS0_22gpu_kernel_impl_nocastINS0_13BinaryFunctorIN3c107complexIdEES6_S6_NS0_15binary_internal10MulFunctorIS6_EEEEEEvRNS_18TensorIteratorBaseERKT_EUliE_EEviT1_)
        .other          _ZN2at6native18elementwise_kernelILi128ELi2EZNS0_22gpu_kernel_impl_nocastINS0_13BinaryFunctorIN3c107complexIdEES6_S6_NS0_15binary_internal10MulFunctorIS6_EEEEEEvRNS_18TensorIteratorBaseERKT_EUliE_EEviT1_,@"STO_CUDA_ENTRY STV_DEFAULT"
_ZN2at6native18elementwise_kernelILi128ELi2EZNS0_22gpu_kernel_impl_nocastINS0_13BinaryFunctorIN3c107complexIdEES6_S6_NS0_15binary_internal10MulFunctorIS6_EEEEEEvRNS_18TensorIteratorBaseERKT_EUliE_EEviT1_:
.text._ZN2at6native18elementwise_kernelILi128ELi2EZNS0_22gpu_kernel_impl_nocastINS0_13BinaryFunctorIN3c107complexIdEES6_S6_NS0_15binary_internal10MulFunctorIS6_EEEEEEvRNS_18TensorIteratorBaseERKT_EUliE_EEviT1_:
        /* <DEDUP_REMOVED lines=262> */
.L_x_6857:
[----:B------:R-:W-:Y:S02]  /*1060*/  IADD3 R4, P0, R4, c[0x0][0x3d0], RZ ;  /* 0x0000f40004047a10 */ /* 0x000fe40007f1e0ff */
[----:B------:R-:W-:Y:S02]  /*1070*/  IADD3 R14, P1, R3, c[0x0][0x3d8], RZ ;  /* 0x0000f600030e7a10 */ /* 0x000fe40007f3e0ff */
[----:B------:R-:W-:Y:S02]  /*1080*/  IADD3.X R5, RZ, c[0x0][0x3d4], RZ, P0, !PT ;  /* 0x0000f500ff057a10 */ /* 0x000fe400007fe4ff */
[----:B------:R-:W-:-:S04]  /*1090*/  IADD3.X R15, RZ, c[0x0][0x3dc], RZ, P1, !PT ;  /* 0x0000f700ff0f7a10 */ /* 0x000fc80000ffe4ff */
[----:B------:R-:W2:Y:S04]  /*10a0*/  LDG.E.128 R4, [R4.64] ;  /* 0x0000000404047981 */ /* 0x000ea8000c1e1d00 */
[----:B------:R-:W2:Y:S01]  /*10b0*/  LDG.E.128 R8, [R14.64] ;  /* 0x000000040e087981 */ /* 0x000ea2000c1e1d00 */
[----:B------:R-:W-:-:S04]  /*10c0*/  IADD3 R2, P0, R2, c[0x0][0x3c8], RZ ;  /* 0x0000f20002027a10 */ /* 0x000fc80007f1e0ff */
[----:B------:R-:W-:Y:S01]  /*10d0*/  IADD3.X R3, RZ, c[0x0][0x3cc], RZ, P0, !PT ;  /* 0x0000f300ff037a10 */ /* 0x000fe200007fe4ff */
[----:B--2---:R-:W0:-:S04]  /*10e0*/  DMUL R12, R6, R10 ;  /* 0x0000000a060c7228 */ /* 0x004e080000000000 */
[----:B------:R-:W1:-:S04]  /*10f0*/  DMUL R6, R6, R8 ;  /* 0x0000000806067228 */ /* 0x000e480000000000 */
[C---:B0-----:R0:W-:Y:S02]  /*1100*/  DFMA R8, R4.reuse, R8, -R12 ;  /* 0x000000080408722b */ /* 0x0411e4000000080c */
[----:B0-----:R-:W-:Y:S02]  /*1110*/  IADD3 R13, R0, 0x80, RZ ;  /* 0x00000080000d7810 */ /* 0x001fe40007ffe0ff */
[----:B-1----:R-:W0:-:S07]  /*1120*/  DFMA R10, R4, R10, R6 ;  /* 0x0000000a040a722b */ /* 0x002e0e0000000006 */
[----:B0-----:R0:W-:Y:S04]  /*1130*/  STG.E.128 [R2.64], R8 ;  /* 0x0000000802007986 */ /* 0x0011e8000c101d04 */
.L_x_6856:
[----:B------:R-:W-:Y:S05]  /*1140*/  BSYNC B0 ;  /* 0x0000000000007941 */ /* 0x000fea0003800000 */
.L_x_6855:
[----:B------:R-:W-:-:S13]  /*1150*/  ISETP.GE.AND P0, PT, R13, c[0x0][0x160], PT ;  /* 0x000058000d007a0c */ /* 0x000fda0003f06270 */
[----:B------:R-:W-:Y:S05]  /*1160*/  @P0 EXIT ;  /* 0x000000000000094d */ /* 0x000fea0003800000 */
[----:B------:R-:W-:Y:S01]  /*1170*/  ISETP.NE.AND P0, PT, RZ, c[0x0][0x168], PT ;  /* 0x00005a00ff007a0c */ /* 0x000fe20003f05270 */
[----:B0-----:R-:W-:Y:S01]  /*1180*/  CS2R R2, SRZ ;  /* 0x0000000000027805 */ /* 0x001fe2000001ff00 */
[----:B------:R-:W-:-:S11]  /*1190*/  MOV R0, RZ ;  /* 0x000000ff00007202 */ /* 0x000fd60000000f00 */
        /* <DEDUP_REMOVED lines=250> */
.L_x_6858:
[----:B------:R-:W-:Y:S02]  /*2140*/  IADD3 R4, P0, R3, c[0x0][0x3d0], RZ ;  /* 0x0000f40003047a10 */ /* 0x000fe40007f1e0ff */
[----:B------:R-:W-:Y:S02]  /*2150*/  IADD3 R12, P1, R2, c[0x0][0x3d8], RZ ;  /* 0x0000f600020c7a10 */ /* 0x000fe40007f3e0ff */
[----:B------:R-:W-:Y:S02]  /*2160*/  IADD3.X R5, RZ, c[0x0][0x3d4], RZ, P0, !PT ;  /* 0x0000f500ff057a10 */ /* 0x000fe400007fe4ff */
[----:B------:R-:W-:-:S04]  /*2170*/  IADD3.X R13, RZ, c[0x0][0x3dc], RZ, P1, !PT ;  /* 0x0000f700ff0d7a10 */ /* 0x000fc80000ffe4ff */
[----:B------:R-:W2:Y:S04]  /*2180*/  LDG.E.128 R4, [R4.64] ;  /* 0x0000000404047981 */ /* 0x000ea8000c1e1d00 */
[----:B------:R-:W2:Y:S02]  /*2190*/  LDG.E.128 R8, [R12.64] ;  /* 0x000000040c087981 */ /* 0x000ea4000c1e1d00 */
[----:B--2---:R-:W0:-:S04]  /*21a0*/  DMUL R2, R6, R10 ;  /* 0x0000000a06027228 */ /* 0x004e080000000000 */
[----:B------:R-:W1:-:S04]  /*21b0*/  DMUL R6, R6, R8 ;  /* 0x0000000806067228 */ /* 0x000e480000000000 */
[C---:B0-----:R0:W-:Y:S02]  /*21c0*/  DFMA R8, R4.reuse, R8, -R2 ;  /* 0x000000080408722b */ /* 0x0411e40000000802 */
[----:B0-----:R-:W-:Y:S02]  /*21d0*/  IADD3 R2, P0, R0, c[0x0][0x3c8], RZ ;  /* 0x0000f20000027a10 */ /* 0x001fe40007f1e0ff */
[----:B-1----:R-:W0:Y:S02]  /*21e0*/  DFMA R10, R4, R10, R6 ;  /* 0x0000000a040a722b */ /* 0x002e240000000006 */
[----:B------:R-:W-:-:S05]  /*21f0*/  IADD3.X R3, RZ, c[0x0][0x3cc], RZ, P0, !PT ;  /* 0x0000f300ff037a10 */ /* 0x000fca00007fe4ff */
[----:B0-----:R-:W-:Y:S01]  /*2200*/  STG.E.128 [R2.64], R8 ;  /* 0x0000000802007986 */ /* 0x001fe2000c101d04 */
[----:B------:R-:W-:Y:S05]  /*2210*/  EXIT ;  /* 0x000000000000794d */ /* 0x000fea0003800000 */
.L_x_6859:
        /* <DEDUP_REMOVED lines=14> */
.L_x_16551:


//--------------------- .text._ZN2at6native27unrolled_elementwise_kernelINS0_13BinaryFunctorIN3c107complexIdEES5_S5_NS0_15binary_internal10MulFunctorIS5_EEEESt5arrayIPcLm3EELi4E23TrivialOffsetCalculatorILi2EjESD_ILi1EjENS0_6memory15LoadWithoutCastENSG_16StoreWithoutCastEEEviT_T0_T2_T3_T4_T5_ --------------------------
	.section	.text._ZN2at6native27unrolled_elementwise_kernelINS0_13BinaryFunctorIN3c107complexIdEES5_S5_NS0_15binary_internal10MulFunctorIS5_EEEESt5arrayIPcLm3EELi4E23TrivialOffsetCalculatorILi2EjESD_ILi1EjENS0_6memory15LoadWithoutCastENSG_16StoreWithoutCastEEEviT_T0_T2_T3_T4_T5_,"ax",@progbits
	.sectioninfo	@"SHI_REGISTERS=32"
	.align	128
        .global         _ZN2at6native27unrolled_elementwise_kernelINS0_13BinaryFunctorIN3c107complexIdEES5_S5_NS0_15binary_internal10MulFunctorIS5_EEEESt5arrayIPcLm3EELi4E23TrivialOffsetCalculatorILi2EjESD_ILi1EjENS0_6memory15LoadWithoutCastENSG_16StoreWithoutCastEEEviT_T0_T2_T3_T4_T5_
        .type           _ZN2at6native27unrolled_elementwise_kernelINS0_13BinaryFunctorIN3c107complexIdEES5_S5_NS0_15binary_internal10MulFunctorIS5_EEEESt5arrayIPcLm3EELi4E23TrivialOffsetCalculatorILi2EjESD_ILi1EjENS0_6memory15LoadWithoutCastENSG_16StoreWithoutCastEEEviT_T0_T2_T3_T4_T5_,@function
        .size           _ZN2at6native27unrolled_elementwise_kernelINS0_13BinaryFunctorIN3c107complexIdEES5_S5_NS0_15binary_internal10MulFunctorIS5_EEEESt5arrayIPcLm3EELi4E23TrivialOffsetCalculatorILi2EjESD_ILi1EjENS0_6memory15LoadWithoutCastENSG_16StoreWithoutCastEEEviT_T0_T2_T3_T4_T5_,(.L_x_16552 - _ZN2at6native27unrolled_elementwise_kernelINS0_13BinaryFunctorIN3c107complexIdEES5_S5_NS0_15binary_internal10MulFunctorIS5_EEEESt5arrayIPcLm3EELi4E23TrivialOffsetCalculatorILi2EjESD_ILi1EjENS0_6memory15LoadWithoutCastENSG_16StoreWithoutCastEEEviT_T0_T2_T3_T4_T5_)
        .other          _ZN2at6native27unrolled_elementwise_kernelINS0_13BinaryFunctorIN3c107complexIdEES5_S5_NS0_15binary_internal10MulFunctorIS5_EEEESt5arrayIPcLm3EELi4E23TrivialOffsetCalculatorILi2EjESD_ILi1EjENS0_6memory15LoadWithoutCastENSG_16StoreWithoutCastEEEviT_T0_T2_T3_T4_T5_,@"STO_CUDA_ENTRY STV_DEFAULT"
_ZN2at6native27unrolled_elementwise_kernelINS0_13BinaryFunctorIN3c107complexIdEES5_S5_NS0_15binary_internal10MulFunctorIS5_EEEESt5arrayIPcLm3EELi4E23TrivialOffsetCalculatorILi2EjESD_ILi1EjENS0_6memory15LoadWithoutCastENSG_16StoreWithoutCastEEEviT_T0_T2_T3_T4_T5_:
.text._ZN2at6native27unrolled_elementwise_kernelINS0_13BinaryFunctorIN3c107complexIdEES5_S5_NS0_15binary_internal10MulFunctorIS5_EEEESt5arrayIPcLm3EELi4E23TrivialOffsetCalculatorILi2EjESD_ILi1EjENS0_6memory15LoadWithoutCastENSG_16StoreWithoutCastEEEviT_T0_T2_T3_T4_T5_:
[----:B------:R-:W-:Y:S02]  /*0000*/  IMAD.MOV.U32 R1, RZ, RZ, c[0x0][0x28] ;  /* 0x00000a00ff017624 */ /* 0x000fe400078e00ff */
[----:B------:R-:W0:Y:S01]  /*0010*/  S2R R3, SR_CTAID.X ;  /* 0x0000000000037919 */ /* 0x000e220000002500 */
[----:B------:R-:W-:Y:S01]  /*0020*/  IMAD.MOV.U32 R0, RZ, RZ, -0x200 ;  /* 0xfffffe00ff007424 */ /* 0x000fe200078e00ff */
[----:B------:R-:W-:Y:S01]  /*0030*/  CS2R R6, SRZ ;  /* 0x0000000000067805 */ /* 0x000fe2000001ff00 */
[----:B------:R-:W-:Y:S01]  /*0040*/  CS2R R4, SRZ ;  /* 0x0000000000047805 */ /* 0x000fe2000001ff00 */
[----:B------:R-:W1:Y:S01]  /*0050*/  S2R R2, SR_TID.X ;  /* 0x0000000000027919 */ /* 0x000e620000002100 */
[----:B------:R-:W-:Y:S01]  /*0060*/  CS2R R22, SRZ ;  /* 0x0000000000167805 */ /* 0x000fe2000001ff00 */
[----:B------:R-:W-:Y:S01]  /*0070*/  CS2R R20, SRZ ;  /* 0x0000000000147805 */ /* 0x000fe2000001ff00 */
[----:B------:R-:W-:Y:S01]  /*0080*/  ULDC.64 UR4, c[0x0][0x118] ;  /* 0x0000460000047ab9 */ /* 0x000fe20000000a00 */
[----:B0-----:R-:W-:Y:S01]  /*0090*/  IMAD R25, R3, R0, c[0x0][0x160] ;  /* 0x0000580003197624 */ /* 0x001fe200078e0200 */
[----:B-1----:R-:W-:-:S04]  /*00a0*/  MOV R24, R2 ;  /* 0x0000000200187202 */ /* 0x002fc80000000f00 */
[----:B------:R-:W-:-:S13]  /*00b0*/  ISETP.GE.AND P0, PT, R2, R25, PT ;  /* 0x000000190200720c */ /* 0x000fda0003f06270 */
[----:B------:R-:W-:Y:S01]  /*00c0*/  @!P0 IMAD R10, R3, 0x200, R24 ;  /* 0x00000200030a8824 */ /* 0x000fe200078e0218 */
[----:B------:R-:W-:Y:S01]  /*00d0*/  @!P0 IADD3 R24, R24, 0x80, RZ ;  /* 0x0000008018188810 */ /* 0x000fe20007ffe0ff */
[----:B------:R-:W-:-:S03]  /*00e0*/  @!P0 IMAD.MOV.U32 R11, RZ, RZ, 0x10 ;  /* 0x00000010ff0b8424 */ /* 0x000fc600078e00ff */
[----:B------:R-:W-:Y:S01]  /*00f0*/  ISETP.GE.AND P1, PT, R24, R25, PT ;  /* 0x000000191800720c */ /* 0x000fe20003f26270 */
[----:B------:R-:W-:-:S04]  /*0100*/  @!P0 IMAD.WIDE.U32 R8, R10, R11, c[0x0][0x170] ;  /* 0x00005c000a088625 */ /* 0x000fc800078e000b */
[----:B------:R-:W-:Y:S01]  /*0110*/  @!P0 IMAD.WIDE.U32 R10, R10, R11, c[0x0][0x178] ;  /* 0x00005e000a0a8625 */ /* 0x000fe200078e000b */
[----:B------:R0:W2:Y:S01]  /*0120*/  @!P0 LDG.E.128 R4, [R8.64] ;  /* 0x0000000408048981 */ /* 0x0000a2000c1e1d00 */
[----:B------:R-:W-:Y:S01]  /*0130*/  CS2R R14, SRZ ;  /* 0x00000000000e7805 */ /* 0x000fe2000001ff00 */
[----:B------:R-:W-:Y:S01]  /*0140*/  CS2R R12, SRZ ;  /* 0x00000000000c7805 */ /* 0x000fe2000001ff00 */
[----:B------:R-:W-:Y:S01]  /*0150*/  CS2R R18, SRZ ;  /* 0x0000000000127805 */ /* 0x000fe2000001ff00 */
[----:B------:R-:W2:Y:S01]  /*0160*/  @!P0 LDG.E.128 R20, [R10.64] ;  /* 0x000000040a148981 */ /* 0x000ea2000c1e1d00 */
[----:B------:R-:W-:Y:S02]  /*0170*/  CS2R R16, SRZ ;  /* 0x0000000000107805 */ /* 0x000fe4000001ff00 */
[----:B------:R-:W-:Y:S01]  /*0180*/  @!P1 LEA R28, R3, R24, 0x9 ;  /* 0x00000018031c9211 */ /* 0x000fe200078e48ff */
[----:B------:R-:W-:-:S04]  /*0190*/  @!P1 IMAD.MOV.U32 R29, RZ, RZ, 0x10 ;  /* 0x00000010ff1d9424 */ /* 0x000fc800078e00ff */
[----:B------:R-:W-:-:S04]  /*01a0*/  @!P1 IMAD.WIDE.U32 R26, R28, R29, c[0x0][0x170] ;  /* 0x00005c001c1a9625 */ /* 0x000fc800078e001d */
[----:B------:R-:W-:Y:S01]  /*01b0*/  @!P1 IMAD.WIDE.U32 R28, R28, R29, c[0x0][0x178] ;  /* 0x00005e001c1c9625 */ /* 0x000fe200078e001d */
[----:B------:R1:W3:Y:S04]  /*01c0*/  @!P1 LDG.E.128 R12, [R26.64] ;  /* 0x000000041a0c9981 */ /* 0x0002e8000c1e1d00 */
[----:B------:R4:W3:Y:S01]  /*01d0*/  @!P1 LDG.E.128 R16, [R28.64] ;  /* 0x000000041c109981 */ /* 0x0008e2000c1e1d00 */
[----:B------:R-:W-:Y:S01]  /*01e0*/  IADD3 R0, R2, 0x80, RZ ;  /* 0x0000008002007810 */ /* 0x000fe20007ffe0ff */
[----:B0-----:R-:W-:Y:S01]  /*01f0*/  CS2R R8, SRZ ;  /* 0x0000000000087805 */ /* 0x001fe2000001ff00 */
[----:B------:R-:W-:Y:S02]  /*0200*/  @!P1 IADD3 R24, R24, 0x80, RZ ;  /* 0x0000008018189810 */ /* 0x000fe40007ffe0ff */
[----:B------:R-:W-:-:S02]  /*0210*/  ISETP.GE.AND P2, PT, R0, R25, PT ;  /* 0x000000190000720c */ /* 0x000fc40003f46270 */
[----:B------:R-:W-:-:S13]  /*0220*/  ISETP.GE.AND P1, PT, R24, R25, PT ;  /* 0x000000191800720c */ /* 0x000fda0003f26270 */
[----:B-1----:R-:W-:Y:S01]  /*0230*/  @!P1 MOV R27, 0x10 ;  /* 0x00000010001b9802 */ /* 0x002fe20000000f00 */
[----:B------:R-:W-:-:S04]  /*0240*/  @!P1 IMAD R26, R3, 0x200, R24 ;  /* 0x00000200031a9824 */ /* 0x000fc800078e0218 */
[----:B----4-:R-:W-:-:S04]  /*0250*/  @!P1 IMAD.WIDE.U32 R28, R26, R27, c[0x0][0x170] ;  /* 0x00005c001a1c9625 */ /* 0x010fc800078e001b */
[----:B------:R-:W-:Y:S01]  /*0260*/  @!P1 IMAD.WIDE.U32 R26, R26, R27, c[0x0][0x178] ;  /* 0x00005e001a1a9625 */ /* 0x000fe200078e001b */
[----:B--2---:R-:W0:-:S04]  /*0270*/  @!P0 DMUL R10, R22, R6 ;  /* 0x00000006160a8228 */ /* 0x004e080000000000 */
[----:B------:R-:W1:-:S04]  /*0280*/  @!P0 DMUL R6, R20, R6 ;  /* 0x0000000614068228 */ /* 0x000e480000000000 */
[-C--:B0-----:R0:W-:Y:S02]  /*0290*/  @!P0 DFMA R8, R20, R4.reuse, -R10 ;  /* 0x000000041408822b */ /* 0x0811e4000000080a */
[----:B0-----:R-:W-:Y:S02]  /*02a0*/  CS2R R10, SRZ ;  /* 0x00000000000a7805 */ /* 0x001fe4000001ff00 */
[----:B-1----:R0:W-:Y:S02]  /*02b0*/  @!P0 DFMA R10, R22, R4, R6 ;  /* 0x00000004160a822b */ /* 0x0021e40000000006 */
[----:B0-----:R-:W-:Y:S01]  /*02c0*/  CS2R R4, SRZ ;  /* 0x0000000000047805 */ /* 0x001fe2000001ff00 */
[----:B------:R-:W-:Y:S01]  /*02d0*/  CS2R R6, SRZ ;  /* 0x0000000000067805 */ /* 0x000fe2000001ff00 */
[----:B------:R-:W-:Y:S01]  /*02e0*/  CS2R R22, SRZ ;  /* 0x0000000000167805 */ /* 0x000fe2000001ff00 */
[----:B---3--:R-:W0:-:S04]  /*02f0*/  @!P2 DMUL R20, R18, R14 ;  /* 0x0000000e1214a228 */ /* 0x008e080000000000 */
[----:B------:R-:W1:-:S04]  /*0300*/  @!P2 DMUL R14, R16, R14 ;  /* 0x0000000e100ea228 */ /* 0x000e480000000000 */
[-C--:B0-----:R0:W-:Y:S02]  /*0310*/  @!P2 DFMA R4, R16, R12.reuse, -R20 ;  /* 0x0000000c1004a22b */ /* 0x0811e40000000814 */
[----:B0-----:R-:W-:Y:S01]  /*0320*/  CS2R R16, SRZ ;  /* 0x0000000000107805 */ /* 0x001fe2000001ff00 */
[----:B------:R-:W-:Y:S01]  /*0330*/  CS2R R20, SRZ ;  /* 0x0000000000147805 */ /* 0x000fe2000001ff00 */
[----:B-1----:R0:W-:Y:S02]  /*0340*/  @!P2 DFMA R6, R18, R12, R14 ;  /* 0x0000000c1206a22b */ /* 0x0021e4000000000e */
[----:B0-----:R-:W-:-:S03]  /*0350*/  CS2R R18, SRZ ;  /* 0x0000000000127805 */ /* 0x001fc6000001ff00 */
[----:B------:R0:W2:Y:S04]  /*0360*/  @!P1 LDG.E.128 R20, [R26.64] ;  /* 0x000000041a149981 */ /* 0x0000a8000c1e1d00 */
[----:B------:R1:W2:Y:S01]  /*0370*/  @!P1 LDG.E.128 R16, [R28.64] ;  /* 0x000000041c109981 */ /* 0x0002a2000c1e1d00 */
[----:B------:R-:W-:Y:S02]  /*0380*/  IADD3 R12, R2, 0x100, RZ ;  /* 0x00000100020c7810 */ /* 0x000fe40007ffe0ff */
[----:B------:R-:W-:Y:S02]  /*0390*/  @!P1 IADD3 R24, R24, 0x80, RZ ;  /* 0x0000008018189810 */ /* 0x000fe40007ffe0ff */
[-C--:B------:R-:W-:Y:S02]  /*03a0*/  ISETP.GE.AND P2, PT, R12, R25.reuse, PT ;  /* 0x000000190c00720c */ /* 0x080fe40003f46270 */
[----:B------:R-:W-:Y:S01]  /*03b0*/  ISETP.GE.AND P1, PT, R24, R25, PT ;  /* 0x000000191800720c */ /* 0x000fe20003f26270 */
[----:B------:R-:W-:-:S12]  /*03c0*/  CS2R R12, SRZ ;  /* 0x00000000000c7805 */ /* 0x000fd8000001ff00 */
[----:B0-----:R-:W-:Y:S01]  /*03d0*/  @!P1 MOV R27, 0x10 ;  /* 0x00000010001b9802 */ /* 0x001fe20000000f00 */
[----:B------:R-:W-:-:S04]  /*03e0*/  @!P1 IMAD R24, R3, 0x200, R24 ;  /* 0x0000020003189824 */ /* 0x000fc800078e0218 */
[----:B-1----:R-:W-:-:S04]  /*03f0*/  @!P1 IMAD.WIDE.U32 R28, R24, R27, c[0x0][0x170] ;  /* 0x00005c00181c9625 */ /* 0x002fc800078e001b */
[----:B------:R-:W-:-:S04]  /*0400*/  @!P1 IMAD.WIDE.U32 R26, R24, R27, c[0x0][0x178] ;  /* 0x00005e00181a9625 */ /* 0x000fc800078e001b */
[----:B------:R-:W-:Y:S01]  /*0410*/  @!P0 IMAD R24, R3, 0x200, R2 ;  /* 0x0000020003188824 */ /* 0x000fe200078e0202 */
[----:B------:R-:W-:Y:S01]  /*0420*/  BSSY B0, `(.L_x_6860) ;  /* 0x000001e000007945 */ /* 0x000fe20003800000 */
[----:B--2---:R-:W0:-:S04]  /*0430*/  @!P2 DMUL R14, R22, R18 ;  /* 0x00000012160ea228 */ /* 0x004e080000000000 */
[----:B------:R-:W1:-:S04]  /*0440*/  @!P2 DMUL R18, R20, R18 ;  /* 0x000000121412a228 */ /* 0x000e480000000000 */
[-C--:B0-----:R0:W2:Y:S02]  /*0450*/  @!P2 DFMA R12, R20, R16.reuse, -R14 ;  /* 0x00000010140ca22b */ /* 0x0810a4000000080e */
[----:B0-----:R-:W-:Y:S02]  /*0460*/  CS2R R14, SRZ ;  /* 0x00000000000e7805 */ /* 0x001fe4000001ff00 */
[----:B-1----:R0:W1:Y:S02]  /*0470*/  @!P2 DFMA R14, R22, R16, R18 ;  /* 0x00000010160ea22b */ /* 0x0020640000000012 */
[----:B0-----:R-:W-:Y:S01]  /*0480*/  CS2R R18, SRZ ;  /* 0x0000000000127805 */ /* 0x001fe2000001ff00 */
[----:B------:R-:W-:-:S06]  /*0490*/  CS2R R16, SRZ ;  /* 0x0000000000107805 */ /* 0x000fcc000001ff00 */
[----:B------:R0:W5:Y:S01]  /*04a0*/  @!P1 LDG.E.128 R16, [R26.64] ;  /* 0x000000041a109981 */ /* 0x000162000c1e1d00 */
[----:B------:R-:W-:Y:S01]  /*04b0*/  CS2R R22, SRZ ;  /* 0x0000000000167805 */ /* 0x000fe2000001ff00 */
[----:B------:R-:W-:-:S06]  /*04c0*/  CS2R R20, SRZ ;  /* 0x0000000000147805 */ /* 0x000fcc000001ff00 */
[----:B------:R3:W5:Y:S01]  /*04d0*/  @!P1 LDG.E.128 R20, [R28.64] ;  /* 0x000000041c149981 */ /* 0x000762000c1e1d00 */
[----:B0-----:R-:W-:-:S05]  /*04e0*/  @!P0 MOV R27, 0x10 ;  /* 0x00000010001b8802 */ /* 0x001fca0000000f00 */
[----:B------:R-:W-:Y:S01]  /*04f0*/  @!P0 IMAD.WIDE.U32 R26, R24, R27, c[0x0][0x168] ;  /* 0x00005a00181a8625 */ /* 0x000fe200078e001b */
[----:B------:R-:W-:-:S03]  /*0500*/  IADD3 R24, R2, 0x180, RZ ;  /* 0x0000018002187810 */ /* 0x000fc60007ffe0ff */
[----:B------:R-:W-:-:S05]  /*0510*/  @!P0 IMAD.MOV.U32 R2, RZ, RZ, R0 ;  /* 0x000000ffff028224 */ /* 0x000fca00078e0000 */
[-C--:B------:R-:W-:Y:S01]  /*0520*/  ISETP.GE.AND P1, PT, R2, R25.reuse, PT ;  /* 0x000000190200720c */ /* 0x080fe20003f26270 */
[----:B------:R3:W-:Y:S01]  /*0530*/  @!P0 STG.E.128 [R26.64], R8 ;  /* 0x000000081a008986 */ /* 0x0007e2000c101d04 */
[----:B------:R-:W-:-:S11]  /*0540*/  ISETP.GE.AND P0, PT, R24, R25, PT ;  /* 0x000000191800720c */ /* 0x000fd60003f06270 */
[----:B------:R-:W-:Y:S05]  /*0550*/  @P1 BRA `(.L_x_6861) ;  /* 0x000000a000001947 */ /* 0x000fea0003800000 */
[----:B-123--:R-:W-:Y:S01]  /*0560*/  LEA R8, R3, R2, 0x9 ;  /* 0x0000000203087211 */ /* 0x00efe200078e48ff */
[----:B------:R-:W-:Y:S01]  /*0570*/  IMAD.MOV.U32 R11, RZ, RZ, 0x10 ;  /* 0x00000010ff0b7424 */ /* 0x000fe200078e00ff */
[----:B------:R-:W-:-:S03]  /*0580*/  IADD3 R2, R2, 0x80, RZ ;  /* 0x0000008002027810 */ /* 0x000fc60007ffe0ff */
[----:B------:R-:W-:Y:S01]  /*0590*/  IMAD.WIDE.U32 R8, R8, R11, c[0x0][0x168] ;  /* 0x00005a0008087625 */ /* 0x000fe200078e000b */
[----:B------:R-:W-:-:S04]  /*05a0*/  ISETP.GE.AND P1, PT, R2, R25, PT ;  /* 0x000000190200720c */ /* 0x000fc80003f26270 */
[----:B------:R0:W-:Y:S09]  /*05b0*/  STG.E.128 [R8.64], R4 ;  /* 0x0000000408007986 */ /* 0x0001f2000c101d04 */
[----:B------:R-:W-:Y:S02]  /*05c0*/  @!P1 LEA R10, R3, R2, 0x9 ;  /* 0x00000002030a9211 */ /* 0x000fe400078e48ff */
[----:B------:R-:W-:-:S03]  /*05d0*/  @!P1 IADD3 R2, R2, 0x80, RZ ;  /* 0x0000008002029810 */ /* 0x000fc60007ffe0ff */
[----:B------:R-:W-:-:S05]  /*05e0*/  @!P1 IMAD.WIDE.U32 R10, R10, R11, c[0x0][0x168] ;  /* 0x00005a000a0a9625 */ /* 0x000fca00078e000b */
[----:B------:R0:W-:Y:S02]  /*05f0*/  @!P1 STG.E.128 [R10.64], R12 ;  /* 0x0000000c0a009986 */ /* 0x0001e4000c101d04 */
.L_x_6861:
[----:B-12---:R-:W-:Y:S05]  /*0600*/  BSYNC B0 ;  /* 0x0000000000007941 */ /* 0x006fea0003800000 */
.L_x_6860:
[----:B------:R-:W-:Y:S01]  /*0610*/  ISETP.GE.AND P1, PT, R2, R25, PT ;  /* 0x000000190200720c */ /* 0x000fe20003f26270 */
[-C--:B0--3-5:R0:W1:Y:S01]  /*0620*/  @!P0 DMUL R8, R18, R22.reuse ;  /* 0x0000001612088228 */ /* 0x0a90620000000000 */
[----:B------:R-:W-:Y:S01]  /*0630*/  CS2R R4, SRZ ;  /* 0x0000000000047805 */ /* 0x000fe2000001ff00 */
[----:B------:R-:W-:Y:S02]  /*0640*/  CS2R R6, SRZ ;  /* 0x0000000000067805 */ /* 0x000fe4000001ff00 */
[----:B------:R0:W2:-:S08]  /*0650*/  @!P0 DMUL R22, R16, R22 ;  /* 0x0000001610168228 */ /* 0x0000900000000000 */
[----:B------:R-:W-:Y:S05]  /*0660*/  @P1 EXIT ;  /* 0x000000000000194d */ /* 0x000fea0003800000 */
[----:B012---:R-:W-:Y:S01]  /*0670*/  IMAD R2, R3, 0x200, R2 ;  /* 0x0000020003027824 */ /* 0x007fe200078e0202 */
[----:B------:R-:W-:Y:S01]  /*0680*/  MOV R3, 0x10 ;  /* 0x0000001000037802 */ /* 0x000fe20000000f00 */
[----:B------:R-:W-:-:S04]  /*0690*/  @!P0 DFMA R4, R16, R20, -R8 ;  /* 0x000000141004822b */ /* 0x000fc80000000808 */
[----:B------:R-:W0:Y:S01]  /*06a0*/  @!P0 DFMA R6, R18, R20, R22 ;  /* 0x000000141206822b */ /* 0x000e220000000016 */
[----:B------:R-:W-:-:S06]  /*06b0*/  IMAD.WIDE.U32 R2, R2, R3, c[0x0][0x168] ;  /* 0x00005a0002027625 */ /* 0x000fcc00078e0003 */
[----:B0-----:R-:W-:Y:S01]  /*06c0*/  STG.E.128 [R2.64], R4 ;  /* 0x0000000402007986 */ /* 0x001fe2000c101d04 */
[----:B------:R-:W-:Y:S05]  /*06d0*/  EXIT ;  /* 0x000000000000794d */ /* 0x000fea0003800000 */
.L_x_6862:
        /* <DEDUP_REMOVED lines=10> */
.L_x_16552:


//--------------------- .text._ZN2at6native29vectorized_elementwise_kernelILi2ENS0_13BinaryFunctorIN3c107complexIdEES5_S5_NS0_15binary_internal10MulFunctorIS5_EEEESt5arrayIPcLm3EEEEviT0_T1_ --------------------------
	.section	.text._ZN2at6native29vectorized_elementwise_kernelILi2ENS0_13BinaryFunctorIN3c107complexIdEES5_S5_NS0_15binary_internal10MulFunctorIS5_EEEESt5arrayIPcLm3EEEEviT0_T1_,"ax",@progbits
	.sectioninfo	@"SHI_REGISTERS=64"
	.align	128
        .global         _ZN2at6native29vectorized_elementwise_kernelILi2ENS0_13BinaryFunctorIN3c107complexIdEES5_S5_NS0_15binary_internal10MulFunctorIS5_EEEESt5arrayIPcLm3EEEEviT0_T1_
        .type           _ZN2at6native29vectorized_elementwise_kernelILi2ENS0_13BinaryFunctorIN3c107complexIdEES5_S5_NS0_15binary_internal10MulFunctorIS5_EEEESt5arrayIPcLm3EEEEviT0_T1_,@function
        .size           _ZN2at6native29vectorized_elementwise_kernelILi2ENS0_13BinaryFunctorIN3c107complexIdEES5_S5_NS0_15binary_internal10MulFunctorIS5_EEEESt5arrayIPcLm3EEEEviT0_T1_,(.L_x_16553 - _ZN2at6native29vectorized_elementwise_kernelILi2ENS0_13BinaryFunctorIN3c107complexIdEES5_S5_NS0_15binary_internal10MulFunctorIS5_EEEESt5arrayIPcLm3EEEEviT0_T1_)
        .other          _ZN2at6native29vectorized_elementwise_kernelILi2ENS0_13BinaryFunctorIN3c107complexIdEES5_S5_NS0_15binary_internal10MulFunctorIS5_EEEESt5arrayIPcLm3EEEEviT0_T1_,@"STO_CUDA_ENTRY STV_DEFAULT"
_ZN2at6native29vectorized_elementwise_kernelILi2ENS0_13BinaryFunctorIN3c107complexIdEES5_S5_NS0_15binary_internal10MulFunctorIS5_EEEESt5arrayIPcLm3EEEEviT0_T1_:
.text._ZN2at6native29vectorized_elementwise_kernelILi2ENS0_13BinaryFunctorIN3c107complexIdEES5_S5_NS0_15binary_internal10MulFunctorIS5_EEEESt5arrayIPcLm3EEEEviT0_T1_:
        /* <DEDUP_REMOVED lines=8> */
[----:B------:R-:W-:-:S10]  /*0080*/  HFMA2.MMA R0, -RZ, RZ, 0, 9.5367431640625e-07 ;  /* 0x00000010ff007435 */ /* 0x000fd400000001ff */
[----:B------:R-:W-:-:S04]  /*0090*/  IMAD.WIDE R24, R57, R0, c[0x0][0x170] ;  /* 0x00005c0039187625 */ /* 0x000fc800078e0200 */
[----:B------:R-:W-:-:S04]  /*00a0*/  IMAD.WIDE R58, R57, R0, c[0x0][0x178] ;  /* 0x00005e00393a7625 */ /* 0x000fc800078e0200 */
[----:B0-----:R-:W-:-:S04]  /*00b0*/  IMAD.WIDE.U32 R24, R2, 0x20, R24 ;  /* 0x0000002002187825 */ /* 0x001fc800078e0018 */
[----:B------:R-:W-:Y:S01]  /*00c0*/  IMAD.WIDE.U32 R58, R2, 0x20, R58 ;  /* 0x00000020023a7825 */ /* 0x000fe200078e003a */
[----:B------:R-:W2:Y:S04]  /*00d0*/  LDG.E.128 R4, [R24.64] ;  /* 0x0000000418047981 */ /* 0x000ea8000c1e1d00 */
[----:B------:R-:W2:Y:S04]  /*00e0*/  LDG.E.128 R16, [R58.64] ;  /* 0x000000043a107981 */ /* 0x000ea8000c1e1d00 */
[----:B------:R-:W3:Y:S04]  /*00f0*/  LDG.E.128 R28, [R24.64+0x10] ;  /* 0x00001004181c7981 */ /* 0x000ee8000c1e1d00 */
[----:B------:R-:W3:Y:S04]  /*0100*/  LDG.E.128 R12, [R58.64+0x10] ;  /* 0x000010043a0c7981 */ /* 0x000ee8000c1e1d00 */
[----:B------:R-:W4:Y:S04]  /*0110*/  LDG.E.128 R20, [R24.64+0x1000] ;  /* 0x0010000418147981 */ /* 0x000f28000c1e1d00 */
[----:B------:R-:W4:Y:S04]  /*0120*/  LDG.E.128 R8, [R58.64+0x1000] ;  /* 0x001000043a087981 */ /* 0x000f28000c1e1d00 */
[----:B------:R0:W5:Y:S04]  /*0130*/  LDG.E.128 R48, [R24.64+0x1010] ;  /* 0x0010100418307981 */ /* 0x000168000c1e1d00 */
[----:B------:R-:W5:Y:S04]  /*0140*/  LDG.E.128 R52, [R58.64+0x1010] ;  /* 0x001010043a347981 */ /* 0x000f68000c1e1d00 */
[----:B------:R0:W4:Y:S04]  /*0150*/  LDG.E.128 R44, [R24.64+0x2000] ;  /* 0x00200004182c7981 */ /* 0x000128000c1e1d00 */
[----:B------:R0:W5:Y:S04]  /*0160*/  LDG.E.128 R36, [R24.64+0x2010] ;  /* 0x0020100418247981 */ /* 0x000168000c1e1d00 */
[----:B------:R-:W5:Y:S04]  /*0170*/  LDG.E.128 R40, [R58.64+0x2010] ;  /* 0x002010043a287981 */ /* 0x000f68000c1e1d00 */
[----:B------:R-:W5:Y:S01]  /*0180*/  LDG.E.128 R32, [R58.64+0x3000] ;  /* 0x003000043a207981 */ /* 0x000f62000c1e1d00 */
[----:B--2---:R-:W1:-:S04]  /*0190*/  DMUL R26, R6, R18 ;  /* 0x00000012061a7228 */ /* 0x004e480000000000 */
[----:B------:R-:W2:-:S04]  /*01a0*/  DMUL R6, R6, R16 ;  /* 0x0000001006067228 */ /* 0x000e880000000000 */
[----:B-1----:R-:W-:-:S04]  /*01b0*/  DFMA R16, R4, R16, -R26 ;  /* 0x000000100410722b */ /* 0x002fc8000000081a */
[----:B---3--:R-:W1:-:S04]  /*01c0*/  DMUL R26, R30, R14 ;  /* 0x0000000e1e1a7228 */ /* 0x008e480000000000 */
[----:B--2---:R2:W-:Y:S02]  /*01d0*/  DFMA R18, R4, R18, R6 ;  /* 0x000000120412722b */ /* 0x0045e40000000006 */
[----:B--2---:R-:W2:Y:S02]  /*01e0*/  LDG.E.128 R4, [R58.64+0x2000] ;  /* 0x002000043a047981 */ /* 0x004ea4000c1e1d00 */
[----:B------:R-:W3:-:S04]  /*01f0*/  DMUL R30, R30, R12 ;  /* 0x0000000c1e1e7228 */ /* 0x000ec80000000000 */
[----:B-1----:R-:W-:-:S04]  /*0200*/  DFMA R12, R28, R12, -R26 ;  /* 0x0000000c1c0c722b */ /* 0x002fc8000000081a */
[----:B----4-:R-:W1:-:S04]  /*0210*/  DMUL R26, R22, R10 ;  /* 0x0000000a161a7228 */ /* 0x010e480000000000 */
[----:B------:R-:W4:-:S04]  /*0220*/  DMUL R22, R22, R8 ;  /* 0x0000000816167228 */ /* 0x000f080000000000 */
[----:B---3--:R3:W-:Y:S02]  /*0230*/  DFMA R14, R28, R14, R30 ;  /* 0x0000000e1c0e722b */ /* 0x0087e4000000001e */
[----:B---3--:R0:W3:Y:S02]  /*0240*/  LDG.E.128 R28, [R24.64+0x3000] ;  /* 0x00300004181c7981 */ /* 0x0080e4000c1e1d00 */
[----:B-1----:R-:W-:-:S04]  /*0250*/  DFMA R8, R20, R8, -R26 ;  /* 0x000000081408722b */ /* 0x002fc8000000081a */
[----:B----4-:R1:W-:Y:S02]  /*0260*/  DFMA R10, R20, R10, R22 ;  /* 0x0000000a140a722b */ /* 0x0103e40000000016 */
[----:B-1----:R0:W4:Y:S04]  /*0270*/  LDG.E.128 R20, [R24.64+0x3010] ;  /* 0x0030100418147981 */ /* 0x002128000c1e1d00 */
[----:B0-----:R-:W4:Y:S01]  /*0280*/  LDG.E.128 R24, [R58.64+0x3010] ;  /* 0x003010043a187981 */ /* 0x001f22000c1e1d00 */
[----:B-----5:R-:W0:-:S04]  /*0290*/  DMUL R60, R50, R54 ;  /* 0x00000036323c7228 */ /* 0x020e080000000000 */
[----:B------:R-:W1:-:S04]  /*02a0*/  DMUL R50, R50, R52 ;  /* 0x0000003432327228 */ /* 0x000e480000000000 */
[----:B0-----:R-:W-:-:S04]  /*02b0*/  DFMA R52, R48, R52, -R60 ;  /* 0x000000343034722b */ /* 0x001fc8000000083c */
[----:B-1----:R-:W-:-:S04]  /*02c0*/  DFMA R54, R48, R54, R50 ;  /* 0x000000363036722b */ /* 0x002fc80000000032 */
[----:B--2---:R-:W0:-:S04]  /*02d0*/  DMUL R48, R46, R6 ;  /* 0x000000062e307228 */ /* 0x004e080000000000 */
[----:B------:R-:W1:-:S04]  /*02e0*/  DMUL R46, R46, R4 ;  /* 0x000000042e2e7228 */ /* 0x000e480000000000 */
[----:B0-----:R-:W-:-:S04]  /*02f0*/  DFMA R4, R44, R4, -R48 ;  /* 0x000000042c04722b */ /* 0x001fc80000000830 */
[----:B------:R-:W0:-:S04]  /*0300*/  DMUL R48, R38, R42 ;  /* 0x0000002a26307228 */ /* 0x000e080000000000 */
[----:B------:R-:W2:-:S04]  /*0310*/  DMUL R38, R38, R40 ;  /* 0x0000002826267228 */ /* 0x000e880000000000 */
[----:B-1----:R-:W-:-:S04]  /*0320*/  DFMA R6, R44, R6, R46 ;  /* 0x000000062c06722b */ /* 0x002fc8000000002e */
[----:B0-----:R-:W-:-:S04]  /*0330*/  DFMA R40, R36, R40, -R48 ;  /* 0x000000282428722b */ /* 0x001fc80000000830 */
[----:B--2---:R0:W-:-:S04]  /*0340*/  DFMA R42, R36, R42, R38 ;  /* 0x0000002a242a722b */ /* 0x0041c80000000026 */
[----:B---3--:R-:W1:Y:S01]  /*0350*/  DMUL R44, R30, R34 ;  /* 0x000000221e2c7228 */ /* 0x008e620000000000 */
[----:B0-----:R-:W-:-:S03]  /*0360*/  IMAD.WIDE.U32 R38, R57, R0, c[0x0][0x168] ;  /* 0x00005a0039267625 */ /* 0x001fc600078e0000 */
[----:B------:R-:W0:-:S04]  /*0370*/  DMUL R30, R30, R32 ;  /* 0x000000201e1e7228 */ /* 0x000e080000000000 */
[----:B----4-:R-:W2:-:S04]  /*0380*/  DMUL R36, R22, R26 ;  /* 0x0000001a16247228 */ /* 0x010e880000000000 */
[----:B------:R-:W3:Y:S01]  /*0390*/  DMUL R22, R22, R24 ;  /* 0x0000001816167228 */ /* 0x000ee20000000000 */
[----:B------:R-:W-:-:S03]  /*03a0*/  IMAD.WIDE R38, R2, 0x20, R38 ;  /* 0x0000002002267825 */ /* 0x000fc600078e0226 */
[----:B-1----:R-:W-:-:S04]  /*03b0*/  DFMA R32, R28, R32, -R44 ;  /* 0x000000201c20722b */ /* 0x002fc8000000082c */
[----:B0-----:R-:W0:-:S04]  /*03c0*/  DFMA R34, R28, R34, R30 ;  /* 0x000000221c22722b */ /* 0x001e08000000001e */
[----:B--2---:R-:W-:-:S04]  /*03d0*/  DFMA R24, R20, R24, -R36 ;  /* 0x000000181418722b */ /* 0x004fc80000000824 */
[----:B---3--:R-:W1:Y:S01]  /*03e0*/  DFMA R26, R20, R26, R22 ;  /* 0x0000001a141a722b */ /* 0x008e620000000016 */
[----:B------:R-:W-:Y:S04]  /*03f0*/  STG.E.128 [R38.64], R16 ;  /* 0x0000001026007986 */ /* 0x000fe8000c101d04 */
[----:B------:R-:W-:Y:S04]  /*0400*/  STG.E.128 [R38.64+0x10], R12 ;  /* 0x0000100c26007986 */ /* 0x000fe8000c101d04 */
[----:B------:R-:W-:Y:S04]  /*0410*/  STG.E.128 [R38.64+0x1000], R8 ;  /* 0x0010000826007986 */ /* 0x000fe8000c101d04 */
[----:B------:R-:W-:Y:S04]  /*0420*/  STG.E.128 [R38.64+0x1010], R52 ;  /* 0x0010103426007986 */ /* 0x000fe8000c101d04 */
[----:B------:R-:W-:Y:S04]  /*0430*/  STG.E.128 [R38.64+0x2000], R4 ;  /* 0x0020000426007986 */ /* 0x000fe8000c101d04 */
[----:B------:R-:W-:Y:S04]  /*0440*/  STG.E.128 [R38.64+0x2010], R40 ;  /* 0x0020102826007986 */ /* 0x000fe8000c101d04 */
[----:B0-----:R-:W-:Y:S04]  /*0450*/  STG.E.128 [R38.64+0x3000], R32 ;  /* 0x0030002026007986 */ /* 0x001fe8000c101d04 */
[----:B-1----:R-:W-:Y:S01]  /*0460*/  STG.E.128 [R38.64+0x3010], R24 ;  /* 0x0030101826007986 */ /* 0x002fe2000c101d04 */
[----:B------:R-:W-:Y:S05]  /*0470*/  EXIT ;  /* 0x000000000000794d */ /* 0x000fea0003800000 */
.L_x_6863:
[----:B------:R-:W0:Y:S01]  /*0480*/  S2R R0, SR_TID.X ;  /* 0x0000000000007919 */ /* 0x000e220000002100 */
[----:B------:R-:W-:Y:S01]  /*0490*/  CS2R R30, SRZ ;  /* 0x00000000001e7805 */ /* 0x000fe2000001ff00 */
[----:B------:R-:W-:Y:S01]  /*04a0*/  CS2R R28, SRZ ;  /* 0x00000000001c7805 */ /* 0x000fe2000001ff00 */
[----:B------:R-:W-:Y:S01]  /*04b0*/  CS2R R18, SRZ ;  /* 0x0000000000127805 */ /* 0x000fe2000001ff00 */
[----:B------:R-:W-:Y:S01]  /*04c0*/  CS2R R16, SRZ ;  /* 0x0000000000107805 */ /* 0x000fe2000001ff00 */
[----:B0-----:R-:W-:Y:S01]  /*04d0*/  ISETP.GE.AND P0, PT, R0, R3, PT ;  /* 0x000000030000720c */ /* 0x001fe20003f06270 */
[----:B------:R-:W-:-:S12]  /*04e0*/  IMAD.MOV.U32 R52, RZ, RZ, R0 ;  /* 0x000000ffff347224 */ /* 0x000fd800078e0000 */
[----:B------:R-:W-:Y:S01]  /*04f0*/  @!P0 IMAD.IADD R6, R57, 0x1, R52 ;  /* 0x0000000139068824 */ /* 0x000fe200078e0234 */
[----:B------:R-:W-:Y:S02]  /*0500*/  @!P0 IADD3 R52, R52, 0x80, RZ ;  /* 0x0000008034348810 */ /* 0x000fe40007ffe0ff */
[----:B------:R-:W-:Y:S02]  /*0510*/  @!P0 MOV R7, 0x10 ;  /* 0x0000001000078802 */ /* 0x000fe40000000f00 */
[----:B------:R-:W-:-:S03]  /*0520*/  ISETP.GE.AND P1, PT, R52, R3, PT ;  /* 0x000000033400720c */ /* 0x000fc60003f26270 */
[----:B------:R-:W-:-:S04]  /*0530*/  @!P0 IMAD.WIDE.U32 R4, R6, R7, c[0x0][0x170] ;  /* 0x00005c0006048625 */ /* 0x000fc800078e0007 */
[----:B------:R-:W-:Y:S01]  /*0540*/  @!P0 IMAD.WIDE.U32 R6, R6, R7, c[0x0][0x178] ;  /* 0x00005e0006068625 */ /* 0x000fe200078e0007 */
[----:B------:R0:W2:Y:S01]  /*0550*/  @!P0 LDG.E.128 R28, [R4.64] ;  /* 0x00000004041c8981 */ /* 0x0000a2000c1e1d00 */
[----:B------:R-:W-:Y:S01]  /*0560*/  CS2R R14, SRZ ;  /* 0x00000000000e7805 */ /* 0x000fe2000001ff00 */
[----:B------:R-:W-:Y:S02]  /*0570*/  CS2R R12, SRZ ;  /* 0x00000000000c7805 */ /* 0x000fe4000001ff00 */
[----:B------:R1:W2:Y:S01]  /*0580*/  @!P0 LDG.E.128 R16, [R6.64] ;  /* 0x0000000406108981 */ /* 0x0002a2000c1e1d00 */
[----:B------:R-:W-:Y:S01]  /*0590*/  @!P1 IMAD.IADD R2, R57, 0x1, R52 ;  /* 0x0000000139029824 */ /* 0x000fe200078e0234 */
[----:B------:R-:W-:Y:S01]  /*05a0*/  CS2R R26, SRZ ;  /* 0x00000000001a7805 */ /* 0x000fe2000001ff00 */
[----:B------:R-:W-:Y:S01]  /*05b0*/  @!P1 IMAD.MOV.U32 R9, RZ, RZ, 0x10 ;  /* 0x00000010ff099424 */ /* 0x000fe200078e00ff */
[----:B------:R-:W-:Y:S01]  /*05c0*/  CS2R R24, SRZ ;  /* 0x0000000000187805 */ /* 0x000fe2000001ff00 */
[----:B------:R-:W-:-:S02]  /*05d0*/  @!P1 IADD3 R52, R52, 0x80, RZ ;  /* 0x0000008034349810 */ /* 0x000fc40007ffe0ff */
[----:B------:R-:W-:Y:S02]  /*05e0*/  @!P1 IMAD.WIDE.U32 R20, R2, R9, c[0x0][0x170] ;  /* 0x00005c0002149625 */ /* 0x000fe400078e0009 */
[----:B------:R-:W-:Y:S02]  /*05f0*/  ISETP.GE.AND P2, PT, R52, R3, PT ;  /* 0x000000033400720c */ /* 0x000fe40003f46270 */
[----:B0-----:R-:W-:Y:S01]  /*0600*/  @!P1 IMAD.WIDE.U32 R4, R2, R9, c[0x0][0x178] ;  /* 0x00005e0002049625 */ /* 0x001fe200078e0009 */
[----:B------:R0:W3:Y:S04]  /*0610*/  @!P1 LDG.E.128 R12, [R20.64] ;  /* 0x00000004140c9981 */ /* 0x0000e8000c1e1d00 */
[----:B------:R4:W3:Y:S01]  /*0620*/  @!P1 LDG.E.128 R24, [R4.64] ;  /* 0x0000000404189981 */ /* 0x0008e2000c1e1d00 */
[----:B------:R-:W-:Y:S01]  /*0630*/  CS2R R10, SRZ ;  /* 0x00000000000a7805 */ /* 0x000fe2000001ff00 */
[----:B------:R-:W-:Y:S01]  /*0640*/  CS2R R8, SRZ ;  /* 0x0000000000087805 */ /* 0x000fe2000001ff00 */
[----:B------:R-:W-:Y:S01]  /*0650*/  CS2R R38, SRZ ;  /* 0x0000000000267805 */ /* 0x000fe2000001ff00 */
[----:B------:R-:W-:-:S02]  /*0660*/  CS2R R36, SRZ ;  /* 0x0000000000247805 */ /* 0x000fc4000001ff00 */
[----:B------:R-:W-:Y:S01]  /*0670*/  @!P2 IADD3 R32, R57, R52, RZ ;  /* 0x000000343920a210 */ /* 0x000fe20007ffe0ff */
[----:B------:R-:W-:Y:S01]  /*0680*/  @!P2 IMAD.MOV.U32 R33, RZ, RZ, 0x10 ;  /* 0x00000010ff21a424 */ /* 0x000fe200078e00ff */
[----:B------:R-:W-:-:S03]  /*0690*/  @!P2 IADD3 R52, R52, 0x80, RZ ;  /* 0x000000803434a810 */ /* 0x000fc60007ffe0ff */
[----:B------:R-:W-:-:S04]  /*06a0*/  @!P2 IMAD.WIDE.U32 R22, R32, R33, c[0x0][0x170] ;  /* 0x00005c002016a625 */ /* 0x000fc800078e0021 */
[----:B------:R-:W-:Y:S01]  /*06b0*/  @!P2 IMAD.WIDE.U32 R32, R32, R33, c[0x0][0x178] ;  /* 0x00005e002020a625 */ /* 0x000fe200078e0021 */
[----:B------:R5:W3:Y:S01]  /*06c0*/  @!P2 LDG.E.128 R8, [R22.64] ;  /* 0x000000041608a981 */ /* 0x000ae2000c1e1d00 */
[----:B------:R-:W-:-:S03]  /*06d0*/  ISETP.GE.AND P3, PT, R52, R3, PT ;  /* 0x000000033400720c */ /* 0x000fc60003f66270 */
[----:B------:R2:W3:Y:S01]  /*06e0*/  @!P2 LDG.E.128 R36, [R32.64] ;  /* 0x000000042024a981 */ /* 0x0004e2000c1e1d00 */
[----:B-1----:R-:W-:Y:S01]  /*06f0*/  CS2R R6, SRZ ;  /* 0x0000000000067805 */ /* 0x002fe2000001ff00 */
[----:B----4-:R-:W-:Y:S01]  /*0700*/  CS2R R4, SRZ ;  /* 0x0000000000047805 */ /* 0x010fe2000001ff00 */
[----:B------:R-:W-:Y:S01]  /*0710*/  CS2R R50, SRZ ;  /* 0x0000000000327805 */ /* 0x000fe2000001ff00 */
[----:B------:R-:W-:-:S06]  /*0720*/  CS2R R48, SRZ ;  /* 0x0000000000307805 */ /* 0x000fcc000001ff00 */
[----:B------:R-:W-:Y:S01]  /*0730*/  @!P3 MOV R41, 0x10 ;  /* 0x000000100029b802 */ /* 0x000fe20000000f00 */
[----:B------:R-:W-:-:S04]  /*0740*/  @!P3 IMAD.IADD R40, R57, 0x1, R52 ;  /* 0x000000013928b824 */ /* 0x000fc800078e0234 */
[----:B------:R-:W-:-:S04]  /*0750*/  @!P3 IMAD.WIDE.U32 R34, R40, R41, c[0x0][0x170] ;  /* 0x00005c002822b625 */ /* 0x000fc800078e0029 */
[----:B------:R-:W-:Y:S01]  /*0760*/  @!P3 IMAD.WIDE.U32 R40, R40, R41, c[0x0][0x178] ;  /* 0x00005e002828b625 */ /* 0x000fe200078e0029 */
[----:B------:R1:W4:Y:S04]  /*0770*/  @!P3 LDG.E.128 R4, [R34.64] ;  /* 0x000000042204b981 */ /* 0x000328000c1e1d00 */
[----:B------:R1:W4:Y:S01]  /*0780*/  @!P3 LDG.E.128 R48, [R40.64] ;  /* 0x000000042830b981 */ /* 0x000322000c1e1d00 */
[----:B------:R-:W-:Y:S01]  /*0790*/  @!P3 IADD3 R52, R52, 0x80, RZ ;  /* 0x000000803434b810 */ /* 0x000fe20007ffe0ff */
[----:B0-----:R-:W-:Y:S01]  /*07a0*/  CS2R R20, SRZ ;  /* 0x0000000000147805 */ /* 0x001fe2000001ff00 */
[----:B------:R-:W-:Y:S01]  /*07b0*/  IADD3 R2, R0, 0x80, RZ ;  /* 0x0000008000027810 */ /* 0x000fe20007ffe0ff */
[----:B-----5:R-:W-:Y:S01]  /*07c0*/  CS2R R22, SRZ ;  /* 0x0000000000167805 */ /* 0x020fe2000001ff00 */
[----:B------:R-:W-:-:S02]  /*07d0*/  ISETP.GE.AND P2, PT, R52, R3, PT ;  /* 0x000000033400720c */ /* 0x000fc40003f46270 */
[----:B------:R-:W-:-:S11]  /*07e0*/  ISETP.GE.AND P1, PT, R2, R3, PT ;  /* 0x000000030200720c */ /* 0x000fd60003f26270 */
[----:B-1----:R-:W-:Y:S01]  /*07f0*/  @!P2 IMAD.IADD R40, R57, 0x1, R52 ;  /* 0x000000013928a824 */ /* 0x002fe200078e0234 */
[----:B------:R-:W-:Y:S01]  /*0800*/  @!P2 IADD3 R52, R52, 0x80, RZ ;  /* 0x000000803434a810 */ /* 0x000fe20007ffe0ff */
[----:B------:R-:W-:-:S03]  /*0810*/  @!P2 IMAD.MOV.U32 R41, RZ, RZ, 0x10 ;  /* 0x00000010ff29a424 */ /* 0x000fc600078e00ff */
[----:B------:R-:W-:Y:S02]  /*0820*/  ISETP.GE.AND P4, PT, R52, R3, PT ;  /* 0x000000033400720c */ /* 0x000fe40003f86270 */
[----:B------:R-:W-:-:S11]  /*0830*/  IADD3 R34, R0, 0x180, RZ ;  /* 0x0000018000227810 */ /* 0x000fd60007ffe0ff */
[----:B------:R-:W-:Y:S02]  /*0840*/  @!P4 IADD3 R54, R57, R52, RZ ;  /* 0x000000343936c210 */ /* 0x000fe40007ffe0ff */
[----:B------:R-:W-:Y:S01]  /*0850*/  @!P4 IADD3 R52, R52, 0x80, RZ ;  /* 0x000000803434c810 */ /* 0x000fe20007ffe0ff */
[----:B------:R-:W-:-:S04]  /*0860*/  @!P4 IMAD.MOV.U32 R55, RZ, RZ, 0x10 ;  /* 0x00000010ff37c424 */ /* 0x000fc800078e00ff */
[----:B------:R-:W-:-:S04]  /*0870*/  @!P4 IMAD.WIDE.U32 R42, R54, R55, c[0x0][0x170] ;  /* 0x00005c00362ac625 */ /* 0x000fc800078e0037 */
[----:B------:R-:W-:Y:S01]  /*0880*/  @!P4 IMAD.WIDE.U32 R54, R54, R55, c[0x0][0x178] ;  /* 0x00005e003636c625 */ /* 0x000fe200078e0037 */
[----:B------:R-:W-:Y:S01]  /*0890*/  CS2R R46, SRZ ;  /* 0x00000000002e7805 */ /* 0x000fe2000001ff00 */
[----:B------:R-:W-:Y:S01]  /*08a0*/  CS2R R44, SRZ ;  /* 0x00000000002c7805 */ /* 0x000fe2000001ff00 */
[----:B--2---:R-:W0:-:S04]  /*08b0*/  @!P0 DMUL R32, R18, R30 ;  /* 0x0000001e12208228 */ /* 0x004e080000000000 */
[----:B------:R-:W1:-:S04]  /*08c0*/  @!P0 DMUL R30, R16, R30 ;  /* 0x0000001e101e8228 */ /* 0x000e480000000000 */
[-C--:B0-----:R0:W-:Y:S02]  /*08d0*/  @!P0 DFMA R20, R16, R28.reuse, -R32 ;  /* 0x0000001c1014822b */ /* 0x0811e40000000820 */
[----:B0-----:R-:W-:Y:S01]  /*08e0*/  CS2R R16, SRZ ;  /* 0x0000000000107805 */ /* 0x001fe2000001ff00 */
[-C--:B------:R-:W-:Y:S01]  /*08f0*/  @!P2 IMAD.WIDE.U32 R32, R40, R41.reuse, c[0x0][0x170] ;  /* 0x00005c002820a625 */ /* 0x080fe200078e0029 */
[----:B-1----:R0:W-:Y:S02]  /*0900*/  @!P0 DFMA R22, R18, R28, R30 ;  /* 0x0000001c1216822b */ /* 0x0021e4000000001e */
[----:B0-----:R-:W-:Y:S01]  /*0910*/  IADD3 R30, R0, 0x100, RZ ;  /* 0x00000100001e7810 */ /* 0x001fe20007ffe0ff */
[----:B------:R-:W-:Y:S01]  /*0920*/  CS2R R18, SRZ ;  /* 0x0000000000127805 */ /* 0x000fe2000001ff00 */
[----:B---3--:R-:W0:Y:S01]  /*0930*/  @!P1 DMUL R28, R26, R14 ;  /* 0x0000000e1a1c9228 */ /* 0x008e220000000000 */
[----:B------:R-:W-:Y:S01]  /*0940*/  @!P2 IMAD.WIDE.U32 R40, R40, R41, c[0x0][0x178] ;  /* 0x00005e002828a625 */ /* 0x000fe200078e0029 */
[----:B------:R-:W-:-:S02]  /*0950*/  ISETP.GE.AND P3, PT, R30, R3, PT ;  /* 0x000000031e00720c */ /* 0x000fc40003f66270 */
[----:B------:R-:W1:Y:S01]  /*0960*/  @!P1 DMUL R14, R24, R14 ;  /* 0x0000000e180e9228 */ /* 0x000e620000000000 */
[----:B------:R-:W-:-:S03]  /*0970*/  CS2R R30, SRZ ;  /* 0x00000000001e7805 */ /* 0x000fc6000001ff00 */
[-C--:B0-----:R0:W-:Y:S02]  /*0980*/  @!P1 DFMA R16, R24, R12.reuse, -R28 ;  /* 0x0000000c1810922b */ /* 0x0811e4000000081c */
[----:B0-----:R-:W-:Y:S01]  /*0990*/  CS2R R24, SRZ ;  /* 0x0000000000187805 */ /* 0x001fe2000001ff00 */
[----:B------:R-:W-:Y:S01]  /*09a0*/  CS2R R28, SRZ ;  /* 0x00000000001c7805 */ /* 0x000fe2000001ff00 */
[----:B-1----:R0:W-:Y:S02]  /*09b0*/  @!P1 DFMA R18, R26, R12, R14 ;  /* 0x0000000c1a12922b */ /* 0x0021e4000000000e */
[----:B0-----:R-:W-:-:S03]  /*09c0*/  CS2R R26, SRZ ;  /* 0x00000000001a7805 */ /* 0x001fc6000001ff00 */
[----:B------:R0:W2:Y:S01]  /*09d0*/  @!P2 LDG.E.128 R28, [R40.64] ;  /* 0x00000004281ca981 */ /* 0x0000a2000c1e1d00 */
[----:B------:R-:W1:-:S03]  /*09e0*/  @!P3 DMUL R14, R38, R10 ;  /* 0x0000000a260eb228 */ /* 0x000e460000000000 */
[----:B------:R3:W2:Y:S01]  /*09f0*/  @!P2 LDG.E.128 R24, [R32.64] ;  /* 0x000000042018a981 */ /* 0x0006a2000c1e1d00 */
[-C--:B------:R-:W-:Y:S01]  /*0a00*/  ISETP.GE.AND P2, PT, R52, R3.reuse, PT ;  /* 0x000000033400720c */ /* 0x080fe20003f46270 */
[----:B------:R-:W-:Y:S01]  /*0a10*/  CS2R R12, SRZ ;  /* 0x00000000000c7805 */ /* 0x000fe2000001ff00 */
[----:B------:R-:W5:Y:S01]  /*0a20*/  @!P3 DMUL R10, R36, R10 ;  /* 0x0000000a240ab228 */ /* 0x000f620000000000 */
[----:B------:R-:W-:-:S03]  /*0a30*/  ISETP.GE.AND P1, PT, R34, R3, PT ;  /* 0x000000032200720c */ /* 0x000fc60003f26270 */
[-C--:B-1----:R1:W-:Y:S02]  /*0a40*/  @!P3 DFMA R12, R36, R8.reuse, -R14 ;  /* 0x00000008240cb22b */ /* 0x0823e4000000080e */
[----:B-1----:R-:W-:Y:S01]  /*0a50*/  CS2R R14, SRZ ;  /* 0x00000000000e7805 */ /* 0x002fe2000001ff00 */
[----:B------:R-:W-:Y:S01]  /*0a60*/  CS2R R34, SRZ ;  /* 0x0000000000227805 */ /* 0x000fe2000001ff00 */
[----:B-----5:R1:W-:Y:S01]  /*0a70*/  @!P3 DFMA R14, R38, R8, R10 ;  /* 0x00000008260eb22b */ /* 0x0203e2000000000a */
[----:B---3--:R-:W-:Y:S01]  /*0a80*/  CS2R R32, SRZ ;  /* 0x0000000000207805 */ /* 0x008fe2000001ff00 */
[----:B-1----:R-:W-:Y:S01]  /*0a90*/  CS2R R38, SRZ ;  /* 0x0000000000267805 */ /* 0x002fe2000001ff00 */
[----:B------:R-:W-:Y:S01]  /*0aa0*/  CS2R R36, SRZ ;  /* 0x0000000000247805 */ /* 0x000fe2000001ff00 */
[----:B------:R-:W-:Y:S01]  /*0ab0*/  @!P2 IMAD.IADD R58, R57, 0x1, R52 ;  /* 0x00000001393aa824 */ /* 0x000fe200078e0234 */
[----:B------:R-:W-:Y:S02]  /*0ac0*/  @!P2 IADD3 R52, R52, 0x80, RZ ;  /* 0x000000803434a810 */ /* 0x000fe40007ffe0ff */
[----:B------:R1:W3:Y:S02]  /*0ad0*/  @!P4 LDG.E.128 R32, [R42.64] ;  /* 0x000000042a20c981 */ /* 0x0002e4000c1e1d00 */
[----:B------:R-:W-:-:S02]  /*0ae0*/  ISETP.GE.AND P3, PT, R52, R3, PT ;  /* 0x000000033400720c */ /* 0x000fc40003f66270 */
[----:B------:R5:W3:Y:S01]  /*0af0*/  @!P4 LDG.E.128 R36, [R54.64] ;  /* 0x000000043624c981 */ /* 0x000ae2000c1e1d00 */
[----:B------:R-:W-:Y:S01]  /*0b00*/  @!P2 MOV R59, 0x10 ;  /* 0x00000010003ba802 */ /* 0x000fe20000000f00 */
[-C--:B----4-:R-:W4:Y:S01]  /*0b10*/  @!P1 DMUL R10, R50, R6.reuse ;  /* 0x00000006320a9228 */ /* 0x090f220000000000 */
[----:B0-----:R-:W-:Y:S01]  /*0b20*/  CS2R R40, SRZ ;  /* 0x0000000000287805 */ /* 0x001fe2000001ff00 */
[----:B-1----:R-:W-:Y:S02]  /*0b30*/  CS2R R42, SRZ ;  /* 0x00000000002a7805 */ /* 0x002fe4000001ff00 */
[----:B------:R-:W-:Y:S01]  /*0b40*/  @!P2 IMAD.WIDE.U32 R60, R58, R59, c[0x0][0x170] ;  /* 0x00005c003a3ca625 */ /* 0x000fe200078e003b */
[----:B------:R-:W0:-:S03]  /*0b50*/  @!P1 DMUL R6, R48, R6 ;  /* 0x0000000630069228 */ /* 0x000e060000000000 */
[----:B------:R-:W-:Y:S01]  /*0b60*/  @!P2 IMAD.WIDE.U32 R58, R58, R59, c[0x0][0x178] ;  /* 0x00005e003a3aa625 */ /* 0x000fe200078e003b */
[----:B------:R-:W-:Y:S01]  /*0b70*/  CS2R R8, SRZ ;  /* 0x0000000000087805 */ /* 0x000fe2000001ff00 */
[-C--:B----4-:R1:W-:Y:S01]  /*0b80*/  @!P1 DFMA R8, R48, R4.reuse, -R10 ;  /* 0x000000043008922b */ /* 0x0903e2000000080a */
[----:B------:R4:W3:Y:S01]  /*0b90*/  @!P2 LDG.E.128 R40, [R60.64] ;  /* 0x000000043c28a981 */ /* 0x0008e2000c1e1d00 */
[----:B------:R-:W-:Y:S02]  /*0ba0*/  @!P3 IMAD.IADD R52, R57, 0x1, R52 ;  /* 0x000000013934b824 */ /* 0x000fe400078e0234 */
[----:B------:R-:W-:Y:S01]  /*0bb0*/  @!P3 IMAD.MOV.U32 R53, RZ, RZ, 0x10 ;  /* 0x00000010ff35b424 */ /* 0x000fe200078e00ff */
[----:B-1----:R-:W-:Y:S01]  /*0bc0*/  CS2R R10, SRZ ;  /* 0x00000000000a7805 */ /* 0x002fe2000001ff00 */
[----:B------:R1:W3:Y:S01]  /*0bd0*/  @!P2 LDG.E.128 R44, [R58.64] ;  /* 0x000000043a2ca981 */ /* 0x0002e2000c1e1d00 */
[----:B0-----:R0:W-:Y:S01]  /*0be0*/  @!P1 DFMA R10, R50, R4, R6 ;  /* 0x00000004320a922b */ /* 0x0011e20000000006 */
[----:B------:R-:W-:Y:S01]  /*0bf0*/  CS2R R48, SRZ ;  /* 0x0000000000307805 */ /* 0x000fe2000001ff00 */
[----:B0-----:R-:W-:Y:S01]  /*0c00*/  CS2R R50, SRZ ;  /* 0x0000000000327805 */ /* 0x001fe2000001ff00 */
[----:B-----5:R-:W-:Y:S01]  /*0c10*/  CS2R R54, SRZ ;  /* 0x0000000000367805 */ /* 0x020fe2000001ff00 */
[----:B----4-:R-:W-:-:S04]  /*0c20*/  @!P3 IMAD.WIDE.U32 R60, R52, R53, c[0x0][0x178] ;  /* 0x00005e00343cb625 */ /* 0x010fc800078e0035 */
[----:B-1----:R-:W-:Y:S02]  /*0c30*/  @!P3 IMAD.WIDE.U32 R58, R52, R53, c[0x0][0x170] ;  /* 0x00005c00343ab625 */ /* 0x002fe400078e0035 */
[----:B------:R-:W-:-:S03]  /*0c40*/  CS2R R52, SRZ ;  /* 0x0000000000347805 */ /* 0x000fc6000001ff00 */
[----:B------:R-:W4:Y:S04]  /*0c50*/  @!P3 LDG.E.128 R48, [R58.64] ;  /* 0x000000043a30b981 */ /* 0x000f28000c1e1d00 */
[----:B------:R-:W4:Y:S01]  /*0c60*/  @!P3 LDG.E.128 R52, [R60.64] ;  /* 0x000000043c34b981 */ /* 0x000f22000c1e1d00 */
[----:B------:R-:W-:-:S04]  /*0c70*/  IADD3 R4, R0, 0x200, RZ ;  /* 0x0000020000047810 */ /* 0x000fc80007ffe0ff */
[----:B------:R-:W-:Y:S02]  /*0c80*/  ISETP.GE.AND P1, PT, R4, R3, PT ;  /* 0x000000030400720c */ /* 0x000fe40003f26270 */
[----:B------:R-:W-:Y:S01]  /*0c90*/  CS2R R4, SRZ ;  /* 0x0000000000047805 */ /* 0x000fe2000001ff00 */
[----:B------:R-:W-:Y:S01]  /*0ca0*/  BSSY B0, `(.L_x_6864) ;  /* 0x000004f000007945 */ /* 0x000fe20003800000 */
[----:B------:R-:W-:Y:S09]  /*0cb0*/  BSSY B1, `(.L_x_6865) ;  /* 0x0000047000017945 */ /* 0x000ff20003800000 */
[----:B--2---:R-:W0:-:S06]  /*0cc0*/  @!P1 DMUL R6, R30, R26 ;  /* 0x0000001a1e069228 */ /* 0x004e0c0000000000 */
[----:B0-----:R0:W-:Y:S02]  /*0cd0*/  @!P1 DFMA R4, R28, R24, -R6 ;  /* 0x000000181c04922b */ /* 0x0011e40000000806 */
[----:B0-----:R-:W-:-:S04]  /*0ce0*/  IADD3 R6, R0, 0x280, RZ ;  /* 0x0000028000067810 */ /* 0x001fc80007ffe0ff */
[----:B------:R-:W-:Y:S01]  /*0cf0*/  ISETP.GE.AND P2, PT, R6, R3, PT ;  /* 0x000000030600720c */ /* 0x000fe20003f46270 */
[----:B------:R-:W0:Y:S01]  /*0d00*/  @!P1 DMUL R26, R28, R26 ;  /* 0x0000001a1c1a9228 */ /* 0x000e220000000000 */
[----:B------:R-:W-:-:S05]  /*0d10*/  CS2R R6, SRZ ;  /* 0x0000000000067805 */ /* 0x000fca000001ff00 */
[----:B0-----:R0:W-:Y:S02]  /*0d20*/  @!P1 DFMA R6, R30, R24, R26 ;  /* 0x000000181e06922b */ /* 0x0011e4000000001a */
[----:B0-----:R-:W-:-:S04]  /*0d30*/  IADD3 R24, R0, 0x300, RZ ;  /* 0x0000030000187810 */ /* 0x001fc80007ffe0ff */
[----:B---3--:R-:W0:-:S04]  /*0d40*/  @!P2 DMUL R28, R38, R34 ;  /* 0x00000022261ca228 */ /* 0x008e080000000000 */
[C---:B------:R-:W1:Y:S01]  /*0d50*/  @!P2 DMUL R34, R36.reuse, R34 ;  /* 0x000000222422a228 */ /* 0x040e620000000000 */
[-C--:B------:R-:W-:Y:S01]  /*0d60*/  ISETP.GE.AND P1, PT, R24, R3.reuse, PT ;  /* 0x000000031800720c */ /* 0x080fe20003f26270 */
[----:B------:R-:W-:Y:S01]  /*0d70*/  CS2R R26, SRZ ;  /* 0x00000000001a7805 */ /* 0x000fe2000001ff00 */
[----:B------:R-:W-:Y:S01]  /*0d80*/  CS2R R24, SRZ ;  /* 0x0000000000187805 */ /* 0x000fe2000001ff00 */
[-C--:B0-----:R0:W-:Y:S02]  /*0d90*/  @!P2 DFMA R24, R36, R32.reuse, -R28 ;  /* 0x000000202418a22b */ /* 0x0811e4000000081c */
[----:B0-----:R-:W-:Y:S02]  /*0da0*/  IADD3 R28, R0, 0x380, RZ ;  /* 0x00000380001c7810 */ /* 0x001fe40007ffe0ff */
[----:B-1----:R0:W-:Y:S02]  /*0db0*/  @!P2 DFMA R26, R38, R32, R34 ;  /* 0x00000020261aa22b */ /* 0x0021e40000000022 */
[----:B0-----:R-:W-:Y:S01]  /*0dc0*/  @!P0 IADD3 R38, R57, R0, RZ ;  /* 0x0000000039268210 */ /* 0x001fe20007ffe0ff */
[----:B------:R-:W-:Y:S01]  /*0dd0*/  @!P0 IMAD.MOV.U32 R39, RZ, RZ, 0x10 ;  /* 0x00000010ff278424 */ /* 0x000fe200078e00ff */
[----:B------:R-:W-:Y:S01]  /*0de0*/  ISETP.GE.AND P2, PT, R28, R3, PT ;  /* 0x000000031c00720c */ /* 0x000fe20003f46270 */
[----:B------:R-:W-:-:S02]  /*0df0*/  @!P0 IMAD.MOV.U32 R0, RZ, RZ, R2 ;  /* 0x000000ffff008224 */ /* 0x000fc400078e0002 */
[----:B------:R-:W-:-:S05]  /*0e00*/  @!P0 IMAD.WIDE.U32 R38, R38, R39, c[0x0][0x168] ;  /* 0x00005a0026268625 */ /* 0x000fca00078e0027 */
[----:B------:R0:W-:Y:S01]  /*0e10*/  @!P0 STG.E.128 [R38.64], R20 ;  /* 0x0000001426008986 */ /* 0x0001e2000c101d04 */
[----:B------:R-:W-:Y:S01]  /*0e20*/  ISETP.GE.AND P0, PT, R0, R3, PT ;  /* 0x000000030000720c */ /* 0x000fe20003f06270 */
[----:B------:R-:W1:Y:S01]  /*0e30*/  @!P1 DMUL R32, R46, R42 ;  /* 0x0000002a2e209228 */ /* 0x000e620000000000 */
[----:B------:R-:W-:-:S03]  /*0e40*/  CS2R R28, SRZ ;  /* 0x00000000001c7805 */ /* 0x000fc6000001ff00 */
[----:B------:R-:W2:-:S04]  /*0e50*/  @!P1 DMUL R42, R44, R42 ;  /* 0x0000002a2c2a9228 */ /* 0x000e880000000000 */
[----:B----4-:R-:W3:-:S04]  /*0e60*/  @!P2 DMUL R36, R54, R50 ;  /* 0x000000323624a228 */ /* 0x010ec80000000000 */
[----:B------:R-:W4:Y:S01]  /*0e70*/  @!P2 DMUL R50, R52, R50 ;  /* 0x000000323432a228 */ /* 0x000f220000000000 */
[----:B------:R-:W-:Y:S01]  /*0e80*/  CS2R R30, SRZ ;  /* 0x00000000001e7805 */ /* 0x000fe2000001ff00 */
[----:B------:R-:W-:Y:S02]  /*0e90*/  CS2R R34, SRZ ;  /* 0x0000000000227805 */ /* 0x000fe4000001ff00 */
[-C--:B-1----:R1:W0:Y:S02]  /*0ea0*/  @!P1 DFMA R28, R44, R40.reuse, -R32 ;  /* 0x000000282c1c922b */ /* 0x0822240000000820 */
[----:B-1----:R-:W-:Y:S02]  /*0eb0*/  CS2R R32, SRZ ;  /* 0x0000000000207805 */ /* 0x002fe4000001ff00 */
[----:B--2---:R1:W2:-:S04]  /*0ec0*/  @!P1 DFMA R30, R46, R40, R42 ;  /* 0x000000282e1e922b */ /* 0x004288000000002a */
[----:B---3--:R1:W3:-:S04]  /*0ed0*/  @!P2 DFMA R32, R52, R48, -R36 ;  /* 0x000000303420a22b */ /* 0x0082c80000000824 */
[----:B----4-:R1:W4:Y:S01]  /*0ee0*/  @!P2 DFMA R34, R54, R48, R50 ;  /* 0x000000303622a22b */ /* 0x0103220000000032 */
[----:B------:R-:W-:Y:S05]  /*0ef0*/  @P0 BRA `(.L_x_6866) ;  /* 0x000000c000000947 */ /* 0x000fea0003800000 */
[----:B0-23--:R-:W-:Y:S01]  /*0f00*/  IADD3 R20, R57, R0, RZ ;  /* 0x0000000039147210 */ /* 0x00dfe20007ffe0ff */
[----:B------:R-:W-:Y:S01]  /*0f10*/  IMAD.MOV.U32 R21, RZ, RZ, 0x10 ;  /* 0x00000010ff157424 */ /* 0x000fe200078e00ff */
[----:B------:R-:W-:-:S03]  /*0f20*/  IADD3 R0, R0, 0x80, RZ ;  /* 0x0000008000007810 */ /* 0x000fc60007ffe0ff */
[----:B------:R-:W-:Y:S01]  /*0f30*/  IMAD.WIDE.U32 R20, R20, R21, c[0x0][0x168] ;  /* 0x00005a0014147625 */ /* 0x000fe200078e0015 */
[----:B------:R-:W-:-:S04]  /*0f40*/  ISETP.GE.AND P0, PT, R0, R3, PT ;  /* 0x000000030000720c */ /* 0x000fc80003f06270 */
[----:B------:R0:W-:Y:S09]  /*0f50*/  STG.E.128 [R20.64], R16 ;  /* 0x0000001014007986 */ /* 0x0001f2000c101d04 */
[----:B------:R-:W-:Y:S05]  /*0f60*/  @P0 BRA `(.L_x_6867) ;  /* 0x000000c000000947 */ /* 0x000fea0003800000 */
[----:B0-----:R-:W-:Y:S01]  /*0f70*/  MOV R17, 0x10 ;  /* 0x0000001000117802 */ /* 0x001fe20000000f00 */
[----:B------:R-:W-:Y:S01]  /*0f80*/  IMAD.IADD R16, R57, 0x1, R0 ;  /* 0x0000000139107824 */ /* 0x000fe200078e0200 */
[----:B------:R-:W-:-:S03]  /*0f90*/  IADD3 R0, R0, 0x80, RZ ;  /* 0x0000008000007810 */ /* 0x000fc60007ffe0ff */
[----:B------:R-:W-:-:S05]  /*0fa0*/  IMAD.WIDE.U32 R16, R16, R17, c[0x0][0x168] ;  /* 0x00005a0010107625 */ /* 0x000fca00078e0011 */
[----:B------:R0:W-:Y:S02]  /*0fb0*/  STG.E.128 [R16.64], R12 ;  /* 0x0000000c10007986 */ /* 0x0001e4000c101d04 */
.L_x_6866:
[----:B0-23--:R-:W-:-:S13]  /*0fc0*/  ISETP.GE.AND P0, PT, R0, R3, PT ;  /* 0x000000030000720c */ /* 0x00dfda0003f06270 */
[----:B------:R-:W-:Y:S05]  /*0fd0*/  @P0 BRA `(.L_x_6868) ;  /* 0x000000c000000947 */ /* 0x000fea0003800000 */
[----:B------:R-:W-:Y:S01]  /*0fe0*/  IMAD.IADD R12, R57, 0x1, R0 ;  /* 0x00000001390c7824 */ /* 0x000fe200078e0200 */
[----:B------:R-:W-:Y:S01]  /*0ff0*/  IADD3 R0, R0, 0x80, RZ ;  /* 0x0000008000007810 */ /* 0x000fe20007ffe0ff */
[----:B------:R-:W-:-:S04]  /*1000*/  IMAD.MOV.U32 R13, RZ, RZ, 0x10 ;  /* 0x00000010ff0d7424 */ /* 0x000fc800078e00ff */
[----:B------:R-:W-:-:S05]  /*1010*/  IMAD.WIDE.U32 R12, R12, R13, c[0x0][0x168] ;  /* 0x00005a000c0c7625 */ /* 0x000fca00078e000d */
[----:B------:R0:W-:Y:S02]  /*1020*/  STG.E.128 [R12.64], R8 ;  /* 0x000000080c007986 */ /* 0x0001e4000c101d04 */
.L_x_6867:
[----:B------:R-:W-:-:S13]  /*1030*/  ISETP.GE.AND P0, PT, R0, R3, PT ;  /* 0x000000030000720c */ /* 0x000fda0003f06270 */
[----:B------:R-:W-:Y:S05]  /*1040*/  @P0 BRA `(.L_x_6869) ;  /* 0x000000d000000947 */ /* 0x000fea0003800000 */
[----:B0-----:R-:W-:Y:S01]  /*1050*/  IADD3 R8, R57, R0, RZ ;  /* 0x0000000039087210 */ /* 0x001fe20007ffe0ff */
[----:B------:R-:W-:Y:S01]  /*1060*/  IMAD.MOV.U32 R9, RZ, RZ, 0x10 ;  /* 0x00000010ff097424 */ /* 0x000fe200078e00ff */
[----:B------:R-:W-:-:S03]  /*1070*/  IADD3 R0, R0, 0x80, RZ ;  /* 0x0000008000007810 */ /* 0x000fc60007ffe0ff */
[----:B------:R-:W-:-:S05]  /*1080*/  IMAD.WIDE.U32 R8, R8, R9, c[0x0][0x168] ;  /* 0x00005a0008087625 */ /* 0x000fca00078e0009 */
[----:B------:R0:W-:Y:S02]  /*1090*/  STG.E.128 [R8.64], R4 ;  /* 0x0000000408007986 */ /* 0x0001e4000c101d04 */
.L_x_6868:
[----:B------:R-:W-:-:S13]  /*10a0*/  ISETP.GE.AND P0, PT, R0, R3, PT ;  /* 0x000000030000720c */ /* 0x000fda0003f06270 */
[----:B------:R-:W-:Y:S01]  /*10b0*/  @P0 BREAK B1 ;  /* 0x0000000000010942 */ /* 0x000fe20003800000 */
[----:B------:R-:W-:Y:S05]  /*10c0*/  @P0 BRA `(.L_x_6870) ;  /* 0x000000c000000947 */ /* 0x000fea0003800000 */
[----:B0-----:R-:W-:Y:S01]  /*10d0*/  HFMA2.MMA R5, -RZ, RZ, 0, 9.5367431640625e-07 ;  /* 0x00000010ff057435 */ /* 0x001fe200000001ff */
[----:B------:R-:W-:Y:S01]  /*10e0*/  IMAD.IADD R4, R57, 0x1, R0 ;  /* 0x0000000139047824 */ /* 0x000fe200078e0200 */
[----:B------:R-:W-:-:S08]  /*10f0*/  IADD3 R0, R0, 0x80, RZ ;  /* 0x0000008000007810 */ /* 0x000fd00007ffe0ff */
[----:B------:R-:W-:-:S05]  /*1100*/  IMAD.WIDE.U32 R4, R4, R5, c[0x0][0x168] ;  /* 0x00005a0004047625 */ /* 0x000fca00078e0005 */
[----:B------:R0:W-:Y:S02]  /*1110*/  STG.E.128 [R4.64], R24 ;  /* 0x0000001804007986 */ /* 0x0001e4000c101d04 */
.L_x_6869:
[----:B------:R-:W-:Y:S05]  /*1120*/  BSYNC B1 ;  /* 0x0000000000017941 */ /* 0x000fea0003800000 */
.L_x_6865:
[----:B------:R-:W-:-:S13]  /*1130*/  ISETP.GE.AND P0, PT, R0, R3, PT ;  /* 0x000000030000720c */ /* 0x000fda0003f06270 */
[----:B0-----:R-:W-:Y:S01]  /*1140*/  @!P0 MOV R5, 0x10 ;  /* 0x0000001000058802 */ /* 0x001fe20000000f00 */
[----:B------:R-:W-:Y:S01]  /*1150*/  @!P0 IMAD.IADD R4, R57, 0x1, R0 ;  /* 0x0000000139048824 */ /* 0x000fe200078e0200 */
[----:B------:R-:W-:-:S03]  /*1160*/  @!P0 IADD3 R0, R0, 0x80, RZ ;  /* 0x0000008000008810 */ /* 0x000fc60007ffe0ff */
[----:B------:R-:W-:-:S05]  /*1170*/  @!P0 IMAD.WIDE.U32 R4, R4, R5, c[0x0][0x168] ;  /* 0x00005a0004048625 */ /* 0x000fca00078e0005 */
[----:B------:R0:W-:Y:S02]  /*1180*/  @!P0 STG.E.128 [R4.64], R28 ;  /* 0x0000001c04008986 */ /* 0x0001e4000c101d04 */
.L_x_6870:
[----:B------:R-:W-:Y:S05]  /*1190*/  BSYNC B0 ;  /* 0x0000000000007941 */ /* 0x000fea0003800000 */
.L_x_6864:
[----:B------:R-:W-:Y:S01]  /*11a0*/  WARPSYNC 0xffffffff ;  /* 0xffffffff00007948 */ /* 0x000fe20003800000 */
[----:B------:R-:W-:-:S13]  /*11b0*/  ISETP.GE.AND P0, PT, R0, R3, PT ;  /* 0x000000030000720c */ /* 0x000fda0003f06270 */
[----:B------:R-:W-:Y:S05]  /*11c0*/  @P0 EXIT ;  /* 0x000000000000094d */ /* 0x000fea0003800000 */
[----:B------:R-:W-:Y:S01]  /*11d0*/  HFMA2.MMA R3, -RZ, RZ, 0, 9.5367431640625e-07 ;  /* 0x00000010ff037435 */ /* 0x000fe200000001ff */
[----:B------:R-:W-:-:S09]  /*11e0*/  IMAD.IADD R2, R57, 0x1, R0 ;  /* 0x0000000139027824 */ /* 0x000fd200078e0200 */
[----:B------:R-:W-:-:S05]  /*11f0*/  IMAD.WIDE.U32 R2, R2, R3, c[0x0][0x168] ;  /* 0x00005a0002027625 */ /* 0x000fca00078e0003 */
[----:B----4-:R-:W-:Y:S01]  /*1200*/  STG.E.128 [R2.64], R32 ;  /* 0x0000002002007986 */ /* 0x010fe2000c101d04 */
[----:B------:R-:W-:Y:S05]  /*1210*/  EXIT ;  /* 0x000000000000794d */ /* 0x000fea0003800000 */
.L_x_6871:
        /* <DEDUP_REMOVED lines=14> */
.L_x_16553:


//--------------------- .text._ZN2at6native29vectorized_elementwise_kernelILi4ENS0_13BinaryFunctorIN3c107complexIdEES5_S5_NS0_15binary_internal10MulFunctorIS5_EEEESt5arrayIPcLm3EEEEviT0_T1_ --------------------------
	.section	.text._ZN2at6native29vectorized_elementwise_kernelILi4ENS0_13BinaryFunctorIN3c107complexIdEES5_S5_NS0_15binary_internal10MulFunctorIS5_EEEESt5arrayIPcLm3EEEEviT0_T1_,"ax",@progbits
	.sectioninfo	@"SHI_REGISTERS=64"
	.align	128
        .global         _ZN2at6native29vectorized_elementwise_kernelILi4ENS0_13BinaryFunctorIN3c107complexIdEES5_S5_NS0_15binary_internal10MulFunctorIS5_EEEESt5arrayIPcLm3EEEEviT0_T1_
        .type           _ZN2at6native29vectorized_elementwise_kernelILi4ENS0_13BinaryFunctorIN3c107complexIdEES5_S5_NS0_15binary_internal10MulFunctorIS5_EEEESt5arrayIPcLm3EEEEviT0_T1_,@function
        .size           _ZN2at6native29vectorized_elementwise_kernelILi4ENS0_13BinaryFunctorIN3c107complexIdEES5_S5_NS0_15binary_internal10MulFunctorIS5_EEEESt5arrayIPcLm3EEEEviT0_T1_,(.L_x_16554 - _ZN2at6native29vectorized_elementwise_kernelILi4ENS0_13BinaryFunctorIN3c107complexIdEES5_S5_NS0_15binary_internal10MulFunctorIS5_EEEESt5arrayIPcLm3EEEEviT0_T1_)
        .other          _ZN2at6native29vectorized_elementwise_kernelILi4ENS0_13BinaryFunctorIN3c107complexIdEES5_S5_NS0_15binary_internal10MulFunctorIS5_EEEESt5arrayIPcLm3EEEEviT0_T1_,@"STO_CUDA_ENTRY STV_DEFAULT"
_ZN2at6native29vectorized_elementwise_kernelILi4ENS0_13BinaryFunctorIN3c107complexIdEES5_S5_NS0_15binary_internal10MulFunctorIS5_EEEESt5arrayIPcLm3EEEEviT0_T1_:
.text._ZN2at6native29vectorized_elementwise_kernelILi4ENS0_13BinaryFunctorIN3c107complexIdEES5_S5_NS0_15binary_internal10MulFunctorIS5_EEEESt5arrayIPcLm3EEEEviT0_T1_:
        /* <DEDUP_REMOVED lines=72> */
.L_x_6872:
        /* <DEDUP_REMOVED lines=180> */
.L_x_6875:
[----:B0-23--:R-:W-:-:S13]  /*0fc0*/  ISETP.GE.AND P0, PT, R0, R3, PT ;  /* 0x000000030000720c */ /* 0x00dfda0003f06270 */
[----:B------:R-:W-:Y:S05]  /*0fd0*/  @P0 BRA `(.L_x_6877) ;  /* 0x000000c000000947 */ /* 0x000fea0003800000 */
[----:B------:R-:W-:Y:S01]  /*0fe0*/  IMAD.IADD R12, R57, 0x1, R0 ;  /* 0x00000001390c7824 */ /* 0x000fe200078e0200 */
[----:B------:R-:W-:Y:S01]  /*0ff0*/  IADD3 R0, R0, 0x80, RZ ;  /* 0x0000008000007810 */ /* 0x000fe20007ffe0ff */
[----:B------:R-:W-:-:S04]  /*1000*/  IMAD.MOV.U32 R13, RZ, RZ, 0x10 ;  /* 0x00000010ff0d7424 */ /* 0x000fc800078e00ff */
[----:B------:R-:W-:-:S05]  /*1010*/  IMAD.WIDE.U32 R12, R12, R13, c[0x0][0x168] ;  /* 0x00005a000c0c7625 */ /* 0x000fca00078e000d */
[----:B------:R0:W-:Y:S02]  /*1020*/  STG.E.128 [R12.64], R8 ;  /* 0x000000080c007986 */ /* 0x0001e4000c101d04 */
.L_x_6876:
[----:B------:R-:W-:-:S13]  /*1030*/  ISETP.GE.AND P0, PT, R0, R3, PT ;  /* 0x000000030000720c */ /* 0x000fda0003f06270 */
[----:B------:R-:W-:Y:S05]  /*1040*/  @P0 BRA `(.L_x_6878) ;  /* 0x000000d000000947 */ /* 0x000fea0003800000 */
[----:B0-----:R-:W-:Y:S01]  /*1050*/  IADD3 R8, R57, R0, RZ ;  /* 0x0000000039087210 */ /* 0x001fe20007ffe0ff */
[----:B------:R-:W-:Y:S01]  /*1060*/  IMAD.MOV.U32 R9, RZ, RZ, 0x10 ;  /* 0x00000010ff097424 */ /* 0x000fe200078e00ff */
[----:B------:R-:W-:-:S03]  /*1070*/  IADD3 R0, R0, 0x80, RZ ;  /* 0x0000008000007810 */ /* 0x000fc60007ffe0ff */
[----:B------:R-:W-:-:S05]  /*1080*/  IMAD.WIDE.U32 R8, R8, R9, c[0x0][0x168] ;  /* 0x00005a0008087625 */ /* 0x000fca00078e0009 */
[----:B------:R0:W-:Y:S02]  /*1090*/  STG.E.128 [R8.64], R4 ;  /* 0x0000000408007986 */ /* 0x0001e4000c101d04 */
.L_x_6877:
        /* <DEDUP_REMOVED lines=8> */
.L_x_6878:
[----:B------:R-:W-:Y:S05]  /*1120*/  BSYNC B1 ;  /* 0x0000000000017941 */ /* 0x000fea0003800000 */
.L_x_6874:
[----:B------:R-:W-:-:S13]  /*1130*/  ISETP.GE.AND P0, PT, R0, R3, PT ;  /* 0x000000030000720c */ /* 0x000fda0003f06270 */
[----:B0-----:R-:W-:Y:S01]  /*1140*/  @!P0 MOV R5, 0x10 ;  /* 0x0000001000058802 */ /* 0x001fe20000000f00 */
[----:B------:R-:W-:Y:S01]  /*1150*/  @!P0 IMAD.IADD R4, R57, 0x1, R0 ;  /* 0x0000000139048824 */ /* 0x000fe200078e0200 */
[----:B------:R-:W-:-:S03]  /*1160*/  @!P0 IADD3 R0, R0, 0x80, RZ ;  /* 0x0000008000008810 */ /* 0x000fc60007ffe0ff */
[----:B------:R-:W-:-:S05]  /*1170*/  @!P0 IMAD.WIDE.U32 R4, R4, R5, c[0x0][0x168] ;  /* 0x00005a0004048625 */ /* 0x000fca00078e0005 */
[----:B------:R0:W-:Y:S02]  /*1180*/  @!P0 STG.E.128 [R4.64], R28 ;  /* 0x0000001c04008986 */ /* 0x0001e4000c101d04 */
.L_x_6879:
[----:B------:R-:W-:Y:S05]  /*1190*/  BSYNC B0 ;  /* 0x0000000000007941 */ /* 0x000fea0003800000 */
.L_x_6873:
        /* <DEDUP_REMOVED lines=8> */
.L_x_6880:
        /* <DEDUP_REMOVED lines=14> */
.L_x_16554:


//--------------------- .text._ZN2at6native29vectorized_elementwise_kernelILi8ENS0_13BinaryFunctorIN3c107complexIdEES5_S5_NS0_15binary_internal10MulFunctorIS5_EEEESt5arrayIPcLm3EEEEviT0_T1_ --------------------------
	.section	.text._ZN2at6native29vectorized_elementwise_kernelILi8ENS0_13BinaryFunctorIN3c107complexIdEES5_S5_NS0_15binary_internal10MulFunctorIS5_EEEESt5arrayIPcLm3EEEEviT0_T1_,"ax",@progbits
	.sectioninfo	@"SHI_REGISTERS=4"
	.align	128
        .global         _ZN2at6native29vectorized_elementwise_kernelILi8ENS0_13BinaryFunctorIN3c107complexIdEES5_S5_NS0_15binary_internal10MulFunctorIS5_EEEESt5arrayIPcLm3EEEEviT0_T1_
        .type           _ZN2at6native29vectorized_elementwise_kernelILi8ENS0_13BinaryFunctorIN3c107complexIdEES5_S5_NS0_15binary_internal10MulFunctorIS5_EEEESt5arrayIPcLm3EEEEviT0_T1_,@function
        .size           _ZN2at6native29vectorized_elementwise_kernelILi8ENS0_13BinaryFunctorIN3c107complexIdEES5_S5_NS0_15binary_internal10MulFunctorIS5_EEEESt5arrayIPcLm3EEEEviT0_T1_,(.L_x_16555 - _ZN2at6native29vectorized_elementwise_kernelILi8ENS0_13BinaryFunctorIN3c107complexIdEES5_S5_NS0_15binary_internal10MulFunctorIS5_EEEESt5arrayIPcLm3EEEEviT0_T1_)
        .other          _ZN2at6native29vectorized_elementwise_kernelILi8ENS0_13BinaryFunctorIN3c107complexIdEES5_S5_NS0_15binary_internal10MulFunctorIS5_EEEESt5arrayIPcLm3EEEEviT0_T1_,@"STO_CUDA_ENTRY STV_DEFAULT"
_ZN2at6native29vectorized_elementwise_kernelILi8ENS0_13BinaryFunctorIN3c107complexIdEES5_S5_NS0_15binary_internal10MulFunctorIS5_EEEESt5arrayIPcLm3EEEEviT0_T1_:
.text._ZN2at6native29vectorized_elementwise_kernelILi8ENS0_13BinaryFunctorIN3c107complexIdEES5_S5_NS0_15binary_internal10MulFunctorIS5_EEEESt5arrayIPcLm3EEEEviT0_T1_:
[----:B------:R-:W-:Y:S02]  /*0000*/  MOV R1, c[0x0][0x28] ;  /* 0x00000a0000017a02 */ /* 0x000fe40000000f00 */
[----:B------:R-:W-:Y:S05]  /*0010*/  EXIT ;  /* 0x000000000000794d */ /* 0x000fea0003800000 */
.L_x_6881:
        /* <DEDUP_REMOVED lines=14> */
.L_x_16555:


//--------------------- .text._ZN2at6native18elementwise_kernelILi128ELi4EZNS0_15gpu_kernel_implINS0_13AUnaryFunctorIfffNS0_15binary_internal10MulFunctorIfEEEEEEvRNS_18TensorIteratorBaseERKT_EUliE_EEviT1_ --------------------------
	.section	.text._ZN2at6native18elementwise_kernelILi128ELi4EZNS0_15gpu_kernel_implINS0_13AUnaryFunctorIfffNS0_15binary_internal10MulFunctorIfEEEEEEvRNS_18TensorIteratorBaseERKT_EUliE_EEviT1_,"ax",@progbits
	.sectioninfo	@"SHI_REGISTERS=26"
	.align	128
        .global         _ZN2at6native18elementwise_kernelILi128ELi4EZNS0_15gpu_kernel_implINS0_13AUnaryFunctorIfffNS0_15binary_internal10MulFunctorIfEEEEEEvRNS_18TensorIteratorBaseERKT_EUliE_EEviT1_
        .type           _ZN2at6native18elementwise_kernelILi128ELi4EZNS0_15gpu_kernel_implINS0_13AUnaryFunctorIfffNS0_15binary_internal10MulFunctorIfEEEEEEvRNS_18TensorIteratorBaseERKT_EUliE_EEviT1_,@function
        .size           _ZN2at6native18elementwise_kernelILi128ELi4EZNS0_15gpu_kernel_implINS0_13AUnaryFunctorIfffNS0_15binary_internal10MulFunctorIfEEEEEEvRNS_18TensorIteratorBaseERKT_EUliE_EEviT1_,(.L_x_16556 - _ZN2at6native18elementwise_kernelILi128ELi4EZNS0_15gpu_kernel_implINS0_13AUnaryFunctorIfffNS0_15binary_internal10MulFunctorIfEEEEEEvRNS_18TensorIteratorBaseERKT_EUliE_EEviT1_)
        .other          _ZN2at6native18elementwise_kernelILi128ELi4EZNS0_15gpu_kernel_implINS0_13AUnaryFunctorIfffNS0_15binary_internal10MulFunctorIfEEEEEEvRNS_18TensorIteratorBaseERKT_EUliE_EEviT1_,@"STO_CUDA_ENTRY STV_DEFAULT"
_ZN2at6native18elementwise_kernelILi128ELi4EZNS0_15gpu_kernel_implINS0_13AUnaryFunctorIfffNS0_15binary_internal10MulFunctorIfEEEEEEvRNS_18TensorIteratorBaseERKT_EUliE_EEviT1_:
.text._ZN2at6native18elementwise_kernelILi128ELi4EZNS0_15gpu_kernel_implINS0_13AUnaryFunctorIfffNS0_15binary_internal10MulFunctorIfEEEEEEvRNS_18TensorIteratorBaseERKT_EUliE_EEviT1_:
        /* <DEDUP_REMOVED lines=237> */
.L_x_6884:
        /* <DEDUP_REMOVED lines=18> */
[----:B--2---:R-:W0:Y:S01]  /*0ff0*/  I2F.S16 R0, R0 ;  /* 0x0000000000007306 */ /* 0x004e220000101400 */
[----:B------:R-:W-:Y:S05]  /*1000*/  BRA `(.L_x_6891) ;  /* 0x00000cd000007947 */ /* 0x000fea0003800000 */
.L_x_6889:
[----:B------:R-:W2:Y:S02]  /*1010*/  LDG.E.U8 R0, [R2.64] ;  /* 0x0000002402007981 */ /* 0x000ea4000c1e1100 */
[----:B--2---:R-:W0:Y:S01]  /*1020*/  I2F.U16 R0, R0 ;  /* 0x0000000000007306 */ /* 0x004e220000101000 */
[----:B------:R-:W-:Y:S05]  /*1030*/  BRA `(.L_x_6891) ;  /* 0x00000ca000007947 */ /* 0x000fea0003800000 */
.L_x_6888:
[----:B------:R-:W-:-:S13]  /*1040*/  ISETP.NE.AND P0, PT, R4, 0x2, PT ;  /* 0x000000020400780c */ /* 0x000fda0003f05270 */
[----:B------:R-:W-:Y:S05]  /*1050*/  @!P0 BRA `(.L_x_6892) ;  /* 0x000000a000008947 */ /* 0x000fea0003800000 */
[----:B------:R-:W-:-:S13]  /*1060*/  ISETP.NE.AND P0, PT, R4, 0x3, PT ;  /* 0x000000030400780c */ /* 0x000fda0003f05270 */
[----:B------:R-:W-:Y:S05]  /*1070*/  @!P0 BRA `(.L_x_6893) ;  /* 0x0000005000008947 */ /* 0x000fea0003800000 */
[----:B------:R-:W-:-:S13]  /*1080*/  ISETP.NE.AND P0, PT, R4, 0x4, PT ;  /* 0x000000040400780c */ /* 0x000fda0003f05270 */
[----:B------:R-:W-:Y:S05]  /*1090*/  @P0 BRA `(.L_x_6890) ;  /* 0x00000aa000000947 */ /* 0x000fea0003800000 */
[----:B------:R-:W2:Y:S02]  /*10a0*/  LDG.E.64 R2, [R2.64] ;  /* 0x0000002402027981 */ /* 0x000ea4000c1e1b00 */
[----:B--2---:R0:W1:Y:S01]  /*10b0*/  I2F.S64 R0, R2 ;  /* 0x0000000200007312 */ /* 0x0040620000301400 */
[----:B------:R-:W-:Y:S05]  /*10c0*/  BRA `(.L_x_6891) ;  /* 0x00000c1000007947 */ /* 0x000fea0003800000 */
.L_x_6893:
[----:B------:R-:W2:Y:S02]  /*10d0*/  LDG.E R0, [R2.64] ;  /* 0x0000002402007981 */ /* 0x000ea4000c1e1900 */
[----:B--2---:R-:W0:Y:S01]  /*10e0*/  I2F R0, R0 ;  /* 0x0000000000007306 */ /* 0x004e220000201400 */
[----:B------:R-:W-:Y:S05]  /*10f0*/  BRA `(.L_x_6891) ;  /* 0x00000be000007947 */ /* 0x000fea0003800000 */
.L_x_6892:
[----:B------:R-:W2:Y:S02]  /*1100*/  LDG.E.U16 R0, [R2.64] ;  /* 0x0000002402007981 */ /* 0x000ea4000c1e1500 */
[----:B--2---:R-:W0:Y:S01]  /*1110*/  I2F.S16 R0, R0 ;  /* 0x0000000000007306 */ /* 0x004e220000101400 */
[----:B------:R-:W-:Y:S05]  /*1120*/  BRA `(.L_x_6891) ;  /* 0x00000bb000007947 */ /* 0x000fea0003800000 */
.L_x_6887:
[----:B------:R-:W-:-:S13]  /*1130*/  ISETP.GT.AND P0, PT, R4, 0x6, PT ;  /* 0x000000060400780c */ /* 0x000fda0003f04270 */
[----:B------:R-:W-:Y:S05]  /*1140*/  @P0 BRA `(.L_x_6894) ;  /* 0x0000009000000947 */ /* 0x000fea0003800000 */
[----:B------:R-:W-:-:S13]  /*1150*/  ISETP.NE.AND P0, PT, R4, 0x5, PT ;  /* 0x000000050400780c */ /* 0x000fda0003f05270 */
[----:B------:R-:W-:Y:S05]  /*1160*/  @!P0 BRA `(.L_x_6895) ;  /* 0x0000004000008947 */ /* 0x000fea0003800000 */
[----:B------:R-:W-:-:S13]  /*1170*/  ISETP.NE.AND P0, PT, R4, 0x6, PT ;  /* 0x000000060400780c */ /* 0x000fda0003f05270 */
[----:B------:R-:W-:Y:S05]  /*1180*/  @P0 BRA `(.L_x_6890) ;  /* 0x000009b000000947 */ /* 0x000fea0003800000 */
[----:B------:R0:W5:Y:S01]  /*1190*/  LDG.E R0, [R2.64] ;  /* 0x0000002402007981 */ /* 0x000162000c1e1900 */
[----:B------:R-:W-:Y:S05]  /*11a0*/  BRA `(.L_x_6891) ;  /* 0x00000b3000007947 */ /* 0x000fea0003800000 */
.L_x_6895:
[----:B------:R-:W2:Y:S02]  /*11b0*/  LDG.E.U16 R0, [R2.64] ;  /* 0x0000002402007981 */ /* 0x000ea4000c1e1500 */
[----:B--2---:R-:W-:Y:S01]  /*11c0*/  HADD2.F32 R0, -RZ, R0.H0_H0 ;  /* 0x20000000ff007230 */ /* 0x004fe20000004100 */
[----:B------:R-:W-:Y:S05]  /*11d0*/  BRA `(.L_x_6891) ;  /* 0x00000b0000007947 */ /* 0x000fea0003800000 */
.L_x_6894:
[----:B------:R-:W-:-:S13]  /*11e0*/  ISETP.NE.AND P0, PT, R4, 0x7, PT ;  /* 0x000000070400780c */ /* 0x000fda0003f05270 */
[----:B------:R-:W-:Y:S05]  /*11f0*/  @!P0 BRA `(.L_x_6896) ;  /* 0x0000009000008947 */ /* 0x000fea0003800000 */
[----:B------:R-:W-:-:S13]  /*1200*/  ISETP.NE.AND P0, PT, R4, 0x8, PT ;  /* 0x000000080400780c */ /* 0x000fda0003f05270 */
[----:B------:R-:W-:Y:S05]  /*1210*/  @!P0 BRA `(.L_x_6897) ;  /* 0x0000004000008947 */ /* 0x000fea0003800000 */
[----:B------:R-:W-:-:S13]  /*1220*/  ISETP.NE.AND P0, PT, R4, 0x9, PT ;  /* 0x000000090400780c */ /* 0x000fda0003f05270 */
[----:B------:R-:W-:Y:S05]  /*1230*/  @P0 BRA `(.L_x_6890) ;  /* 0x0000090000000947 */ /* 0x000fea0003800000 */
[----:B------:R0:W5:Y:S01]  /*1240*/  LDG.E R0, [R2.64] ;  /* 0x0000002402007981 */ /* 0x000162000c1e1900 */
[----:B------:R-:W-:Y:S05]  /*1250*/  BRA `(.L_x_6891) ;  /* 0x00000a8000007947 */ /* 0x000fea0003800000 */
.L_x_6897:
[----:B------:R-:W2:Y:S02]  /*1260*/  LDG.E.U16 R0, [R2.64] ;  /* 0x0000002402007981 */ /* 0x000ea4000c1e1500 */
[----:B--2---:R-:W-:Y:S01]  /*1270*/  HADD2.F32 R0, -RZ, R0.H0_H0 ;  /* 0x20000000ff007230 */ /* 0x004fe20000004100 */
[----:B------:R-:W-:Y:S05]  /*1280*/  BRA `(.L_x_6891) ;  /* 0x00000a5000007947 */ /* 0x000fea0003800000 */
.L_x_6896:
[----:B------:R-:W2:Y:S02]  /*1290*/  LDG.E.64 R2, [R2.64] ;  /* 0x0000002402027981 */ /* 0x000ea4000c1e1b00 */
[----:B--2---:R-:W0:Y:S01]  /*12a0*/  F2F.F32.F64 R0, R2 ;  /* 0x0000000200007310 */ /* 0x004e220000301000 */
[----:B------:R-:W0:-:S14]  /*12b0*/  DSETP.GEU.AND P0, PT, |R2|, c[0x2][0x0], PT ;  /* 0x008000000200762a */ /* 0x000e1c0003f0e200 */
[----:B0-----:R-:W-:Y:S01]  /*12c0*/  @!P0 FMUL R0, R0, 1.175494350822287508e-38 ;  /* 0x0080000000008820 */ /* 0x001fe20000400000 */
[----:B------:R-:W-:Y:S05]  /*12d0*/  BRA `(.L_x_6891) ;  /* 0x00000a0000007947 */ /* 0x000fea0003800000 */
.L_x_6886:
        /* <DEDUP_REMOVED lines=10> */
[----:B------:R-:W-:Y:S01]  /*1380*/  FSEL R0, RZ, 1, !P0 ;  /* 0x3f800000ff007808 */ /* 0x000fe20004000000 */
[----:B------:R-:W-:Y:S05]  /*1390*/  BRA `(.L_x_6891) ;  /* 0x0000094000007947 */ /* 0x000fea0003800000 */
.L_x_6900:
[----:B------:R-:W2:Y:S02]  /*13a0*/  LDG.E.64 R2, [R2.64] ;  /* 0x0000002402027981 */ /* 0x000ea4000c1e1b00 */
[----:B--2---:R-:W0:Y:S01]  /*13b0*/  F2F.F32.F64 R0, R2 ;  /* 0x0000000200007310 */ /* 0x004e220000301000 */
[----:B------:R-:W0:-:S14]  /*13c0*/  DSETP.GEU.AND P0, PT, |R2|, c[0x2][0x0], PT ;  /* 0x008000000200762a */ /* 0x000e1c0003f0e200 */
[----:B0-----:R-:W-:Y:S01]  /*13d0*/  @!P0 FMUL R0, R0, 1.175494350822287508e-38 ;  /* 0x0080000000008820 */ /* 0x001fe20000400000 */
[----:B------:R-:W-:Y:S05]  /*13e0*/  BRA `(.L_x_6891) ;  /* 0x000008f000007947 */ /* 0x000fea0003800000 */
.L_x_6899:
        /* <DEDUP_REMOVED lines=24> */
[----:B------:R-:W-:Y:S01]  /*1570*/  LOP3.LUT R0, R5, 0x80000000, R0, 0xf8, !PT ;  /* 0x8000000005007812 */ /* 0x000fe200078ef800 */
[----:B------:R-:W-:Y:S05]  /*1580*/  BRA `(.L_x_6891) ;  /* 0x0000075000007947 */ /* 0x000fea0003800000 */
.L_x_6902:
        /* <DEDUP_REMOVED lines=13> */
.L_x_6901:
[----:B------:R-:W2:Y:S02]  /*1660*/  LDG.E.U16 R0, [R2.64] ;  /* 0x0000002402007981 */ /* 0x000ea4000c1e1500 */
[----:B--2---:R-:W-:Y:S01]  /*1670*/  PRMT R0, RZ, 0x5410, R0 ;  /* 0x00005410ff007816 */ /* 0x004fe20000000000 */
[----:B------:R-:W-:Y:S05]  /*1680*/  BRA `(.L_x_6891) ;  /* 0x0000065000007947 */ /* 0x000fea0003800000 */
.L_x_6898:
        /* <DEDUP_REMOVED lines=9> */
[----:B--2---:R-:W0:Y:S01]  /*1720*/  I2F.U16 R0, R0 ;  /* 0x0000000000007306 */ /* 0x004e220000101000 */
[----:B------:R-:W-:Y:S05]  /*1730*/  BRA `(.L_x_6891) ;  /* 0x000005a000007947 */ /* 0x000fea0003800000 */
.L_x_6905:
[----:B------:R-:W2:Y:S01]  /*1740*/  LDG.E.U8 R2, [R2.64] ;  /* 0x0000002402027981 */ /* 0x000ea2000c1e1100 */
        /* <DEDUP_REMOVED lines=19> */
.L_x_6907:
[----:B------:R-:W-:Y:S05]  /*1880*/  BSYNC B0 ;  /* 0x0000000000007941 */ /* 0x000fea0003800000 */
.L_x_6906:
[----:B------:R-:W-:Y:S01]  /*1890*/  LEA R3, R0, 0x3b800000, 0x17 ;  /* 0x3b80000000037811 */ /* 0x000fe200078eb8ff */
[----:B------:R-:W-:-:S05]  /*18a0*/  IMAD.SHL.U32 R0, R2, 0x100000, RZ ;  /* 0x0010000002007824 */ /* 0x000fca00078e00ff */
[----:B------:R-:W-:Y:S01]  /*18b0*/  LOP3.LUT R0, R3, R0, R4, 0xfe, !PT ;  /* 0x0000000003007212 */ /* 0x000fe200078efe04 */
[----:B------:R-:W-:Y:S05]  /*18c0*/  BRA `(.L_x_6891) ;  /* 0x0000041000007947 */ /* 0x000fea0003800000 */
.L_x_6904:
        /* <DEDUP_REMOVED lines=20> */
.L_x_6909:
[----:B------:R-:W-:Y:S05]  /*1a10*/  BSYNC B0 ;  /* 0x0000000000007941 */ /* 0x000fea0003800000 */
.L_x_6908:
[----:B------:R-:W-:Y:S01]  /*1a20*/  LEA R3, R0, 0x37800000, 0x17 ;  /* 0x3780000000037811 */ /* 0x000fe200078eb8ff */
[----:B------:R-:W-:-:S05]  /*1a30*/  IMAD.SHL.U32 R0, R2, 0x200000, RZ ;  /* 0x0020000002007824 */ /* 0x000fca00078e00ff */
[----:B------:R-:W-:Y:S01]  /*1a40*/  LOP3.LUT R0, R3, R0, R4, 0xfe, !PT ;  /* 0x0000000003007212 */ /* 0x000fe200078efe04 */
[----:B------:R-:W-:Y:S05]  /*1a50*/  BRA `(.L_x_6891) ;  /* 0x0000028000007947 */ /* 0x000fea0003800000 */
.L_x_6903:
[----:B------:R-:W-:-:S13]  /*1a60*/  ISETP.NE.AND P0, PT, R4, 0x1c, PT ;  /* 0x0000001c0400780c */ /* 0x000fda0003f05270 */
[----:B------:R-:W-:Y:S05]  /*1a70*/  @!P0 BRA `(.L_x_6910) ;  /* 0x0000024000008947 */ /* 0x000fea0003800000 */
[----:B------:R-:W-:-:S13]  /*1a80*/  ISETP.NE.AND P0, PT, R4, 0x1d, PT ;  /* 0x0000001d0400780c */ /* 0x000fda0003f05270 */
[----:B------:R-:W-:Y:S05]  /*1a90*/  @!P0 BRA `(.L_x_6911) ;  /* 0x000001f000008947 */ /* 0x000fea0003800000 */
[----:B------:R-:W-:-:S13]  /*1aa0*/  ISETP.NE.AND P0, PT, R4, 0x2c, PT ;  /* 0x0000002c0400780c */ /* 0x000fda0003f05270 */
[----:B------:R-:W-:Y:S05]  /*1ab0*/  @P0 BRA `(.L_x_6890) ;  /* 0x0000008000000947 */ /* 0x000fea0003800000 */
[----:B------:R-:W2:Y:S01]  /*1ac0*/  LDG.E.U8 R2, [R2.64] ;  /* 0x0000002402027981 */ /* 0x000ea2000c1e1100 */
[----:B------:R-:W-:Y:S01]  /*1ad0*/  IMAD.MOV.U32 R0, RZ, RZ, 0x400000 ;  /* 0x00400000ff007424 */ /* 0x000fe200078e00ff */
[----:B--2---:R-:W-:-:S13]  /*1ae0*/  ISETP.NE.AND P0, PT, R2, RZ, PT ;  /* 0x000000ff0200720c */ /* 0x004fda0003f05270 */
[----:B------:R-:W-:Y:S05]  /*1af0*/  @!P0 BRA `(.L_x_6891) ;  /* 0x000001e000008947 */ /* 0x000fea0003800000 */
[----:B------:R-:W-:-:S13]  /*1b00*/  ISETP.NE.AND P0, PT, R2, 0xff, PT ;  /* 0x000000ff0200780c */ /* 0x000fda0003f05270 */
[----:B------:R-:W-:Y:S02]  /*1b10*/  @!P0 IMAD.MOV.U32 R0, RZ, RZ, 0x7f800001 ;  /* 0x7f800001ff008424 */ /* 0x000fe400078e00ff */
[----:B------:R-:W-:Y:S01]  /*1b20*/  @P0 IMAD.SHL.U32 R0, R2, 0x800000, RZ ;  /* 0x0080000002000824 */ /* 0x000fe200078e00ff */
[----:B------:R-:W-:Y:S05]  /*1b30*/  BRA `(.L_x_6891) ;  /* 0x000001a000007947 */ /* 0x000fea0003800000 */
.L_x_6890:
        /* <DEDUP_REMOVED lines=19> */
[----:B------:R-:W-:Y:S01]  /*1c70*/  IMAD.MOV.U32 R0, RZ, RZ, RZ ;  /* 0x000000ffff007224 */ /* 0x000fe200078e00ff */
[----:B------:R-:W-:Y:S05]  /*1c80*/  BRA `(.L_x_6891) ;  /* 0x0000005000007947 */ /* 0x000fea0003800000 */
.L_x_6911:
[----:B------:R-:W2:Y:S02]  /*1c90*/  LDG.E.64 R2, [R2.64] ;  /* 0x0000002402027981 */ /* 0x000ea4000c1e1b00 */
[----:B--2---:R0:W1:Y:S01]  /*1ca0*/  I2F.U64 R0, R2 ;  /* 0x0000000200007312 */ /* 0x0040620000301000 */
[----:B------:R-:W-:Y:S05]  /*1cb0*/  BRA `(.L_x_6891) ;  /* 0x0000002000007947 */ /* 0x000fea0003800000 */
.L_x_6910:
[----:B------:R-:W2:Y:S02]  /*1cc0*/  LDG.E R0, [R2.64] ;  /* 0x0000002402007981 */ /* 0x000ea4000c1e1900 */
[----:B--2---:R-:W0:Y:S02]  /*1cd0*/  I2F.U32 R0, R0 ;  /* 0x0000000000007306 */ /* 0x004e240000201000 */
.L_x_6891:
[----:B------:R-:W-:Y:S05]  /*1ce0*/  BSYNC B6 ;  /* 0x0000000000067941 */ /* 0x000fea0003800000 */
.L_x_6885:
[----:B------:R-:W2:Y:S01]  /*1cf0*/  LDC.U8 R4, c[0x0][0x378] ;  /* 0x0000de00ff047b82 */ /* 0x000ea20000000000 */
[----:B01---5:R-:W-:Y:S01]  /*1d00*/  FMUL.FTZ R2, R0, c[0x0][0x374] ;  /* 0x0000dd0000027a20 */ /* 0x023fe20000410000 */
        /* <DEDUP_REMOVED lines=14> */
.L_x_6915:
[----:B------:R-:W0:Y:S02]  /*1df0*/  F2I.S64.TRUNC R2, R2 ;  /* 0x0000000200027311 */ /* 0x000e24000020d900 */
[----:B0-----:R-:W-:-:S05]  /*1e00*/  IMAD.MOV.U32 R5, RZ, RZ, R2 ;  /* 0x000000ffff057224 */ /* 0x001fca00078e0002 */
[----:B------:R0:W-:Y:S01]  /*1e10*/  STG.E.U8 [R16.64], R5 ;  /* 0x0000000510007986 */ /* 0x0001e2000c101124 */
[----:B------:R-:W-:Y:S05]  /*1e20*/  BRA `(.L_x_6917) ;  /* 0x00000d3000007947 */ /* 0x000fea0003800000 */
.L_x_6914:
        /* <DEDUP_REMOVED lines=9> */
.L_x_6919:
[----:B------:R-:W0:Y:S02]  /*1ec0*/  F2I.FTZ.TRUNC.NTZ R3, R2 ;  /* 0x0000000200037305 */ /* 0x000e24000021f100 */
[----:B0-----:R0:W-:Y:S01]  /*1ed0*/  STG.E [R16.64], R3 ;  /* 0x0000000310007986 */ /* 0x0011e2000c101924 */
[----:B------:R-:W-:Y:S05]  /*1ee0*/  BRA `(.L_x_6917) ;  /* 0x00000c7000007947 */ /* 0x000fea0003800000 */
.L_x_6918:
[----:B------:R-:W0:Y:S02]  /*1ef0*/  F2I.FTZ.TRUNC.NTZ R3, R2 ;  /* 0x0000000200037305 */ /* 0x000e24000021f100 */
[----:B0-----:R0:W-:Y:S01]  /*1f00*/  STG.E.U16 [R16.64], R3 ;  /* 0x0000000310007986 */ /* 0x0011e2000c101524 */
[----:B------:R-:W-:Y:S05]  /*1f10*/  BRA `(.L_x_6917) ;  /* 0x00000c4000007947 */ /* 0x000fea0003800000 */
.L_x_6913:
        /* <DEDUP_REMOVED lines=8> */
.L_x_6921:
[----:B------:R-:W-:-:S05]  /*1fa0*/  F2FP.PACK_AB R2, RZ, R2 ;  /* 0x00000002ff02723e */ /* 0x000fca00000000ff */
[----:B------:R0:W-:Y:S01]  /*1fb0*/  STG.E.U16 [R16.64], R2 ;  /* 0x0000000210007986 */ /* 0x0001e2000c101524 */
[----:B------:R-:W-:Y:S05]  /*1fc0*/  BRA `(.L_x_6917) ;  /* 0x00000b9000007947 */ /* 0x000fea0003800000 */
.L_x_6920:
        /* <DEDUP_REMOVED lines=9> */
.L_x_6923:
[----:B------:R-:W-:-:S04]  /*2060*/  F2FP.PACK_AB R3, RZ, R2 ;  /* 0x00000002ff03723e */ /* 0x000fc800000000ff */
[----:B------:R-:W-:-:S05]  /*2070*/  PRMT R3, R3, 0x5410, RZ ;  /* 0x0000541003037816 */ /* 0x000fca00000000ff */
[----:B------:R0:W-:Y:S01]  /*2080*/  STG.E [R16.64], R3 ;  /* 0x0000000310007986 */ /* 0x0001e2000c101924 */
[----:B------:R-:W-:Y:S05]  /*2090*/  BRA `(.L_x_6917) ;  /* 0x00000ac000007947 */ /* 0x000fea0003800000 */
.L_x_6922:
[----:B------:R-:W-:-:S06]  /*20a0*/  FMUL.FTZ R2, R2, 1 ;  /* 0x3f80000002027820 */ /* 0x000fcc0000410000 */
[----:B------:R-:W0:Y:S02]  /*20b0*/  F2F.F64.F32 R2, R2 ;  /* 0x0000000200027310 */ /* 0x000e240000201800 */
[----:B0-----:R0:W-:Y:S01]  /*20c0*/  STG.E.64 [R16.64], R2 ;  /* 0x0000000210007986 */ /* 0x0011e2000c101b24 */
[----:B------:R-:W-:Y:S05]  /*20d0*/  BRA `(.L_x_6917) ;  /* 0x00000a8000007947 */ /* 0x000fea0003800000 */
.L_x_6912:
        /* <DEDUP_REMOVED lines=8> */
[----:B------:R-:W-:-:S04]  /*2160*/  FSETP.NEU.FTZ.AND P0, PT, R2, RZ, PT ;  /* 0x000000ff0200720b */ /* 0x000fc80003f1d000 */
[----:B------:R-:W-:-:S05]  /*2170*/  SEL R3, RZ, 0x1, !P0 ;  /* 0x00000001ff037807 */ /* 0x000fca0004000000 */
[----:B------:R0:W-:Y:S01]  /*2180*/  STG.E.U8 [R16.64], R3 ;  /* 0x0000000310007986 */ /* 0x0001e2000c101124 */
[----:B------:R-:W-:Y:S05]  /*2190*/  BRA `(.L_x_6917) ;  /* 0x000009c000007947 */ /* 0x000fea0003800000 */
.L_x_6926:
[----:B------:R-:W-:Y:S01]  /*21a0*/  FMUL.FTZ R4, R2, 1 ;  /* 0x3f80000002047820 */ /* 0x000fe20000410000 */
[----:B------:R-:W-:-:S05]  /*21b0*/  CS2R R6, SRZ ;  /* 0x0000000000067805 */ /* 0x000fca000001ff00 */
[----:B------:R-:W0:Y:S02]  /*21c0*/  F2F.F64.F32 R4, R4 ;  /* 0x0000000400047310 */ /* 0x000e240000201800 */
[----:B0-----:R0:W-:Y:S01]  /*21d0*/  STG.E.128 [R16.64], R4 ;  /* 0x0000000410007986 */ /* 0x0011e2000c101d24 */
[----:B------:R-:W-:Y:S05]  /*21e0*/  BRA `(.L_x_6917) ;  /* 0x0000097000007947 */ /* 0x000fea0003800000 */
.L_x_6925:
        /* <DEDUP_REMOVED lines=20> */
.L_x_6930:
[----:B------:R-:W-:Y:S05]  /*2330*/  BSYNC B0 ;  /* 0x0000000000007941 */ /* 0x000fea0003800000 */
.L_x_6929:
[----:B------:R-:W-:-:S05]  /*2340*/  LOP3.LUT R5, R0, R5, RZ, 0xfc, !PT ;  /* 0x0000000500057212 */ /* 0x000fca00078efcff */
[----:B------:R0:W-:Y:S01]  /*2350*/  STG.E.U8 [R16.64], R5 ;  /* 0x0000000510007986 */ /* 0x0001e2000c101124 */
[----:B------:R-:W-:Y:S05]  /*2360*/  BRA `(.L_x_6917) ;  /* 0x000007f000007947 */ /* 0x000fea0003800000 */
.L_x_6928:
        /* <DEDUP_REMOVED lines=12> */
.L_x_6932:
[----:B------:R-:W-:Y:S01]  /*2430*/  IMAD.MOV.U32 R0, RZ, RZ, 0x7f ;  /* 0x0000007fff007424 */ /* 0x000fe200078e00ff */
[----:B------:R-:W-:-:S04]  /*2440*/  ISETP.GT.U32.AND P0, PT, R4, 0x7f800000, PT ;  /* 0x7f8000000400780c */ /* 0x000fc80003f04070 */
[----:B------:R-:W-:-:S04]  /*2450*/  SEL R0, R0, 0x7c, P0 ;  /* 0x0000007c00007807 */ /* 0x000fc80000000000 */
.L_x_6933:
[----:B------:R-:W-:Y:S05]  /*2460*/  BSYNC B0 ;  /* 0x0000000000007941 */ /* 0x000fea0003800000 */
.L_x_6931:
[----:B------:R-:W-:-:S04]  /*2470*/  LOP3.LUT R2, R2, 0x80000000, RZ, 0xc0, !PT ;  /* 0x8000000002027812 */ /* 0x000fc800078ec0ff */
[----:B------:R-:W-:-:S04]  /*2480*/  SHF.R.U32.HI R3, RZ, 0x18, R2 ;  /* 0x00000018ff037819 */ /* 0x000fc80000011602 */
[----:B------:R-:W-:-:S05]  /*2490*/  LOP3.LUT R3, R0, R3, RZ, 0xfc, !PT ;  /* 0x0000000300037212 */ /* 0x000fca00078efcff */
[----:B------:R0:W-:Y:S01]  /*24a0*/  STG.E.U8 [R16.64], R3 ;  /* 0x0000000310007986 */ /* 0x0001e2000c101124 */
[----:B------:R-:W-:Y:S05]  /*24b0*/  BRA `(.L_x_6917) ;  /* 0x000006a000007947 */ /* 0x000fea0003800000 */
.L_x_6927:
[----:B------:R-:W-:-:S05]  /*24c0*/  F2FP.BF16.PACK_AB R2, RZ, R2 ;  /* 0x00000002ff02723e */ /* 0x000fca00000010ff */
[----:B------:R0:W-:Y:S01]  /*24d0*/  STG.E.U16 [R16.64], R2 ;  /* 0x0000000210007986 */ /* 0x0001e2000c101524 */
[----:B------:R-:W-:Y:S05]  /*24e0*/  BRA `(.L_x_6917) ;  /* 0x0000067000007947 */ /* 0x000fea0003800000 */
.L_x_6924:
        /* <DEDUP_REMOVED lines=11> */
.L_x_6936:
        /* <DEDUP_REMOVED lines=16> */
.L_x_6939:
[----:B------:R-:W-:-:S04]  /*26a0*/  LOP3.LUT R2, R2, 0x80000000, RZ, 0xc0, !PT ;  /* 0x8000000002027812 */ /* 0x000fc800078ec0ff */
[----:B------:R-:W-:-:S04]  /*26b0*/  SHF.R.U32.HI R3, RZ, 0x18, R2 ;  /* 0x00000018ff037819 */ /* 0x000fc80000011602 */
[----:B------:R-:W-:-:S04]  /*26c0*/  LOP3.LUT R0, R0, R3, RZ, 0xfc, !PT ;  /* 0x0000000300007212 */ /* 0x000fc800078efcff */
[----:B------:R-:W-:Y:S02]  /*26d0*/  PRMT R8, R0, 0x7610, R8 ;  /* 0x0000761000087816 */ /* 0x000fe40000000008 */
.L_x_6938:
[----:B------:R-:W-:Y:S05]  /*26e0*/  BSYNC B0 ;  /* 0x0000000000007941 */ /* 0x000fea0003800000 */
.L_x_6937:
[----:B------:R0:W-:Y:S01]  /*26f0*/  STG.E.U8 [R16.64], R8 ;  /* 0x0000000810007986 */ /* 0x0001e2000c101124 */
[----:B------:R-:W-:Y:S05]  /*2700*/  BRA `(.L_x_6917) ;  /* 0x0000045000007947 */ /* 0x000fea0003800000 */
.L_x_6935:
        /* <DEDUP_REMOVED lines=16> */
.L_x_6942:
[----:B------:R-:W-:-:S04]  /*2810*/  LOP3.LUT R2, R2, 0x80000000, RZ, 0xc0, !PT ;  /* 0x8000000002027812 */ /* 0x000fc800078ec0ff */
[----:B------:R-:W-:-:S04]  /*2820*/  SHF.R.U32.HI R3, RZ, 0x18, R2 ;  /* 0x00000018ff037819 */ /* 0x000fc80000011602 */
[----:B------:R-:W-:-:S04]  /*2830*/  LOP3.LUT R0, R0, R3, RZ, 0xfc, !PT ;  /* 0x0000000300007212 */ /* 0x000fc800078efcff */
[----:B------:R-:W-:Y:S02]  /*2840*/  PRMT R8, R0, 0x7610, R8 ;  /* 0x0000761000087816 */ /* 0x000fe40000000008 */
.L_x_6941:
[----:B------:R-:W-:Y:S05]  /*2850*/  BSYNC B0 ;  /* 0x0000000000007941 */ /* 0x000fea0003800000 */
.L_x_6940:
[----:B------:R0:W-:Y:S01]  /*2860*/  STG.E.U8 [R16.64], R8 ;  /* 0x0000000810007986 */ /* 0x0001e2000c101124 */
[----:B------:R-:W-:Y:S05]  /*2870*/  BRA `(.L_x_6917) ;  /* 0x000002e000007947 */ /* 0x000fea0003800000 */
.L_x_6934:
        /* <DEDUP_REMOVED lines=21> */
.L_x_6916:
        /* <DEDUP_REMOVED lines=20> */
.L_x_6944:
[----:B------:R-:W0:Y:S02]  /*2b10*/  F2I.U64.TRUNC R2, R2 ;  /* 0x0000000200027311 */ /* 0x000e24000020d800 */
[----:B0-----:R0:W-:Y:S01]  /*2b20*/  STG.E.64 [R16.64], R2 ;  /* 0x0000000210007986 */ /* 0x0011e2000c101b24 */
[----:B------:R-:W-:Y:S05]  /*2b30*/  BRA `(.L_x_6917) ;  /* 0x0000002000007947 */ /* 0x000fea0003800000 */
.L_x_6943:
[----:B------:R-:W0:Y:S02]  /*2b40*/  F2I.FTZ.U32.TRUNC.NTZ R3, R2 ;  /* 0x0000000200037305 */ /* 0x000e24000021f000 */
[----:B0-----:R0:W-:Y:S02]  /*2b50*/  STG.E [R16.64], R3 ;  /* 0x0000000310007986 */ /* 0x0011e4000c101924 */
.L_x_6917:
[----:B------:R-:W-:-:S05]  /*2b60*/  IMAD R18, R18, 0x200, R23 ;  /* 0x0000020012127824 */ /* 0x000fca00078e0217 */
[----:B------:R-:W-:Y:S02]  /*2b70*/  IADD3 R19, R18, 0x80, RZ ;  /* 0x0000008012137810 */ /* 0x000fe40007ffe0ff */
.L_x_6883:
[----:B------:R-:W-:Y:S05]  /*2b80*/  BSYNC B7 ;  /* 0x0000000000077941 */ /* 0x000fea0003800000 */
.L_x_6882:
        /* <DEDUP_REMOVED lines=231> */
.L_x_6947:
        /* <DEDUP_REMOVED lines=20> */
.L_x_6952:
[----:B------:R-:W2:Y:S02]  /*3b40*/  LDG.E.U8 R0, [R2.64] ;  /* 0x0000002402007981 */ /* 0x000ea4000c1e1100 */
[----:B--2---:R-:W0:Y:S01]  /*3b50*/  I2F.U16 R0, R0 ;  /* 0x0000000000007306 */ /* 0x004e220000101000 */
[----:B------:R-:W-:Y:S05]  /*3b60*/  BRA `(.L_x_6954) ;  /* 0x00000ca000007947 */ /* 0x000fea0003800000 */
.L_x_6951:
        /* <DEDUP_REMOVED lines=9> */
.L_x_6956:
[----:B------:R-:W2:Y:S02]  /*3c00*/  LDG.E R0, [R2.64] ;  /* 0x0000002402007981 */ /* 0x000ea4000c1e1900 */
[----:B--2---:R-:W0:Y:S01]  /*3c10*/  I2F R0, R0 ;  /* 0x0000000000007306 */ /* 0x004e220000201400 */
[----:B------:R-:W-:Y:S05]  /*3c20*/  BRA `(.L_x_6954) ;  /* 0x00000be000007947 */ /* 0x000fea0003800000 */
.L_x_6955:
[----:B------:R-:W2:Y:S02]  /*3c30*/  LDG.E.U16 R0, [R2.64] ;  /* 0x0000002402007981 */ /* 0x000ea4000c1e1500 */
[----:B--2---:R-:W0:Y:S01]  /*3c40*/  I2F.S16 R0, R0 ;  /* 0x0000000000007306 */ /* 0x004e220000101400 */
[----:B------:R-:W-:Y:S05]  /*3c50*/  BRA `(.L_x_6954) ;  /* 0x00000bb000007947 */ /* 0x000fea0003800000 */
.L_x_6950:
        /* <DEDUP_REMOVED lines=8> */
.L_x_6958:
[----:B------:R-:W2:Y:S02]  /*3ce0*/  LDG.E.U16 R0, [R2.64] ;  /* 0x0000002402007981 */ /* 0x000ea4000c1e1500 */
[----:B--2---:R-:W-:Y:S01]  /*3cf0*/  HADD2.F32 R0, -RZ, R0.H0_H0 ;  /* 0x20000000ff007230 */ /* 0x004fe20000004100 */
[----:B------:R-:W-:Y:S05]  /*3d00*/  BRA `(.L_x_6954) ;  /* 0x00000b0000007947 */ /* 0x000fea0003800000 */
.L_x_6957:
        /* <DEDUP_REMOVED lines=8> */
.L_x_6960:
[----:B------:R-:W2:Y:S02]  /*3d90*/  LDG.E.U16 R0, [R2.64] ;  /* 0x0000002402007981 */ /* 0x000ea4000c1e1500 */
[----:B--2---:R-:W-:Y:S01]  /*3da0*/  HADD2.F32 R0, -RZ, R0.H0_H0 ;  /* 0x20000000ff007230 */ /* 0x004fe20000004100 */
[----:B------:R-:W-:Y:S05]  /*3db0*/  BRA `(.L_x_6954) ;  /* 0x00000a5000007947 */ /* 0x000fea0003800000 */
.L_x_6959:
[----:B------:R-:W2:Y:S02]  /*3dc0*/  LDG.E.64 R2, [R2.64] ;  /* 0x0000002402027981 */ /* 0x000ea4000c1e1b00 */
[----:B--2---:R-:W0:Y:S01]  /*3dd0*/  F2F.F32.F64 R0, R2 ;  /* 0x0000000200007310 */ /* 0x004e220000301000 */
[----:B------:R-:W0:-:S14]  /*3de0*/  DSETP.GEU.AND P0, PT, |R2|, c[0x2][0x0], PT ;  /* 0x008000000200762a */ /* 0x000e1c0003f0e200 */
[----:B0-----:R-:W-:Y:S01]  /*3df0*/  @!P0 FMUL R0, R0, 1.175494350822287508e-38 ;  /* 0x0080000000008820 */ /* 0x001fe20000400000 */
[----:B------:R-:W-:Y:S05]  /*3e00*/  BRA `(.L_x_6954) ;  /* 0x00000a0000007947 */ /* 0x000fea0003800000 */
.L_x_6949:
        /* <DEDUP_REMOVED lines=12> */
.L_x_6963:
[----:B------:R-:W2:Y:S02]  /*3ed0*/  LDG.E.64 R2, [R2.64] ;  /* 0x0000002402027981 */ /* 0x000ea4000c1e1b00 */
[----:B--2---:R-:W0:Y:S01]  /*3ee0*/  F2F.F32.F64 R0, R2 ;  /* 0x0000000200007310 */ /* 0x004e220000301000 */
[----:B------:R-:W0:-:S14]  /*3ef0*/  DSETP.GEU.AND P0, PT, |R2|, c[0x2][0x0], PT ;  /* 0x008000000200762a */ /* 0x000e1c0003f0e200 */
[----:B0-----:R-:W-:Y:S01]  /*3f00*/  @!P0 FMUL R0, R0, 1.175494350822287508e-38 ;  /* 0x0080000000008820 */ /* 0x001fe20000400000 */
[----:B------:R-:W-:Y:S05]  /*3f10*/  BRA `(.L_x_6954) ;  /* 0x000008f000007947 */ /* 0x000fea0003800000 */
.L_x_6962:
        /* <DEDUP_REMOVED lines=26> */
.L_x_6965:
        /* <DEDUP_REMOVED lines=13> */
.L_x_6964:
[----:B------:R-:W2:Y:S02]  /*4190*/  LDG.E.U16 R0, [R2.64] ;  /* 0x0000002402007981 */ /* 0x000ea4000c1e1500 */
[----:B--2---:R-:W-:Y:S01]  /*41a0*/  PRMT R0, RZ, 0x5410, R0 ;  /* 0x00005410ff007816 */ /* 0x004fe20000000000 */
[----:B------:R-:W-:Y:S05]  /*41b0*/  BRA `(.L_x_6954) ;  /* 0x0000065000007947 */ /* 0x000fea0003800000 */
.L_x_6961:
        /* <DEDUP_REMOVED lines=11> */
.L_x_6968:
        /* <DEDUP_REMOVED lines=20> */
.L_x_6970:
[----:B------:R-:W-:Y:S05]  /*43b0*/  BSYNC B0 ;  /* 0x0000000000007941 */ /* 0x000fea0003800000 */
.L_x_6969:
[----:B------:R-:W-:Y:S01]  /*43c0*/  LEA R3, R0, 0x3b800000, 0x17 ;  /* 0x3b80000000037811 */ /* 0x000fe200078eb8ff */
[----:B------:R-:W-:-:S05]  /*43d0*/  IMAD.SHL.U32 R0, R2, 0x100000, RZ ;  /* 0x0010000002007824 */ /* 0x000fca00078e00ff */
[----:B------:R-:W-:Y:S01]  /*43e0*/  LOP3.LUT R0, R3, R0, R4, 0xfe, !PT ;  /* 0x0000000003007212 */ /* 0x000fe200078efe04 */
[----:B------:R-:W-:Y:S05]  /*43f0*/  BRA `(.L_x_6954) ;  /* 0x0000041000007947 */ /* 0x000fea0003800000 */
.L_x_6967:
        /* <DEDUP_REMOVED lines=20> */
.L_x_6972:
[----:B------:R-:W-:Y:S05]  /*4540*/  BSYNC B0 ;  /* 0x0000000000007941 */ /* 0x000fea0003800000 */
.L_x_6971:
[----:B------:R-:W-:Y:S01]  /*4550*/  LEA R3, R0, 0x37800000, 0x17 ;  /* 0x3780000000037811 */ /* 0x000fe200078eb8ff */
[----:B------:R-:W-:-:S05]  /*4560*/  IMAD.SHL.U32 R0, R2, 0x200000, RZ ;  /* 0x0020000002007824 */ /* 0x000fca00078e00ff */
[----:B------:R-:W-:Y:S01]  /*4570*/  LOP3.LUT R0, R3, R0, R4, 0xfe, !PT ;  /* 0x0000000003007212 */ /* 0x000fe200078efe04 */
[----:B------:R-:W-:Y:S05]  /*4580*/  BRA `(.L_x_6954) ;  /* 0x0000028000007947 */ /* 0x000fea0003800000 */
.L_x_6966:
        /* <DEDUP_REMOVED lines=14> */
.L_x_6953:
        /* <DEDUP_REMOVED lines=21> */
.L_x_6974:
[----:B------:R-:W2:Y:S02]  /*47c0*/  LDG.E.64 R2, [R2.64] ;  /* 0x0000002402027981 */ /* 0x000ea4000c1e1b00 */
[----:B--2---:R0:W1:Y:S01]  /*47d0*/  I2F.U64 R0, R2 ;  /* 0x0000000200007312 */ /* 0x0040620000301000 */
[----:B------:R-:W-:Y:S05]  /*47e0*/  BRA `(.L_x_6954) ;  /* 0x0000002000007947 */ /* 0x000fea0003800000 */
.L_x_6973:
[----:B------:R-:W2:Y:S02]  /*47f0*/  LDG.E R0, [R2.64] ;  /* 0x0000002402007981 */ /* 0x000ea4000c1e1900 */
[----:B--2---:R-:W0:Y:S02]  /*4800*/  I2F.U32 R0, R0 ;  /* 0x0000000000007306 */ /* 0x004e240000201000 */
.L_x_6954:
[----:B------:R-:W-:Y:S05]  /*4810*/  BSYNC B6 ;  /* 0x0000000000067941 */ /* 0x000fea0003800000 */
.L_x_6948:
        /* <DEDUP_REMOVED lines=16> */
.L_x_6978:
[----:B------:R-:W0:Y:S02]  /*4920*/  F2I.S64.TRUNC R2, R2 ;  /* 0x0000000200027311 */ /* 0x000e24000020d900 */
[----:B0-----:R-:W-:-:S05]  /*4930*/  IMAD.MOV.U32 R5, RZ, RZ, R2 ;  /* 0x000000ffff057224 */ /* 0x001fca00078e0002 */
[----:B------:R0:W-:Y:S01]  /*4940*/  STG.E.U8 [R16.64], R5 ;  /* 0x0000000510007986 */ /* 0x0001e2000c101124 */
[----:B------:R-:W-:Y:S05]  /*4950*/  BRA `(.L_x_6980) ;  /* 0x00000d3000007947 */ /* 0x000fea0003800000 */
.L_x_6977:
        /* <DEDUP_REMOVED lines=9> */
.L_x_6982:
[----:B------:R-:W0:Y:S02]  /*49f0*/  F2I.FTZ.TRUNC.NTZ R3, R2 ;  /* 0x0000000200037305 */ /* 0x000e24000021f100 */
[----:B0-----:R0:W-:Y:S01]  /*4a00*/  STG.E [R16.64], R3 ;  /* 0x0000000310007986 */ /* 0x0011e2000c101924 */
[----:B------:R-:W-:Y:S05]  /*4a10*/  BRA `(.L_x_6980) ;  /* 0x00000c7000007947 */ /* 0x000fea0003800000 */
.L_x_6981:
[----:B------:R-:W0:Y:S02]  /*4a20*/  F2I.FTZ.TRUNC.NTZ R3, R2 ;  /* 0x0000000200037305 */ /* 0x000e24000021f100 */
[----:B0-----:R0:W-:Y:S01]  /*4a30*/  STG.E.U16 [R16.64], R3 ;  /* 0x0000000310007986 */ /* 0x0011e2000c101524 */
[----:B------:R-:W-:Y:S05]  /*4a40*/  BRA `(.L_x_6980) ;  /* 0x00000c4000007947 */ /* 0x000fea0003800000 */
.L_x_6976:
        /* <DEDUP_REMOVED lines=8> */
.L_x_6984:
[----:B------:R-:W-:-:S05]  /*4ad0*/  F2FP.PACK_AB R2, RZ, R2 ;  /* 0x00000002ff02723e */ /* 0x000fca00000000ff */
[----:B------:R0:W-:Y:S01]  /*4ae0*/  STG.E.U16 [R16.64], R2 ;  /* 0x0000000210007986 */ /* 0x0001e2000c101524 */
[----:B------:R-:W-:Y:S05]  /*4af0*/  BRA `(.L_x_6980) ;  /* 0x00000b9000007947 */ /* 0x000fea0003800000 */
.L_x_6983:
        /* <DEDUP_REMOVED lines=9> */
.L_x_6986:
[----:B------:R-:W-:-:S04]  /*4b90*/  F2FP.PACK_AB R3, RZ, R2 ;  /* 0x00000002ff03723e */ /* 0x000fc800000000ff */
[----:B------:R-:W-:-:S05]  /*4ba0*/  PRMT R3, R3, 0x5410, RZ ;  /* 0x0000541003037816 */ /* 0x000fca00000000ff */
[----:B------:R0:W-:Y:S01]  /*4bb0*/  STG.E [R16.64], R3 ;  /* 0x0000000310007986 */ /* 0x0001e2000c101924 */
[----:B------:R-:W-:Y:S05]  /*4bc0*/  BRA `(.L_x_6980) ;  /* 0x00000ac000007947 */ /* 0x000fea0003800000 */
.L_x_6985:
[----:B------:R-:W-:-:S06]  /*4bd0*/  FMUL.FTZ R2, R2, 1 ;  /* 0x3f80000002027820 */ /* 0x000fcc0000410000 */
[----:B------:R-:W0:Y:S02]  /*4be0*/  F2F.F64.F32 R2, R2 ;  /* 0x0000000200027310 */ /* 0x000e240000201800 */
[----:B0-----:R0:W-:Y:S01]  /*4bf0*/  STG.E.64 [R16.64], R2 ;  /* 0x0000000210007986 */ /* 0x0011e2000c101b24 */
[----:B------:R-:W-:Y:S05]  /*4c00*/  BRA `(.L_x_6980) ;  /* 0x00000a8000007947 */ /* 0x000fea0003800000 */
.L_x_6975:
        /* <DEDUP_REMOVED lines=12> */
.L_x_6989:
[----:B------:R-:W-:Y:S01]  /*4cd0*/  FMUL.FTZ R4, R2, 1 ;  /* 0x3f80000002047820 */ /* 0x000fe20000410000 */
[----:B------:R-:W-:-:S05]  /*4ce0*/  CS2R R6, SRZ ;  /* 0x0000000000067805 */ /* 0x000fca000001ff00 */
[----:B------:R-:W0:Y:S02]  /*4cf0*/  F2F.F64.F32 R4, R4 ;  /* 0x0000000400047310 */ /* 0x000e240000201800 */
[----:B0-----:R0:W-:Y:S01]  /*4d00*/  STG.E.128 [R16.64], R4 ;  /* 0x0000000410007986 */ /* 0x0011e2000c101d24 */
[----:B------:R-:W-:Y:S05]  /*4d10*/  BRA `(.L_x_6980) ;  /* 0x0000097000007947 */ /* 0x000fea0003800000 */
.L_x_6988:
        /* <DEDUP_REMOVED lines=20> */
.L_x_6993:
[----:B------:R-:W-:Y:S05]  /*4e60*/  BSYNC B0 ;  /* 0x0000000000007941 */ /* 0x000fea0003800000 */
.L_x_6992:
[----:B------:R-:W-:-:S05]  /*4e70*/  LOP3.LUT R5, R0, R5, RZ, 0xfc, !PT ;  /* 0x0000000500057212 */ /* 0x000fca00078efcff */
[----:B------:R0:W-:Y:S01]  /*4e80*/  STG.E.U8 [R16.64], R5 ;  /* 0x0000000510007986 */ /* 0x0001e2000c101124 */
[----:B------:R-:W-:Y:S05]  /*4e90*/  BRA `(.L_x_6980) ;  /* 0x000007f000007947 */ /* 0x000fea0003800000 */
.L_x_6991:
        /* <DEDUP_REMOVED lines=12> */
.L_x_6995:
[----:B------:R-:W-:Y:S01]  /*4f60*/  IMAD.MOV.U32 R0, RZ, RZ, 0x7f ;  /* 0x0000007fff007424 */ /* 0x000fe200078e00ff */
[----:B------:R-:W-:-:S04]  /*4f70*/  ISETP.GT.U32.AND P0, PT, R4, 0x7f800000, PT ;  /* 0x7f8000000400780c */ /* 0x000fc80003f04070 */
[----:B------:R-:W-:-:S04]  /*4f80*/  SEL R0, R0, 0x7c, P0 ;  /* 0x0000007c00007807 */ /* 0x000fc80000000000 */
.L_x_6996:
[----:B------:R-:W-:Y:S05]  /*4f90*/  BSYNC B0 ;  /* 0x0000000000007941 */ /* 0x000fea0003800000 */
.L_x_6994:
[----:B------:R-:W-:-:S04]  /*4fa0*/  LOP3.LUT R2, R2, 0x80000000, RZ, 0xc0, !PT ;  /* 0x8000000002027812 */ /* 0x000fc800078ec0ff */
[----:B------:R-:W-:-:S04]  /*4fb0*/  SHF.R.U32.HI R3, RZ, 0x18, R2 ;  /* 0x00000018ff037819 */ /* 0x000fc80000011602 */
[----:B------:R-:W-:-:S05]  /*4fc0*/  LOP3.LUT R3, R0, R3, RZ, 0xfc, !PT ;  /* 0x0000000300037212 */ /* 0x000fca00078efcff */
[----:B------:R0:W-:Y:S01]  /*4fd0*/  STG.E.U8 [R16.64], R3 ;  /* 0x0000000310007986 */ /* 0x0001e2000c101124 */
[----:B------:R-:W-:Y:S05]  /*4fe0*/  BRA `(.L_x_6980) ;  /* 0x000006a000007947 */ /* 0x000fea0003800000 */
.L_x_6990:
[----:B------:R-:W-:-:S05]  /*4ff0*/  F2FP.BF16.PACK_AB R2, RZ, R2 ;  /* 0x00000002ff02723e */ /* 0x000fca00000010ff */
[----:B------:R0:W-:Y:S01]  /*5000*/  STG.E.U16 [R16.64], R2 ;  /* 0x0000000210007986 */ /* 0x0001e2000c101524 */
[----:B------:R-:W-:Y:S05]  /*5010*/  BRA `(.L_x_6980) ;  /* 0x0000067000007947 */ /* 0x000fea0003800000 */
.L_x_6987:
        /* <DEDUP_REMOVED lines=11> */
.L_x_6999:
        /* <DEDUP_REMOVED lines=16> */
.L_x_7002:
[----:B------:R-:W-:-:S04]  /*51d0*/  LOP3.LUT R2, R2, 0x80000000, RZ, 0xc0, !PT ;  /* 0x8000000002027812 */ /* 0x000fc800078ec0ff */
[----:B------:R-:W-:-:S04]  /*51e0*/  SHF.R.U32.HI R3, RZ, 0x18, R2 ;  /* 0x00000018ff037819 */ /* 0x000fc80000011602 */
[----:B------:R-:W-:-:S04]  /*51f0*/  LOP3.LUT R0, R0, R3, RZ, 0xfc, !PT ;  /* 0x0000000300007212 */ /* 0x000fc800078efcff */
[----:B------:R-:W-:Y:S02]  /*5200*/  PRMT R8, R0, 0x7610, R8 ;  /* 0x0000761000087816 */ /* 0x000fe40000000008 */
.L_x_7001:
[----:B------:R-:W-:Y:S05]  /*5210*/  BSYNC B0 ;  /* 0x0000000000007941 */ /* 0x000fea0003800000 */
.L_x_7000:
[----:B------:R0:W-:Y:S01]  /*5220*/  STG.E.U8 [R16.64], R8 ;  /* 0x0000000810007986 */ /* 0x0001e2000c101124 */
[----:B------:R-:W-:Y:S05]  /*5230*/  BRA `(.L_x_6980) ;  /* 0x0000045000007947 */ /* 0x000fea0003800000 */
.L_x_6998:
        /* <DEDUP_REMOVED lines=16> */
.L_x_7005:
[----:B------:R-:W-:-:S04]  /*5340*/  LOP3.LUT R2, R2, 0x80000000, RZ, 0xc0, !PT ;  /* 0x8000000002027812 */ /* 0x000fc800078ec0ff */
[----:B------:R-:W-:-:S04]  /*5350*/  SHF.R.U32.HI R3, RZ, 0x18, R2 ;  /* 0x00000018ff037819 */ /* 0x000fc80000011602 */
[----:B------:R-:W-:-:S04]  /*5360*/  LOP3.LUT R0, R0, R3, RZ, 0xfc, !PT ;  /* 0x0000000300007212 */ /* 0x000fc800078efcff */
[----:B------:R-:W-:Y:S02]  /*5370*/  PRMT R8, R0, 0x7610, R8 ;  /* 0x0000761000087816 */ /* 0x000fe40000000008 */
.L_x_7004:
[----:B------:R-:W-:Y:S05]  /*5380*/  BSYNC B0 ;  /* 0x0000000000007941 */ /* 0x000fea0003800000 */
.L_x_7003:
[----:B------:R0:W-:Y:S01]  /*5390*/  STG.E.U8 [R16.64], R8 ;  /* 0x0000000810007986 */ /* 0x0001e2000c101124 */
[----:B------:R-:W-:Y:S05]  /*53a0*/  BRA `(.L_x_6980) ;  /* 0x000002e000007947 */ /* 0x000fea0003800000 */
.L_x_6997:
        /* <DEDUP_REMOVED lines=21> */
.L_x_6979:
        /* <DEDUP_REMOVED lines=20> */
.L_x_7007:
[----:B------:R-:W0:Y:S02]  /*5640*/  F2I.U64.TRUNC R2, R2 ;  /* 0x0000000200027311 */ /* 0x000e24000020d800 */
[----:B0-----:R0:W-:Y:S01]  /*5650*/  STG.E.64 [R16.64], R2 ;  /* 0x0000000210007986 */ /* 0x0011e2000c101b24 */
[----:B------:R-:W-:Y:S05]  /*5660*/  BRA `(.L_x_6980) ;  /* 0x0000002000007947 */ /* 0x000fea0003800000 */
.L_x_7006:
[----:B------:R-:W0:Y:S02]  /*5670*/  F2I.FTZ.U32.TRUNC.NTZ R3, R2 ;  /* 0x0000000200037305 */ /* 0x000e24000021f000 */
[----:B0-----:R0:W-:Y:S02]  /*5680*/  STG.E [R16.64], R3 ;  /* 0x0000000310007986 */ /* 0x0011e4000c101924 */
.L_x_6980:
        /* <DEDUP_REMOVED lines=231> */
.L_x_7008:
        /* <DEDUP_REMOVED lines=20> */
.L_x_7013:
[----:B------:R-:W2:Y:S02]  /*6640*/  LDG.E.U8 R0, [R2.64] ;  /* 0x0000002402007981 */ /* 0x000ea4000c1e1100 */
[----:B--2---:R-:W0:Y:S01]  /*6650*/  I2F.U16 R0, R0 ;  /* 0x0000000000007306 */ /* 0x004e220000101000 */
[----:B------:R-:W-:Y:S05]  /*6660*/  BRA `(.L_x_7015) ;  /* 0x00000ca000007947 */ /* 0x000fea0003800000 */
.L_x_7012:
        /* <DEDUP_REMOVED lines=9> */
.L_x_7017:
[----:B------:R-:W2:Y:S02]  /*6700*/  LDG.E R0, [R2.64] ;  /* 0x0000002402007981 */ /* 0x000ea4000c1e1900 */
[----:B--2---:R-:W0:Y:S01]  /*6710*/  I2F R0, R0 ;  /* 0x0000000000007306 */ /* 0x004e220000201400 */
[----:B------:R-:W-:Y:S05]  /*6720*/  BRA `(.L_x_7015) ;  /* 0x00000be000007947 */ /* 0x000fea0003800000 */
.L_x_7016:
[----:B------:R-:W2:Y:S02]  /*6730*/  LDG.E.U16 R0, [R2.64] ;  /* 0x0000002402007981 */ /* 0x000ea4000c1e1500 */
[----:B--2---:R-:W0:Y:S01]  /*6740*/  I2F.S16 R0, R0 ;  /* 0x0000000000007306 */ /* 0x004e220000101400 */
[----:B------:R-:W-:Y:S05]  /*6750*/  BRA `(.L_x_7015) ;  /* 0x00000bb000007947 */ /* 0x000fea0003800000 */
.L_x_7011:
        /* <DEDUP_REMOVED lines=8> */
.L_x_7019:
[----:B------:R-:W2:Y:S02]  /*67e0*/  LDG.E.U16 R0, [R2.64] ;  /* 0x0000002402007981 */ /* 0x000ea4000c1e1500 */
[----:B--2---:R-:W-:Y:S01]  /*67f0*/  HADD2.F32 R0, -RZ, R0.H0_H0 ;  /* 0x20000000ff007230 */ /* 0x004fe20000004100 */
[----:B------:R-:W-:Y:S05]  /*6800*/  BRA `(.L_x_7015) ;  /* 0x00000b0000007947 */ /* 0x000fea0003800000 */
.L_x_7018:
        /* <DEDUP_REMOVED lines=8> */
.L_x_7021:
[----:B------:R-:W2:Y:S02]  /*6890*/  LDG.E.U16 R0, [R2.64] ;  /* 0x0000002402007981 */ /* 0x000ea4000c1e1500 */
[----:B--2---:R-:W-:Y:S01]  /*68a0*/  HADD2.F32 R0, -RZ, R0.H0_H0 ;  /* 0x20000000ff007230 */ /* 0x004fe20000004100 */
[----:B------:R-:W-:Y:S05]  /*68b0*/  BRA `(.L_x_7015) ;  /* 0x00000a5000007947 */ /* 0x000fea0003800000 */
.L_x_7020:
[----:B------:R-:W2:Y:S02]  /*68c0*/  LDG.E.64 R2, [R2.64] ;  /* 0x0000002402027981 */ /* 0x000ea4000c1e1b00 */
[----:B--2---:R-:W0:Y:S01]  /*68d0*/  F2F.F32.F64 R0, R2 ;  /* 0x0000000200007310 */ /* 0x004e220000301000 */
[----:B------:R-:W0:-:S14]  /*68e0*/  DSETP.GEU.AND P0, PT, |R2|, c[0x2][0x0], PT ;  /* 0x008000000200762a */ /* 0x000e1c0003f0e200 */
[----:B0-----:R-:W-:Y:S01]  /*68f0*/  @!P0 FMUL R0, R0, 1.175494350822287508e-38 ;  /* 0x0080000000008820 */ /* 0x001fe20000400000 */
[----:B------:R-:W-:Y:S05]  /*6900*/  BRA `(.L_x_7015) ;  /* 0x00000a0000007947 */ /* 0x000fea0003800000 */
.L_x_7010:
        /* <DEDUP_REMOVED lines=12> */
.L_x_7024:
[----:B------:R-:W2:Y:S02]  /*69d0*/  LDG.E.64 R2, [R2.64] ;  /* 0x0000002402027981 */ /* 0x000ea4000c1e1b00 */
[----:B--2---:R-:W0:Y:S01]  /*69e0*/  F2F.F32.F64 R0, R2 ;  /* 0x0000000200007310 */ /* 0x004e220000301000 */
[----:B------:R-:W0:-:S14]  /*69f0*/  DSETP.GEU.AND P0, PT, |R2|, c[0x2][0x0], PT ;  /* 0x008000000200762a */ /* 0x000e1c0003f0e200 */
[----:B0-----:R-:W-:Y:S01]  /*6a00*/  @!P0 FMUL R0, R0, 1.175494350822287508e-38 ;  /* 0x0080000000008820 */ /* 0x001fe20000400000 */
[----:B------:R-:W-:Y:S05]  /*6a10*/  BRA `(.L_x_7015) ;  /* 0x000008f000007947 */ /* 0x000fea0003800000 */
.L_x_7023:
        /* <DEDUP_REMOVED lines=26> */
.L_x_7026:
        /* <DEDUP_REMOVED lines=13> */
.L_x_7025:
[----:B------:R-:W2:Y:S02]  /*6c90*/  LDG.E.U16 R0, [R2.64] ;  /* 0x0000002402007981 */ /* 0x000ea4000c1e1500 */
[----:B--2---:R-:W-:Y:S01]  /*6ca0*/  PRMT R0, RZ, 0x5410, R0 ;  /* 0x00005410ff007816 */ /* 0x004fe20000000000 */
[----:B------:R-:W-:Y:S05]  /*6cb0*/  BRA `(.L_x_7015) ;  /* 0x0000065000007947 */ /* 0x000fea0003800000 */
.L_x_7022:
        /* <DEDUP_REMOVED lines=11> */
.L_x_7029:
        /* <DEDUP_REMOVED lines=20> */
.L_x_7031:
[----:B------:R-:W-:Y:S05]  /*6eb0*/  BSYNC B0 ;  /* 0x0000000000007941 */ /* 0x000fea0003800000 */
.L_x_7030:
[----:B------:R-:W-:Y:S01]  /*6ec0*/  LEA R3, R0, 0x3b800000, 0x17 ;  /* 0x3b80000000037811 */ /* 0x000fe200078eb8ff */
[----:B------:R-:W-:-:S05]  /*6ed0*/  IMAD.SHL.U32 R0, R2, 0x100000, RZ ;  /* 0x0010000002007824 */ /* 0x000fca00078e00ff */
[----:B------:R-:W-:Y:S01]  /*6ee0*/  LOP3.LUT R0, R3, R0, R4, 0xfe, !PT ;  /* 0x0000000003007212 */ /* 0x000fe200078efe04 */
[----:B------:R-:W-:Y:S05]  /*6ef0*/  BRA `(.L_x_7015) ;  /* 0x0000041000007947 */ /* 0x000fea0003800000 */
.L_x_7028:
        /* <DEDUP_REMOVED lines=20> */
.L_x_7033:
[----:B------:R-:W-:Y:S05]  /*7040*/  BSYNC B0 ;  /* 0x0000000000007941 */ /* 0x000fea0003800000 */
.L_x_7032:
[----:B------:R-:W-:Y:S01]  /*7050*/  LEA R3, R0, 0x37800000, 0x17 ;  /* 0x3780000000037811 */ /* 0x000fe200078eb8ff */
[----:B------:R-:W-:-:S05]  /*7060*/  IMAD.SHL.U32 R0, R2, 0x200000, RZ ;  /* 0x0020000002007824 */ /* 0x000fca00078e00ff */
[----:B------:R-:W-:Y:S01]  /*7070*/  LOP3.LUT R0, R3, R0, R4, 0xfe, !PT ;  /* 0x0000000003007212 */ /* 0x000fe200078efe04 */
[----:B------:R-:W-:Y:S05]  /*7080*/  BRA `(.L_x_7015) ;  /* 0x0000028000007947 */ /* 0x000fea0003800000 */
.L_x_7027:
        /* <DEDUP_REMOVED lines=14> */
.L_x_7014:
        /* <DEDUP_REMOVED lines=21> */
.L_x_7035:
[----:B------:R-:W2:Y:S02]  /*72c0*/  LDG.E.64 R2, [R2.64] ;  /* 0x0000002402027981 */ /* 0x000ea4000c1e1b00 */
[----:B--2---:R0:W1:Y:S01]  /*72d0*/  I2F.U64 R0, R2 ;  /* 0x0000000200007312 */ /* 0x0040620000301000 */
[----:B------:R-:W-:Y:S05]  /*72e0*/  BRA `(.L_x_7015) ;  /* 0x0000002000007947 */ /* 0x000fea0003800000 */
.L_x_7034:
[----:B------:R-:W2:Y:S02]  /*72f0*/  LDG.E R0, [R2.64] ;  /* 0x0000002402007981 */ /* 0x000ea4000c1e1900 */
[----:B--2---:R-:W0:Y:S02]  /*7300*/  I2F.U32 R0, R0 ;  /* 0x0000000000007306 */ /* 0x004e240000201000 */
.L_x_7015:
[----:B------:R-:W-:Y:S05]  /*7310*/  BSYNC B6 ;  /* 0x0000000000067941 */ /* 0x000fea0003800000 */
.L_x_7009:
        /* <DEDUP_REMOVED lines=16> */
.L_x_7039:
[----:B------:R-:W0:Y:S02]  /*7420*/  F2I.S64.TRUNC R2, R2 ;  /* 0x0000000200027311 */ /* 0x000e24000020d900 */
[----:B0-----:R-:W-:-:S05]  /*7430*/  IMAD.MOV.U32 R5, RZ, RZ, R2 ;  /* 0x000000ffff057224 */ /* 0x001fca00078e0002 */
[----:B------:R0:W-:Y:S01]  /*7440*/  STG.E.U8 [R16.64], R5 ;  /* 0x0000000510007986 */ /* 0x0001e2000c101124 */
[----:B------:R-:W-:Y:S05]  /*7450*/  BRA `(.L_x_7041) ;  /* 0x00000d3000007947 */ /* 0x000fea0003800000 */
.L_x_7038:
        /* <DEDUP_REMOVED lines=9> */
.L_x_7043:
[----:B------:R-:W0:Y:S02]  /*74f0*/  F2I.FTZ.TRUNC.NTZ R3, R2 ;  /* 0x0000000200037305 */ /* 0x000e24000021f100 */
[----:B0-----:R0:W-:Y:S01]  /*7500*/  STG.E [R16.64], R3 ;  /* 0x0000000310007986 */ /* 0x0011e2000c101924 */
[----:B------:R-:W-:Y:S05]  /*7510*/  BRA `(.L_x_7041) ;  /* 0x00000c7000007947 */ /* 0x000fea0003800000 */
.L_x_7042:
[----:B------:R-:W0:Y:S02]  /*7520*/  F2I.FTZ.TRUNC.NTZ R3, R2 ;  /* 0x0000000200037305 */ /* 0x000e24000021f100 */
[----:B0-----:R0:W-:Y:S01]  /*7530*/  STG.E.U16 [R16.64], R3 ;  /* 0x0000000310007986 */ /* 0x0011e2000c101524 */
[----:B------:R-:W-:Y:S05]  /*7540*/  BRA `(.L_x_7041) ;  /* 0x00000c4000007947 */ /* 0x000fea0003800000 */
.L_x_7037:
        /* <DEDUP_REMOVED lines=8> */
.L_x_7045:
[----:B------:R-:W-:-:S05]  /*75d0*/  F2FP.PACK_AB R2, RZ, R2 ;  /* 0x00000002ff02723e */ /* 0x000fca00000000ff */
[----:B------:R0:W-:Y:S01]  /*75e0*/  STG.E.U16 [R16.64], R2 ;  /* 0x0000000210007986 */ /* 0x0001e2000c101524 */
[----:B------:R-:W-:Y:S05]  /*75f0*/  BRA `(.L_x_7041) ;  /* 0x00000b9000007947 */ /* 0x000fea0003800000 */
.L_x_7044:
        /* <DEDUP_REMOVED lines=9> */
.L_x_7047:
[----:B------:R-:W-:-:S04]  /*7690*/  F2FP.PACK_AB R3, RZ, R2 ;  /* 0x00000002ff03723e */ /* 0x000fc800000000ff */
[----:B------:R-:W-:-:S05]  /*76a0*/  PRMT R3, R3, 0x5410, RZ ;  /* 0x0000541003037816 */ /* 0x000fca00000000ff */
[----:B------:R0:W-:Y:S01]  /*76b0*/  STG.E [R16.64], R3 ;  /* 0x0000000310007986 */ /* 0x0001e2000c101924 */
[----:B------:R-:W-:Y:S05]  /*76c0*/  BRA `(.L_x_7041) ;  /* 0x00000ac000007947 */ /* 0x000fea0003800000 */
.L_x_7046:
[----:B------:R-:W-:-:S06]  /*76d0*/  FMUL.FTZ R2, R2, 1 ;  /* 0x3f80000002027820 */ /* 0x000fcc0000410000 */
[----:B------:R-:W0:Y:S02]  /*76e0*/  F2F.F64.F32 R2, R2 ;  /* 0x0000000200027310 */ /* 0x000e240000201800 */
[----:B0-----:R0:W-:Y:S01]  /*76f0*/  STG.E.64 [R16.64], R2 ;  /* 0x0000000210007986 */ /* 0x0011e2000c101b24 */
[----:B------:R-:W-:Y:S05]  /*7700*/  BRA `(.L_x_7041) ;  /* 0x00000a8000007947 */ /* 0x000fea0003800000 */
.L_x_7036:
        /* <DEDUP_REMOVED lines=12> */
.L_x_7050:
[----:B------:R-:W-:Y:S01]  /*77d0*/  FMUL.FTZ R4, R2, 1 ;  /* 0x3f80000002047820 */ /* 0x000fe20000410000 */
[----:B------:R-:W-:-:S05]  /*77e0*/  CS2R R6, SRZ ;  /* 0x0000000000067805 */ /* 0x000fca000001ff00 */
[----:B------:R-:W0:Y:S02]  /*77f0*/  F2F.F64.F32 R4, R4 ;  /* 0x0000000400047310 */ /* 0x000e240000201800 */
[----:B0-----:R0:W-:Y:S01]  /*7800*/  STG.E.128 [R16.64], R4 ;  /* 0x0000000410007986 */ /* 0x0011e2000c101d24 */
[----:B------:R-:W-:Y:S05]  /*7810*/  BRA `(.L_x_7041) ;  /* 0x0000097000007947 */ /* 0x000fea0003800000 */
.L_x_7049:
        /* <DEDUP_REMOVED lines=20> */
.L_x_7054:
[----:B------:R-:W-:Y:S05]  /*7960*/  BSYNC B0 ;  /* 0x0000000000007941 */ /* 0x000fea0003800000 */
.L_x_7053:
[----:B------:R-:W-:-:S05]  /*7970*/  LOP3.LUT R5, R0, R5, RZ, 0xfc, !PT ;  /* 0x0000000500057212 */ /* 0x000fca00078efcff */
[----:B------:R0:W-:Y:S01]  /*7980*/  STG.E.U8 [R16.64], R5 ;  /* 0x0000000510007986 */ /* 0x0001e2000c101124 */
[----:B------:R-:W-:Y:S05]  /*7990*/  BRA `(.L_x_7041) ;  /* 0x000007f000007947 */ /* 0x000fea0003800000 */
.L_x_7052:
        /* <DEDUP_REMOVED lines=12> */
.L_x_7056:
[----:B------:R-:W-:Y:S01]  /*7a60*/  IMAD.MOV.U32 R0, RZ, RZ, 0x7f ;  /* 0x0000007fff007424 */ /* 0x000fe200078e00ff */
[----:B------:R-:W-:-:S04]  /*7a70*/  ISETP.GT.U32.AND P0, PT, R4, 0x7f800000, PT ;  /* 0x7f8000000400780c */ /* 0x000fc80003f04070 */
[----:B------:R-:W-:-:S04]  /*7a80*/  SEL R0, R0, 0x7c, P0 ;  /* 0x0000007c00007807 */ /* 0x000fc80000000000 */
.L_x_7057:
[----:B------:R-:W-:Y:S05]  /*7a90*/  BSYNC B0 ;  /* 0x0000000000007941 */ /* 0x000fea0003800000 */
.L_x_7055:
[----:B------:R-:W-:-:S04]  /*7aa0*/  LOP3.LUT R2, R2, 0x80000000, RZ, 0xc0, !PT ;  /* 0x8000000002027812 */ /* 0x000fc800078ec0ff */
[----:B------:R-:W-:-:S04]  /*7ab0*/  SHF.R.U32.HI R3, RZ, 0x18, R2 ;  /* 0x00000018ff037819 */ /* 0x000fc80000011602 */
[----:B------:R-:W-:-:S05]  /*7ac0*/  LOP3.LUT R3, R0, R3, RZ, 0xfc, !PT ;  /* 0x0000000300037212 */ /* 0x000fca00078efcff */
[----:B------:R0:W-:Y:S01]  /*7ad0*/  STG.E.U8 [R16.64], R3 ;  /* 0x0000000310007986 */ /* 0x0001e2000c101124 */
[----:B------:R-:W-:Y:S05]  /*7ae0*/  BRA `(.L_x_7041) ;  /* 0x000006a000007947 */ /* 0x000fea0003800000 */
.L_x_7051:
[----:B------:R-:W-:-:S05]  /*7af0*/  F2FP.BF16.PACK_AB R2, RZ, R2 ;  /* 0x00000002ff02723e */ /* 0x000fca00000010ff */
[----:B------:R0:W-:Y:S01]  /*7b00*/  STG.E.U16 [R16.64], R2 ;  /* 0x0000000210007986 */ /* 0x0001e2000c101524 */
[----:B------:R-:W-:Y:S05]  /*7b10*/  BRA `(.L_x_7041) ;  /* 0x0000067000007947 */ /* 0x000fea0003800000 */
.L_x_7048:
        /* <DEDUP_REMOVED lines=11> */
.L_x_7060:
        /* <DEDUP_REMOVED lines=16> */
.L_x_7063:
[----:B------:R-:W-:-:S04]  /*7cd0*/  LOP3.LUT R2, R2, 0x80000000, RZ, 0xc0, !PT ;  /* 0x8000000002027812 */ /* 0x000fc800078ec0ff */
[----:B------:R-:W-:-:S04]  /*7ce0*/  SHF.R.U32.HI R3, RZ, 0x18, R2 ;  /* 0x00000018ff037819 */ /* 0x000fc80000011602 */
[----:B------:R-:W-:-:S04]  /*7cf0*/  LOP3.LUT R0, R0, R3, RZ, 0xfc, !PT ;  /* 0x0000000300007212 */ /* 0x000fc800078efcff */
[----:B------:R-:W-:Y:S02]  /*7d00*/  PRMT R8, R0, 0x7610, R8 ;  /* 0x0000761000087816 */ /* 0x000fe40000000008 */
.L_x_7062:
[----:B------:R-:W-:Y:S05]  /*7d10*/  BSYNC B0 ;  /* 0x0000000000007941 */ /* 0x000fea0003800000 */
.L_x_7061:
[----:B------:R0:W-:Y:S01]  /*7d20*/  STG.E.U8 [R16.64], R8 ;  /* 0x0000000810007986 */ /* 0x0001e2000c101124 */
[----:B------:R-:W-:Y:S05]  /*7d30*/  BRA `(.L_x_7041) ;  /* 0x0000045000007947 */ /* 0x000fea0003800000 */
.L_x_7059:
        /* <DEDUP_REMOVED lines=16> */
.L_x_7066:
[----:B------:R-:W-:-:S04]  /*7e40*/  LOP3.LUT R2, R2, 0x80000000, RZ, 0xc0, !PT ;  /* 0x8000000002027812 */ /* 0x000fc800078ec0ff */
[----:B------:R-:W-:-:S04]  /*7e50*/  SHF.R.U32.HI R3, RZ, 0x18, R2 ;  /* 0x00000018ff037819 */ /* 0x000fc80000011602 */
[----:B------:R-:W-:-:S04]  /*7e60*/  LOP3.LUT R0, R0, R3, RZ, 0xfc, !PT ;  /* 0x0000000300007212 */ /* 0x000fc800078efcff */
[----:B------:R-:W-:Y:S02]  /*7e70*/  PRMT R8, R0, 0x7610, R8 ;  /* 0x0000761000087816 */ /* 0x000fe40000000008 */
.L_x_7065:
[----:B------:R-:W-:Y:S05]  /*7e80*/  BSYNC B0 ;  /* 0x0000000000007941 */ /* 0x000fea0003800000 */
.L_x_7064:
[----:B------:R0:W-:Y:S01]  /*7e90*/  STG.E.U8 [R16.64], R8 ;  /* 0x0000000810007986 */ /* 0x0001e2000c101124 */
[----:B------:R-:W-:Y:S05]  /*7ea0*/  BRA `(.L_x_7041) ;  /* 0x000002e000007947 */ /* 0x000fea0003800000 */
.L_x_7058:
        /* <DEDUP_REMOVED lines=21> */
.L_x_7040:
        /* <DEDUP_REMOVED lines=20> */
.L_x_7068:
[----:B------:R-:W0:Y:S02]  /*8140*/  F2I.U64.TRUNC R2, R2 ;  /* 0x0000000200027311 */ /* 0x000e24000020d800 */
[----:B0-----:R0:W-:Y:S01]  /*8150*/  STG.E.64 [R16.64], R2 ;  /* 0x0000000210007986 */ /* 0x0011e2000c101b24 */
[----:B------:R-:W-:Y:S05]  /*8160*/  BRA `(.L_x_7041) ;  /* 0x0000002000007947 */ /* 0x000fea0003800000 */
.L_x_7067:
[----:B------:R-:W0:Y:S02]  /*8170*/  F2I.FTZ.U32.TRUNC.NTZ R3, R2 ;  /* 0x0000000200037305 */ /* 0x000e24000021f000 */
[----:B0-----:R0:W-:Y:S02]  /*8180*/  STG.E [R16.64], R3 ;  /* 0x0000000310007986 */ /* 0x0011e4000c101924 */
.L_x_7041:
[----:B------:R-:W-:Y:S02]  /*8190*/  IADD3 R19, R19, 0x80, RZ ;  /* 0x0000008013137810 */ /* 0x000fe40007ffe0ff */
.L_x_6946:
[----:B------:R-:W-:Y:S05]  /*81a0*/  BSYNC B7 ;  /* 0x0000000000077941 */ /* 0x000fea0003800000 */
.L_x_6945:
        /* <DEDUP_REMOVED lines=230> */
.L_x_7069:
        /* <DEDUP_REMOVED lines=20> */
.L_x_7074:
[----:B------:R-:W2:Y:S02]  /*9150*/  LDG.E.U8 R0, [R2.64] ;  /* 0x0000002402007981 */ /* 0x000ea4000c1e1100 */
[----:B--2---:R-:W0:Y:S01]  /*9160*/  I2F.U16 R0, R0 ;  /* 0x0000000000007306 */ /* 0x004e220000101000 */
[----:B------:R-:W-:Y:S05]  /*9170*/  BRA `(.L_x_7076) ;  /* 0x00000ca000007947 */ /* 0x000fea0003800000 */
.L_x_7073:
        /* <DEDUP_REMOVED lines=9> */
.L_x_7078:
[----:B------:R-:W2:Y:S02]  /*9210*/  LDG.E R0, [R2.64] ;  /* 0x0000002402007981 */ /* 0x000ea4000c1e1900 */
[----:B--2---:R-:W0:Y:S01]  /*9220*/  I2F R0, R0 ;  /* 0x0000000000007306 */ /* 0x004e220000201400 */
[----:B------:R-:W-:Y:S05]  /*9230*/  BRA `(.L_x_7076) ;  /* 0x00000be000007947 */ /* 0x000fea0003800000 */
.L_x_7077:
[----:B------:R-:W2:Y:S02]  /*9240*/  LDG.E.U16 R0, [R2.64] ;  /* 0x0000002402007981 */ /* 0x000ea4000c1e1500 */
[----:B--2---:R-:W0:Y:S01]  /*9250*/  I2F.S16 R0, R0 ;  /* 0x0000000000007306 */ /* 0x004e220000101400 */
[----:B------:R-:W-:Y:S05]  /*9260*/  BRA `(.L_x_7076) ;  /* 0x00000bb000007947 */ /* 0x000fea0003800000 */
.L_x_7072:
        /* <DEDUP_REMOVED lines=8> */
.L_x_7080:
[----:B------:R-:W2:Y:S02]  /*92f0*/  LDG.E.U16 R0, [R2.64] ;  /* 0x0000002402007981 */ /* 0x000ea4000c1e1500 */
[----:B--2---:R-:W-:Y:S01]  /*9300*/  HADD2.F32 R0, -RZ, R0.H0_H0 ;  /* 0x20000000ff007230 */ /* 0x004fe20000004100 */
[----:B------:R-:W-:Y:S05]  /*9310*/  BRA `(.L_x_7076) ;  /* 0x00000b0000007947 */ /* 0x000fea0003800000 */
.L_x_7079:
        /* <DEDUP_REMOVED lines=8> */
.L_x_7082:
[----:B------:R-:W2:Y:S02]  /*93a0*/  LDG.E.U16 R0, [R2.64] ;  /* 0x0000002402007981 */ /* 0x000ea4000c1e1500 */
[----:B--2---:R-:W-:Y:S01]  /*93b0*/  HADD2.F32 R0, -RZ, R0.H0_H0 ;  /* 0x20000000ff007230 */ /* 0x004fe20000004100 */
[----:B------:R-:W-:Y:S05]  /*93c0*/  BRA `(.L_x_7076) ;  /* 0x00000a5000007947 */ /* 0x000fea0003800000 */
.L_x_7081:
[----:B------:R-:W2:Y:S02]  /*93d0*/  LDG.E.64 R2, [R2.64] ;  /* 0x0000002402027981 */ /* 0x000ea4000c1e1b00 */
[----:B--2---:R-:W0:Y:S01]  /*93e0*/  F2F.F32.F64 R0, R2 ;  /* 0x0000000200007310 */ /* 0x004e220000301000 */
[----:B------:R-:W0:-:S14]  /*93f0*/  DSETP.GEU.AND P0, PT, |R2|, c[0x2][0x0], PT ;  /* 0x008000000200762a */ /* 0x000e1c0003f0e200 */
[----:B0-----:R-:W-:Y:S01]  /*9400*/  @!P0 FMUL R0, R0, 1.175494350822287508e-38 ;  /* 0x0080000000008820 */ /* 0x001fe20000400000 */
[----:B------:R-:W-:Y:S05]  /*9410*/  BRA `(.L_x_7076) ;  /* 0x00000a0000007947 */ /* 0x000fea0003800000 */
.L_x_7071:
        /* <DEDUP_REMOVED lines=12> */
.L_x_7085:
[----:B------:R-:W2:Y:S02]  /*94e0*/  LDG.E.64 R2, [R2.64] ;  /* 0x0000002402027981 */ /* 0x000ea4000c1e1b00 */
[----:B--2---:R-:W0:Y:S01]  /*94f0*/  F2F.F32.F64 R0, R2 ;  /* 0x0000000200007310 */ /* 0x004e220000301000 */
[----:B------:R-:W0:-:S14]  /*9500*/  DSETP.GEU.AND P0, PT, |R2|, c[0x2][0x0], PT ;  /* 0x008000000200762a */ /* 0x000e1c0003f0e200 */
[----:B0-----:R-:W-:Y:S01]  /*9510*/  @!P0 FMUL R0, R0, 1.175494350822287508e-38 ;  /* 0x0080000000008820 */ /* 0x001fe20000400000 */
[----:B------:R-:W-:Y:S05]  /*9520*/  BRA `(.L_x_7076) ;  /* 0x000008f000007947 */ /* 0x000fea0003800000 */
.L_x_7084:
        /* <DEDUP_REMOVED lines=26> */
.L_x_7087:
        /* <DEDUP_REMOVED lines=13> */
.L_x_7086:
[----:B------:R-:W2:Y:S02]  /*97a0*/  LDG.E.U16 R0, [R2.64] ;  /* 0x0000002402007981 */ /* 0x000ea4000c1e1500 */
[----:B--2---:R-:W-:Y:S01]  /*97b0*/  PRMT R0, RZ, 0x5410, R0 ;  /* 0x00005410ff007816 */ /* 0x004fe20000000000 */
[----:B------:R-:W-:Y:S05]  /*97c0*/  BRA `(.L_x_7076) ;  /* 0x0000065000007947 */ /* 0x000fea0003800000 */
.L_x_7083:
        /* <DEDUP_REMOVED lines=11> */
.L_x_7090:
        /* <DEDUP_REMOVED lines=20> */
.L_x_7092:
[----:B------:R-:W-:Y:S05]  /*99c0*/  BSYNC B0 ;  /* 0x0000000000007941 */ /* 0x000fea0003800000 */
.L_x_7091:
[----:B------:R-:W-:Y:S01]  /*99d0*/  LEA R3, R0, 0x3b800000, 0x17 ;  /* 0x3b80000000037811 */ /* 0x000fe200078eb8ff */
[----:B------:R-:W-:-:S05]  /*99e0*/  IMAD.SHL.U32 R0, R2, 0x100000, RZ ;  /* 0x0010000002007824 */ /* 0x000fca00078e00ff */
[----:B------:R-:W-:Y:S01]  /*99f0*/  LOP3.LUT R0, R3, R0, R4, 0xfe, !PT ;  /* 0x0000000003007212 */ /* 0x000fe200078efe04 */
[----:B------:R-:W-:Y:S05]  /*9a00*/  BRA `(.L_x_7076) ;  /* 0x0000041000007947 */ /* 0x000fea0003800000 */
.L_x_7089:
        /* <DEDUP_REMOVED lines=20> */
.L_x_7094:
[----:B------:R-:W-:Y:S05]  /*9b50*/  BSYNC B0 ;  /* 0x0000000000007941 */ /* 0x000fea0003800000 */
.L_x_7093:
[----:B------:R-:W-:Y:S01]  /*9b60*/  LEA R3, R0, 0x37800000, 0x17 ;  /* 0x3780000000037811 */ /* 0x000fe200078eb8ff */
[----:B------:R-:W-:-:S05]  /*9b70*/  IMAD.SHL.U32 R0, R2, 0x200000, RZ ;  /* 0x0020000002007824 */ /* 0x000fca00078e00ff */
[----:B------:R-:W-:Y:S01]  /*9b80*/  LOP3.LUT R0, R3, R0, R4, 0xfe, !PT ;  /* 0x0000000003007212 */ /* 0x000fe200078efe04 */
[----:B------:R-:W-:Y:S05]  /*9b90*/  BRA `(.L_x_7076) ;  /* 0x0000028000007947 */ /* 0x000fea0003800000 */
.L_x_7088:
        /* <DEDUP_REMOVED lines=14> */
.L_x_7075:
        /* <DEDUP_REMOVED lines=21> */
.L_x_7096:
[----:B------:R-:W2:Y:S02]  /*9dd0*/  LDG.E.64 R2, [R2.64] ;  /* 0x0000002402027981 */ /* 0x000ea4000c1e1b00 */
[----:B--2---:R0:W1:Y:S01]  /*9de0*/  I2F.U64 R0, R2 ;  /* 0x0000000200007312 */ /* 0x0040620000301000 */
[----:B------:R-:W-:Y:S05]  /*9df0*/  BRA `(.L_x_7076) ;  /* 0x0000002000007947 */ /* 0x000fea0003800000 */
.L_x_7095:
[----:B------:R-:W2:Y:S02]  /*9e00*/  LDG.E R0, [R2.64] ;  /* 0x0000002402007981 */ /* 0x000ea4000c1e1900 */
[----:B--2---:R-:W0:Y:S02]  /*9e10*/  I2F.U32 R0, R0 ;  /* 0x0000000000007306 */ /* 0x004e240000201000 */
.L_x_7076:
[----:B------:R-:W-:Y:S05]  /*9e20*/  BSYNC B6 ;  /* 0x0000000000067941 */ /* 0x000fea0003800000 */
.L_x_7070:
        /* <DEDUP_REMOVED lines=16> */
.L_x_7100:
[----:B------:R-:W0:Y:S02]  /*9f30*/  F2I.S64.TRUNC R2, R2 ;  /* 0x0000000200027311 */ /* 0x000e24000020d900 */
[----:B0-----:R-:W-:-:S05]  /*9f40*/  IMAD.MOV.U32 R5, RZ, RZ, R2 ;  /* 0x000000ffff057224 */ /* 0x001fca00078e0002 */
[----:B------:R-:W-:Y:S01]  /*9f50*/  STG.E.U8 [R16.64], R5 ;  /* 0x0000000510007986 */ /* 0x000fe2000c101124 */
[----:B------:R-:W-:Y:S05]  /*9f60*/  EXIT ;  /* 0x000000000000794d */ /* 0x000fea0003800000 */
.L_x_7099:
        /* <DEDUP_REMOVED lines=9> */
.L_x_7103:
[----:B------:R-:W0:Y:S02]  /*a000*/  F2I.FTZ.TRUNC.NTZ R3, R2 ;  /* 0x0000000200037305 */ /* 0x000e24000021f100 */
[----:B0-----:R-:W-:Y:S01]  /*a010*/  STG.E [R16.64], R3 ;  /* 0x0000000310007986 */ /* 0x001fe2000c101924 */
[----:B------:R-:W-:Y:S05]  /*a020*/  EXIT ;  /* 0x000000000000794d */ /* 0x000fea0003800000 */
.L_x_7102:
[----:B------:R-:W0:Y:S02]  /*a030*/  F2I.FTZ.TRUNC.NTZ R3, R2 ;  /* 0x0000000200037305 */ /* 0x000e24000021f100 */
[----:B0-----:R-:W-:Y:S01]  /*a040*/  STG.E.U16 [R16.64], R3 ;  /* 0x0000000310007986 */ /* 0x001fe2000c101524 */
[----:B------:R-:W-:Y:S05]  /*a050*/  EXIT ;  /* 0x000000000000794d */ /* 0x000fea0003800000 */
.L_x_7098:
        /* <DEDUP_REMOVED lines=8> */
.L_x_7105:
[----:B------:R-:W-:-:S05]  /*a0e0*/  F2FP.PACK_AB R2, RZ, R2 ;  /* 0x00000002ff02723e */ /* 0x000fca00000000ff */
[----:B------:R-:W-:Y:S01]  /*a0f0*/  STG.E.U16 [R16.64], R2 ;  /* 0x0000000210007986 */ /* 0x000fe2000c101524 */
[----:B------:R-:W-:Y:S05]  /*a100*/  EXIT ;  /* 0x000000000000794d */ /* 0x000fea0003800000 */
.L_x_7104:
        /* <DEDUP_REMOVED lines=9> */
.L_x_7107:
[----:B------:R-:W-:-:S04]  /*a1a0*/  F2FP.PACK_AB R3, RZ, R2 ;  /* 0x00000002ff03723e */ /* 0x000fc800000000ff */
[----:B------:R-:W-:-:S05]  /*a1b0*/  PRMT R3, R3, 0x5410, RZ ;  /* 0x0000541003037816 */ /* 0x000fca00000000ff */
[----:B------:R-:W-:Y:S01]  /*a1c0*/  STG.E [R16.64], R3 ;  /* 0x0000000310007986 */ /* 0x000fe2000c101924 */
[----:B------:R-:W-:Y:S05]  /*a1d0*/  EXIT ;  /* 0x000000000000794d */ /* 0x000fea0003800000 */
.L_x_7106:
[----:B------:R-:W-:-:S06]  /*a1e0*/  FMUL.FTZ R2, R2, 1 ;  /* 0x3f80000002027820 */ /* 0x000fcc0000410000 */
[----:B------:R-:W0:Y:S02]  /*a1f0*/  F2F.F64.F32 R2, R2 ;  /* 0x0000000200027310 */ /* 0x000e240000201800 */
[----:B0-----:R-:W-:Y:S01]  /*a200*/  STG.E.64 [R16.64], R2 ;  /* 0x0000000210007986 */ /* 0x001fe2000c101b24 */
[----:B------:R-:W-:Y:S05]  /*a210*/  EXIT ;  /* 0x000000000000794d */ /* 0x000fea0003800000 */
.L_x_7097:
        /* <DEDUP_REMOVED lines=10> */
[----:B------:R-:W-:Y:S01]  /*a2c0*/  STG.E.U8 [R16.64], R3 ;  /* 0x0000000310007986 */ /* 0x000fe2000c101124 */
[----:B------:R-:W-:Y:S05]  /*a2d0*/  EXIT ;  /* 0x000000000000794d */ /* 0x000fea0003800000 */
.L_x_7110:
[----:B------:R-:W-:Y:S01]  /*a2e0*/  FMUL.FTZ R4, R2, 1 ;  /* 0x3f80000002047820 */ /* 0x000fe20000410000 */
[----:B------:R-:W-:-:S05]  /*a2f0*/  CS2R R6, SRZ ;  /* 0x0000000000067805 */ /* 0x000fca000001ff00 */
[----:B------:R-:W0:Y:S02]  /*a300*/  F2F.F64.F32 R4, R4 ;  /* 0x0000000400047310 */ /* 0x000e240000201800 */
[----:B0-----:R-:W-:Y:S01]  /*a310*/  STG.E.128 [R16.64], R4 ;  /* 0x0000000410007986 */ /* 0x001fe2000c101d24 */
[----:B------:R-:W-:Y:S05]  /*a320*/  EXIT ;  /* 0x000000000000794d */ /* 0x000fea0003800000 */
.L_x_7109:
        /* <DEDUP_REMOVED lines=20> */
.L_x_7114:
[----:B------:R-:W-:Y:S05]  /*a470*/  BSYNC B0 ;  /* 0x0000000000007941 */ /* 0x000fea0003800000 */
.L_x_7113:
[----:B------:R-:W-:-:S05]  /*a480*/  LOP3.LUT R5, R0, R5, RZ, 0xfc, !PT ;  /* 0x0000000500057212 */ /* 0x000fca00078efcff */
[----:B------:R-:W-:Y:S01]  /*a490*/  STG.E.U8 [R16.64], R5 ;  /* 0x0000000510007986 */ /* 0x000fe2000c101124 */
[----:B------:R-:W-:Y:S05]  /*a4a0*/  EXIT ;  /* 0x000000000000794d */ /* 0x000fea0003800000 */
.L_x_7112:
        /* <DEDUP_REMOVED lines=12> */
.L_x_7116:
[----:B------:R-:W-:Y:S01]  /*a570*/  IMAD.MOV.U32 R0, RZ, RZ, 0x7f ;  /* 0x0000007fff007424 */ /* 0x000fe200078e00ff */
[----:B------:R-:W-:-:S04]  /*a580*/  ISETP.GT.U32.AND P0, PT, R4, 0x7f800000, PT ;  /* 0x7f8000000400780c */ /* 0x000fc80003f04070 */
[----:B------:R-:W-:-:S04]  /*a590*/  SEL R0, R0, 0x7c, P0 ;  /* 0x0000007c00007807 */ /* 0x000fc80000000000 */
.L_x_7117:
[----:B------:R-:W-:Y:S05]  /*a5a0*/  BSYNC B0 ;  /* 0x0000000000007941 */ /* 0x000fea0003800000 */
.L_x_7115:
[----:B------:R-:W-:-:S04]  /*a5b0*/  LOP3.LUT R2, R2, 0x80000000, RZ, 0xc0, !PT ;  /* 0x8000000002027812 */ /* 0x000fc800078ec0ff */
[----:B------:R-:W-:-:S04]  /*a5c0*/  SHF.R.U32.HI R3, RZ, 0x18, R2 ;  /* 0x00000018ff037819 */ /* 0x000fc80000011602 */
[----:B------:R-:W-:-:S05]  /*a5d0*/  LOP3.LUT R3, R0, R3, RZ, 0xfc, !PT ;  /* 0x0000000300037212 */ /* 0x000fca00078efcff */
[----:B------:R-:W-:Y:S01]  /*a5e0*/  STG.E.U8 [R16.64], R3 ;  /* 0x0000000310007986 */ /* 0x000fe2000c101124 */
[----:B------:R-:W-:Y:S05]  /*a5f0*/  EXIT ;  /* 0x000000000000794d */ /* 0x000fea0003800000 */
.L_x_7111:
[----:B------:R-:W-:-:S05]  /*a600*/  F2FP.BF16.PACK_AB R2, RZ, R2 ;  /* 0x00000002ff02723e */ /* 0x000fca00000010ff */
[----:B------:R-:W-:Y:S01]  /*a610*/  STG.E.U16 [R16.64], R2 ;  /* 0x0000000210007986 */ /* 0x000fe2000c101524 */
[----:B------:R-:W-:Y:S05]  /*a620*/  EXIT ;  /* 0x000000000000794d */ /* 0x000fea0003800000 */
.L_x_7108:
        /* <DEDUP_REMOVED lines=11> */
.L_x_7120:
        /* <DEDUP_REMOVED lines=16> */
.L_x_7123:
[----:B------:R-:W-:-:S04]  /*a7e0*/  LOP3.LUT R2, R2, 0x80000000, RZ, 0xc0, !PT ;  /* 0x8000000002027812 */ /* 0x000fc800078ec0ff */
[----:B------:R-:W-:-:S04]  /*a7f0*/  SHF.R.U32.HI R3, RZ, 0x18, R2 ;  /* 0x00000018ff037819 */ /* 0x000fc80000011602 */
[----:B------:R-:W-:-:S04]  /*a800*/  LOP3.LUT R0, R0, R3, RZ, 0xfc, !PT ;  /* 0x0000000300007212 */ /* 0x000fc800078efcff */
[----:B------:R-:W-:Y:S02]  /*a810*/  PRMT R8, R0, 0x7610, R8 ;  /* 0x0000761000087816 */ /* 0x000fe40000000008 */
.L_x_7122:
[----:B------:R-:W-:Y:S05]  /*a820*/  BSYNC B0 ;  /* 0x0000000000007941 */ /* 0x000fea0003800000 */
.L_x_7121:
[----:B------:R-:W-:Y:S01]  /*a830*/  STG.E.U8 [R16.64], R8 ;  /* 0x0000000810007986 */ /* 0x000fe2000c101124 */
[----:B------:R-:W-:Y:S05]  /*a840*/  EXIT ;  /* 0x000000000000794d */ /* 0x000fea0003800000 */
.L_x_7119:
        /* <DEDUP_REMOVED lines=16> */
.L_x_7126:
[----:B------:R-:W-:-:S04]  /*a950*/  LOP3.LUT R2, R2, 0x80000000, RZ, 0xc0, !PT ;  /* 0x8000000002027812 */ /* 0x000fc800078ec0ff */
[----:B------:R-:W-:-:S04]  /*a960*/  SHF.R.U32.HI R3, RZ, 0x18, R2 ;  /* 0x00000018ff037819 */ /* 0x000fc80000011602 */
[----:B------:R-:W-:-:S04]  /*a970*/  LOP3.LUT R0, R0, R3, RZ, 0xfc, !PT ;  /* 0x0000000300007212 */ /* 0x000fc800078efcff */
[----:B------:R-:W-:Y:S02]  /*a980*/  PRMT R8, R0, 0x7610, R8 ;  /* 0x0000761000087816 */ /* 0x000fe40000000008 */
.L_x_7125:
[----:B------:R-:W-:Y:S05]  /*a990*/  BSYNC B0 ;  /* 0x0000000000007941 */ /* 0x000fea0003800000 */
.L_x_7124:
[----:B------:R-:W-:Y:S01]  /*a9a0*/  STG.E.U8 [R16.64], R8 ;  /* 0x0000000810007986 */ /* 0x000fe2000c101124 */
[----:B------:R-:W-:Y:S05]  /*a9b0*/  EXIT ;  /* 0x000000000000794d */ /* 0x000fea0003800000 */
.L_x_7118:
        /* <DEDUP_REMOVED lines=21> */
.L_x_7101:
        /* <DEDUP_REMOVED lines=20> */
.L_x_7128:
[----:B------:R-:W0:Y:S02]  /*ac50*/  F2I.U64.TRUNC R2, R2 ;  /* 0x0000000200027311 */ /* 0x000e24000020d800 */
[----:B0-----:R-:W-:Y:S01]  /*ac60*/  STG.E.64 [R16.64], R2 ;  /* 0x0000000210007986 */ /* 0x001fe2000c101b24 */
[----:B------:R-:W-:Y:S05]  /*ac70*/  EXIT ;  /* 0x000000000000794d */ /* 0x000fea0003800000 */
.L_x_7127:
[----:B------:R-:W0:Y:S02]  /*ac80*/  F2I.FTZ.U32.TRUNC.NTZ R3, R2 ;  /* 0x0000000200037305 */ /* 0x000e24000021f000 */
[----:B0-----:R-:W-:Y:S01]  /*ac90*/  STG.E [R16.64], R3 ;  /* 0x0000000310007986 */ /* 0x001fe2000c101924 */
[----:B------:R-:W-:Y:S05]  /*aca0*/  EXIT ;  /* 0x000000000000794d */ /* 0x000fea0003800000 */
.L_x_7129:
        /* <DEDUP_REMOVED lines=13> */
.L_x_16556:


//--------------------- .text._ZN2at6native27unrolled_elementwise_kernelINS0_13AUnaryFunctorIfffNS0_15binary_internal10MulFunctorIfEEEESt5arrayIPcLm2EELi4E23TrivialOffsetCalculatorILi1EjESB_NS0_6memory12LoadWithCastILi1EEENSC_13StoreWithCastILi1EEEEEviT_T0_T2_T3_T4_T5_ --------------------------
	.section	.text._ZN2at6native27unrolled_elementwise_kernelINS0_13AUnaryFunctorIfffNS0_15binary_internal10MulFunctorIfEEEESt5arrayIPcLm2EELi4E23TrivialOffsetCalculatorILi1EjESB_NS0_6memory12LoadWithCastILi1EEENSC_13StoreWithCastILi1EEEEEviT_T0_T2_T3_T4_T5_,"ax",@progbits
	.sectioninfo	@"SHI_REGISTERS=28"
	.align	128
        .global         _ZN2at6native27unrolled_elementwise_kernelINS0_13AUnaryFunctorIfffNS0_15binary_internal10MulFunctorIfEEEESt5arrayIPcLm2EELi4E23TrivialOffsetCalculatorILi1EjESB_NS0_6memory12LoadWithCastILi1EEENSC_13StoreWithCastILi1EEEEEviT_T0_T2_T3_T4_T5_
        .type           _ZN2at6native27unrolled_elementwise_kernelINS0_13AUnaryFunctorIfffNS0_15binary_internal10MulFunctorIfEEEESt5arrayIPcLm2EELi4E23TrivialOffsetCalculatorILi1EjESB_NS0_6memory12LoadWithCastILi1EEENSC_13StoreWithCastILi1EEEEEviT_T0_T2_T3_T4_T5_,@function
        .size           _ZN2at6native27unrolled_elementwise_kernelINS0_13AUnaryFunctorIfffNS0_15binary_internal10MulFunctorIfEEEESt5arrayIPcLm2EELi4E23TrivialOffsetCalculatorILi1EjESB_NS0_6memory12LoadWithCastILi1EEENSC_13StoreWithCastILi1EEEEEviT_T0_T2_T3_T4_T5_,(.L_x_16557 - _ZN2at6native27unrolled_elementwise_kernelINS0_13AUnaryFunctorIfffNS0_15binary_internal10MulFunctorIfEEEESt5arrayIPcLm2EELi4E23TrivialOffsetCalculatorILi1EjESB_NS0_6memory12LoadWithCastILi1EEENSC_13StoreWithCastILi1EEEEEviT_T0_T2_T3_T4_T5_)
        .other          _ZN2at6native27unrolled_elementwise_kernelINS0_13AUnaryFunctorIfffNS0_15binary_internal10MulFunctorIfEEEESt5arrayIPcLm2EELi4E23TrivialOffsetCalculatorILi1EjESB_NS0_6memory12LoadWithCastILi1EEENSC_13StoreWithCastILi1EEEEEviT_T0_T2_T3_T4_T5_,@"STO_CUDA_ENTRY STV_DEFAULT"
_ZN2at6native27unrolled_elementwise_kernelINS0_13AUnaryFunctorIfffNS0_15binary_internal10MulFunctorIfEEEESt5arrayIPcLm2EELi4E23TrivialOffsetCalculatorILi1EjESB_NS0_6memory12LoadWithCastILi1EEENSC_13StoreWithCastILi1EEEEEviT_T0_T2_T3_T4_T5_:
.text._ZN2at6native27unrolled_elementwise_kernelINS0_13AUnaryFunctorIfffNS0_15binary_internal10MulFunctorIfEEEESt5arrayIPcLm2EELi4E23TrivialOffsetCalculatorILi1EjESB_NS0_6memory12LoadWithCastILi1EEENSC_13StoreWithCastILi1EEEEEviT_T0_T2_T3_T4_T5_:
        /* <DEDUP_REMOVED lines=8> */
[----:B0-----:R-:W-:-:S05]  /*0080*/  IMAD R16, R17, R16, c[0x0][0x160] ;  /* 0x0000580011107624 */ /* 0x001fca00078e0210 */
[----:B--2---:R-:W-:-:S13]  /*0090*/  ISETP.GE.AND P0, PT, R24, R16, PT ;  /* 0x000000101800720c */ /* 0x004fda0003f06270 */
[----:B------:R-:W-:Y:S05]  /*00a0*/  @P0 BRA `(.L_x_7131) ;  /* 0x00000e4000000947 */ /* 0x000fea0003800000 */
[----:B-1----:R-:W-:Y:S01]  /*00b0*/  PRMT R0, R19, 0x9910, RZ ;  /* 0x0000991013007816 */ /* 0x002fe200000000ff */
        /* <DEDUP_REMOVED lines=16> */
[----:B--2---:R0:W1:Y:S01]  /*01c0*/  I2F.S16 R23, R2 ;  /* 0x0000000200177306 */ /* 0x0040620000101400 */
[----:B------:R-:W-:Y:S05]  /*01d0*/  BRA `(.L_x_7138) ;  /* 0x00000ce000007947 */ /* 0x000fea0003800000 */
.L_x_7136:
[----:B------:R-:W2:Y:S02]  /*01e0*/  LDG.E.U8 R2, [R2.64] ;  /* 0x0000002402027981 */ /* 0x000ea4000c1e1100 */
[----:B--2---:R0:W1:Y:S01]  /*01f0*/  I2F.U16 R23, R2 ;  /* 0x0000000200177306 */ /* 0x0040620000101000 */
[----:B------:R-:W-:Y:S05]  /*0200*/  BRA `(.L_x_7138) ;  /* 0x00000cb000007947 */ /* 0x000fea0003800000 */
.L_x_7135:
        /* <DEDUP_REMOVED lines=9> */
.L_x_7140:
[----:B------:R-:W2:Y:S02]  /*02a0*/  LDG.E R2, [R2.64] ;  /* 0x0000002402027981 */ /* 0x000ea4000c1e1900 */
[----:B--2---:R0:W1:Y:S01]  /*02b0*/  I2F R23, R2 ;  /* 0x0000000200177306 */ /* 0x0040620000201400 */
[----:B------:R-:W-:Y:S05]  /*02c0*/  BRA `(.L_x_7138) ;  /* 0x00000bf000007947 */ /* 0x000fea0003800000 */
.L_x_7139:
[----:B------:R-:W2:Y:S02]  /*02d0*/  LDG.E.U16 R2, [R2.64] ;  /* 0x0000002402027981 */ /* 0x000ea4000c1e1500 */
[----:B--2---:R0:W1:Y:S01]  /*02e0*/  I2F.S16 R23, R2 ;  /* 0x0000000200177306 */ /* 0x0040620000101400 */
[----:B------:R-:W-:Y:S05]  /*02f0*/  BRA `(.L_x_7138) ;  /* 0x00000bc000007947 */ /* 0x000fea0003800000 */
.L_x_7134:
        /* <DEDUP_REMOVED lines=8> */
.L_x_7142:
[----:B------:R-:W2:Y:S02]  /*0380*/  LDG.E.U16 R2, [R2.64] ;  /* 0x0000002402027981 */ /* 0x000ea4000c1e1500 */
[----:B--2---:R-:W-:Y:S01]  /*0390*/  HADD2.F32 R23, -RZ, R2.H0_H0 ;  /* 0x20000002ff177230 */ /* 0x004fe20000004100 */
[----:B------:R-:W-:Y:S05]  /*03a0*/  BRA `(.L_x_7138) ;  /* 0x00000b1000007947 */ /* 0x000fea0003800000 */
.L_x_7141:
        /* <DEDUP_REMOVED lines=8> */
.L_x_7144:
[----:B------:R-:W2:Y:S02]  /*0430*/  LDG.E.U16 R2, [R2.64] ;  /* 0x0000002402027981 */ /* 0x000ea4000c1e1500 */
[----:B--2---:R-:W-:Y:S01]  /*0440*/  HADD2.F32 R23, -RZ, R2.H0_H0 ;  /* 0x20000002ff177230 */ /* 0x004fe20000004100 */
[----:B------:R-:W-:Y:S05]  /*0450*/  BRA `(.L_x_7138) ;  /* 0x00000a6000007947 */ /* 0x000fea0003800000 */
.L_x_7143:
[----:B------:R-:W2:Y:S02]  /*0460*/  LDG.E.64 R2, [R2.64] ;  /* 0x0000002402027981 */ /* 0x000ea4000c1e1b00 */
[----:B--2---:R-:W0:Y:S01]  /*0470*/  F2F.F32.F64 R23, R2 ;  /* 0x0000000200177310 */ /* 0x004e220000301000 */
[----:B------:R-:W0:-:S14]  /*0480*/  DSETP.GEU.AND P0, PT, |R2|, c[0x2][0x0], PT ;  /* 0x008000000200762a */ /* 0x000e1c0003f0e200 */
[----:B0-----:R-:W-:Y:S01]  /*0490*/  @!P0 FMUL R23, R23, 1.175494350822287508e-38 ;  /* 0x0080000017178820 */ /* 0x001fe20000400000 */
[----:B------:R-:W-:Y:S05]  /*04a0*/  BRA `(.L_x_7138) ;  /* 0x00000a1000007947 */ /* 0x000fea0003800000 */
.L_x_7133:
        /* <DEDUP_REMOVED lines=12> */
.L_x_7147:
[----:B------:R-:W2:Y:S02]  /*0570*/  LDG.E.64 R2, [R2.64] ;  /* 0x0000002402027981 */ /* 0x000ea4000c1e1b00 */
[----:B--2---:R-:W0:Y:S01]  /*0580*/  F2F.F32.F64 R23, R2 ;  /* 0x0000000200177310 */ /* 0x004e220000301000 */
[----:B------:R-:W0:-:S14]  /*0590*/  DSETP.GEU.AND P0, PT, |R2|, c[0x2][0x0], PT ;  /* 0x008000000200762a */ /* 0x000e1c0003f0e200 */
[----:B0-----:R-:W-:Y:S01]  /*05a0*/  @!P0 FMUL R23, R23, 1.175494350822287508e-38 ;  /* 0x0080000017178820 */ /* 0x001fe20000400000 */
[----:B------:R-:W-:Y:S05]  /*05b0*/  BRA `(.L_x_7138) ;  /* 0x0000090000007947 */ /* 0x000fea0003800000 */
.L_x_7146:
        /* <DEDUP_REMOVED lines=26> */
.L_x_7149:
        /* <DEDUP_REMOVED lines=14> */
.L_x_7148:
[----:B------:R-:W2:Y:S02]  /*0840*/  LDG.E.U16 R2, [R2.64] ;  /* 0x0000002402027981 */ /* 0x000ea4000c1e1500 */
[----:B--2---:R-:W-:Y:S01]  /*0850*/  PRMT R23, RZ, 0x5410, R2 ;  /* 0x00005410ff177816 */ /* 0x004fe20000000002 */
[----:B------:R-:W-:Y:S05]  /*0860*/  BRA `(.L_x_7138) ;  /* 0x0000065000007947 */ /* 0x000fea0003800000 */
.L_x_7145:
        /* <DEDUP_REMOVED lines=9> */
[----:B--2---:R0:W1:Y:S01]  /*0900*/  I2F.U16 R23, R2 ;  /* 0x0000000200177306 */ /* 0x0040620000101000 */
[----:B------:R-:W-:Y:S05]  /*0910*/  BRA `(.L_x_7138) ;  /* 0x000005a000007947 */ /* 0x000fea0003800000 */
.L_x_7152:
        /* <DEDUP_REMOVED lines=20> */
.L_x_7154:
[----:B------:R-:W-:Y:S05]  /*0a60*/  BSYNC B0 ;  /* 0x0000000000007941 */ /* 0x000fea0003800000 */
.L_x_7153:
[----:B------:R-:W-:Y:S01]  /*0a70*/  IMAD.SHL.U32 R2, R2, 0x100000, RZ ;  /* 0x0010000002027824 */ /* 0x000fe200078e00ff */
[----:B------:R-:W-:-:S04]  /*0a80*/  LEA R0, R0, 0x3b800000, 0x17 ;  /* 0x3b80000000007811 */ /* 0x000fc800078eb8ff */
[----:B------:R-:W-:Y:S01]  /*0a90*/  LOP3.LUT R23, R0, R2, R23, 0xfe, !PT ;  /* 0x0000000200177212 */ /* 0x000fe200078efe17 */
[----:B------:R-:W-:Y:S05]  /*0aa0*/  BRA `(.L_x_7138) ;  /* 0x0000041000007947 */ /* 0x000fea0003800000 */
.L_x_7151:
        /* <DEDUP_REMOVED lines=20> */
.L_x_7156:
[----:B------:R-:W-:Y:S05]  /*0bf0*/  BSYNC B0 ;  /* 0x0000000000007941 */ /* 0x000fea0003800000 */
.L_x_7155:
[----:B------:R-:W-:Y:S01]  /*0c00*/  IMAD.SHL.U32 R2, R2, 0x200000, RZ ;  /* 0x0020000002027824 */ /* 0x000fe200078e00ff */
[----:B------:R-:W-:-:S04]  /*0c10*/  LEA R0, R0, 0x37800000, 0x17 ;  /* 0x3780000000007811 */ /* 0x000fc800078eb8ff */
[----:B------:R-:W-:Y:S01]  /*0c20*/  LOP3.LUT R23, R0, R2, R23, 0xfe, !PT ;  /* 0x0000000200177212 */ /* 0x000fe200078efe17 */
[----:B------:R-:W-:Y:S05]  /*0c30*/  BRA `(.L_x_7138) ;  /* 0x0000028000007947 */ /* 0x000fea0003800000 */
.L_x_7150:
        /* <DEDUP_REMOVED lines=14> */
.L_x_7137:
        /* <DEDUP_REMOVED lines=21> */
.L_x_7158:
[----:B------:R-:W2:Y:S02]  /*0e70*/  LDG.E.64 R2, [R2.64] ;  /* 0x0000002402027981 */ /* 0x000ea4000c1e1b00 */
[----:B--2---:R0:W1:Y:S01]  /*0e80*/  I2F.U64 R23, R2 ;  /* 0x0000000200177312 */ /* 0x0040620000301000 */
[----:B------:R-:W-:Y:S05]  /*0e90*/  BRA `(.L_x_7138) ;  /* 0x0000002000007947 */ /* 0x000fea0003800000 */
.L_x_7157:
[----:B------:R-:W2:Y:S02]  /*0ea0*/  LDG.E R2, [R2.64] ;  /* 0x0000002402027981 */ /* 0x000ea4000c1e1900 */
[----:B--2---:R0:W1:Y:S02]  /*0eb0*/  I2F.U32 R23, R2 ;  /* 0x0000000200177306 */ /* 0x0040640000201000 */
.L_x_7138:
[----:B------:R-:W-:Y:S05]  /*0ec0*/  BSYNC B6 ;  /* 0x0000000000067941 */ /* 0x000fea0003800000 */
.L_x_7132:
[----:B------:R-:W2:Y:S02]  /*0ed0*/  S2R R24, SR_TID.X ;  /* 0x0000000000187919 */ /* 0x000ea40000002100 */
[----:B--2---:R-:W-:Y:S02]  /*0ee0*/  IADD3 R24, R24, 0x80, RZ ;  /* 0x0000008018187810 */ /* 0x004fe40007ffe0ff */
.L_x_7131:
[----:B-1----:R-:W-:Y:S05]  /*0ef0*/  BSYNC B7 ;  /* 0x0000000000077941 */ /* 0x002fea0003800000 */
.L_x_7130:
[----:B------:R-:W-:Y:S01]  /*0f00*/  ISETP.GE.AND P0, PT, R24, R16, PT ;  /* 0x000000101800720c */ /* 0x000fe20003f06270 */
[----:B------:R-:W-:-:S12]  /*0f10*/  BSSY B7, `(.L_x_7159) ;  /* 0x00000e5000077945 */ /* 0x000fd80003800000 */
        /* <DEDUP_REMOVED lines=21> */
.L_x_7165:
[----:B------:R-:W2:Y:S02]  /*1070*/  LDG.E.U8 R2, [R2.64] ;  /* 0x0000002402027981 */ /* 0x000ea4000c1e1100 */
[----:B--2---:R0:W1:Y:S01]  /*1080*/  I2F.U16 R22, R2 ;  /* 0x0000000200167306 */ /* 0x0040620000101000 */
[----:B------:R-:W-:Y:S05]  /*1090*/  BRA `(.L_x_7167) ;  /* 0x00000ca000007947 */ /* 0x000fea0003800000 */
.L_x_7164:
        /* <DEDUP_REMOVED lines=9> */
.L_x_7169:
[----:B------:R-:W2:Y:S02]  /*1130*/  LDG.E R2, [R2.64] ;  /* 0x0000002402027981 */ /* 0x000ea4000c1e1900 */
[----:B--2---:R0:W1:Y:S01]  /*1140*/  I2F R22, R2 ;  /* 0x0000000200167306 */ /* 0x0040620000201400 */
[----:B------:R-:W-:Y:S05]  /*1150*/  BRA `(.L_x_7167) ;  /* 0x00000be000007947 */ /* 0x000fea0003800000 */
.L_x_7168:
[----:B------:R-:W2:Y:S02]  /*1160*/  LDG.E.U16 R2, [R2.64] ;  /* 0x0000002402027981 */ /* 0x000ea4000c1e1500 */
[----:B--2---:R0:W1:Y:S01]  /*1170*/  I2F.S16 R22, R2 ;  /* 0x0000000200167306 */ /* 0x0040620000101400 */
[----:B------:R-:W-:Y:S05]  /*1180*/  BRA `(.L_x_7167) ;  /* 0x00000bb000007947 */ /* 0x000fea0003800000 */
.L_x_7163:
        /* <DEDUP_REMOVED lines=8> */
.L_x_7171:
[----:B------:R-:W2:Y:S02]  /*1210*/  LDG.E.U16 R2, [R2.64] ;  /* 0x0000002402027981 */ /* 0x000ea4000c1e1500 */
[----:B--2---:R-:W-:Y:S01]  /*1220*/  HADD2.F32 R22, -RZ, R2.H0_H0 ;  /* 0x20000002ff167230 */ /* 0x004fe20000004100 */
[----:B------:R-:W-:Y:S05]  /*1230*/  BRA `(.L_x_7167) ;  /* 0x00000b0000007947 */ /* 0x000fea0003800000 */
.L_x_7170:
        /* <DEDUP_REMOVED lines=8> */
.L_x_7173:
[----:B------:R-:W2:Y:S02]  /*12c0*/  LDG.E.U16 R2, [R2.64] ;  /* 0x0000002402027981 */ /* 0x000ea4000c1e1500 */
[----:B--2---:R-:W-:Y:S01]  /*12d0*/  HADD2.F32 R22, -RZ, R2.H0_H0 ;  /* 0x20000002ff167230 */ /* 0x004fe20000004100 */
[----:B------:R-:W-:Y:S05]  /*12e0*/  BRA `(.L_x_7167) ;  /* 0x00000a5000007947 */ /* 0x000fea0003800000 */
.L_x_7172:
[----:B------:R-:W2:Y:S02]  /*12f0*/  LDG.E.64 R2, [R2.64] ;  /* 0x0000002402027981 */ /* 0x000ea4000c1e1b00 */
[----:B--2---:R-:W0:Y:S01]  /*1300*/  F2F.F32.F64 R22, R2 ;  /* 0x0000000200167310 */ /* 0x004e220000301000 */
[----:B------:R-:W0:-:S14]  /*1310*/  DSETP.GEU.AND P0, PT, |R2|, c[0x2][0x0], PT ;  /* 0x008000000200762a */ /* 0x000e1c0003f0e200 */
[----:B0-----:R-:W-:Y:S01]  /*1320*/  @!P0 FMUL R22, R22, 1.175494350822287508e-38 ;  /* 0x0080000016168820 */ /* 0x001fe20000400000 */
[----:B------:R-:W-:Y:S05]  /*1330*/  BRA `(.L_x_7167) ;  /* 0x00000a0000007947 */ /* 0x000fea0003800000 */
.L_x_7162:
        /* <DEDUP_REMOVED lines=12> */
.L_x_7176:
[----:B------:R-:W2:Y:S02]  /*1400*/  LDG.E.64 R2, [R2.64] ;  /* 0x0000002402027981 */ /* 0x000ea4000c1e1b00 */
[----:B--2---:R-:W0:Y:S01]  /*1410*/  F2F.F32.F64 R22, R2 ;  /* 0x0000000200167310 */ /* 0x004e220000301000 */
[----:B------:R-:W0:-:S14]  /*1420*/  DSETP.GEU.AND P0, PT, |R2|, c[0x2][0x0], PT ;  /* 0x008000000200762a */ /* 0x000e1c0003f0e200 */
[----:B0-----:R-:W-:Y:S01]  /*1430*/  @!P0 FMUL R22, R22, 1.175494350822287508e-38 ;  /* 0x0080000016168820 */ /* 0x001fe20000400000 */
[----:B------:R-:W-:Y:S05]  /*1440*/  BRA `(.L_x_7167) ;  /* 0x000008f000007947 */ /* 0x000fea0003800000 */
.L_x_7175:
        /* <DEDUP_REMOVED lines=26> */
.L_x_7178:
        /* <DEDUP_REMOVED lines=13> */
.L_x_7177:
[----:B------:R-:W2:Y:S02]  /*16c0*/  LDG.E.U16 R2, [R2.64] ;  /* 0x0000002402027981 */ /* 0x000ea4000c1e1500 */
[----:B--2---:R-:W-:Y:S01]  /*16d0*/  PRMT R22, RZ, 0x5410, R2 ;  /* 0x00005410ff167816 */ /* 0x004fe20000000002 */
[----:B------:R-:W-:Y:S05]  /*16e0*/  BRA `(.L_x_7167) ;  /* 0x0000065000007947 */ /* 0x000fea0003800000 */
.L_x_7174:
        /* <DEDUP_REMOVED lines=11> */
.L_x_7181:
        /* <DEDUP_REMOVED lines=20> */
.L_x_7183:
[----:B------:R-:W-:Y:S05]  /*18e0*/  BSYNC B0 ;  /* 0x0000000000007941 */ /* 0x000fea0003800000 */
.L_x_7182:
[----:B------:R-:W-:Y:S01]  /*18f0*/  IMAD.SHL.U32 R2, R2, 0x100000, RZ ;  /* 0x0010000002027824 */ /* 0x000fe200078e00ff */
[----:B------:R-:W-:-:S04]  /*1900*/  LEA R3, R0, 0x3b800000, 0x17 ;  /* 0x3b80000000037811 */ /* 0x000fc800078eb8ff */
[----:B------:R-:W-:Y:S01]  /*1910*/  LOP3.LUT R22, R3, R2, R22, 0xfe, !PT ;  /* 0x0000000203167212 */ /* 0x000fe200078efe16 */
[----:B------:R-:W-:Y:S05]  /*1920*/  BRA `(.L_x_7167) ;  /* 0x0000041000007947 */ /* 0x000fea0003800000 */
.L_x_7180:
        /* <DEDUP_REMOVED lines=20> */
.L_x_7185:
[----:B------:R-:W-:Y:S05]  /*1a70*/  BSYNC B0 ;  /* 0x0000000000007941 */ /* 0x000fea0003800000 */
.L_x_7184:
[----:B------:R-:W-:Y:S01]  /*1a80*/  IMAD.SHL.U32 R2, R2, 0x200000, RZ ;  /* 0x0020000002027824 */ /* 0x000fe200078e00ff */
[----:B------:R-:W-:-:S04]  /*1a90*/  LEA R3, R0, 0x37800000, 0x17 ;  /* 0x3780000000037811 */ /* 0x000fc800078eb8ff */
[----:B------:R-:W-:Y:S01]  /*1aa0*/  LOP3.LUT R22, R3, R2, R22, 0xfe, !PT ;  /* 0x0000000203167212 */ /* 0x000fe200078efe16 */
[----:B------:R-:W-:Y:S05]  /*1ab0*/  BRA `(.L_x_7167) ;  /* 0x0000028000007947 */ /* 0x000fea0003800000 */
.L_x_7179:
        /* <DEDUP_REMOVED lines=14> */
.L_x_7166:
        /* <DEDUP_REMOVED lines=19> */
[----:B------:R-:W-:Y:S01]  /*1cd0*/  IMAD.MOV.U32 R22, RZ, RZ, RZ ;  /* 0x000000ffff167224 */ /* 0x000fe200078e00ff */
[----:B------:R-:W-:Y:S05]  /*1ce0*/  BRA `(.L_x_7167) ;  /* 0x0000005000007947 */ /* 0x000fea0003800000 */
.L_x_7187:
[----:B------:R-:W2:Y:S02]  /*1cf0*/  LDG.E.64 R2, [R2.64] ;  /* 0x0000002402027981 */ /* 0x000ea4000c1e1b00 */
[----:B--2---:R0:W1:Y:S01]  /*1d00*/  I2F.U64 R22, R2 ;  /* 0x0000000200167312 */ /* 0x0040620000301000 */
[----:B------:R-:W-:Y:S05]  /*1d10*/  BRA `(.L_x_7167) ;  /* 0x0000002000007947 */ /* 0x000fea0003800000 */
.L_x_7186:
[----:B------:R-:W2:Y:S02]  /*1d20*/  LDG.E R2, [R2.64] ;  /* 0x0000002402027981 */ /* 0x000ea4000c1e1900 */
[----:B--2---:R0:W1:Y:S02]  /*1d30*/  I2F.U32 R22, R2 ;  /* 0x0000000200167306 */ /* 0x0040640000201000 */
.L_x_7167:
[----:B------:R-:W-:Y:S05]  /*1d40*/  BSYNC B6 ;  /* 0x0000000000067941 */ /* 0x000fea0003800000 */
.L_x_7161:
[----:B------:R-:W-:Y:S02]  /*1d50*/  IADD3 R24, R24, 0x80, RZ ;  /* 0x0000008018187810 */ /* 0x000fe40007ffe0ff */
.L_x_7160:
[----:B------:R-:W-:Y:S05]  /*1d60*/  BSYNC B7 ;  /* 0x0000000000077941 */ /* 0x000fea0003800000 */
.L_x_7159:
[----:B------:R-:W-:Y:S01]  /*1d70*/  ISETP.GE.AND P0, PT, R24, R16, PT ;  /* 0x000000101800720c */ /* 0x000fe20003f06270 */
[----:B------:R-:W-:Y:S01]  /*1d80*/  BSSY B7, `(.L_x_7188) ;  /* 0x00000e7000077945 */ /* 0x000fe20003800000 */
[----:B------:R-:W-:Y:S02]  /*1d90*/  IMAD.MOV.U32 R18, RZ, RZ, RZ ;  /* 0x000000ffff127224 */ /* 0x000fe400078e00ff */
[----:B------:R-:W-:-:S09]  /*1da0*/  IMAD.MOV.U32 R25, RZ, RZ, RZ ;  /* 0x000000ffff197224 */ /* 0x000fd200078e00ff */
        /* <DEDUP_REMOVED lines=19> */
[----:B--2---:R0:W2:Y:S01]  /*1ee0*/  I2F.S16 R25, R2 ;  /* 0x0000000200197306 */ /* 0x0040a20000101400 */
[----:B------:R-:W-:Y:S05]  /*1ef0*/  BRA `(.L_x_7196) ;  /* 0x00000cd000007947 */ /* 0x000fea0003800000 */
.L_x_7194:
[----:B------:R-:W2:Y:S02]  /*1f00*/  LDG.E.U8 R2, [R2.64] ;  /* 0x0000002402027981 */ /* 0x000ea4000c1e1100 */
[----:B--2---:R0:W2:Y:S01]  /*1f10*/  I2F.U16 R25, R2 ;  /* 0x0000000200197306 */ /* 0x0040a20000101000 */
[----:B------:R-:W-:Y:S05]  /*1f20*/  BRA `(.L_x_7196) ;  /* 0x00000ca000007947 */ /* 0x000fea0003800000 */
.L_x_7193:
[----:B------:R-:W-:-:S13]  /*1f30*/  ISETP.NE.AND P0, PT, R0, 0x2, PT ;  /* 0x000000020000780c */ /* 0x000fda0003f05270 */
[----:B------:R-:W-:Y:S05]  /*1f40*/  @!P0 BRA `(.L_x_7197) ;  /* 0x000000a000008947 */ /* 0x000fea0003800000 */
[----:B------:R-:W-:-:S13]  /*1f50*/  ISETP.NE.AND P0, PT, R0, 0x3, PT ;  /* 0x000000030000780c */ /* 0x000fda0003f05270 */
[----:B------:R-:W-:Y:S05]  /*1f60*/  @!P0 BRA `(.L_x_7198) ;  /* 0x0000005000008947 */ /* 0x000fea0003800000 */
[----:B------:R-:W-:-:S13]  /*1f70*/  ISETP.NE.AND P0, PT, R0, 0x4, PT ;  /* 0x000000040000780c */ /* 0x000fda0003f05270 */
[----:B------:R-:W-:Y:S05]  /*1f80*/  @P0 BRA `(.L_x_7195) ;  /* 0x00000aa000000947 */ /* 0x000fea0003800000 */
[----:B------:R-:W2:Y:S02]  /*1f90*/  LDG.E.64 R2, [R2.64] ;  /* 0x0000002402027981 */ /* 0x000ea4000c1e1b00 */
[----:B--2---:R0:W2:Y:S01]  /*1fa0*/  I2F.S64 R25, R2 ;  /* 0x0000000200197312 */ /* 0x0040a20000301400 */
[----:B------:R-:W-:Y:S05]  /*1fb0*/  BRA `(.L_x_7196) ;  /* 0x00000c1000007947 */ /* 0x000fea0003800000 */
.L_x_7198:
[----:B------:R-:W2:Y:S02]  /*1fc0*/  LDG.E R2, [R2.64] ;  /* 0x0000002402027981 */ /* 0x000ea4000c1e1900 */
[----:B--2---:R0:W2:Y:S01]  /*1fd0*/  I2F R25, R2 ;  /* 0x0000000200197306 */ /* 0x0040a20000201400 */
[----:B------:R-:W-:Y:S05]  /*1fe0*/  BRA `(.L_x_7196) ;  /* 0x00000be000007947 */ /* 0x000fea0003800000 */
.L_x_7197:
[----:B------:R-:W2:Y:S02]  /*1ff0*/  LDG.E.U16 R2, [R2.64] ;  /* 0x0000002402027981 */ /* 0x000ea4000c1e1500 */
[----:B--2---:R0:W2:Y:S01]  /*2000*/  I2F.S16 R25, R2 ;  /* 0x0000000200197306 */ /* 0x0040a20000101400 */
[----:B------:R-:W-:Y:S05]  /*2010*/  BRA `(.L_x_7196) ;  /* 0x00000bb000007947 */ /* 0x000fea0003800000 */
.L_x_7192:
        /* <DEDUP_REMOVED lines=8> */
.L_x_7200:
[----:B------:R-:W2:Y:S02]  /*20a0*/  LDG.E.U16 R2, [R2.64] ;  /* 0x0000002402027981 */ /* 0x000ea4000c1e1500 */
[----:B--2---:R-:W-:Y:S01]  /*20b0*/  HADD2.F32 R25, -RZ, R2.H0_H0 ;  /* 0x20000002ff197230 */ /* 0x004fe20000004100 */
[----:B------:R-:W-:Y:S05]  /*20c0*/  BRA `(.L_x_7196) ;  /* 0x00000b0000007947 */ /* 0x000fea0003800000 */
.L_x_7199:
        /* <DEDUP_REMOVED lines=8> */
.L_x_7202:
[----:B------:R-:W2:Y:S02]  /*2150*/  LDG.E.U16 R2, [R2.64] ;  /* 0x0000002402027981 */ /* 0x000ea4000c1e1500 */
[----:B--2---:R-:W-:Y:S01]  /*2160*/  HADD2.F32 R25, -RZ, R2.H0_H0 ;  /* 0x20000002ff197230 */ /* 0x004fe20000004100 */
[----:B------:R-:W-:Y:S05]  /*2170*/  BRA `(.L_x_7196) ;  /* 0x00000a5000007947 */ /* 0x000fea0003800000 */
.L_x_7201:
[----:B------:R-:W2:Y:S02]  /*2180*/  LDG.E.64 R2, [R2.64] ;  /* 0x0000002402027981 */ /* 0x000ea4000c1e1b00 */
[----:B--2---:R-:W0:Y:S01]  /*2190*/  F2F.F32.F64 R25, R2 ;  /* 0x0000000200197310 */ /* 0x004e220000301000 */
[----:B------:R-:W0:-:S14]  /*21a0*/  DSETP.GEU.AND P0, PT, |R2|, c[0x2][0x0], PT ;  /* 0x008000000200762a */ /* 0x000e1c0003f0e200 */
[----:B0-----:R-:W-:Y:S01]  /*21b0*/  @!P0 FMUL R25, R25, 1.175494350822287508e-38 ;  /* 0x0080000019198820 */ /* 0x001fe20000400000 */
[----:B------:R-:W-:Y:S05]  /*21c0*/  BRA `(.L_x_7196) ;  /* 0x00000a0000007947 */ /* 0x000fea0003800000 */
.L_x_7191:
        /* <DEDUP_REMOVED lines=12> */
.L_x_7205:
[----:B------:R-:W2:Y:S02]  /*2290*/  LDG.E.64 R2, [R2.64] ;  /* 0x0000002402027981 */ /* 0x000ea4000c1e1b00 */
[----:B--2---:R-:W0:Y:S01]  /*22a0*/  F2F.F32.F64 R25, R2 ;  /* 0x0000000200197310 */ /* 0x004e220000301000 */
[----:B------:R-:W0:-:S14]  /*22b0*/  DSETP.GEU.AND P0, PT, |R2|, c[0x2][0x0], PT ;  /* 0x008000000200762a */ /* 0x000e1c0003f0e200 */
[----:B0-----:R-:W-:Y:S01]  /*22c0*/  @!P0 FMUL R25, R25, 1.175494350822287508e-38 ;  /* 0x0080000019198820 */ /* 0x001fe20000400000 */
[----:B------:R-:W-:Y:S05]  /*22d0*/  BRA `(.L_x_7196) ;  /* 0x000008f000007947 */ /* 0x000fea0003800000 */
.L_x_7204:
        /* <DEDUP_REMOVED lines=26> */
.L_x_7207:
        /* <DEDUP_REMOVED lines=13> */
.L_x_7206:
[----:B------:R-:W2:Y:S02]  /*2550*/  LDG.E.U16 R2, [R2.64] ;  /* 0x0000002402027981 */ /* 0x000ea4000c1e1500 */
[----:B--2---:R-:W-:Y:S01]  /*2560*/  PRMT R25, RZ, 0x5410, R2 ;  /* 0x00005410ff197816 */ /* 0x004fe20000000002 */
[----:B------:R-:W-:Y:S05]  /*2570*/  BRA `(.L_x_7196) ;  /* 0x0000065000007947 */ /* 0x000fea0003800000 */
.L_x_7203:
        /* <DEDUP_REMOVED lines=9> */
[----:B--2---:R0:W2:Y:S01]  /*2610*/  I2F.U16 R25, R2 ;  /* 0x0000000200197306 */ /* 0x0040a20000101000 */
[----:B------:R-:W-:Y:S05]  /*2620*/  BRA `(.L_x_7196) ;  /* 0x000005a000007947 */ /* 0x000fea0003800000 */
.L_x_7210:
        /* <DEDUP_REMOVED lines=20> */
.L_x_7212:
[----:B------:R-:W-:Y:S05]  /*2770*/  BSYNC B0 ;  /* 0x0000000000007941 */ /* 0x000fea0003800000 */
.L_x_7211:
[----:B------:R-:W-:Y:S01]  /*2780*/  IMAD.SHL.U32 R2, R2, 0x100000, RZ ;  /* 0x0010000002027824 */ /* 0x000fe200078e00ff */
[----:B------:R-:W-:-:S04]  /*2790*/  LEA R0, R0, 0x3b800000, 0x17 ;  /* 0x3b80000000007811 */ /* 0x000fc800078eb8ff */
[----:B------:R-:W-:Y:S01]  /*27a0*/  LOP3.LUT R25, R0, R2, R25, 0xfe, !PT ;  /* 0x0000000200197212 */ /* 0x000fe200078efe19 */
[----:B------:R-:W-:Y:S05]  /*27b0*/  BRA `(.L_x_7196) ;  /* 0x0000041000007947 */ /* 0x000fea0003800000 */
.L_x_7209:
        /* <DEDUP_REMOVED lines=20> */
.L_x_7214:
[----:B------:R-:W-:Y:S05]  /*2900*/  BSYNC B0 ;  /* 0x0000000000007941 */ /* 0x000fea0003800000 */
.L_x_7213:
[----:B------:R-:W-:Y:S01]  /*2910*/  IMAD.SHL.U32 R2, R2, 0x200000, RZ ;  /* 0x0020000002027824 */ /* 0x000fe200078e00ff */
[----:B------:R-:W-:-:S04]  /*2920*/  LEA R0, R0, 0x37800000, 0x17 ;  /* 0x3780000000007811 */ /* 0x000fc800078eb8ff */
[----:B------:R-:W-:Y:S01]  /*2930*/  LOP3.LUT R25, R0, R2, R25, 0xfe, !PT ;  /* 0x0000000200197212 */ /* 0x000fe200078efe19 */
[----:B------:R-:W-:Y:S05]  /*2940*/  BRA `(.L_x_7196) ;  /* 0x0000028000007947 */ /* 0x000fea0003800000 */
.L_x_7208:
        /* <DEDUP_REMOVED lines=14> */
.L_x_7195:
        /* <DEDUP_REMOVED lines=19> */
[----:B------:R-:W-:Y:S01]  /*2b60*/  IMAD.MOV.U32 R25, RZ, RZ, RZ ;  /* 0x000000ffff197224 */ /* 0x000fe200078e00ff */
[----:B------:R-:W-:Y:S05]  /*2b70*/  BRA `(.L_x_7196) ;  /* 0x0000005000007947 */ /* 0x000fea0003800000 */
.L_x_7216:
[----:B------:R-:W2:Y:S02]  /*2b80*/  LDG.E.64 R2, [R2.64] ;  /* 0x0000002402027981 */ /* 0x000ea4000c1e1b00 */
[----:B--2---:R0:W2:Y:S01]  /*2b90*/  I2F.U64 R25, R2 ;  /* 0x0000000200197312 */ /* 0x0040a20000301000 */
[----:B------:R-:W-:Y:S05]  /*2ba0*/  BRA `(.L_x_7196) ;  /* 0x0000002000007947 */ /* 0x000fea0003800000 */
.L_x_7215:
[----:B------:R-:W2:Y:S02]  /*2bb0*/  LDG.E R2, [R2.64] ;  /* 0x0000002402027981 */ /* 0x000ea4000c1e1900 */
[----:B--2---:R0:W2:Y:S02]  /*2bc0*/  I2F.U32 R25, R2 ;  /* 0x0000000200197306 */ /* 0x0040a40000201000 */
.L_x_7196:
[----:B------:R-:W-:Y:S05]  /*2bd0*/  BSYNC B6 ;  /* 0x0000000000067941 */ /* 0x000fea0003800000 */
.L_x_7190:
[----:B------:R-:W-:Y:S02]  /*2be0*/  IADD3 R24, R24, 0x80, RZ ;  /* 0x0000008018187810 */ /* 0x000fe40007ffe0ff */
.L_x_7189:
[----:B------:R-:W-:Y:S05]  /*2bf0*/  BSYNC B7 ;  /* 0x0000000000077941 */ /* 0x000fea0003800000 */
.L_x_7188:
        /* <DEDUP_REMOVED lines=18> */
[----:B------:R-:W3:Y:S02]  /*2d20*/  LDG.E.S8 R2, [R2.64] ;  /* 0x0000002402027981 */ /* 0x000ee4000c1e1300 */
[----:B---3--:R0:W3:Y:S01]  /*2d30*/  I2F.S16 R18, R2 ;  /* 0x0000000200127306 */ /* 0x0080e20000101400 */
[----:B------:R-:W-:Y:S05]  /*2d40*/  BRA `(.L_x_7218) ;  /* 0x00000ca000007947 */ /* 0x000fea0003800000 */
.L_x_7222:
[----:B------:R-:W3:Y:S02]  /*2d50*/  LDG.E.U8 R2, [R2.64] ;  /* 0x0000002402027981 */ /* 0x000ee4000c1e1100 */
[----:B---3--:R0:W3:Y:S01]  /*2d60*/  I2F.U16 R18, R2 ;  /* 0x0000000200127306 */ /* 0x0080e20000101000 */
[----:B------:R-:W-:Y:S05]  /*2d70*/  BRA `(.L_x_7218) ;  /* 0x00000c7000007947 */ /* 0x000fea0003800000 */
.L_x_7221:
[----:B------:R-:W-:-:S13]  /*2d80*/  ISETP.NE.AND P0, PT, R0, 0x2, PT ;  /* 0x000000020000780c */ /* 0x000fda0003f05270 */
[----:B------:R-:W-:Y:S05]  /*2d90*/  @!P0 BRA `(.L_x_7224) ;  /* 0x000000a000008947 */ /* 0x000fea0003800000 */
[----:B------:R-:W-:-:S13]  /*2da0*/  ISETP.NE.AND P0, PT, R0, 0x3, PT ;  /* 0x000000030000780c */ /* 0x000fda0003f05270 */
[----:B------:R-:W-:Y:S05]  /*2db0*/  @!P0 BRA `(.L_x_7225) ;  /* 0x0000005000008947 */ /* 0x000fea0003800000 */
[----:B------:R-:W-:-:S13]  /*2dc0*/  ISETP.NE.AND P0, PT, R0, 0x4, PT ;  /* 0x000000040000780c */ /* 0x000fda0003f05270 */
[----:B------:R-:W-:Y:S05]  /*2dd0*/  @P0 BRA `(.L_x_7223) ;  /* 0x00000a8000000947 */ /* 0x000fea0003800000 */
[----:B------:R-:W3:Y:S02]  /*2de0*/  LDG.E.64 R18, [R2.64] ;  /* 0x0000002402127981 */ /* 0x000ee4000c1e1b00 */
[----:B---3--:R0:W3:Y:S01]  /*2df0*/  I2F.S64 R18, R18 ;  /* 0x0000001200127312 */ /* 0x0080e20000301400 */
[----:B------:R-:W-:Y:S05]  /*2e00*/  BRA `(.L_x_7218) ;  /* 0x00000be000007947 */ /* 0x000fea0003800000 */
.L_x_7225:
[----:B------:R-:W3:Y:S02]  /*2e10*/  LDG.E R2, [R2.64] ;  /* 0x0000002402027981 */ /* 0x000ee4000c1e1900 */
[----:B---3--:R0:W3:Y:S01]  /*2e20*/  I2F R18, R2 ;  /* 0x0000000200127306 */ /* 0x0080e20000201400 */
[----:B------:R-:W-:Y:S05]  /*2e30*/  BRA `(.L_x_7218) ;  /* 0x00000bb000007947 */ /* 0x000fea0003800000 */
.L_x_7224:
[----:B------:R-:W3:Y:S02]  /*2e40*/  LDG.E.U16 R2, [R2.64] ;  /* 0x0000002402027981 */ /* 0x000ee4000c1e1500 */
[----:B---3--:R0:W3:Y:S01]  /*2e50*/  I2F.S16 R18, R2 ;  /* 0x0000000200127306 */ /* 0x0080e20000101400 */
[----:B------:R-:W-:Y:S05]  /*2e60*/  BRA `(.L_x_7218) ;  /* 0x00000b8000007947 */ /* 0x000fea0003800000 */
.L_x_7220:
        /* <DEDUP_REMOVED lines=8> */
.L_x_7227:
[----:B------:R-:W3:Y:S02]  /*2ef0*/  LDG.E.U16 R2, [R2.64] ;  /* 0x0000002402027981 */ /* 0x000ee4000c1e1500 */
[----:B---3--:R-:W-:Y:S01]  /*2f00*/  HADD2.F32 R18, -RZ, R2.H0_H0 ;  /* 0x20000002ff127230 */ /* 0x008fe20000004100 */
[----:B------:R-:W-:Y:S05]  /*2f10*/  BRA `(.L_x_7218) ;  /* 0x00000ad000007947 */ /* 0x000fea0003800000 */
.L_x_7226:
        /* <DEDUP_REMOVED lines=8> */
.L_x_7229:
[----:B------:R-:W3:Y:S02]  /*2fa0*/  LDG.E.U16 R2, [R2.64] ;  /* 0x0000002402027981 */ /* 0x000ee4000c1e1500 */
[----:B---3--:R-:W-:Y:S01]  /*2fb0*/  HADD2.F32 R18, -RZ, R2.H0_H0 ;  /* 0x20000002ff127230 */ /* 0x008fe20000004100 */
[----:B------:R-:W-:Y:S05]  /*2fc0*/  BRA `(.L_x_7218) ;  /* 0x00000a2000007947 */ /* 0x000fea0003800000 */
.L_x_7228:
[----:B------:R-:W3:Y:S02]  /*2fd0*/  LDG.E.64 R2, [R2.64] ;  /* 0x0000002402027981 */ /* 0x000ee4000c1e1b00 */
[----:B---3--:R-:W0:Y:S01]  /*2fe0*/  F2F.F32.F64 R18, R2 ;  /* 0x0000000200127310 */ /* 0x008e220000301000 */
[----:B------:R-:W0:-:S14]  /*2ff0*/  DSETP.GEU.AND P0, PT, |R2|, c[0x2][0x0], PT ;  /* 0x008000000200762a */ /* 0x000e1c0003f0e200 */
[----:B0-----:R-:W-:Y:S01]  /*3000*/  @!P0 FMUL R18, R18, 1.175494350822287508e-38 ;  /* 0x0080000012128820 */ /* 0x001fe20000400000 */
[----:B------:R-:W-:Y:S05]  /*3010*/  BRA `(.L_x_7218) ;  /* 0x000009d000007947 */ /* 0x000fea0003800000 */
.L_x_7219:
        /* <DEDUP_REMOVED lines=8> */
[----:B------:R-:W3:Y:S02]  /*30a0*/  LDG.E.U8 R2, [R2.64] ;  /* 0x0000002402027981 */ /* 0x000ee4000c1e1100 */
[----:B---3--:R-:W-:-:S04]  /*30b0*/  ISETP.NE.AND P0, PT, R2, RZ, PT ;  /* 0x000000ff0200720c */ /* 0x008fc80003f05270 */
[----:B------:R-:W-:Y:S01]  /*30c0*/  FSEL R18, RZ, 1, !P0 ;  /* 0x3f800000ff127808 */ /* 0x000fe20004000000 */
[----:B------:R-:W-:Y:S05]  /*30d0*/  BRA `(.L_x_7218) ;  /* 0x0000091000007947 */ /* 0x000fea0003800000 */
.L_x_7232:
[----:B------:R-:W3:Y:S02]  /*30e0*/  LDG.E.64 R2, [R2.64] ;  /* 0x0000002402027981 */ /* 0x000ee4000c1e1b00 */
[----:B---3--:R-:W0:Y:S01]  /*30f0*/  F2F.F32.F64 R18, R2 ;  /* 0x0000000200127310 */ /* 0x008e220000301000 */
[----:B------:R-:W0:-:S14]  /*3100*/  DSETP.GEU.AND P0, PT, |R2|, c[0x2][0x0], PT ;  /* 0x008000000200762a */ /* 0x000e1c0003f0e200 */
[----:B0-----:R-:W-:Y:S01]  /*3110*/  @!P0 FMUL R18, R18, 1.175494350822287508e-38 ;  /* 0x0080000012128820 */ /* 0x001fe20000400000 */
[----:B------:R-:W-:Y:S05]  /*3120*/  BRA `(.L_x_7218) ;  /* 0x000008c000007947 */ /* 0x000fea0003800000 */
.L_x_7231:
        /* <DEDUP_REMOVED lines=26> */
.L_x_7234:
[----:B------:R-:W3:Y:S02]  /*32d0*/  LDG.E.U8 R2, [R2.64] ;  /* 0x0000002402027981 */ /* 0x000ee4000c1e1100 */
        /* <DEDUP_REMOVED lines=12> */
.L_x_7233:
[----:B------:R-:W3:Y:S02]  /*33a0*/  LDG.E.U16 R2, [R2.64] ;  /* 0x0000002402027981 */ /* 0x000ee4000c1e1500 */
[----:B---3--:R-:W-:Y:S01]  /*33b0*/  PRMT R18, RZ, 0x5410, R2 ;  /* 0x00005410ff127816 */ /* 0x008fe20000000002 */
[----:B------:R-:W-:Y:S05]  /*33c0*/  BRA `(.L_x_7218) ;  /* 0x0000062000007947 */ /* 0x000fea0003800000 */
.L_x_7230:
        /* <DEDUP_REMOVED lines=8> */
[----:B------:R-:W3:Y:S02]  /*3450*/  LDG.E.U16 R2, [R2.64] ;  /* 0x0000002402027981 */ /* 0x000ee4000c1e1500 */
[----:B---3--:R0:W3:Y:S01]  /*3460*/  I2F.U16 R18, R2 ;  /* 0x0000000200127306 */ /* 0x0080e20000101000 */
[----:B------:R-:W-:Y:S05]  /*3470*/  BRA `(.L_x_7218) ;  /* 0x0000057000007947 */ /* 0x000fea0003800000 */
.L_x_7237:
[----:B------:R-:W3:Y:S02]  /*3480*/  LDG.E.U8 R2, [R2.64] ;  /* 0x0000002402027981 */ /* 0x000ee4000c1e1100 */
        /* <DEDUP_REMOVED lines=18> */
.L_x_7239:
[----:B------:R-:W-:Y:S05]  /*35b0*/  BSYNC B0 ;  /* 0x0000000000007941 */ /* 0x000fea0003800000 */
.L_x_7238:
[----:B------:R-:W-:Y:S01]  /*35c0*/  IMAD.SHL.U32 R2, R2, 0x100000, RZ ;  /* 0x0010000002027824 */ /* 0x000fe200078e00ff */
[----:B------:R-:W-:-:S04]  /*35d0*/  LEA R3, R0, 0x3b800000, 0x17 ;  /* 0x3b80000000037811 */ /* 0x000fc800078eb8ff */
[----:B------:R-:W-:Y:S01]  /*35e0*/  LOP3.LUT R18, R3, R2, R18, 0xfe, !PT ;  /* 0x0000000203127212 */ /* 0x000fe200078efe12 */
[----:B------:R-:W-:Y:S05]  /*35f0*/  BRA `(.L_x_7218) ;  /* 0x000003f000007947 */ /* 0x000fea0003800000 */
.L_x_7236:
        /* <DEDUP_REMOVED lines=19> */
.L_x_7241:
[----:B------:R-:W-:Y:S05]  /*3730*/  BSYNC B0 ;  /* 0x0000000000007941 */ /* 0x000fea0003800000 */
.L_x_7240:
[----:B------:R-:W-:Y:S01]  /*3740*/  IMAD.SHL.U32 R2, R2, 0x200000, RZ ;  /* 0x0020000002027824 */ /* 0x000fe200078e00ff */
[----:B------:R-:W-:-:S04]  /*3750*/  LEA R3, R0, 0x37800000, 0x17 ;  /* 0x3780000000037811 */ /* 0x000fc800078eb8ff */
[----:B------:R-:W-:Y:S01]  /*3760*/  LOP3.LUT R18, R3, R2, R18, 0xfe, !PT ;  /* 0x0000000203127212 */ /* 0x000fe200078efe12 */
[----:B------:R-:W-:Y:S05]  /*3770*/  BRA `(.L_x_7218) ;  /* 0x0000027000007947 */ /* 0x000fea0003800000 */
.L_x_7235:
[----:B------:R-:W-:-:S13]  /*3780*/  ISETP.NE.AND P0, PT, R0, 0x1c, PT ;  /* 0x0000001c0000780c */ /* 0x000fda0003f05270 */
[----:B------:R-:W-:Y:S05]  /*3790*/  @!P0 BRA `(.L_x_7242) ;  /* 0x0000023000008947 */ /* 0x000fea0003800000 */
[----:B------:R-:W-:-:S13]  /*37a0*/  ISETP.NE.AND P0, PT, R0, 0x1d, PT ;  /* 0x0000001d0000780c */ /* 0x000fda0003f05270 */
[----:B------:R-:W-:Y:S05]  /*37b0*/  @!P0 BRA `(.L_x_7243) ;  /* 0x000001e000008947 */ /* 0x000fea0003800000 */
[----:B------:R-:W-:-:S13]  /*37c0*/  ISETP.NE.AND P0, PT, R0, 0x2c, PT ;  /* 0x0000002c0000780c */ /* 0x000fda0003f05270 */
[----:B------:R-:W-:Y:S05]  /*37d0*/  @P0 BRA `(.L_x_7223) ;  /* 0x0000008000000947 */ /* 0x000fea0003800000 */
[----:B------:R-:W3:Y:S01]  /*37e0*/  LDG.E.U8 R2, [R2.64] ;  /* 0x0000002402027981 */ /* 0x000ee2000c1e1100 */
[----:B------:R-:W-:Y:S01]  /*37f0*/  IMAD.MOV.U32 R18, RZ, RZ, 0x400000 ;  /* 0x00400000ff127424 */ /* 0x000fe200078e00ff */
[----:B---3--:R-:W-:-:S13]  /*3800*/  ISETP.NE.AND P0, PT, R2, RZ, PT ;  /* 0x000000ff0200720c */ /* 0x008fda0003f05270 */
[----:B------:R-:W-:Y:S05]  /*3810*/  @!P0 BRA `(.L_x_7218) ;  /* 0x000001d000008947 */ /* 0x000fea0003800000 */
[----:B------:R-:W-:-:S13]  /*3820*/  ISETP.NE.AND P0, PT, R2, 0xff, PT ;  /* 0x000000ff0200780c */ /* 0x000fda0003f05270 */
[----:B------:R-:W-:Y:S02]  /*3830*/  @!P0 IMAD.MOV.U32 R18, RZ, RZ, 0x7f800001 ;  /* 0x7f800001ff128424 */ /* 0x000fe400078e00ff */
[----:B------:R-:W-:Y:S01]  /*3840*/  @P0 IMAD.SHL.U32 R18, R2, 0x800000, RZ ;  /* 0x0080000002120824 */ /* 0x000fe200078e00ff */
[----:B------:R-:W-:Y:S05]  /*3850*/  BRA `(.L_x_7218) ;  /* 0x0000019000007947 */ /* 0x000fea0003800000 */
.L_x_7223:
        /* <DEDUP_REMOVED lines=19> */
[----:B------:R-:W-:Y:S05]  /*3990*/  BRA `(.L_x_7218) ;  /* 0x0000005000007947 */ /* 0x000fea0003800000 */
.L_x_7243:
[----:B------:R-:W3:Y:S02]  /*39a0*/  LDG.E.64 R18, [R2.64] ;  /* 0x0000002402127981 */ /* 0x000ee4000c1e1b00 */
[----:B---3--:R0:W3:Y:S01]  /*39b0*/  I2F.U64 R18, R18 ;  /* 0x0000001200127312 */ /* 0x0080e20000301000 */
[----:B------:R-:W-:Y:S05]  /*39c0*/  BRA `(.L_x_7218) ;  /* 0x0000002000007947 */ /* 0x000fea0003800000 */
.L_x_7242:
[----:B------:R-:W3:Y:S02]  /*39d0*/  LDG.E R2, [R2.64] ;  /* 0x0000002402027981 */ /* 0x000ee4000c1e1900 */
[----:B---3--:R0:W3:Y:S02]  /*39e0*/  I2F.U32 R18, R2 ;  /* 0x0000000200127306 */ /* 0x0080e40000201000 */
.L_x_7218:
[----:B------:R-:W-:Y:S05]  /*39f0*/  BSYNC B6 ;  /* 0x0000000000067941 */ /* 0x000fea0003800000 */
.L_x_7217:
[----:B0-----:R-:W0:Y:S01]  /*3a00*/  S2R R19, SR_TID.X ;  /* 0x0000000000137919 */ /* 0x001e220000002100 */
[----:B------:R-:W4:Y:S01]  /*3a10*/  LDC.U8 R2, c[0x0][0x18c] ;  /* 0x00006300ff027b82 */ /* 0x000f220000000000 */
[----:B------:R-:W-:Y:S01]  /*3a20*/  BSSY B6, `(.L_x_7244) ;  /* 0x00000f2000067945 */ /* 0x000fe20003800000 */
[----:B-1---5:R-:W-:Y:S02]  /*3a30*/  FMUL.FTZ R22, R22, c[0x0][0x168] ;  /* 0x00005a0016167a20 */ /* 0x022fe40000410000 */
[----:B--2---:R-:W-:-:S02]  /*3a40*/  FMUL.FTZ R24, R25, c[0x0][0x168] ;  /* 0x00005a0019187a20 */ /* 0x004fc40000410000 */
[----:B---3--:R-:W-:Y:S01]  /*3a50*/  FMUL.FTZ R18, R18, c[0x0][0x168] ;  /* 0x00005a0012127a20 */ /* 0x008fe20000410000 */
[----:B0-----:R-:W-:-:S13]  /*3a60*/  ISETP.GE.AND P0, PT, R19, R16, PT ;  /* 0x000000101300720c */ /* 0x001fda0003f06270 */
[----:B------:R-:W-:Y:S05]  /*3a70*/  @P0 BRA `(.L_x_7245) ;  /* 0x00000ec000000947 */ /* 0x000fea0003800000 */
[----:B----4-:R-:W-:Y:S01]  /*3a80*/  IMAD R0, R17, 0x200, R19 ;  /* 0x0000020011007824 */ /* 0x010fe200078e0213 */
[----:B------:R-:W-:Y:S01]  /*3a90*/  PRMT R3, R2, 0x9910, RZ ;  /* 0x0000991002037816 */ /* 0x000fe200000000ff */
[----:B------:R-:W-:Y:S01]  /*3aa0*/  FMUL.FTZ R4, R23, c[0x0][0x168] ;  /* 0x00005a0017047a20 */ /* 0x000fe20000410000 */
        /* <DEDUP_REMOVED lines=18> */
.L_x_7249:
[----:B------:R-:W0:Y:S02]  /*3bd0*/  F2I.S64.TRUNC R4, R4 ;  /* 0x0000000400047311 */ /* 0x000e24000020d900 */
[----:B0-----:R-:W-:-:S05]  /*3be0*/  IMAD.MOV.U32 R3, RZ, RZ, R4 ;  /* 0x000000ffff037224 */ /* 0x001fca00078e0004 */
[----:B------:R0:W-:Y:S01]  /*3bf0*/  STG.E.U8 [R8.64], R3 ;  /* 0x0000000308007986 */ /* 0x0001e2000c101124 */
[----:B------:R-:W-:Y:S05]  /*3c00*/  BRA `(.L_x_7245) ;  /* 0x00000d3000007947 */ /* 0x000fea0003800000 */
.L_x_7248:
        /* <DEDUP_REMOVED lines=9> */
.L_x_7252:
[----:B------:R-:W0:Y:S02]  /*3ca0*/  F2I.FTZ.TRUNC.NTZ R3, R4 ;  /* 0x0000000400037305 */ /* 0x000e24000021f100 */
[----:B0-----:R0:W-:Y:S01]  /*3cb0*/  STG.E [R8.64], R3 ;  /* 0x0000000308007986 */ /* 0x0011e2000c101924 */
[----:B------:R-:W-:Y:S05]  /*3cc0*/  BRA `(.L_x_7245) ;  /* 0x00000c7000007947 */ /* 0x000fea0003800000 */
.L_x_7251:
[----:B------:R-:W0:Y:S02]  /*3cd0*/  F2I.FTZ.TRUNC.NTZ R3, R4 ;  /* 0x0000000400037305 */ /* 0x000e24000021f100 */
[----:B0-----:R0:W-:Y:S01]  /*3ce0*/  STG.E.U16 [R8.64], R3 ;  /* 0x0000000308007986 */ /* 0x0011e2000c101524 */
[----:B------:R-:W-:Y:S05]  /*3cf0*/  BRA `(.L_x_7245) ;  /* 0x00000c4000007947 */ /* 0x000fea0003800000 */
.L_x_7247:
        /* <DEDUP_REMOVED lines=8> */
.L_x_7254:
[----:B------:R-:W-:-:S05]  /*3d80*/  F2FP.PACK_AB R4, RZ, R4 ;  /* 0x00000004ff04723e */ /* 0x000fca00000000ff */
[----:B------:R0:W-:Y:S01]  /*3d90*/  STG.E.U16 [R8.64], R4 ;  /* 0x0000000408007986 */ /* 0x0001e2000c101524 */
[----:B------:R-:W-:Y:S05]  /*3da0*/  BRA `(.L_x_7245) ;  /* 0x00000b9000007947 */ /* 0x000fea0003800000 */
.L_x_7253:
        /* <DEDUP_REMOVED lines=9> */
.L_x_7256:
[----:B------:R-:W-:-:S04]  /*3e40*/  F2FP.PACK_AB R3, RZ, R4 ;  /* 0x00000004ff03723e */ /* 0x000fc800000000ff */
[----:B------:R-:W-:-:S05]  /*3e50*/  PRMT R3, R3, 0x5410, RZ ;  /* 0x0000541003037816 */ /* 0x000fca00000000ff */
[----:B------:R0:W-:Y:S01]  /*3e60*/  STG.E [R8.64], R3 ;  /* 0x0000000308007986 */ /* 0x0001e2000c101924 */
[----:B------:R-:W-:Y:S05]  /*3e70*/  BRA `(.L_x_7245) ;  /* 0x00000ac000007947 */ /* 0x000fea0003800000 */
.L_x_7255:
[----:B------:R-:W-:-:S06]  /*3e80*/  FMUL.FTZ R4, R4, 1 ;  /* 0x3f80000004047820 */ /* 0x000fcc0000410000 */
[----:B------:R-:W0:Y:S02]  /*3e90*/  F2F.F64.F32 R4, R4 ;  /* 0x0000000400047310 */ /* 0x000e240000201800 */
[----:B0-----:R0:W-:Y:S01]  /*3ea0*/  STG.E.64 [R8.64], R4 ;  /* 0x0000000408007986 */ /* 0x0011e2000c101b24 */
[----:B------:R-:W-:Y:S05]  /*3eb0*/  BRA `(.L_x_7245) ;  /* 0x00000a8000007947 */ /* 0x000fea0003800000 */
.L_x_7246:
        /* <DEDUP_REMOVED lines=12> */
.L_x_7259:
[----:B------:R-:W-:Y:S01]  /*3f80*/  FMUL.FTZ R4, R4, 1 ;  /* 0x3f80000004047820 */ /* 0x000fe20000410000 */
[----:B------:R-:W-:-:S05]  /*3f90*/  CS2R R6, SRZ ;  /* 0x0000000000067805 */ /* 0x000fca000001ff00 */
[----:B------:R-:W0:Y:S02]  /*3fa0*/  F2F.F64.F32 R4, R4 ;  /* 0x0000000400047310 */ /* 0x000e240000201800 */
[----:B0-----:R0:W-:Y:S01]  /*3fb0*/  STG.E.128 [R8.64], R4 ;  /* 0x0000000408007986 */ /* 0x0011e2000c101d24 */
[----:B------:R-:W-:Y:S05]  /*3fc0*/  BRA `(.L_x_7245) ;  /* 0x0000097000007947 */ /* 0x000fea0003800000 */
.L_x_7258:
        /* <DEDUP_REMOVED lines=20> */
.L_x_7263:
[----:B------:R-:W-:Y:S05]  /*4110*/  BSYNC B0 ;  /* 0x0000000000007941 */ /* 0x000fea0003800000 */
.L_x_7262:
[----:B------:R-:W-:-:S05]  /*4120*/  LOP3.LUT R5, R0, R5, RZ, 0xfc, !PT ;  /* 0x0000000500057212 */ /* 0x000fca00078efcff */
[----:B------:R0:W-:Y:S01]  /*4130*/  STG.E.U8 [R8.64], R5 ;  /* 0x0000000508007986 */ /* 0x0001e2000c101124 */
[----:B------:R-:W-:Y:S05]  /*4140*/  BRA `(.L_x_7245) ;  /* 0x000007f000007947 */ /* 0x000fea0003800000 */
.L_x_7261:
        /* <DEDUP_REMOVED lines=12> */
.L_x_7265:
[----:B------:R-:W-:Y:S01]  /*4210*/  IMAD.MOV.U32 R0, RZ, RZ, 0x7f ;  /* 0x0000007fff007424 */ /* 0x000fe200078e00ff */
[----:B------:R-:W-:-:S04]  /*4220*/  ISETP.GT.U32.AND P0, PT, R5, 0x7f800000, PT ;  /* 0x7f8000000500780c */ /* 0x000fc80003f04070 */
[----:B------:R-:W-:-:S04]  /*4230*/  SEL R0, R0, 0x7c, P0 ;  /* 0x0000007c00007807 */ /* 0x000fc80000000000 */
.L_x_7266:
[----:B------:R-:W-:Y:S05]  /*4240*/  BSYNC B0 ;  /* 0x0000000000007941 */ /* 0x000fea0003800000 */
.L_x_7264:
[----:B------:R-:W-:-:S04]  /*4250*/  LOP3.LUT R4, R4, 0x80000000, RZ, 0xc0, !PT ;  /* 0x8000000004047812 */ /* 0x000fc800078ec0ff */
[----:B------:R-:W-:-:S04]  /*4260*/  SHF.R.U32.HI R3, RZ, 0x18, R4 ;  /* 0x00000018ff037819 */ /* 0x000fc80000011604 */
[----:B------:R-:W-:-:S05]  /*4270*/  LOP3.LUT R3, R0, R3, RZ, 0xfc, !PT ;  /* 0x0000000300037212 */ /* 0x000fca00078efcff */
[----:B------:R0:W-:Y:S01]  /*4280*/  STG.E.U8 [R8.64], R3 ;  /* 0x0000000308007986 */ /* 0x0001e2000c101124 */
[----:B------:R-:W-:Y:S05]  /*4290*/  BRA `(.L_x_7245) ;  /* 0x000006a000007947 */ /* 0x000fea0003800000 */
.L_x_7260:
[----:B------:R-:W-:-:S05]  /*42a0*/  F2FP.BF16.PACK_AB R4, RZ, R4 ;  /* 0x00000004ff04723e */ /* 0x000fca00000010ff */
[----:B------:R0:W-:Y:S01]  /*42b0*/  STG.E.U16 [R8.64], R4 ;  /* 0x0000000408007986 */ /* 0x0001e2000c101524 */
[----:B------:R-:W-:Y:S05]  /*42c0*/  BRA `(.L_x_7245) ;  /* 0x0000067000007947 */ /* 0x000fea0003800000 */
.L_x_7257:
        /* <DEDUP_REMOVED lines=11> */
.L_x_7269:
        /* <DEDUP_REMOVED lines=16> */
.L_x_7272:
[----:B------:R-:W-:-:S04]  /*4480*/  LOP3.LUT R4, R4, 0x80000000, RZ, 0xc0, !PT ;  /* 0x8000000004047812 */ /* 0x000fc800078ec0ff */
[----:B------:R-:W-:-:S04]  /*4490*/  SHF.R.U32.HI R4, RZ, 0x18, R4 ;  /* 0x00000018ff047819 */ /* 0x000fc80000011604 */
[----:B------:R-:W-:-:S04]  /*44a0*/  LOP3.LUT R3, R3, R4, RZ, 0xfc, !PT ;  /* 0x0000000403037212 */ /* 0x000fc800078efcff */
[----:B------:R-:W-:Y:S02]  /*44b0*/  PRMT R0, R3, 0x7610, R0 ;  /* 0x0000761003007816 */ /* 0x000fe40000000000 */
.L_x_7271:
[----:B------:R-:W-:Y:S05]  /*44c0*/  BSYNC B0 ;  /* 0x0000000000007941 */ /* 0x000fea0003800000 */
.L_x_7270:
[----:B------:R0:W-:Y:S01]  /*44d0*/  STG.E.U8 [R8.64], R0 ;  /* 0x0000000008007986 */ /* 0x0001e2000c101124 */
[----:B------:R-:W-:Y:S05]  /*44e0*/  BRA `(.L_x_7245) ;  /* 0x0000045000007947 */ /* 0x000fea0003800000 */
.L_x_7268:
        /* <DEDUP_REMOVED lines=16> */
.L_x_7275:
[----:B------:R-:W-:-:S04]  /*45f0*/  LOP3.LUT R4, R4, 0x80000000, RZ, 0xc0, !PT ;  /* 0x8000000004047812 */ /* 0x000fc800078ec0ff */
[----:B------:R-:W-:-:S04]  /*4600*/  SHF.R.U32.HI R4, RZ, 0x18, R4 ;  /* 0x00000018ff047819 */ /* 0x000fc80000011604 */
[----:B------:R-:W-:-:S04]  /*4610*/  LOP3.LUT R3, R3, R4, RZ, 0xfc, !PT ;  /* 0x0000000403037212 */ /* 0x000fc800078efcff */
[----:B------:R-:W-:Y:S02]  /*4620*/  PRMT R0, R3, 0x7610, R0 ;  /* 0x0000761003007816 */ /* 0x000fe40000000000 */
.L_x_7274:
[----:B------:R-:W-:Y:S05]  /*4630*/  BSYNC B0 ;  /* 0x0000000000007941 */ /* 0x000fea0003800000 */
.L_x_7273:
[----:B------:R0:W-:Y:S01]  /*4640*/  STG.E.U8 [R8.64], R0 ;  /* 0x0000000008007986 */ /* 0x0001e2000c101124 */
[----:B------:R-:W-:Y:S05]  /*4650*/  BRA `(.L_x_7245) ;  /* 0x000002e000007947 */ /* 0x000fea0003800000 */
.L_x_7267:
        /* <DEDUP_REMOVED lines=21> */
.L_x_7250:
        /* <DEDUP_REMOVED lines=20> */
.L_x_7277:
[----:B------:R-:W0:Y:S02]  /*48f0*/  F2I.U64.TRUNC R4, R4 ;  /* 0x0000000400047311 */ /* 0x000e24000020d800 */
[----:B0-----:R0:W-:Y:S01]  /*4900*/  STG.E.64 [R8.64], R4 ;  /* 0x0000000408007986 */ /* 0x0011e2000c101b24 */
[----:B------:R-:W-:Y:S05]  /*4910*/  BRA `(.L_x_7245) ;  /* 0x0000002000007947 */ /* 0x000fea0003800000 */
.L_x_7276:
[----:B------:R-:W0:Y:S02]  /*4920*/  F2I.FTZ.U32.TRUNC.NTZ R3, R4 ;  /* 0x0000000400037305 */ /* 0x000e24000021f000 */
[----:B0-----:R0:W-:Y:S02]  /*4930*/  STG.E [R8.64], R3 ;  /* 0x0000000308007986 */ /* 0x0011e4000c101924 */
.L_x_7245:
[----:B----4-:R-:W-:Y:S05]  /*4940*/  BSYNC B6 ;  /* 0x0000000000067941 */ /* 0x010fea0003800000 */
.L_x_7244:
        /* <DEDUP_REMOVED lines=22> */
.L_x_7283:
[----:B------:R-:W0:Y:S02]  /*4ab0*/  F2I.S64.TRUNC R22, R22 ;  /* 0x0000001600167311 */ /* 0x000e24000020d900 */
[----:B0-----:R-:W-:-:S05]  /*4ac0*/  IMAD.MOV.U32 R3, RZ, RZ, R22 ;  /* 0x000000ffff037224 */ /* 0x001fca00078e0016 */
[----:B------:R0:W-:Y:S01]  /*4ad0*/  STG.E.U8 [R8.64], R3 ;  /* 0x0000000308007986 */ /* 0x0001e2000c101124 */
[----:B------:R-:W-:Y:S05]  /*4ae0*/  BRA `(.L_x_7285) ;  /* 0x00000d3000007947 */ /* 0x000fea0003800000 */
.L_x_7282:
        /* <DEDUP_REMOVED lines=9> */
.L_x_7287:
[----:B------:R-:W0:Y:S02]  /*4b80*/  F2I.FTZ.TRUNC.NTZ R3, R22 ;  /* 0x0000001600037305 */ /* 0x000e24000021f100 */
[----:B0-----:R0:W-:Y:S01]  /*4b90*/  STG.E [R8.64], R3 ;  /* 0x0000000308007986 */ /* 0x0011e2000c101924 */
[----:B------:R-:W-:Y:S05]  /*4ba0*/  BRA `(.L_x_7285) ;  /* 0x00000c7000007947 */ /* 0x000fea0003800000 */
.L_x_7286:
[----:B------:R-:W0:Y:S02]  /*4bb0*/  F2I.FTZ.TRUNC.NTZ R3, R22 ;  /* 0x0000001600037305 */ /* 0x000e24000021f100 */
[----:B0-----:R0:W-:Y:S01]  /*4bc0*/  STG.E.U16 [R8.64], R3 ;  /* 0x0000000308007986 */ /* 0x0011e2000c101524 */
[----:B------:R-:W-:Y:S05]  /*4bd0*/  BRA `(.L_x_7285) ;  /* 0x00000c4000007947 */ /* 0x000fea0003800000 */
.L_x_7281:
        /* <DEDUP_REMOVED lines=8> */
.L_x_7289:
[----:B------:R-:W-:-:S05]  /*4c60*/  F2FP.PACK_AB R22, RZ, R22 ;  /* 0x00000016ff16723e */ /* 0x000fca00000000ff */
[----:B------:R0:W-:Y:S01]  /*4c70*/  STG.E.U16 [R8.64], R22 ;  /* 0x0000001608007986 */ /* 0x0001e2000c101524 */
[----:B------:R-:W-:Y:S05]  /*4c80*/  BRA `(.L_x_7285) ;  /* 0x00000b9000007947 */ /* 0x000fea0003800000 */
.L_x_7288:
        /* <DEDUP_REMOVED lines=9> */
.L_x_7291:
[----:B------:R-:W-:-:S04]  /*4d20*/  F2FP.PACK_AB R3, RZ, R22 ;  /* 0x00000016ff03723e */ /* 0x000fc800000000ff */
[----:B------:R-:W-:-:S05]  /*4d30*/  PRMT R3, R3, 0x5410, RZ ;  /* 0x0000541003037816 */ /* 0x000fca00000000ff */
[----:B------:R0:W-:Y:S01]  /*4d40*/  STG.E [R8.64], R3 ;  /* 0x0000000308007986 */ /* 0x0001e2000c101924 */
[----:B------:R-:W-:Y:S05]  /*4d50*/  BRA `(.L_x_7285) ;  /* 0x00000ac000007947 */ /* 0x000fea0003800000 */
.L_x_7290:
[----:B------:R-:W-:-:S06]  /*4d60*/  FMUL.FTZ R4, R22, 1 ;  /* 0x3f80000016047820 */ /* 0x000fcc0000410000 */
[----:B------:R-:W0:Y:S02]  /*4d70*/  F2F.F64.F32 R4, R4 ;  /* 0x0000000400047310 */ /* 0x000e240000201800 */
[----:B0-----:R0:W-:Y:S01]  /*4d80*/  STG.E.64 [R8.64], R4 ;  /* 0x0000000408007986 */ /* 0x0011e2000c101b24 */
[----:B------:R-:W-:Y:S05]  /*4d90*/  BRA `(.L_x_7285) ;  /* 0x00000a8000007947 */ /* 0x000fea0003800000 */
.L_x_7280:
        /* <DEDUP_REMOVED lines=12> */
.L_x_7294:
[----:B------:R-:W-:Y:S01]  /*4e60*/  FMUL.FTZ R4, R22, 1 ;  /* 0x3f80000016047820 */ /* 0x000fe20000410000 */
[----:B------:R-:W-:-:S05]  /*4e70*/  CS2R R6, SRZ ;  /* 0x0000000000067805 */ /* 0x000fca000001ff00 */
[----:B------:R-:W0:Y:S02]  /*4e80*/  F2F.F64.F32 R4, R4 ;  /* 0x0000000400047310 */ /* 0x000e240000201800 */
[----:B0-----:R0:W-:Y:S01]  /*4e90*/  STG.E.128 [R8.64], R4 ;  /* 0x0000000408007986 */ /* 0x0011e2000c101d24 */
[----:B------:R-:W-:Y:S05]  /*4ea0*/  BRA `(.L_x_7285) ;  /* 0x0000097000007947 */ /* 0x000fea0003800000 */
.L_x_7293:
        /* <DEDUP_REMOVED lines=20> */
.L_x_7298:
[----:B------:R-:W-:Y:S05]  /*4ff0*/  BSYNC B0 ;  /* 0x0000000000007941 */ /* 0x000fea0003800000 */
.L_x_7297:
[----:B------:R-:W-:-:S05]  /*5000*/  LOP3.LUT R5, R0, R5, RZ, 0xfc, !PT ;  /* 0x0000000500057212 */ /* 0x000fca00078efcff */
[----:B------:R0:W-:Y:S01]  /*5010*/  STG.E.U8 [R8.64], R5 ;  /* 0x0000000508007986 */ /* 0x0001e2000c101124 */
[----:B------:R-:W-:Y:S05]  /*5020*/  BRA `(.L_x_7285) ;  /* 0x000007f000007947 */ /* 0x000fea0003800000 */
.L_x_7296:
        /* <DEDUP_REMOVED lines=12> */
.L_x_7300:
[----:B------:R-:W-:Y:S01]  /*50f0*/  IMAD.MOV.U32 R0, RZ, RZ, 0x7f ;  /* 0x0000007fff007424 */ /* 0x000fe200078e00ff */
[----:B------:R-:W-:-:S04]  /*5100*/  ISETP.GT.U32.AND P0, PT, R4, 0x7f800000, PT ;  /* 0x7f8000000400780c */ /* 0x000fc80003f04070 */
[----:B------:R-:W-:-:S04]  /*5110*/  SEL R0, R0, 0x7c, P0 ;  /* 0x0000007c00007807 */ /* 0x000fc80000000000 */
.L_x_7301:
[----:B------:R-:W-:Y:S05]  /*5120*/  BSYNC B0 ;  /* 0x0000000000007941 */ /* 0x000fea0003800000 */
.L_x_7299:
[----:B------:R-:W-:-:S04]  /*5130*/  LOP3.LUT R22, R22, 0x80000000, RZ, 0xc0, !PT ;  /* 0x8000000016167812 */ /* 0x000fc800078ec0ff */
[----:B------:R-:W-:-:S04]  /*5140*/  SHF.R.U32.HI R3, RZ, 0x18, R22 ;  /* 0x00000018ff037819 */ /* 0x000fc80000011616 */
[----:B------:R-:W-:-:S05]  /*5150*/  LOP3.LUT R3, R0, R3, RZ, 0xfc, !PT ;  /* 0x0000000300037212 */ /* 0x000fca00078efcff */
[----:B------:R0:W-:Y:S01]  /*5160*/  STG.E.U8 [R8.64], R3 ;  /* 0x0000000308007986 */ /* 0x0001e2000c101124 */
[----:B------:R-:W-:Y:S05]  /*5170*/  BRA `(.L_x_7285) ;  /* 0x000006a000007947 */ /* 0x000fea0003800000 */
.L_x_7295:
[----:B------:R-:W-:-:S05]  /*5180*/  F2FP.BF16.PACK_AB R22, RZ, R22 ;  /* 0x00000016ff16723e */ /* 0x000fca00000010ff */
[----:B------:R0:W-:Y:S01]  /*5190*/  STG.E.U16 [R8.64], R22 ;  /* 0x0000001608007986 */ /* 0x0001e2000c101524 */
[----:B------:R-:W-:Y:S05]  /*51a0*/  BRA `(.L_x_7285) ;  /* 0x0000067000007947 */ /* 0x000fea0003800000 */
.L_x_7292:
        /* <DEDUP_REMOVED lines=11> */
.L_x_7304:
        /* <DEDUP_REMOVED lines=16> */
.L_x_7307:
[----:B------:R-:W-:-:S04]  /*5360*/  LOP3.LUT R22, R22, 0x80000000, RZ, 0xc0, !PT ;  /* 0x8000000016167812 */ /* 0x000fc800078ec0ff */
[----:B------:R-:W-:-:S04]  /*5370*/  SHF.R.U32.HI R3, RZ, 0x18, R22 ;  /* 0x00000018ff037819 */ /* 0x000fc80000011616 */
[----:B------:R-:W-:-:S04]  /*5380*/  LOP3.LUT R0, R0, R3, RZ, 0xfc, !PT ;  /* 0x0000000300007212 */ /* 0x000fc800078efcff */
[----:B------:R-:W-:Y:S02]  /*5390*/  PRMT R4, R0, 0x7610, R4 ;  /* 0x0000761000047816 */ /* 0x000fe40000000004 */
.L_x_7306:
[----:B------:R-:W-:Y:S05]  /*53a0*/  BSYNC B0 ;  /* 0x0000000000007941 */ /* 0x000fea0003800000 */
.L_x_7305:
[----:B------:R0:W-:Y:S01]  /*53b0*/  STG.E.U8 [R8.64], R4 ;  /* 0x0000000408007986 */ /* 0x0001e2000c101124 */
[----:B------:R-:W-:Y:S05]  /*53c0*/  BRA `(.L_x_7285) ;  /* 0x0000045000007947 */ /* 0x000fea0003800000 */
.L_x_7303:
        /* <DEDUP_REMOVED lines=16> */
.L_x_7310:
[----:B------:R-:W-:-:S04]  /*54d0*/  LOP3.LUT R22, R22, 0x80000000, RZ, 0xc0, !PT ;  /* 0x8000000016167812 */ /* 0x000fc800078ec0ff */
[----:B------:R-:W-:-:S04]  /*54e0*/  SHF.R.U32.HI R3, RZ, 0x18, R22 ;  /* 0x00000018ff037819 */ /* 0x000fc80000011616 */
[----:B------:R-:W-:-:S04]  /*54f0*/  LOP3.LUT R0, R0, R3, RZ, 0xfc, !PT ;  /* 0x0000000300007212 */ /* 0x000fc800078efcff */
[----:B------:R-:W-:Y:S02]  /*5500*/  PRMT R4, R0, 0x7610, R4 ;  /* 0x0000761000047816 */ /* 0x000fe40000000004 */
.L_x_7309:
[----:B------:R-:W-:Y:S05]  /*5510*/  BSYNC B0 ;  /* 0x0000000000007941 */ /* 0x000fea0003800000 */
.L_x_7308:
[----:B------:R0:W-:Y:S01]  /*5520*/  STG.E.U8 [R8.64], R4 ;  /* 0x0000000408007986 */ /* 0x0001e2000c101124 */
[----:B------:R-:W-:Y:S05]  /*5530*/  BRA `(.L_x_7285) ;  /* 0x000002e000007947 */ /* 0x000fea0003800000 */
.L_x_7302:
        /* <DEDUP_REMOVED lines=21> */
.L_x_7284:
        /* <DEDUP_REMOVED lines=20> */
.L_x_7312:
[----:B------:R-:W0:Y:S02]  /*57d0*/  F2I.U64.TRUNC R22, R22 ;  /* 0x0000001600167311 */ /* 0x000e24000020d800 */
[----:B0-----:R0:W-:Y:S01]  /*57e0*/  STG.E.64 [R8.64], R22 ;  /* 0x0000001608007986 */ /* 0x0011e2000c101b24 */
[----:B------:R-:W-:Y:S05]  /*57f0*/  BRA `(.L_x_7285) ;  /* 0x0000002000007947 */ /* 0x000fea0003800000 */
.L_x_7311:
[----:B------:R-:W0:Y:S02]  /*5800*/  F2I.FTZ.U32.TRUNC.NTZ R3, R22 ;  /* 0x0000001600037305 */ /* 0x000e24000021f000 */
[----:B0-----:R0:W-:Y:S02]  /*5810*/  STG.E [R8.64], R3 ;  /* 0x0000000308007986 */ /* 0x0011e4000c101924 */
.L_x_7285:
        /* <DEDUP_REMOVED lines=22> */
.L_x_7316:
[----:B------:R-:W0:Y:S02]  /*5980*/  F2I.S64.TRUNC R24, R24 ;  /* 0x0000001800187311 */ /* 0x000e24000020d900 */
[----:B0-----:R-:W-:-:S05]  /*5990*/  IMAD.MOV.U32 R3, RZ, RZ, R24 ;  /* 0x000000ffff037224 */ /* 0x001fca00078e0018 */
[----:B------:R0:W-:Y:S01]  /*59a0*/  STG.E.U8 [R8.64], R3 ;  /* 0x0000000308007986 */ /* 0x0001e2000c101124 */
[----:B------:R-:W-:Y:S05]  /*59b0*/  BRA `(.L_x_7318) ;  /* 0x00000d3000007947 */ /* 0x000fea0003800000 */
.L_x_7315:
        /* <DEDUP_REMOVED lines=9> */
.L_x_7320:
[----:B------:R-:W0:Y:S02]  /*5a50*/  F2I.FTZ.TRUNC.NTZ R3, R24 ;  /* 0x0000001800037305 */ /* 0x000e24000021f100 */
[----:B0-----:R0:W-:Y:S01]  /*5a60*/  STG.E [R8.64], R3 ;  /* 0x0000000308007986 */ /* 0x0011e2000c101924 */
[----:B------:R-:W-:Y:S05]  /*5a70*/  BRA `(.L_x_7318) ;  /* 0x00000c7000007947 */ /* 0x000fea0003800000 */
.L_x_7319:
[----:B------:R-:W0:Y:S02]  /*5a80*/  F2I.FTZ.TRUNC.NTZ R3, R24 ;  /* 0x0000001800037305 */ /* 0x000e24000021f100 */
[----:B0-----:R0:W-:Y:S01]  /*5a90*/  STG.E.U16 [R8.64], R3 ;  /* 0x0000000308007986 */ /* 0x0011e2000c101524 */
[----:B------:R-:W-:Y:S05]  /*5aa0*/  BRA `(.L_x_7318) ;  /* 0x00000c4000007947 */ /* 0x000fea0003800000 */
.L_x_7314:
        /* <DEDUP_REMOVED lines=8> */
.L_x_7322:
[----:B------:R-:W-:-:S05]  /*5b30*/  F2FP.PACK_AB R24, RZ, R24 ;  /* 0x00000018ff18723e */ /* 0x000fca00000000ff */
[----:B------:R0:W-:Y:S01]  /*5b40*/  STG.E.U16 [R8.64], R24 ;  /* 0x0000001808007986 */ /* 0x0001e2000c101524 */
[----:B------:R-:W-:Y:S05]  /*5b50*/  BRA `(.L_x_7318) ;  /* 0x00000b9000007947 */ /* 0x000fea0003800000 */
.L_x_7321:
        /* <DEDUP_REMOVED lines=9> */
.L_x_7324:
[----:B------:R-:W-:-:S04]  /*5bf0*/  F2FP.PACK_AB R3, RZ, R24 ;  /* 0x00000018ff03723e */ /* 0x000fc800000000ff */
[----:B------:R-:W-:-:S05]  /*5c00*/  PRMT R3, R3, 0x5410, RZ ;  /* 0x0000541003037816 */ /* 0x000fca00000000ff */
[----:B------:R0:W-:Y:S01]  /*5c10*/  STG.E [R8.64], R3 ;  /* 0x0000000308007986 */ /* 0x0001e2000c101924 */
[----:B------:R-:W-:Y:S05]  /*5c20*/  BRA `(.L_x_7318) ;  /* 0x00000ac000007947 */ /* 0x000fea0003800000 */
.L_x_7323:
[----:B------:R-:W-:-:S06]  /*5c30*/  FMUL.FTZ R4, R24, 1 ;  /* 0x3f80000018047820 */ /* 0x000fcc0000410000 */
[----:B------:R-:W0:Y:S02]  /*5c40*/  F2F.F64.F32 R4, R4 ;  /* 0x0000000400047310 */ /* 0x000e240000201800 */
[----:B0-----:R0:W-:Y:S01]  /*5c50*/  STG.E.64 [R8.64], R4 ;  /* 0x0000000408007986 */ /* 0x0011e2000c101b24 */
[----:B------:R-:W-:Y:S05]  /*5c60*/  BRA `(.L_x_7318) ;  /* 0x00000a8000007947 */ /* 0x000fea0003800000 */
.L_x_7313:
        /* <DEDUP_REMOVED lines=12> */
.L_x_7327:
[----:B------:R-:W-:Y:S01]  /*5d30*/  FMUL.FTZ R4, R24, 1 ;  /* 0x3f80000018047820 */ /* 0x000fe20000410000 */
[----:B------:R-:W-:-:S05]  /*5d40*/  CS2R R6, SRZ ;  /* 0x0000000000067805 */ /* 0x000fca000001ff00 */
[----:B------:R-:W0:Y:S02]  /*5d50*/  F2F.F64.F32 R4, R4 ;  /* 0x0000000400047310 */ /* 0x000e240000201800 */
[----:B0-----:R0:W-:Y:S01]  /*5d60*/  STG.E.128 [R8.64], R4 ;  /* 0x0000000408007986 */ /* 0x0011e2000c101d24 */
[----:B------:R-:W-:Y:S05]  /*5d70*/  BRA `(.L_x_7318) ;  /* 0x0000097000007947 */ /* 0x000fea0003800000 */
.L_x_7326:
        /* <DEDUP_REMOVED lines=20> */
.L_x_7331:
[----:B------:R-:W-:Y:S05]  /*5ec0*/  BSYNC B0 ;  /* 0x0000000000007941 */ /* 0x000fea0003800000 */
.L_x_7330:
[----:B------:R-:W-:-:S05]  /*5ed0*/  LOP3.LUT R5, R0, R5, RZ, 0xfc, !PT ;  /* 0x0000000500057212 */ /* 0x000fca00078efcff */
[----:B------:R0:W-:Y:S01]  /*5ee0*/  STG.E.U8 [R8.64], R5 ;  /* 0x0000000508007986 */ /* 0x0001e2000c101124 */
[----:B------:R-:W-:Y:S05]  /*5ef0*/  BRA `(.L_x_7318) ;  /* 0x000007f000007947 */ /* 0x000fea0003800000 */
.L_x_7329:
        /* <DEDUP_REMOVED lines=12> */
.L_x_7333:
[----:B------:R-:W-:Y:S01]  /*5fc0*/  IMAD.MOV.U32 R0, RZ, RZ, 0x7f ;  /* 0x0000007fff007424 */ /* 0x000fe200078e00ff */
[----:B------:R-:W-:-:S04]  /*5fd0*/  ISETP.GT.U32.AND P0, PT, R4, 0x7f800000, PT ;  /* 0x7f8000000400780c */ /* 0x000fc80003f04070 */
[----:B------:R-:W-:-:S04]  /*5fe0*/  SEL R0, R0, 0x7c, P0 ;  /* 0x0000007c00007807 */ /* 0x000fc80000000000 */
.L_x_7334:
[----:B------:R-:W-:Y:S05]  /*5ff0*/  BSYNC B0 ;  /* 0x0000000000007941 */ /* 0x000fea0003800000 */
.L_x_7332:
[----:B------:R-:W-:-:S04]  /*6000*/  LOP3.LUT R24, R24, 0x80000000, RZ, 0xc0, !PT ;  /* 0x8000000018187812 */ /* 0x000fc800078ec0ff */
[----:B------:R-:W-:-:S04]  /*6010*/  SHF.R.U32.HI R3, RZ, 0x18, R24 ;  /* 0x00000018ff037819 */ /* 0x000fc80000011618 */
[----:B------:R-:W-:-:S05]  /*6020*/  LOP3.LUT R3, R0, R3, RZ, 0xfc, !PT ;  /* 0x0000000300037212 */ /* 0x000fca00078efcff */
[----:B------:R0:W-:Y:S01]  /*6030*/  STG.E.U8 [R8.64], R3 ;  /* 0x0000000308007986 */ /* 0x0001e2000c101124 */
[----:B------:R-:W-:Y:S05]  /*6040*/  BRA `(.L_x_7318) ;  /* 0x000006a000007947 */ /* 0x000fea0003800000 */
.L_x_7328:
[----:B------:R-:W-:-:S05]  /*6050*/  F2FP.BF16.PACK_AB R24, RZ, R24 ;  /* 0x00000018ff18723e */ /* 0x000fca00000010ff */
[----:B------:R0:W-:Y:S01]  /*6060*/  STG.E.U16 [R8.64], R24 ;  /* 0x0000001808007986 */ /* 0x0001e2000c101524 */
[----:B------:R-:W-:Y:S05]  /*6070*/  BRA `(.L_x_7318) ;  /* 0x0000067000007947 */ /* 0x000fea0003800000 */
.L_x_7325:
        /* <DEDUP_REMOVED lines=11> */
.L_x_7337:
        /* <DEDUP_REMOVED lines=16> */
.L_x_7340:
[----:B------:R-:W-:-:S04]  /*6230*/  LOP3.LUT R24, R24, 0x80000000, RZ, 0xc0, !PT ;  /* 0x8000000018187812 */ /* 0x000fc800078ec0ff */
[----:B------:R-:W-:-:S04]  /*6240*/  SHF.R.U32.HI R3, RZ, 0x18, R24 ;  /* 0x00000018ff037819 */ /* 0x000fc80000011618 */
[----:B------:R-:W-:-:S04]  /*6250*/  LOP3.LUT R0, R0, R3, RZ, 0xfc, !PT ;  /* 0x0000000300007212 */ /* 0x000fc800078efcff */
[----:B------:R-:W-:Y:S02]  /*6260*/  PRMT R4, R0, 0x7610, R4 ;  /* 0x0000761000047816 */ /* 0x000fe40000000004 */
.L_x_7339:
[----:B------:R-:W-:Y:S05]  /*6270*/  BSYNC B0 ;  /* 0x0000000000007941 */ /* 0x000fea0003800000 */
.L_x_7338:
[----:B------:R0:W-:Y:S01]  /*6280*/  STG.E.U8 [R8.64], R4 ;  /* 0x0000000408007986 */ /* 0x0001e2000c101124 */
[----:B------:R-:W-:Y:S05]  /*6290*/  BRA `(.L_x_7318) ;  /* 0x0000045000007947 */ /* 0x000fea0003800000 */
.L_x_7336:
        /* <DEDUP_REMOVED lines=16> */
.L_x_7343:
[----:B------:R-:W-:-:S04]  /*63a0*/  LOP3.LUT R24, R24, 0x80000000, RZ, 0xc0, !PT ;  /* 0x8000000018187812 */ /* 0x000fc800078ec0ff */
[----:B------:R-:W-:-:S04]  /*63b0*/  SHF.R.U32.HI R3, RZ, 0x18, R24 ;  /* 0x00000018ff037819 */ /* 0x000fc80000011618 */
[----:B------:R-:W-:-:S04]  /*63c0*/  LOP3.LUT R0, R0, R3, RZ, 0xfc, !PT ;  /* 0x0000000300007212 */ /* 0x000fc800078efcff */
[----:B------:R-:W-:Y:S02]  /*63d0*/  PRMT R4, R0, 0x7610, R4 ;  /* 0x0000761000047816 */ /* 0x000fe40000000004 */
.L_x_7342:
[----:B------:R-:W-:Y:S05]  /*63e0*/  BSYNC B0 ;  /* 0x0000000000007941 */ /* 0x000fea0003800000 */
.L_x_7341:
[----:B------:R0:W-:Y:S01]  /*63f0*/  STG.E.U8 [R8.64], R4 ;  /* 0x0000000408007986 */ /* 0x0001e2000c101124 */
[----:B------:R-:W-:Y:S05]  /*6400*/  BRA `(.L_x_7318) ;  /* 0x000002e000007947 */ /* 0x000fea0003800000 */
.L_x_7335:
        /* <DEDUP_REMOVED lines=21> */
.L_x_7317:
        /* <DEDUP_REMOVED lines=20> */
.L_x_7345:
[----:B------:R-:W0:Y:S02]  /*66a0*/  F2I.U64.TRUNC R24, R24 ;  /* 0x0000001800187311 */ /* 0x000e24000020d800 */
[----:B0-----:R0:W-:Y:S01]  /*66b0*/  STG.E.64 [R8.64], R24 ;  /* 0x0000001808007986 */ /* 0x0011e2000c101b24 */
[----:B------:R-:W-:Y:S05]  /*66c0*/  BRA `(.L_x_7318) ;  /* 0x0000002000007947 */ /* 0x000fea0003800000 */
.L_x_7344:
[----:B------:R-:W0:Y:S02]  /*66d0*/  F2I.FTZ.U32.TRUNC.NTZ R3, R24 ;  /* 0x0000001800037305 */ /* 0x000e24000021f000 */
[----:B0-----:R0:W-:Y:S02]  /*66e0*/  STG.E [R8.64], R3 ;  /* 0x0000000308007986 */ /* 0x0011e4000c101924 */
.L_x_7318:
[----:B------:R-:W-:Y:S02]  /*66f0*/  IADD3 R19, R19, 0x80, RZ ;  /* 0x0000008013137810 */ /* 0x000fe40007ffe0ff */
.L_x_7279:
[----:B------:R-:W-:Y:S05]  /*6700*/  BSYNC B6 ;  /* 0x0000000000067941 */ /* 0x000fea0003800000 */
.L_x_7278:
        /* <DEDUP_REMOVED lines=20> */
.L_x_7349:
[----:B------:R-:W0:Y:S02]  /*6850*/  F2I.S64.TRUNC R18, R18 ;  /* 0x0000001200127311 */ /* 0x000e24000020d900 */
[----:B0-----:R-:W-:-:S05]  /*6860*/  IMAD.MOV.U32 R3, RZ, RZ, R18 ;  /* 0x000000ffff037224 */ /* 0x001fca00078e0012 */
[----:B------:R-:W-:Y:S01]  /*6870*/  STG.E.U8 [R4.64], R3 ;  /* 0x0000000304007986 */ /* 0x000fe2000c101124 */
[----:B------:R-:W-:Y:S05]  /*6880*/  EXIT ;  /* 0x000000000000794d */ /* 0x000fea0003800000 */
.L_x_7348:
        /* <DEDUP_REMOVED lines=9> */
.L_x_7352:
[----:B------:R-:W0:Y:S02]  /*6920*/  F2I.FTZ.TRUNC.NTZ R3, R18 ;  /* 0x0000001200037305 */ /* 0x000e24000021f100 */
[----:B0-----:R-:W-:Y:S01]  /*6930*/  STG.E [R4.64], R3 ;  /* 0x0000000304007986 */ /* 0x001fe2000c101924 */
[----:B------:R-:W-:Y:S05]  /*6940*/  EXIT ;  /* 0x000000000000794d */ /* 0x000fea0003800000 */
.L_x_7351:
[----:B------:R-:W0:Y:S02]  /*6950*/  F2I.FTZ.TRUNC.NTZ R3, R18 ;  /* 0x0000001200037305 */ /* 0x000e24000021f100 */
[----:B0-----:R-:W-:Y:S01]  /*6960*/  STG.E.U16 [R4.64], R3 ;  /* 0x0000000304007986 */ /* 0x001fe2000c101524 */
[----:B------:R-:W-:Y:S05]  /*6970*/  EXIT ;  /* 0x000000000000794d */ /* 0x000fea0003800000 */
.L_x_7347:
        /* <DEDUP_REMOVED lines=8> */
.L_x_7354:
[----:B------:R-:W-:-:S05]  /*6a00*/  F2FP.PACK_AB R18, RZ, R18 ;  /* 0x00000012ff12723e */ /* 0x000fca00000000ff */
[----:B------:R-:W-:Y:S01]  /*6a10*/  STG.E.U16 [R4.64], R18 ;  /* 0x0000001204007986 */ /* 0x000fe2000c101524 */
[----:B------:R-:W-:Y:S05]  /*6a20*/  EXIT ;  /* 0x000000000000794d */ /* 0x000fea0003800000 */
.L_x_7353:
        /* <DEDUP_REMOVED lines=9> */
.L_x_7356:
[----:B------:R-:W-:-:S04]  /*6ac0*/  F2FP.PACK_AB R3, RZ, R18 ;  /* 0x00000012ff03723e */ /* 0x000fc800000000ff */
[----:B------:R-:W-:-:S05]  /*6ad0*/  PRMT R3, R3, 0x5410, RZ ;  /* 0x0000541003037816 */ /* 0x000fca00000000ff */
[----:B------:R-:W-:Y:S01]  /*6ae0*/  STG.E [R4.64], R3 ;  /* 0x0000000304007986 */ /* 0x000fe2000c101924 */
[----:B------:R-:W-:Y:S05]  /*6af0*/  EXIT ;  /* 0x000000000000794d */ /* 0x000fea0003800000 */
.L_x_7355:
[----:B------:R-:W-:-:S06]  /*6b00*/  FMUL.FTZ R2, R18, 1 ;  /* 0x3f80000012027820 */ /* 0x000fcc0000410000 */
[----:B------:R-:W0:Y:S02]  /*6b10*/  F2F.F64.F32 R2, R2 ;  /* 0x0000000200027310 */ /* 0x000e240000201800 */
[----:B0-----:R-:W-:Y:S01]  /*6b20*/  STG.E.64 [R4.64], R2 ;  /* 0x0000000204007986 */ /* 0x001fe2000c101b24 */
[----:B------:R-:W-:Y:S05]  /*6b30*/  EXIT ;  /* 0x000000000000794d */ /* 0x000fea0003800000 */
.L_x_7346:
        /* <DEDUP_REMOVED lines=12> */
.L_x_7359:
[----:B------:R-:W-:Y:S01]  /*6c00*/  FMUL.FTZ R8, R18, 1 ;  /* 0x3f80000012087820 */ /* 0x000fe20000410000 */
[----:B------:R-:W-:-:S05]  /*6c10*/  CS2R R10, SRZ ;  /* 0x00000000000a7805 */ /* 0x000fca000001ff00 */
[----:B------:R-:W0:Y:S02]  /*6c20*/  F2F.F64.F32 R8, R8 ;  /* 0x0000000800087310 */ /* 0x000e240000201800 */
[----:B0-----:R-:W-:Y:S01]  /*6c30*/  STG.E.128 [R4.64], R8 ;  /* 0x0000000804007986 */ /* 0x001fe2000c101d24 */
[----:B------:R-:W-:Y:S05]  /*6c40*/  EXIT ;  /* 0x000000000000794d */ /* 0x000fea0003800000 */
.L_x_7358:
        /* <DEDUP_REMOVED lines=20> */
.L_x_7363:
[----:B------:R-:W-:Y:S05]  /*6d90*/  BSYNC B0 ;  /* 0x0000000000007941 */ /* 0x000fea0003800000 */
.L_x_7362:
[----:B------:R-:W-:-:S05]  /*6da0*/  LOP3.LUT R7, R0, R7, RZ, 0xfc, !PT ;  /* 0x0000000700077212 */ /* 0x000fca00078efcff */
[----:B------:R-:W-:Y:S01]  /*6db0*/  STG.E.U8 [R4.64], R7 ;  /* 0x0000000704007986 */ /* 0x000fe2000c101124 */
[----:B------:R-:W-:Y:S05]  /*6dc0*/  EXIT ;  /* 0x000000000000794d */ /* 0x000fea0003800000 */
.L_x_7361:
        /* <DEDUP_REMOVED lines=12> */
.L_x_7365:
[----:B------:R-:W-:Y:S01]  /*6e90*/  IMAD.MOV.U32 R0, RZ, RZ, 0x7f ;  /* 0x0000007fff007424 */ /* 0x000fe200078e00ff */
[----:B------:R-:W-:-:S04]  /*6ea0*/  ISETP.GT.U32.AND P0, PT, R2, 0x7f800000, PT ;  /* 0x7f8000000200780c */ /* 0x000fc80003f04070 */
[----:B------:R-:W-:-:S04]  /*6eb0*/  SEL R0, R0, 0x7c, P0 ;  /* 0x0000007c00007807 */ /* 0x000fc80000000000 */
.L_x_7366:
[----:B------:R-:W-:Y:S05]  /*6ec0*/  BSYNC B0 ;  /* 0x0000000000007941 */ /* 0x000fea0003800000 */
.L_x_7364:
[----:B------:R-:W-:-:S04]  /*6ed0*/  LOP3.LUT R18, R18, 0x80000000, RZ, 0xc0, !PT ;  /* 0x8000000012127812 */ /* 0x000fc800078ec0ff */
[----:B------:R-:W-:-:S04]  /*6ee0*/  SHF.R.U32.HI R3, RZ, 0x18, R18 ;  /* 0x00000018ff037819 */ /* 0x000fc80000011612 */
[----:B------:R-:W-:-:S05]  /*6ef0*/  LOP3.LUT R3, R0, R3, RZ, 0xfc, !PT ;  /* 0x0000000300037212 */ /* 0x000fca00078efcff */
[----:B------:R-:W-:Y:S01]  /*6f00*/  STG.E.U8 [R4.64], R3 ;  /* 0x0000000304007986 */ /* 0x000fe2000c101124 */
[----:B------:R-:W-:Y:S05]  /*6f10*/  EXIT ;  /* 0x000000000000794d */ /* 0x000fea0003800000 */
.L_x_7360:
[----:B------:R-:W-:-:S05]  /*6f20*/  F2FP.BF16.PACK_AB R18, RZ, R18 ;  /* 0x00000012ff12723e */ /* 0x000fca00000010ff */
[----:B------:R-:W-:Y:S01]  /*6f30*/  STG.E.U16 [R4.64], R18 ;  /* 0x0000001204007986 */ /* 0x000fe2000c101524 */
[----:B------:R-:W-:Y:S05]  /*6f40*/  EXIT ;  /* 0x000000000000794d */ /* 0x000fea0003800000 */
.L_x_7357:
        /* <DEDUP_REMOVED lines=11> */
.L_x_7369:
        /* <DEDUP_REMOVED lines=16> */
.L_x_7372:
[----:B------:R-:W-:-:S04]  /*7100*/  LOP3.LUT R18, R18, 0x80000000, RZ, 0xc0, !PT ;  /* 0x8000000012127812 */ /* 0x000fc800078ec0ff */
[----:B------:R-:W-:-:S04]  /*7110*/  SHF.R.U32.HI R3, RZ, 0x18, R18 ;  /* 0x00000018ff037819 */ /* 0x000fc80000011612 */
[----:B------:R-:W-:-:S04]  /*7120*/  LOP3.LUT R0, R0, R3, RZ, 0xfc, !PT ;  /* 0x0000000300007212 */ /* 0x000fc800078efcff */
[----:B------:R-:W-:Y:S02]  /*7130*/  PRMT R2, R0, 0x7610, R2 ;  /* 0x0000761000027816 */ /* 0x000fe40000000002 */
.L_x_7371:
[----:B------:R-:W-:Y:S05]  /*7140*/  BSYNC B0 ;  /* 0x0000000000007941 */ /* 0x000fea0003800000 */
.L_x_7370:
[----:B------:R-:W-:Y:S01]  /*7150*/  STG.E.U8 [R4.64], R2 ;  /* 0x0000000204007986 */ /* 0x000fe2000c101124 */
[----:B------:R-:W-:Y:S05]  /*7160*/  EXIT ;  /* 0x000000000000794d */ /* 0x000fea0003800000 */
.L_x_7368:
        /* <DEDUP_REMOVED lines=16> */
.L_x_7375:
[----:B------:R-:W-:-:S04]  /*7270*/  LOP3.LUT R18, R18, 0x80000000, RZ, 0xc0, !PT ;  /* 0x8000000012127812 */ /* 0x000fc800078ec0ff */
[----:B------:R-:W-:-:S04]  /*7280*/  SHF.R.U32.HI R3, RZ, 0x18, R18 ;  /* 0x00000018ff037819 */ /* 0x000fc80000011612 */
[----:B------:R-:W-:-:S04]  /*7290*/  LOP3.LUT R0, R0, R3, RZ, 0xfc, !PT ;  /* 0x0000000300007212 */ /* 0x000fc800078efcff */
[----:B------:R-:W-:Y:S02]  /*72a0*/  PRMT R2, R0, 0x7610, R2 ;  /* 0x0000761000027816 */ /* 0x000fe40000000002 */
.L_x_7374:
[----:B------:R-:W-:Y:S05]  /*72b0*/  BSYNC B0 ;  /* 0x0000000000007941 */ /* 0x000fea0003800000 */
.L_x_7373:
[----:B------:R-:W-:Y:S01]  /*72c0*/  STG.E.U8 [R4.64], R2 ;  /* 0x0000000204007986 */ /* 0x000fe2000c101124 */
[----:B------:R-:W-:Y:S05]  /*72d0*/  EXIT ;  /* 0x000000000000794d */ /* 0x000fea0003800000 */
.L_x_7367:
        /* <DEDUP_REMOVED lines=21> */
.L_x_7350:
        /* <DEDUP_REMOVED lines=20> */
.L_x_7377:
[----:B------:R-:W0:Y:S02]  /*7570*/  F2I.U64.TRUNC R18, R18 ;  /* 0x0000001200127311 */ /* 0x000e24000020d800 */
[----:B0-----:R-:W-:Y:S01]  /*7580*/  STG.E.64 [R4.64], R18 ;  /* 0x0000001204007986 */ /* 0x001fe2000c101b24 */
[----:B------:R-:W-:Y:S05]  /*7590*/  EXIT ;  /* 0x000000000000794d */ /* 0x000fea0003800000 */
.L_x_7376:
[----:B------:R-:W0:Y:S02]  /*75a0*/  F2I.FTZ.U32.TRUNC.NTZ R3, R18 ;  /* 0x0000001200037305 */ /* 0x000e24000021f000 */
[----:B0-----:R-:W-:Y:S01]  /*75b0*/  STG.E [R4.64], R3 ;  /* 0x0000000304007986 */ /* 0x001fe2000c101924 */
[----:B------:R-:W-:Y:S05]  /*75c0*/  EXIT ;  /* 0x000000000000794d */ /* 0x000fea0003800000 */
.L_x_7378:
        /* <DEDUP_REMOVED lines=11> */
.L_x_16557:


//--------------------- .text._ZN2at6native18elementwise_kernelILi128ELi2EZNS0_22gpu_kernel_impl_nocastINS0_13AUnaryFunctorIfffNS0_15binary_internal10MulFunctorIfEEEEEEvRNS_18TensorIteratorBaseERKT_EUliE_EEviT1_ --------------------------
	.section	.text._ZN2at6native18elementwise_kernelILi128ELi2EZNS0_22gpu_kernel_impl_nocastINS0_13AUnaryFunctorIfffNS0_15binary_internal10MulFunctorIfEEEEEEvRNS_18TensorIteratorBaseERKT_EUliE_EEviT1_,"ax",@progbits
	.sectioninfo	@"SHI_REGISTERS=12"
	.align	128
        .global         _ZN2at6native18elementwise_kernelILi128ELi2EZNS0_22gpu_kernel_impl_nocastINS0_13AUnaryFunctorIfffNS0_15binary_internal10MulFunctorIfEEEEEEvRNS_18TensorIteratorBaseERKT_EUliE_EEviT1_
        .type           _ZN2at6native18elementwise_kernelILi128ELi2EZNS0_22gpu_kernel_impl_nocastINS0_13AUnaryFunctorIfffNS0_15binary_internal10MulFunctorIfEEEEEEvRNS_18TensorIteratorBaseERKT_EUliE_EEviT1_,@function
        .size           _ZN2at6native18elementwise_kernelILi128ELi2EZNS0_22gpu_kernel_impl_nocastINS0_13AUnaryFunctorIfffNS0_15binary_internal10MulFunctorIfEEEEEEvRNS_18TensorIteratorBaseERKT_EUliE_EEviT1_,(.L_x_16558 - _ZN2at6native18elementwise_kernelILi128ELi2EZNS0_22gpu_kernel_impl_nocastINS0_13AUnaryFunctorIfffNS0_15binary_internal10MulFunctorIfEEEEEEvRNS_18TensorIteratorBaseERKT_EUliE_EEviT1_)
        .other          _ZN2at6native18elementwise_kernelILi128ELi2EZNS0_22gpu_kernel_impl_nocastINS0_13AUnaryFunctorIfffNS0_15binary_internal10MulFunctorIfEEEEEEvRNS_18TensorIteratorBaseERKT_EUliE_EEviT1_,@"STO_CUDA_ENTRY STV_DEFAULT"
_ZN2at6native18elementwise_kernelILi128ELi2EZNS0_22gpu_kernel_impl_nocastINS0_13AUnaryFunctorIfffNS0_15binary_internal10MulFunctorIfEEEEEEvRNS_18TensorIteratorBaseERKT_EUliE_EEviT1_:
.text._ZN2at6native18elementwise_kernelILi128ELi2EZNS0_22gpu_kernel_impl_nocastINS0_13AUnaryFunctorIfffNS0_15binary_internal10MulFunctorIfEEEEEEvRNS_18TensorIteratorBaseERKT_EUliE_EEviT1_:
        /* <DEDUP_REMOVED lines=236> */
.L_x_7381:
[----:B------:R-:W-:-:S05]  /*0ec0*/  IADD3 R4, P0, R3, c[0x0][0x368], RZ ;  /* 0x0000da0003047a10 */ /* 0x000fca0007f1e0ff */
[----:B------:R-:W-:-:S05]  /*0ed0*/  IMAD.X R5, RZ, RZ, c[0x0][0x36c], P0 ;  /* 0x0000db00ff057624 */ /* 0x000fca00000e06ff */
[----:B------:R-:W2:Y:S01]  /*0ee0*/  LDG.E R4, [R4.64] ;  /* 0x0000000404047981 */ /* 0x000ea2000c1e1900 */
[----:B------:R-:W-:Y:S02]  /*0ef0*/  IADD3 R2, P0, R2, c[0x0][0x360], RZ ;  /* 0x0000d80002027a10 */ /* 0x000fe40007f1e0ff */
[----:B------:R-:W-:Y:S02]  /*0f00*/  IADD3 R7, R0, 0x80, RZ ;  /* 0x0000008000077810 */ /* 0x000fe40007ffe0ff */
[----:B------:R-:W-:Y:S01]  /*0f10*/  IADD3.X R3, RZ, c[0x0][0x364], RZ, P0, !PT ;  /* 0x0000d900ff037a10 */ /* 0x000fe200007fe4ff */
[----:B--2---:R-:W-:-:S05]  /*0f20*/  FMUL.FTZ R9, R4, c[0x0][0x374] ;  /* 0x0000dd0004097a20 */ /* 0x004fca0000410000 */
[----:B------:R0:W-:Y:S03]  /*0f30*/  STG.E [R2.64], R9 ;  /* 0x0000000902007986 */ /* 0x0001e6000c101904 */
.L_x_7380:
[----:B------:R-:W-:Y:S05]  /*0f40*/  BSYNC B0 ;  /* 0x0000000000007941 */ /* 0x000fea0003800000 */
.L_x_7379:
[----:B------:R-:W-:-:S13]  /*0f50*/  ISETP.GE.AND P0, PT, R7, c[0x0][0x160], PT ;  /* 0x0000580007007a0c */ /* 0x000fda0003f06270 */
[----:B------:R-:W-:Y:S05]  /*0f60*/  @P0 EXIT ;  /* 0x000000000000094d */ /* 0x000fea0003800000 */
[----:B------:R-:W-:Y:S01]  /*0f70*/  ISETP.NE.AND P0, PT, RZ, c[0x0][0x168], PT ;  /* 0x00005a00ff007a0c */ /* 0x000fe20003f05270 */
[----:B0-----:R-:W-:Y:S01]  /*0f80*/  HFMA2.MMA R2, -RZ, RZ, 0, 0 ;  /* 0x00000000ff027435 */ /* 0x001fe200000001ff */
[----:B------:R-:W-:-:S11]  /*0f90*/  MOV R0, RZ ;  /* 0x000000ff00007202 */ /* 0x000fd60000000f00 */
[----:B------:R-:W-:Y:S05]  /*0fa0*/  @!P0 BRA `(.L_x_7382) ;  /* 0x00000e0000008947 */ /* 0x000fea0003800000 */
[----:B------:R-:W-:Y:S02]  /*0fb0*/  MOV R2, RZ ;  /* 0x000000ff00027202 */ /* 0x000fe40000000f00 */
[----:B------:R-:W-:-:S05]  /*0fc0*/  MOV R3, R7 ;  /* 0x0000000700037202 */ /* 0x000fca0000000f00 */
[----:B------:R-:W-:Y:S01]  /*0fd0*/  IMAD.HI.U32 R4, R7, c[0x0][0x170], R2 ;  /* 0x00005c0007047a27 */ /* 0x000fe200078e0002 */
[----:B------:R-:W-:-:S04]  /*0fe0*/  MOV R3, c[0x0][0x168] ;  /* 0x00005a0000037a02 */ /* 0x000fc80000000f00 */
[----:B------:R-:W-:Y:S02]  /*0ff0*/  ISETP.NE.AND P0, PT, R3, 0x1, PT ;  /* 0x000000010300780c */ /* 0x000fe40003f05270 */
        /* <DEDUP_REMOVED lines=219> */
.L_x_7382:
[----:B------:R-:W-:-:S04]  /*1db0*/  IADD3 R2, P0, R2, c[0x0][0x368], RZ ;  /* 0x0000da0002027a10 */ /* 0x000fc80007f1e0ff */
[----:B------:R-:W-:-:S05]  /*1dc0*/  IADD3.X R3, RZ, c[0x0][0x36c], RZ, P0, !PT ;  /* 0x0000db00ff037a10 */ /* 0x000fca00007fe4ff */
[----:B------:R-:W2:Y:S01]  /*1dd0*/  LDG.E R2, [R2.64] ;  /* 0x0000000402027981 */ /* 0x000ea2000c1e1900 */
[----:B------:R-:W-:-:S04]  /*1de0*/  IADD3 R4, P0, R0, c[0x0][0x360], RZ ;  /* 0x0000d80000047a10 */ /* 0x000fc80007f1e0ff */
[----:B------:R-:W-:Y:S01]  /*1df0*/  IADD3.X R5, RZ, c[0x0][0x364], RZ, P0, !PT ;  /* 0x0000d900ff057a10 */ /* 0x000fe200007fe4ff */
[----:B--2---:R-:W-:-:S05]  /*1e00*/  FMUL.FTZ R7, R2, c[0x0][0x374] ;  /* 0x0000dd0002077a20 */ /* 0x004fca0000410000 */
[----:B------:R-:W-:Y:S01]  /*1e10*/  STG.E [R4.64], R7 ;  /* 0x0000000704007986 */ /* 0x000fe2000c101904 */
[----:B------:R-:W-:Y:S05]  /*1e20*/  EXIT ;  /* 0x000000000000794d */ /* 0x000fea0003800000 */
.L_x_7383:
        /* <DEDUP_REMOVED lines=13> */
.L_x_16558:


//--------------------- .text._ZN2at6native27unrolled_elementwise_kernelINS0_13AUnaryFunctorIfffNS0_15binary_internal10MulFunctorIfEEEESt5arrayIPcLm2EELi4E23TrivialOffsetCalculatorILi1EjESB_NS0_6memory15LoadWithoutCastENSC_16StoreWithoutCastEEEviT_T0_T2_T3_T4_T5_ --------------------------
	.section	.text._ZN2at6native27unrolled_elementwise_kernelINS0_13AUnaryFunctorIfffNS0_15binary_internal10MulFunctorIfEEEESt5arrayIPcLm2EELi4E23TrivialOffsetCalculatorILi1EjESB_NS0_6memory15LoadWithoutCastENSC_16StoreWithoutCastEEEviT_T0_T2_T3_T4_T5_,"ax",@progbits
	.sectioninfo	@"SHI_REGISTERS=19"
	.align	128
        .global         _ZN2at6native27unrolled_elementwise_kernelINS0_13AUnaryFunctorIfffNS0_15binary_internal10MulFunctorIfEEEESt5arrayIPcLm2EELi4E23TrivialOffsetCalculatorILi1EjESB_NS0_6memory15LoadWithoutCastENSC_16StoreWithoutCastEEEviT_T0_T2_T3_T4_T5_
        .type           _ZN2at6native27unrolled_elementwise_kernelINS0_13AUnaryFunctorIfffNS0_15binary_internal10MulFunctorIfEEEESt5arrayIPcLm2EELi4E23TrivialOffsetCalculatorILi1EjESB_NS0_6memory15LoadWithoutCastENSC_16StoreWithoutCastEEEviT_T0_T2_T3_T4_T5_,@function
        .size           _ZN2at6native27unrolled_elementwise_kernelINS0_13AUnaryFunctorIfffNS0_15binary_internal10MulFunctorIfEEEESt5arrayIPcLm2EELi4E23TrivialOffsetCalculatorILi1EjESB_NS0_6memory15LoadWithoutCastENSC_16StoreWithoutCastEEEviT_T0_T2_T3_T4_T5_,(.L_x_16559 - _ZN2at6native27unrolled_elementwise_kernelINS0_13AUnaryFunctorIfffNS0_15binary_internal10MulFunctorIfEEEESt5arrayIPcLm2EELi4E23TrivialOffsetCalculatorILi1EjESB_NS0_6memory15LoadWithoutCastENSC_16StoreWithoutCastEEEviT_T0_T2_T3_T4_T5_)
        .other          _ZN2at6native27unrolled_elementwise_kernelINS0_13AUnaryFunctorIfffNS0_15binary_internal10MulFunctorIfEEEESt5arrayIPcLm2EELi4E23TrivialOffsetCalculatorILi1EjESB_NS0_6memory15LoadWithoutCastENSC_16StoreWithoutCastEEEviT_T0_T2_T3_T4_T5_,@"STO_CUDA_ENTRY STV_DEFAULT"
_ZN2at6native27unrolled_elementwise_kernelINS0_13AUnaryFunctorIfffNS0_15binary_internal10MulFunctorIfEEEESt5arrayIPcLm2EELi4E23TrivialOffsetCalculatorILi1EjESB_NS0_6memory15LoadWithoutCastENSC_16StoreWithoutCastEEEviT_T0_T2_T3_T4_T5_:
.text._ZN2at6native27unrolled_elementwise_kernelINS0_13AUnaryFunctorIfffNS0_15binary_internal10MulFunctorIfEEEESt5arrayIPcLm2EELi4E23TrivialOffsetCalculatorILi1EjESB_NS0_6memory15LoadWithoutCastENSC_16StoreWithoutCastEEEviT_T0_T2_T3_T4_T5_:
[----:B------:R-:W-:Y:S02]  /*0000*/  MOV R1, c[0x0][0x28] ;  /* 0x00000a0000017a02 */ /* 0x000fe40000000f00 */
[----:B------:R-:W0:Y:S01]  /*0010*/  S2R R0, SR_CTAID.X ;  /* 0x0000000000007919 */ /* 0x000e220000002500 */
[----:B------:R-:W-:Y:S01]  /*0020*/  MOV R3, 0xfffffe00 ;  /* 0xfffffe0000037802 */ /* 0x000fe20000000f00 */
[----:B------:R-:W-:Y:S01]  /*0030*/  CS2R R4, SRZ ;  /* 0x0000000000047805 */ /* 0x000fe2000001ff00 */
[----:B------:R-:W-:Y:S01]  /*0040*/  ULDC.64 UR4, c[0x0][0x118] ;  /* 0x0000460000047ab9 */ /* 0x000fe20000000a00 */
[----:B------:R-:W1:Y:S02]  /*0050*/  S2R R15, SR_TID.X ;  /* 0x00000000000f7919 */ /* 0x000e640000002100 */
[----:B0-----:R-:W-:Y:S01]  /*0060*/  IMAD R2, R0, R3, c[0x0][0x160] ;  /* 0x0000580000027624 */ /* 0x001fe200078e0203 */
[----:B-1----:R-:W-:Y:S01]  /*0070*/  IADD3 R16, R15, 0x80, RZ ;  /* 0x000000800f107810 */ /* 0x002fe20007ffe0ff */
[----:B------:R-:W-:-:S03]  /*0080*/  IMAD.MOV.U32 R3, RZ, RZ, R15 ;  /* 0x000000ffff037224 */ /* 0x000fc600078e000f */
[----:B------:R-:W-:-:S13]  /*0090*/  ISETP.GE.AND P0, PT, R15, R2, PT ;  /* 0x000000020f00720c */ /* 0x000fda0003f06270 */
[----:B------:R-:W-:Y:S01]  /*00a0*/  @!P0 LEA R6, R0, R15, 0x9 ;  /* 0x0000000f00068211 */ /* 0x000fe200078e48ff */
[----:B------:R-:W-:Y:S01]  /*00b0*/  @!P0 IMAD.MOV.U32 R7, RZ, RZ, 0x4 ;  /* 0x00000004ff078424 */ /* 0x000fe200078e00ff */
[----:B------:R-:W-:-:S03]  /*00c0*/  @!P0 MOV R3, R16 ;  /* 0x0000001000038202 */ /* 0x000fc60000000f00 */
[----:B------:R-:W-:Y:S01]  /*00d0*/  @!P0 IMAD.WIDE.U32 R6, R6, R7, c[0x0][0x178] ;  /* 0x00005e0006068625 */ /* 0x000fe200078e0007 */
[----:B------:R-:W-:-:S04]  /*00e0*/  ISETP.GE.AND P1, PT, R3, R2, PT ;  /* 0x000000020300720c */ /* 0x000fc80003f26270 */
[----:B------:R0:W2:Y:S09]  /*00f0*/  @!P0 LDG.E R4, [R6.64] ;  /* 0x0000000406048981 */ /* 0x0000b2000c1e1900 */
[----:B------:R-:W-:Y:S01]  /*0100*/  @!P1 IMAD R10, R0, 0x200, R3 ;  /* 0x00000200000a9824 */ /* 0x000fe200078e0203 */
[----:B------:R-:W-:-:S04]  /*0110*/  @!P1 IADD3 R3, R3, 0x80, RZ ;  /* 0x0000008003039810 */ /* 0x000fc80007ffe0ff */
[----:B------:R-:W-:-:S13]  /*0120*/  ISETP.GE.AND P3, PT, R3, R2, PT ;  /* 0x000000020300720c */ /* 0x000fda0003f66270 */
[----:B------:R-:W-:Y:S02]  /*0130*/  @!P3 LEA R13, R0, R3, 0x9 ;  /* 0x00000003000db211 */ /* 0x000fe400078e48ff */
[----:B------:R-:W-:-:S04]  /*0140*/  @!P3 IADD3 R3, R3, 0x80, RZ ;  /* 0x000000800303b810 */ /* 0x000fc80007ffe0ff */
[----:B------:R-:W-:Y:S02]  /*0150*/  ISETP.GE.AND P2, PT, R3, R2, PT ;  /* 0x000000020300720c */ /* 0x000fe40003f46270 */
[----:B------:R-:W-:Y:S01]  /*0160*/  @!P1 MOV R11, 0x4 ;  /* 0x00000004000b9802 */ /* 0x000fe20000000f00 */
[----:B------:R-:W-:-:S10]  /*0170*/  @!P3 IMAD.MOV.U32 R14, RZ, RZ, 0x4 ;  /* 0x00000004ff0eb424 */ /* 0x000fd400078e00ff */
[----:B------:R-:W-:Y:S01]  /*0180*/  @!P2 MOV R9, 0x4 ;  /* 0x000000040009a802 */ /* 0x000fe20000000f00 */
[----:B------:R-:W-:Y:S02]  /*0190*/  @!P2 IMAD R8, R0, 0x200, R3 ;  /* 0x000002000008a824 */ /* 0x000fe400078e0203 */
[----:B------:R-:W-:Y:S02]  /*01a0*/  IMAD.MOV.U32 R3, RZ, RZ, RZ ;  /* 0x000000ffff037224 */ /* 0x000fe400078e00ff */
[----:B------:R-:W-:Y:S01]  /*01b0*/  @!P2 IMAD.WIDE.U32 R8, R8, R9, c[0x0][0x178] ;  /* 0x00005e000808a625 */ /* 0x000fe200078e0009 */
[----:B------:R-:W-:-:S04]  /*01c0*/  HFMA2.MMA R12, -RZ, RZ, 0, 0 ;  /* 0x00000000ff0c7435 */ /* 0x000fc800000001ff */
[----:B------:R1:W5:Y:S01]  /*01d0*/  @!P2 LDG.E R3, [R8.64] ;  /* 0x000000040803a981 */ /* 0x000362000c1e1900 */
[----:B0-----:R-:W-:-:S04]  /*01e0*/  @!P1 IMAD.WIDE.U32 R6, R10, R11, c[0x0][0x178] ;  /* 0x00005e000a069625 */ /* 0x001fc800078e000b */
[----:B------:R-:W-:Y:S01]  /*01f0*/  @!P3 IMAD.WIDE.U32 R10, R13, R14, c[0x0][0x178] ;  /* 0x00005e000d0ab625 */ /* 0x000fe200078e000e */
[----:B------:R0:W5:Y:S01]  /*0200*/  @!P1 LDG.E R5, [R6.64] ;  /* 0x0000000406059981 */ /* 0x000162000c1e1900 */
[----:B-1----:R-:W-:Y:S02]  /*0210*/  @!P0 MOV R9, 0x4 ;  /* 0x0000000400098802 */ /* 0x002fe40000000f00 */
[--C-:B------:R-:W-:Y:S01]  /*0220*/  @!P0 IMAD R8, R0, 0x200, R15.reuse ;  /* 0x0000020000088824 */ /* 0x100fe200078e020f */
[----:B------:R0:W5:Y:S01]  /*0230*/  @!P3 LDG.E R12, [R10.64] ;  /* 0x000000040a0cb981 */ /* 0x000162000c1e1900 */
[----:B------:R-:W-:Y:S02]  /*0240*/  IMAD.MOV.U32 R13, RZ, RZ, R15 ;  /* 0x000000ffff0d7224 */ /* 0x000fe400078e000f */
[----:B------:R-:W-:Y:S01]  /*0250*/  @!P0 IMAD.WIDE.U32 R8, R8, R9, c[0x0][0x170] ;  /* 0x00005c0008088625 */ /* 0x000fe200078e0009 */
[----:B------:R-:W-:-:S04]  /*0260*/  @!P0 MOV R13, R16 ;  /* 0x00000010000d8202 */ /* 0x000fc80000000f00 */
[----:B------:R-:W-:Y:S01]  /*0270*/  ISETP.GE.AND P1, PT, R13, R2, PT ;  /* 0x000000020d00720c */ /* 0x000fe20003f26270 */
[----:B------:R-:W-:Y:S01]  /*0280*/  BSSY B0, `(.L_x_7384) ;  /* 0x0000010000007945 */ /* 0x000fe20003800000 */
[----:B--2---:R-:W-:-:S05]  /*0290*/  FMUL.FTZ R15, R4, c[0x0][0x168] ;  /* 0x00005a00040f7a20 */ /* 0x004fca0000410000 */
[----:B------:R0:W-:Y:S06]  /*02a0*/  @!P0 STG.E [R8.64], R15 ;  /* 0x0000000f08008986 */ /* 0x0001ec000c101904 */
[----:B------:R-:W-:Y:S05]  /*02b0*/  @P1 BRA `(.L_x_7385) ;  /* 0x000000c000001947 */ /* 0x000fea0003800000 */
[----:B------:R-:W-:Y:S01]  /*02c0*/  IMAD R4, R0, 0x200, R13 ;  /* 0x0000020000047824 */ /* 0x000fe200078e020d */
[----:B------:R-:W-:Y:S01]  /*02d0*/  IADD3 R13, R13, 0x80, RZ ;  /* 0x000000800d0d7810 */ /* 0x000fe20007ffe0ff */
[----:B0----5:R-:W-:Y:S01]  /*02e0*/  FMUL.FTZ R9, R5, c[0x0][0x168] ;  /* 0x00005a0005097a20 */ /* 0x021fe20000410000 */
[----:B------:R-:W-:Y:S01]  /*02f0*/  MOV R7, 0x4 ;  /* 0x0000000400077802 */ /* 0x000fe20000000f00 */
[----:B------:R-:W-:Y:S01]  /*0300*/  FMUL.FTZ R11, R12, c[0x0][0x168] ;  /* 0x00005a000c0b7a20 */ /* 0x000fe20000410000 */
[----:B------:R-:W-:-:S03]  /*0310*/  ISETP.GE.AND P0, PT, R13, R2, PT ;  /* 0x000000020d00720c */ /* 0x000fc60003f06270 */
[----:B------:R-:W-:-:S05]  /*0320*/  IMAD.WIDE.U32 R4, R4, R7, c[0x0][0x170] ;  /* 0x00005c0004047625 */ /* 0x000fca00078e0007 */
[----:B------:R0:W-:Y:S05]  /*0330*/  STG.E [R4.64], R9 ;  /* 0x0000000904007986 */ /* 0x0001ea000c101904 */
[----:B------:R-:W-:Y:S01]  /*0340*/  @!P0 IMAD R6, R0, 0x200, R13 ;  /* 0x0000020000068824 */ /* 0x000fe200078e020d */
[----:B------:R-:W-:-:S03]  /*0350*/  @!P0 IADD3 R13, R13, 0x80, RZ ;  /* 0x000000800d0d8810 */ /* 0x000fc60007ffe0ff */
[----:B------:R-:W-:-:S05]  /*0360*/  @!P0 IMAD.WIDE.U32 R6, R6, R7, c[0x0][0x170] ;  /* 0x00005c0006068625 */ /* 0x000fca00078e0007 */
[----:B------:R0:W-:Y:S02]  /*0370*/  @!P0 STG.E [R6.64], R11 ;  /* 0x0000000b06008986 */ /* 0x0001e4000c101904 */
.L_x_7385:
[----:B------:R-:W-:Y:S05]  /*0380*/  BSYNC B0 ;  /* 0x0000000000007941 */ /* 0x000fea0003800000 */
.L_x_7384:
[----:B------:R-:W-:-:S13]  /*0390*/  ISETP.GE.AND P0, PT, R13, R2, PT ;  /* 0x000000020d00720c */ /* 0x000fda0003f06270 */
[----:B------:R-:W-:Y:S05]  /*03a0*/  @P0 EXIT ;  /* 0x000000000000094d */ /* 0x000fea0003800000 */
[----:B------:R-:W-:Y:S01]  /*03b0*/  LEA R2, R0, R13, 0x9 ;  /* 0x0000000d00027211 */ /* 0x000fe200078e48ff */
[----:B0-----:R-:W-:Y:S02]  /*03c0*/  IMAD.MOV.U32 R7, RZ, RZ, 0x4 ;  /* 0x00000004ff077424 */ /* 0x001fe400078e00ff */
[----:B-----5:R-:W-:Y:S02]  /*03d0*/  FMUL.FTZ R5, R3, c[0x0][0x168] ;  /* 0x00005a0003057a20 */ /* 0x020fe40000410000 */
[----:B------:R-:W-:-:S05]  /*03e0*/  IMAD.WIDE.U32 R2, R2, R7, c[0x0][0x170] ;  /* 0x00005c0002027625 */ /* 0x000fca00078e0007 */
[----:B------:R-:W-:Y:S01]  /*03f0*/  STG.E [R2.64], R5 ;  /* 0x0000000502007986 */ /* 0x000fe2000c101904 */
[----:B------:R-:W-:Y:S05]  /*0400*/  EXIT ;  /* 0x000000000000794d */ /* 0x000fea0003800000 */
.L_x_7386:
        /* <DEDUP_REMOVED lines=15> */
.L_x_16559:


//--------------------- .text._ZN2at6native29vectorized_elementwise_kernelILi2ENS0_13AUnaryFunctorIfffNS0_15binary_internal10MulFunctorIfEEEESt5arrayIPcLm2EEEEviT0_T1_ --------------------------
	.section	.text._ZN2at6native29vectorized_elementwise_kernelILi2ENS0_13AUnaryFunctorIfffNS0_15binary_internal10MulFunctorIfEEEESt5arrayIPcLm2EEEEviT0_T1_,"ax",@progbits
	.sectioninfo	@"SHI_REGISTERS=28"
	.align	128
        .global         _ZN2at6native29vectorized_elementwise_kernelILi2ENS0_13AUnaryFunctorIfffNS0_15binary_internal10MulFunctorIfEEEESt5arrayIPcLm2EEEEviT0_T1_
        .type           _ZN2at6native29vectorized_elementwise_kernelILi2ENS0_13AUnaryFunctorIfffNS0_15binary_internal10MulFunctorIfEEEESt5arrayIPcLm2EEEEviT0_T1_,@function
        .size           _ZN2at6native29vectorized_elementwise_kernelILi2ENS0_13AUnaryFunctorIfffNS0_15binary_internal10MulFunctorIfEEEESt5arrayIPcLm2EEEEviT0_T1_,(.L_x_16560 - _ZN2at6native29vectorized_elementwise_kernelILi2ENS0_13AUnaryFunctorIfffNS0_15binary_internal10MulFunctorIfEEEESt5arrayIPcLm2EEEEviT0_T1_)
        .other          _ZN2at6native29vectorized_elementwise_kernelILi2ENS0_13AUnaryFunctorIfffNS0_15binary_internal10MulFunctorIfEEEESt5arrayIPcLm2EEEEviT0_T1_,@"STO_CUDA_ENTRY STV_DEFAULT"
_ZN2at6native29vectorized_elementwise_kernelILi2ENS0_13AUnaryFunctorIfffNS0_15binary_internal10MulFunctorIfEEEESt5arrayIPcLm2EEEEviT0_T1_:
.text._ZN2at6native29vectorized_elementwise_kernelILi2ENS0_13AUnaryFunctorIfffNS0_15binary_internal10MulFunctorIfEEEESt5arrayIPcLm2EEEEviT0_T1_:
[----:B------:R-:W-:Y:S02]  /*0000*/  MOV R1, c[0x0][0x28] ;  /* 0x00000a0000017a02 */ /* 0x000fe40000000f00 */
[----:B------:R-:W0:Y:S01]  /*0010*/  S2R R8, SR_CTAID.X ;  /* 0x0000000000087919 */ /* 0x000e220000002500 */
[----:B------:R-:W-:Y:S01]  /*0020*/  ULDC.64 UR4, c[0x0][0x118] ;  /* 0x0000460000047ab9 */ /* 0x000fe20000000a00 */
[----:B0-----:R-:W-:-:S05]  /*0030*/  IMAD.SHL.U32 R8, R8, 0x400, RZ ;  /* 0x0000040008087824 */ /* 0x001fca00078e00ff */
[----:B------:R-:W-:-:S04]  /*0040*/  IADD3 R0, -R8, c[0x0][0x160], RZ ;  /* 0x0000580008007a10 */ /* 0x000fc80007ffe1ff */
[----:B------:R-:W-:-:S13]  /*0050*/  ISETP.GE.U32.AND P0, PT, R0, 0x400, PT ;  /* 0x000004000000780c */ /* 0x000fda0003f06070 */
[----:B------:R-:W-:Y:S05]  /*0060*/  @!P0 BRA `(.L_x_7387) ;  /* 0x0000017000008947 */ /* 0x000fea0003800000 */
[----:B------:R-:W0:Y:S01]  /*0070*/  S2R R15, SR_TID.X ;  /* 0x00000000000f7919 */ /* 0x000e220000002100 */
[----:B------:R-:W-:-:S10]  /*0080*/  HFMA2.MMA R9, -RZ, RZ, 0, 2.384185791015625e-07 ;  /* 0x00000004ff097435 */ /* 0x000fd400000001ff */
[----:B------:R-:W-:-:S06]  /*0090*/  IMAD.WIDE R2, R8, R9, c[0x0][0x178] ;  /* 0x00005e0008027625 */ /* 0x000fcc00078e0209 */
[----:B0-----:R-:W-:-:S05]  /*00a0*/  IMAD.WIDE.U32 R2, R15, 0x8, R2 ;  /* 0x000000080f027825 */ /* 0x001fca00078e0002 */
[----:B------:R-:W2:Y:S04]  /*00b0*/  LDG.E.64 R4, [R2.64] ;  /* 0x0000000402047981 */ /* 0x000ea8000c1e1b00 */
[----:B------:R-:W3:Y:S04]  /*00c0*/  LDG.E.64 R6, [R2.64+0x400] ;  /* 0x0004000402067981 */ /* 0x000ee8000c1e1b00 */
[----:B------:R-:W4:Y:S04]  /*00d0*/  LDG.E.64 R10, [R2.64+0x800] ;  /* 0x00080004020a7981 */ /* 0x000f28000c1e1b00 */
[----:B------:R-:W5:Y:S01]  /*00e0*/  LDG.E.64 R12, [R2.64+0xc00] ;  /* 0x000c0004020c7981 */ /* 0x000f62000c1e1b00 */
[----:B------:R-:W-:-:S06]  /*00f0*/  IMAD.WIDE.U32 R8, R8, R9, c[0x0][0x170] ;  /* 0x00005c0008087625 */ /* 0x000fcc00078e0009 */
[----:B------:R-:W-:-:S04]  /*0100*/  IMAD.WIDE R8, R15, 0x8, R8 ;  /* 0x000000080f087825 */ /* 0x000fc800078e0208 */
[----:B--2---:R-:W-:Y:S02]  /*0110*/  FMUL.FTZ R5, R5, c[0x0][0x168] ;  /* 0x00005a0005057a20 */ /* 0x004fe40000410000 */
[----:B------:R-:W-:Y:S02]  /*0120*/  FMUL.FTZ R4, R4, c[0x0][0x168] ;  /* 0x00005a0004047a20 */ /* 0x000fe40000410000 */
[----:B---3--:R-:W-:Y:S02]  /*0130*/  FMUL.FTZ R7, R7, c[0x0][0x168] ;  /* 0x00005a0007077a20 */ /* 0x008fe40000410000 */
[----:B------:R-:W-:Y:S01]  /*0140*/  FMUL.FTZ R6, R6, c[0x0][0x168] ;  /* 0x00005a0006067a20 */ /* 0x000fe20000410000 */
[----:B------:R-:W-:Y:S01]  /*0150*/  STG.E.64 [R8.64], R4 ;  /* 0x0000000408007986 */ /* 0x000fe2000c101b04 */
[----:B----4-:R-:W-:Y:S02]  /*0160*/  FMUL.FTZ R11, R11, c[0x0][0x168] ;  /* 0x00005a000b0b7a20 */ /* 0x010fe40000410000 */
[----:B------:R-:W-:Y:S01]  /*0170*/  FMUL.FTZ R10, R10, c[0x0][0x168] ;  /* 0x00005a000a0a7a20 */ /* 0x000fe20000410000 */
[----:B------:R-:W-:Y:S01]  /*0180*/  STG.E.64 [R8.64+0x400], R6 ;  /* 0x0004000608007986 */ /* 0x000fe2000c101b04 */
[----:B-----5:R-:W-:-:S02]  /*0190*/  FMUL.FTZ R13, R13, c[0x0][0x168] ;  /* 0x00005a000d0d7a20 */ /* 0x020fc40000410000 */
[----:B------:R-:W-:Y:S01]  /*01a0*/  FMUL.FTZ R12, R12, c[0x0][0x168] ;  /* 0x00005a000c0c7a20 */ /* 0x000fe20000410000 */
[----:B------:R-:W-:Y:S04]  /*01b0*/  STG.E.64 [R8.64+0x800], R10 ;  /* 0x0008000a08007986 */ /* 0x000fe8000c101b04 */
[----:B------:R-:W-:Y:S01]  /*01c0*/  STG.E.64 [R8.64+0xc00], R12 ;  /* 0x000c000c08007986 */ /* 0x000fe2000c101b04 */
[----:B------:R-:W-:Y:S05]  /*01d0*/  EXIT ;  /* 0x000000000000794d */ /* 0x000fea0003800000 */
.L_x_7387:
[----:B------:R-:W0:Y:S01]  /*01e0*/  S2R R15, SR_TID.X ;  /* 0x00000000000f7919 */ /* 0x000e220000002100 */
[----:B------:R-:W-:Y:S01]  /*01f0*/  CS2R R12, SRZ ;  /* 0x00000000000c7805 */ /* 0x000fe2000001ff00 */
[C---:B0-----:R-:W-:Y:S01]  /*0200*/  ISETP.GE.AND P0, PT, R15.reuse, R0, PT ;  /* 0x000000000f00720c */ /* 0x041fe20003f06270 */
[----:B------:R-:W-:Y:S01]  /*0210*/  IMAD.MOV.U32 R3, RZ, RZ, R15 ;  /* 0x000000ffff037224 */ /* 0x000fe200078e000f */
[----:B------:R-:W-:-:S11]  /*0220*/  IADD3 R23, R15, 0x80, RZ ;  /* 0x000000800f177810 */ /* 0x000fd60007ffe0ff */
[----:B------:R-:W-:Y:S01]  /*0230*/  @!P0 MOV R3, R23 ;  /* 0x0000001700038202 */ /* 0x000fe20000000f00 */
[----:B------:R-:W-:Y:S01]  /*0240*/  HFMA2.MMA R14, -RZ, RZ, 0, 0 ;  /* 0x00000000ff0e7435 */ /* 0x000fe200000001ff */
[----:B------:R-:W-:Y:S01]  /*0250*/  @!P0 MOV R11, 0x4 ;  /* 0x00000004000b8802 */ /* 0x000fe20000000f00 */
[----:B------:R-:W-:Y:S01]  /*0260*/  @!P0 IMAD.IADD R10, R8, 0x1, R15 ;  /* 0x00000001080a8824 */ /* 0x000fe200078e020f */
[----:B------:R-:W-:-:S13]  /*0270*/  ISETP.GE.AND P2, PT, R3, R0, PT ;  /* 0x000000000300720c */ /* 0x000fda0003f46270 */
[----:B------:R-:W-:Y:S01]  /*0280*/  @!P2 IMAD.IADD R18, R8, 0x1, R3 ;  /* 0x000000010812a824 */ /* 0x000fe200078e0203 */
[----:B------:R-:W-:-:S04]  /*0290*/  @!P2 IADD3 R3, R3, 0x80, RZ ;  /* 0x000000800303a810 */ /* 0x000fc80007ffe0ff */
[----:B------:R-:W-:-:S13]  /*02a0*/  ISETP.GE.AND P1, PT, R3, R0, PT ;  /* 0x000000000300720c */ /* 0x000fda0003f26270 */
[----:B------:R-:W-:Y:S02]  /*02b0*/  @!P1 IADD3 R20, R8, R3, RZ ;  /* 0x0000000308149210 */ /* 0x000fe40007ffe0ff */
[----:B------:R-:W-:-:S04]  /*02c0*/  @!P1 IADD3 R3, R3, 0x80, RZ ;  /* 0x0000008003039810 */ /* 0x000fc80007ffe0ff */
[----:B------:R-:W-:-:S13]  /*02d0*/  ISETP.GE.AND P6, PT, R3, R0, PT ;  /* 0x000000000300720c */ /* 0x000fda0003fc6270 */
[----:B------:R-:W-:Y:S01]  /*02e0*/  @!P6 IMAD.IADD R6, R8, 0x1, R3 ;  /* 0x000000010806e824 */ /* 0x000fe200078e0203 */
[----:B------:R-:W-:Y:S02]  /*02f0*/  @!P6 IADD3 R3, R3, 0x80, RZ ;  /* 0x000000800303e810 */ /* 0x000fe40007ffe0ff */
[----:B------:R-:W-:Y:S02]  /*0300*/  @!P6 MOV R7, 0x4 ;  /* 0x000000040007e802 */ /* 0x000fe40000000f00 */
[----:B------:R-:W-:-:S03]  /*0310*/  ISETP.GE.AND P3, PT, R3, R0, PT ;  /* 0x000000000300720c */ /* 0x000fc60003f66270 */
[----:B------:R-:W-:-:S04]  /*0320*/  @!P6 IMAD.WIDE.U32 R6, R6, R7, c[0x0][0x178] ;  /* 0x00005e000606e625 */ /* 0x000fc800078e0007 */
[----:B------:R-:W-:Y:S01]  /*0330*/  @!P0 IMAD.WIDE.U32 R10, R10, R11, c[0x0][0x178] ;  /* 0x00005e000a0a8625 */ /* 0x000fe200078e000b */
[----:B------:R0:W2:Y:S04]  /*0340*/  @!P6 LDG.E R13, [R6.64] ;  /* 0x00000004060de981 */ /* 0x0000a8000c1e1900 */
[----:B------:R1:W3:Y:S01]  /*0350*/  @!P0 LDG.E R14, [R10.64] ;  /* 0x000000040a0e8981 */ /* 0x0002e2000c1e1900 */
[----:B------:R-:W-:Y:S02]  /*0360*/  @!P3 IADD3 R5, R8, R3, RZ ;  /* 0x000000030805b210 */ /* 0x000fe40007ffe0ff */
[----:B------:R-:W-:-:S04]  /*0370*/  @!P3 IADD3 R3, R3, 0x80, RZ ;  /* 0x000000800303b810 */ /* 0x000fc80007ffe0ff */
[----:B------:R-:W-:-:S13]  /*0380*/  ISETP.GE.AND P4, PT, R3, R0, PT ;  /* 0x000000000300720c */ /* 0x000fda0003f86270 */
[----:B------:R-:W-:Y:S01]  /*0390*/  @!P4 IMAD.IADD R2, R8, 0x1, R3 ;  /* 0x000000010802c824 */ /* 0x000fe200078e0203 */
[----:B------:R-:W-:-:S04]  /*03a0*/  @!P4 IADD3 R3, R3, 0x80, RZ ;  /* 0x000000800303c810 */ /* 0x000fc80007ffe0ff */
[----:B------:R-:W-:-:S13]  /*03b0*/  ISETP.GE.AND P5, PT, R3, R0, PT ;  /* 0x000000000300720c */ /* 0x000fda0003fa6270 */
[----:B------:R-:W-:Y:S01]  /*03c0*/  @!P5 IMAD.IADD R4, R8, 0x1, R3 ;  /* 0x000000010804d824 */ /* 0x000fe200078e0203 */
[----:B------:R-:W-:-:S04]  /*03d0*/  @!P5 IADD3 R3, R3, 0x80, RZ ;  /* 0x000000800303d810 */ /* 0x000fc80007ffe0ff */
[----:B------:R-:W-:Y:S02]  /*03e0*/  ISETP.GE.AND P6, PT, R3, R0, PT ;  /* 0x000000000300720c */ /* 0x000fe40003fc6270 */
[----:B------:R-:W-:Y:S02]  /*03f0*/  @!P4 MOV R17, 0x4 ;  /* 0x000000040011c802 */ /* 0x000fe40000000f00 */
[----:B------:R-:W-:Y:S01]  /*0400*/  @!P3 MOV R22, 0x4 ;  /* 0x000000040016b802 */ /* 0x000fe20000000f00 */
[----:B------:R-:W-:-:S04]  /*0410*/  @!P5 IMAD.MOV.U32 R21, RZ, RZ, 0x4 ;  /* 0x00000004ff15d424 */ /* 0x000fc800078e00ff */
[----:B0-----:R-:W-:-:S04]  /*0420*/  @!P3 IMAD.WIDE.U32 R6, R5, R22, c[0x0][0x178] ;  /* 0x00005e000506b625 */ /* 0x001fc800078e0016 */
[----:B------:R-:W-:Y:S01]  /*0430*/  @!P6 IADD3 R19, R8, R3, RZ ;  /* 0x000000030813e210 */ /* 0x000fe20007ffe0ff */
[----:B------:R-:W-:Y:S01]  /*0440*/  @!P4 IMAD.WIDE.U32 R2, R2, R17, c[0x0][0x178] ;  /* 0x00005e000202c625 */ /* 0x000fe200078e0011 */
[----:B------:R-:W-:-:S03]  /*0450*/  HFMA2.MMA R17, -RZ, RZ, 0, 0 ;  /* 0x00000000ff117435 */ /* 0x000fc600000001ff */
[----:B------:R-:W-:Y:S02]  /*0460*/  @!P6 IMAD.MOV.U32 R22, RZ, RZ, 0x4 ;  /* 0x00000004ff16e424 */ /* 0x000fe400078e00ff */
[----:B------:R-:W-:Y:S02]  /*0470*/  IMAD.MOV.U32 R16, RZ, RZ, RZ ;  /* 0x000000ffff107224 */ /* 0x000fe400078e00ff */
[----:B------:R-:W-:Y:S02]  /*0480*/  IMAD.MOV.U32 R9, RZ, RZ, RZ ;  /* 0x000000ffff097224 */ /* 0x000fe400078e00ff */
[----:B------:R-:W-:Y:S02]  /*0490*/  @!P5 IMAD.WIDE.U32 R4, R4, R21, c[0x0][0x178] ;  /* 0x00005e000404d625 */ /* 0x000fe400078e0015 */
[----:B------:R0:W4:Y:S02]  /*04a0*/  @!P3 LDG.E R16, [R6.64] ;  /* 0x000000040610b981 */ /* 0x000124000c1e1900 */
[----:B-1----:R-:W-:-:S02]  /*04b0*/  @!P6 IMAD.WIDE.U32 R10, R19, R22, c[0x0][0x178] ;  /* 0x00005e00130ae625 */ /* 0x002fc400078e0016 */
[----:B------:R1:W4:Y:S04]  /*04c0*/  @!P4 LDG.E R9, [R2.64] ;  /* 0x000000040209c981 */ /* 0x000328000c1e1900 */
[----:B------:R3:W4:Y:S04]  /*04d0*/  @!P5 LDG.E R12, [R4.64] ;  /* 0x00000004040cd981 */ /* 0x000728000c1e1900 */
[----:B------:R-:W4:Y:S01]  /*04e0*/  @!P6 LDG.E R17, [R10.64] ;  /* 0x000000040a11e981 */ /* 0x000f22000c1e1900 */
[----:B------:R-:W-:Y:S01]  /*04f0*/  @!P1 MOV R25, 0x4 ;  /* 0x0000000400199802 */ /* 0x000fe20000000f00 */
[----:B------:R-:W-:Y:S01]  /*0500*/  HFMA2.MMA R21, -RZ, RZ, 0, 0 ;  /* 0x00000000ff157435 */ /* 0x000fe200000001ff */
[----:B------:R-:W-:Y:S01]  /*0510*/  @!P2 IMAD.MOV.U32 R19, RZ, RZ, 0x4 ;  /* 0x00000004ff13a424 */ /* 0x000fe200078e00ff */
[----:B-1----:R-:W-:Y:S01]  /*0520*/  @!P0 MOV R3, 0x4 ;  /* 0x0000000400038802 */ /* 0x002fe20000000f00 */
[----:B------:R-:W-:-:S02]  /*0530*/  @!P0 IMAD.IADD R2, R8, 0x1, R15 ;  /* 0x0000000108028824 */ /* 0x000fc400078e020f */
[----:B------:R-:W-:Y:S02]  /*0540*/  IMAD.MOV.U32 R22, RZ, RZ, RZ ;  /* 0x000000ffff167224 */ /* 0x000fe400078e00ff */
[----:B------:R-:W-:-:S04]  /*0550*/  @!P2 IMAD.WIDE.U32 R18, R18, R19, c[0x0][0x178] ;  /* 0x00005e001212a625 */ /* 0x000fc800078e0013 */
[----:B0-----:R-:W-:Y:S01]  /*0560*/  @!P1 IMAD.WIDE.U32 R6, R20, R25, c[0x0][0x178] ;  /* 0x00005e0014069625 */ /* 0x001fe200078e0019 */
[----:B------:R0:W5:Y:S03]  /*0570*/  @!P2 LDG.E R22, [R18.64] ;  /* 0x000000041216a981 */ /* 0x000166000c1e1900 */
[----:B------:R-:W-:Y:S01]  /*0580*/  @!P0 IMAD.WIDE.U32 R2, R2, R3, c[0x0][0x170] ;  /* 0x00005c0002028625 */ /* 0x000fe200078e0003 */
[----:B------:R0:W5:Y:S03]  /*0590*/  @!P1 LDG.E R21, [R6.64] ;  /* 0x0000000406159981 */ /* 0x000166000c1e1900 */
[----:B------:R-:W-:Y:S01]  /*05a0*/  @!P0 IMAD.MOV.U32 R15, RZ, RZ, R23 ;  /* 0x000000ffff0f8224 */ /* 0x000fe200078e0017 */
[----:B------:R-:W-:Y:S01]  /*05b0*/  BSSY B0, `(.L_x_7388) ;  /* 0x0000036000007945 */ /* 0x000fe20003800000 */
[----:B------:R-:W-:Y:S01]  /*05c0*/  BSSY B1, `(.L_x_7389) ;  /* 0x000002e000017945 */ /* 0x000fe20003800000 */
[----:B---3--:R-:W-:-:S05]  /*05d0*/  FMUL.FTZ R5, R14, c[0x0][0x168] ;  /* 0x00005a000e057a20 */ /* 0x008fca0000410000 */
[----:B------:R0:W-:Y:S01]  /*05e0*/  @!P0 STG.E [R2.64], R5 ;  /* 0x0000000502008986 */ /* 0x0001e2000c101904 */
[----:B------:R-:W-:Y:S01]  /*05f0*/  ISETP.GE.AND P0, PT, R15, R0, PT ;  /* 0x000000000f00720c */ /* 0x000fe20003f06270 */
[----:B--2---:R-:W-:Y:S02]  /*0600*/  FMUL.FTZ R13, R13, c[0x0][0x168] ;  /* 0x00005a000d0d7a20 */ /* 0x004fe40000410000 */
[----:B----4-:R-:W-:Y:S02]  /*0610*/  FMUL.FTZ R16, R16, c[0x0][0x168] ;  /* 0x00005a0010107a20 */ /* 0x010fe40000410000 */
[----:B------:R-:W-:Y:S02]  /*0620*/  FMUL.FTZ R9, R9, c[0x0][0x168] ;  /* 0x00005a0009097a20 */ /* 0x000fe40000410000 */
[----:B------:R-:W-:Y:S02]  /*0630*/  FMUL.FTZ R12, R12, c[0x0][0x168] ;  /* 0x00005a000c0c7a20 */ /* 0x000fe40000410000 */
[----:B------:R-:W-:-:S04]  /*0640*/  FMUL.FTZ R17, R17, c[0x0][0x168] ;  /* 0x00005a0011117a20 */ /* 0x000fc80000410000 */
[----:B------:R-:W-:Y:S05]  /*0650*/  @P0 BRA `(.L_x_7390) ;  /* 0x000000e000000947 */ /* 0x000fea0003800000 */
[----:B0-----:R-:W-:Y:S01]  /*0660*/  IADD3 R2, R8, R15, RZ ;  /* 0x0000000f08027210 */ /* 0x001fe20007ffe0ff */
[----:B-----5:R-:W-:Y:S01]  /*0670*/  FMUL.FTZ R5, R22, c[0x0][0x168] ;  /* 0x00005a0016057a20 */ /* 0x020fe20000410000 */
[----:B------:R-:W-:Y:S02]  /*0680*/  MOV R3, 0x4 ;  /* 0x0000000400037802 */ /* 0x000fe40000000f00 */
[----:B------:R-:W-:-:S03]  /*0690*/  IADD3 R15, R15, 0x80, RZ ;  /* 0x000000800f0f7810 */ /* 0x000fc60007ffe0ff */
[----:B------:R-:W-:Y:S01]  /*06a0*/  IMAD.WIDE.U32 R2, R2, R3, c[0x0][0x170] ;  /* 0x00005c0002027625 */ /* 0x000fe200078e0003 */
[----:B------:R-:W-:-:S04]  /*06b0*/  ISETP.GE.AND P0, PT, R15, R0, PT ;  /* 0x000000000f00720c */ /* 0x000fc80003f06270 */
[----:B------:R0:W-:Y:S09]  /*06c0*/  STG.E [R2.64], R5 ;  /* 0x0000000502007986 */ /* 0x0001f2000c101904 */
[----:B------:R-:W-:Y:S05]  /*06d0*/  @P0 BRA `(.L_x_7391) ;  /* 0x000000d000000947 */ /* 0x000fea0003800000 */
[----:B0-----:R-:W-:Y:S01]  /*06e0*/  HFMA2.MMA R3, -RZ, RZ, 0, 2.384185791015625e-07 ;  /* 0x00000004ff037435 */ /* 0x001fe200000001ff */
[----:B------:R-:W-:Y:S01]  /*06f0*/  IMAD.IADD R2, R8, 0x1, R15 ;  /* 0x0000000108027824 */ /* 0x000fe200078e020f */
[----:B------:R-:W-:Y:S01]  /*0700*/  IADD3 R15, R15, 0x80, RZ ;  /* 0x000000800f0f7810 */ /* 0x000fe20007ffe0ff */
[----:B------:R-:W-:-:S07]  /*0710*/  FMUL.FTZ R21, R21, c[0x0][0x168] ;  /* 0x00005a0015157a20 */ /* 0x000fce0000410000 */
[----:B------:R-:W-:-:S05]  /*0720*/  IMAD.WIDE.U32 R2, R2, R3, c[0x0][0x170] ;  /* 0x00005c0002027625 */ /* 0x000fca00078e0003 */
[----:B------:R0:W-:Y:S02]  /*0730*/  STG.E [R2.64], R21 ;  /* 0x0000001502007986 */ /* 0x0001e4000c101904 */
.L_x_7390:
[----:B0-----:R-:W-:-:S13]  /*0740*/  ISETP.GE.AND P0, PT, R15, R0, PT ;  /* 0x000000000f00720c */ /* 0x001fda0003f06270 */
[----:B------:R-:W-:Y:S05]  /*0750*/  @P0 BRA `(.L_x_7392) ;  /* 0x000000c000000947 */ /* 0x000fea0003800000 */
[----:B------:R-:W-:Y:S01]  /*0760*/  IADD3 R2, R8, R15, RZ ;  /* 0x0000000f08027210 */ /* 0x000fe20007ffe0ff */
[----:B------:R-:W-:Y:S01]  /*0770*/  IMAD.MOV.U32 R3, RZ, RZ, 0x4 ;  /* 0x00000004ff037424 */ /* 0x000fe200078e00ff */
[----:B------:R-:W-:-:S03]  /*0780*/  IADD3 R15, R15, 0x80, RZ ;  /* 0x000000800f0f7810 */ /* 0x000fc60007ffe0ff */
[----:B------:R-:W-:-:S05]  /*0790*/  IMAD.WIDE.U32 R2, R2, R3, c[0x0][0x170] ;  /* 0x00005c0002027625 */ /* 0x000fca00078e0003 */
[----:B------:R0:W-:Y:S02]  /*07a0*/  STG.E [R2.64], R13 ;  /* 0x0000000d02007986 */ /* 0x0001e4000c101904 */
.L_x_7391:
[----:B------:R-:W-:-:S13]  /*07b0*/  ISETP.GE.AND P0, PT, R15, R0, PT ;  /* 0x000000000f00720c */ /* 0x000fda0003f06270 */
[----:B------:R-:W-:Y:S05]  /*07c0*/  @P0 BRA `(.L_x_7393) ;  /* 0x000000d000000947 */ /* 0x000fea0003800000 */
[----:B0-----:R-:W-:Y:S02]  /*07d0*/  IADD3 R2, R8, R15, RZ ;  /* 0x0000000f08027210 */ /* 0x001fe40007ffe0ff */
[----:B------:R-:W-:Y:S02]  /*07e0*/  MOV R3, 0x4 ;  /* 0x0000000400037802 */ /* 0x000fe40000000f00 */
[----:B------:R-:W-:-:S03]  /*07f0*/  IADD3 R15, R15, 0x80, RZ ;  /* 0x000000800f0f7810 */ /* 0x000fc60007ffe0ff */
[----:B------:R-:W-:-:S05]  /*0800*/  IMAD.WIDE.U32 R2, R2, R3, c[0x0][0x170] ;  /* 0x00005c0002027625 */ /* 0x000fca00078e0003 */
[----:B------:R0:W-:Y:S02]  /*0810*/  STG.E [R2.64], R16 ;  /* 0x0000001002007986 */ /* 0x0001e4000c101904 */
.L_x_7392:
[----:B------:R-:W-:-:S13]  /*0820*/  ISETP.GE.AND P0, PT, R15, R0, PT ;  /* 0x000000000f00720c */ /* 0x000fda0003f06270 */
[----:B------:R-:W-:Y:S01]  /*0830*/  @P0 BREAK B1 ;  /* 0x0000000000010942 */ /* 0x000fe20003800000 */
[----:B------:R-:W-:Y:S05]  /*0840*/  @P0 BRA `(.L_x_7394) ;  /* 0x000000c000000947 */ /* 0x000fea0003800000 */
[----:B0-----:R-:W-:Y:S01]  /*0850*/  HFMA2.MMA R3, -RZ, RZ, 0, 2.384185791015625e-07 ;  /* 0x00000004ff037435 */ /* 0x001fe200000001ff */
[----:B------:R-:W-:Y:S01]  /*0860*/  IMAD.IADD R2, R8, 0x1, R15 ;  /* 0x0000000108027824 */ /* 0x000fe200078e020f */
[----:B------:R-:W-:-:S08]  /*0870*/  IADD3 R15, R15, 0x80, RZ ;  /* 0x000000800f0f7810 */ /* 0x000fd00007ffe0ff */
[----:B------:R-:W-:-:S05]  /*0880*/  IMAD.WIDE.U32 R2, R2, R3, c[0x0][0x170] ;  /* 0x00005c0002027625 */ /* 0x000fca00078e0003 */
[----:B------:R0:W-:Y:S02]  /*0890*/  STG.E [R2.64], R9 ;  /* 0x0000000902007986 */ /* 0x0001e4000c101904 */
.L_x_7393:
[----:B------:R-:W-:Y:S05]  /*08a0*/  BSYNC B1 ;  /* 0x0000000000017941 */ /* 0x000fea0003800000 */
.L_x_7389:
[----:B------:R-:W-:-:S13]  /*08b0*/  ISETP.GE.AND P0, PT, R15, R0, PT ;  /* 0x000000000f00720c */ /* 0x000fda0003f06270 */
[----:B0-----:R-:W-:Y:S01]  /*08c0*/  @!P0 IADD3 R2, R8, R15, RZ ;  /* 0x0000000f08028210 */ /* 0x001fe20007ffe0ff */
[----:B------:R-:W-:Y:S01]  /*08d0*/  @!P0 IMAD.MOV.U32 R3, RZ, RZ, 0x4 ;  /* 0x00000004ff038424 */ /* 0x000fe200078e00ff */
[----:B------:R-:W-:-:S03]  /*08e0*/  @!P0 IADD3 R15, R15, 0x80, RZ ;  /* 0x000000800f0f8810 */ /* 0x000fc60007ffe0ff */
[----:B------:R-:W-:-:S05]  /*08f0*/  @!P0 IMAD.WIDE.U32 R2, R2, R3, c[0x0][0x170] ;  /* 0x00005c0002028625 */ /* 0x000fca00078e0003 */
[----:B------:R0:W-:Y:S02]  /*0900*/  @!P0 STG.E [R2.64], R12 ;  /* 0x0000000c02008986 */ /* 0x0001e4000c101904 */
.L_x_7394:
[----:B------:R-:W-:Y:S05]  /*0910*/  BSYNC B0 ;  /* 0x0000000000007941 */ /* 0x000fea0003800000 */
.L_x_7388:
[----:B------:R-:W-:Y:S01]  /*0920*/  WARPSYNC 0xffffffff ;  /* 0xffffffff00007948 */ /* 0x000fe20003800000 */
[----:B------:R-:W-:-:S13]  /*0930*/  ISETP.GE.AND P0, PT, R15, R0, PT ;  /* 0x000000000f00720c */ /* 0x000fda0003f06270 */
[----:B------:R-:W-:Y:S05]  /*0940*/  @P0 EXIT ;  /* 0x000000000000094d */ /* 0x000fea0003800000 */
[----:B0-----:R-:W-:Y:S02]  /*0950*/  IADD3 R2, R8, R15, RZ ;  /* 0x0000000f08027210 */ /* 0x001fe40007ffe0ff */
[----:B------:R-:W-:-:S05]  /*0960*/  MOV R3, 0x4 ;  /* 0x0000000400037802 */ /* 0x000fca0000000f00 */
[----:B------:R-:W-:-:S05]  /*0970*/  IMAD.WIDE.U32 R2, R2, R3, c[0x0][0x170] ;  /* 0x00005c0002027625 */ /* 0x000fca00078e0003 */
[----:B------:R-:W-:Y:S01]  /*0980*/  STG.E [R2.64], R17 ;  /* 0x0000001102007986 */ /* 0x000fe2000c101904 */
[----:B------:R-:W-:Y:S05]  /*0990*/  EXIT ;  /* 0x000000000000794d */ /* 0x000fea0003800000 */
.L_x_7395:
        /* <DEDUP_REMOVED lines=14> */
.L_x_16560:


//--------------------- .text._ZN2at6native29vectorized_elementwise_kernelILi4ENS0_13AUnaryFunctorIfffNS0_15binary_internal10MulFunctorIfEEEESt5arrayIPcLm2EEEEviT0_T1_ --------------------------
	.section	.text._ZN2at6native29vectorized_elementwise_kernelILi4ENS0_13AUnaryFunctorIfffNS0_15binary_internal10MulFunctorIfEEEESt5arrayIPcLm2EEEEviT0_T1_,"ax",@progbits
	.sectioninfo	@"SHI_REGISTERS=28"
	.align	128
        .global         _ZN2at6native29vectorized_elementwise_kernelILi4ENS0_13AUnaryFunctorIfffNS0_15binary_internal10MulFunctorIfEEEESt5arrayIPcLm2EEEEviT0_T1_
        .type           _ZN2at6native29vectorized_elementwise_kernelILi4ENS0_13AUnaryFunctorIfffNS0_15binary_internal10MulFunctorIfEEEESt5arrayIPcLm2EEEEviT0_T1_,@function
        .size           _ZN2at6native29vectorized_elementwise_kernelILi4ENS0_13AUnaryFunctorIfffNS0_15binary_internal10MulFunctorIfEEEESt5arrayIPcLm2EEEEviT0_T1_,(.L_x_16561 - _ZN2at6native29vectorized_elementwise_kernelILi4ENS0_13AUnaryFunctorIfffNS0_15binary_internal10MulFunctorIfEEEESt5arrayIPcLm2EEEEviT0_T1_)
        .other          _ZN2at6native29vectorized_elementwise_kernelILi4ENS0_13AUnaryFunctorIfffNS0_15binary_internal10MulFunctorIfEEEESt5arrayIPcLm2EEEEviT0_T1_,@"STO_CUDA_ENTRY STV_DEFAULT"
_ZN2at6native29vectorized_elementwise_kernelILi4ENS0_13AUnaryFunctorIfffNS0_15binary_internal10MulFunctorIfEEEESt5arrayIPcLm2EEEEviT0_T1_:
.text._ZN2at6native29vectorized_elementwise_kernelILi4ENS0_13AUnaryFunctorIfffNS0_15binary_internal10MulFunctorIfEEEESt5arrayIPcLm2EEEEviT0_T1_:
        /* <DEDUP_REMOVED lines=11> */
[----:B------:R-:W2:Y:S04]  /*00b0*/  LDG.E.128 R4, [R2.64] ;  /* 0x0000000402047981 */ /* 0x000ea8000c1e1d00 */
[----:B------:R-:W3:Y:S01]  /*00c0*/  LDG.E.128 R8, [R2.64+0x800] ;  /* 0x0008000402087981 */ /* 0x000ee2000c1e1d00 */
[----:B------:R-:W-:-:S06]  /*00d0*/  IMAD.WIDE.U32 R12, R0, R13, c[0x0][0x170] ;  /* 0x00005c00000c7625 */ /* 0x000fcc00078e000d */
[----:B------:R-:W-:-:S04]  /*00e0*/  IMAD.WIDE R12, R15, 0x10, R12 ;  /* 0x000000100f0c7825 */ /* 0x000fc800078e020c */
[----:B--2---:R-:W-:Y:S02]  /*00f0*/  FMUL.FTZ R7, R7, c[0x0][0x168] ;  /* 0x00005a0007077a20 */ /* 0x004fe40000410000 */
[----:B------:R-:W-:Y:S02]  /*0100*/  FMUL.FTZ R6, R6, c[0x0][0x168] ;  /* 0x00005a0006067a20 */ /* 0x000fe40000410000 */
[----:B------:R-:W-:Y:S02]  /*0110*/  FMUL.FTZ R5, R5, c[0x0][0x168] ;  /* 0x00005a0005057a20 */ /* 0x000fe40000410000 */
[----:B------:R-:W-:Y:S02]  /*0120*/  FMUL.FTZ R4, R4, c[0x0][0x168] ;  /* 0x00005a0004047a20 */ /* 0x000fe40000410000 */
[----:B---3--:R-:W-:Y:S02]  /*0130*/  FMUL.FTZ R11, R11, c[0x0][0x168] ;  /* 0x00005a000b0b7a20 */ /* 0x008fe40000410000 */
[----:B------:R-:W-:Y:S01]  /*0140*/  FMUL.FTZ R10, R10, c[0x0][0x168] ;  /* 0x00005a000a0a7a20 */ /* 0x000fe20000410000 */
[----:B------:R-:W-:Y:S01]  /*0150*/  STG.E.128 [R12.64], R4 ;  /* 0x000000040c007986 */ /* 0x000fe2000c101d04 */
[----:B------:R-:W-:-:S02]  /*0160*/  FMUL.FTZ R9, R9, c[0x0][0x168] ;  /* 0x00005a0009097a20 */ /* 0x000fc40000410000 */
[----:B------:R-:W-:-:S05]  /*0170*/  FMUL.FTZ R8, R8, c[0x0][0x168] ;  /* 0x00005a0008087a20 */ /* 0x000fca0000410000 */
[----:B------:R-:W-:Y:S01]  /*0180*/  STG.E.128 [R12.64+0x800], R8 ;  /* 0x000800080c007986 */ /* 0x000fe2000c101d04 */
[----:B------:R-:W-:Y:S05]  /*0190*/  EXIT ;  /* 0x000000000000794d */ /* 0x000fea0003800000 */
.L_x_7396:
        /* <DEDUP_REMOVED lines=86> */
.L_x_7399:
[----:B0-----:R-:W-:-:S13]  /*0700*/  ISETP.GE.AND P0, PT, R15, R8, PT ;  /* 0x000000080f00720c */ /* 0x001fda0003f06270 */
[----:B------:R-:W-:Y:S05]  /*0710*/  @P0 BRA `(.L_x_7401) ;  /* 0x000000c000000947 */ /* 0x000fea0003800000 */
[----:B------:R-:W-:Y:S01]  /*0720*/  IADD3 R2, R0, R15, RZ ;  /* 0x0000000f00027210 */ /* 0x000fe20007ffe0ff */
[----:B------:R-:W-:Y:S01]  /*0730*/  IMAD.MOV.U32 R3, RZ, RZ, 0x4 ;  /* 0x00000004ff037424 */ /* 0x000fe200078e00ff */
[----:B------:R-:W-:-:S03]  /*0740*/  IADD3 R15, R15, 0x80, RZ ;  /* 0x000000800f0f7810 */ /* 0x000fc60007ffe0ff */
[----:B------:R-:W-:-:S05]  /*0750*/  IMAD.WIDE.U32 R2, R2, R3, c[0x0][0x170] ;  /* 0x00005c0002027625 */ /* 0x000fca00078e0003 */
[----:B------:R0:W-:Y:S02]  /*0760*/  STG.E [R2.64], R13 ;  /* 0x0000000d02007986 */ /* 0x0001e4000c101904 */
.L_x_7400:
[----:B------:R-:W-:-:S13]  /*0770*/  ISETP.GE.AND P0, PT, R15, R8, PT ;  /* 0x000000080f00720c */ /* 0x000fda0003f06270 */
[----:B------:R-:W-:Y:S05]  /*0780*/  @P0 BRA `(.L_x_7402) ;  /* 0x000000d000000947 */ /* 0x000fea0003800000 */
[----:B0-----:R-:W-:Y:S02]  /*0790*/  IADD3 R2, R0, R15, RZ ;  /* 0x0000000f00027210 */ /* 0x001fe40007ffe0ff */
[----:B------:R-:W-:Y:S02]  /*07a0*/  MOV R3, 0x4 ;  /* 0x0000000400037802 */ /* 0x000fe40000000f00 */
[----:B------:R-:W-:-:S03]  /*07b0*/  IADD3 R15, R15, 0x80, RZ ;  /* 0x000000800f0f7810 */ /* 0x000fc60007ffe0ff */
[----:B------:R-:W-:-:S05]  /*07c0*/  IMAD.WIDE.U32 R2, R2, R3, c[0x0][0x170] ;  /* 0x00005c0002027625 */ /* 0x000fca00078e0003 */
[----:B------:R0:W-:Y:S02]  /*07d0*/  STG.E [R2.64], R16 ;  /* 0x0000001002007986 */ /* 0x0001e4000c101904 */
.L_x_7401:
        /* <DEDUP_REMOVED lines=8> */
.L_x_7402:
[----:B------:R-:W-:Y:S05]  /*0860*/  BSYNC B1 ;  /* 0x0000000000017941 */ /* 0x000fea0003800000 */
.L_x_7398:
[----:B------:R-:W-:-:S13]  /*0870*/  ISETP.GE.AND P0, PT, R15, R8, PT ;  /* 0x000000080f00720c */ /* 0x000fda0003f06270 */
[----:B0-----:R-:W-:Y:S01]  /*0880*/  @!P0 IADD3 R2, R0, R15, RZ ;  /* 0x0000000f00028210 */ /* 0x001fe20007ffe0ff */
[----:B------:R-:W-:Y:S01]  /*0890*/  @!P0 IMAD.MOV.U32 R3, RZ, RZ, 0x4 ;  /* 0x00000004ff038424 */ /* 0x000fe200078e00ff */
[----:B------:R-:W-:-:S03]  /*08a0*/  @!P0 IADD3 R15, R15, 0x80, RZ ;  /* 0x000000800f0f8810 */ /* 0x000fc60007ffe0ff */
[----:B------:R-:W-:-:S05]  /*08b0*/  @!P0 IMAD.WIDE.U32 R2, R2, R3, c[0x0][0x170] ;  /* 0x00005c0002028625 */ /* 0x000fca00078e0003 */
[----:B------:R0:W-:Y:S02]  /*08c0*/  @!P0 STG.E [R2.64], R12 ;  /* 0x0000000c02008986 */ /* 0x0001e4000c101904 */
.L_x_7403:
[----:B------:R-:W-:Y:S05]  /*08d0*/  BSYNC B0 ;  /* 0x0000000000007941 */ /* 0x000fea0003800000 */
.L_x_7397:
        /* <DEDUP_REMOVED lines=8> */
.L_x_7404:
        /* <DEDUP_REMOVED lines=10> */
.L_x_16561:


//--------------------- .text._ZN2at6native29vectorized_elementwise_kernelILi8ENS0_13AUnaryFunctorIfffNS0_15binary_internal10MulFunctorIfEEEESt5arrayIPcLm2EEEEviT0_T1_ --------------------------
	.section	.text._ZN2at6native29vectorized_elementwise_kernelILi8ENS0_13AUnaryFunctorIfffNS0_15binary_internal10MulFunctorIfEEEESt5arrayIPcLm2EEEEviT0_T1_,"ax",@progbits
	.sectioninfo	@"SHI_REGISTERS=4"
	.align	128
        .global         _ZN2at6native29vectorized_elementwise_kernelILi8ENS0_13AUnaryFunctorIfffNS0_15binary_internal10MulFunctorIfEEEESt5arrayIPcLm2EEEEviT0_T1_
        .type           _ZN2at6native29vectorized_elementwise_kernelILi8ENS0_13AUnaryFunctorIfffNS0_15binary_internal10MulFunctorIfEEEESt5arrayIPcLm2EEEEviT0_T1_,@function
        .size           _ZN2at6native29vectorized_elementwise_kernelILi8ENS0_13AUnaryFunctorIfffNS0_15binary_internal10MulFunctorIfEEEESt5arrayIPcLm2EEEEviT0_T1_,(.L_x_16562 - _ZN2at6native29vectorized_elementwise_kernelILi8ENS0_13AUnaryFunctorIfffNS0_15binary_internal10MulFunctorIfEEEESt5arrayIPcLm2EEEEviT0_T1_)
        .other          _ZN2at6native29vectorized_elementwise_kernelILi8ENS0_13AUnaryFunctorIfffNS0_15binary_internal10MulFunctorIfEEEESt5arrayIPcLm2EEEEviT0_T1_,@"STO_CUDA_ENTRY STV_DEFAULT"
_ZN2at6native29vectorized_elementwise_kernelILi8ENS0_13AUnaryFunctorIfffNS0_15binary_internal10MulFunctorIfEEEESt5arrayIPcLm2EEEEviT0_T1_:
.text._ZN2at6native29vectorized_elementwise_kernelILi8ENS0_13AUnaryFunctorIfffNS0_15binary_internal10MulFunctorIfEEEESt5arrayIPcLm2EEEEviT0_T1_:
[----:B------:R-:W-:Y:S02]  /*0000*/  MOV R1, c[0x0][0x28] ;  /* 0x00000a0000017a02 */ /* 0x000fe40000000f00 */
[----:B------:R-:W-:Y:S05]  /*0010*/  EXIT ;  /* 0x000000000000794d */ /* 0x000fea0003800000 */
.L_x_7405:
        /* <DEDUP_REMOVED lines=14> */
.L_x_16562:


//--------------------- .text._ZN2at6native18elementwise_kernelILi128ELi4EZNS0_15gpu_kernel_implINS0_13BinaryFunctorIfffNS0_15binary_internal10MulFunctorIfEEEEEEvRNS_18TensorIteratorBaseERKT_EUliE_EEviT1_ --------------------------
	.section	.text._ZN2at6native18elementwise_kernelILi128ELi4EZNS0_15gpu_kernel_implINS0_13BinaryFunctorIfffNS0_15binary_internal10MulFunctorIfEEEEEEvRNS_18TensorIteratorBaseERKT_EUliE_EEviT1_,"ax",@progbits
	.sectioninfo	@"SHI_REGISTERS=26"
	.align	128
        .global         _ZN2at6native18elementwise_kernelILi128ELi4EZNS0_15gpu_kernel_implINS0_13BinaryFunctorIfffNS0_15binary_internal10MulFunctorIfEEEEEEvRNS_18TensorIteratorBaseERKT_EUliE_EEviT1_
        .type           _ZN2at6native18elementwise_kernelILi128ELi4EZNS0_15gpu_kernel_implINS0_13BinaryFunctorIfffNS0_15binary_internal10MulFunctorIfEEEEEEvRNS_18TensorIteratorBaseERKT_EUliE_EEviT1_,@function
        .size           _ZN2at6native18elementwise_kernelILi128ELi4EZNS0_15gpu_kernel_implINS0_13BinaryFunctorIfffNS0_15binary_internal10MulFunctorIfEEEEEEvRNS_18TensorIteratorBaseERKT_EUliE_EEviT1_,(.L_x_16563 - _ZN2at6native18elementwise_kernelILi128ELi4EZNS0_15gpu_kernel_implINS0_13BinaryFunctorIfffNS0_15binary_internal10MulFunctorIfEEEEEEvRNS_18TensorIteratorBaseERKT_EUliE_EEviT1_)
        .other          _ZN2at6native18elementwise_kernelILi128ELi4EZNS0_15gpu_kernel_implINS0_13BinaryFunctorIfffNS0_15binary_internal10MulFunctorIfEEEEEEvRNS_18TensorIteratorBaseERKT_EUliE_EEviT1_,@"STO_CUDA_ENTRY STV_DEFAULT"
_ZN2at6native18elementwise_kernelILi128ELi4EZNS0_15gpu_kernel_implINS0_13BinaryFunctorIfffNS0_15binary_internal10MulFunctorIfEEEEEEvRNS_18TensorIteratorBaseERKT_EUliE_EEviT1_:
.text._ZN2at6native18elementwise_kernelILi128ELi4EZNS0_15gpu_kernel_implINS0_13BinaryFunctorIfffNS0_15binary_internal10MulFunctorIfEEEEEEvRNS_18TensorIteratorBaseERKT_EUliE_EEviT1_:
        /* <DEDUP_REMOVED lines=263> */
.L_x_7408:
        /* <DEDUP_REMOVED lines=20> */
.L_x_7413:
[----:B------:R-:W2:Y:S02]  /*11b0*/  LDG.E.U8 R2, [R2.64] ;  /* 0x0000002402027981 */ /* 0x000ea4000c1e1100 */
[----:B--2---:R0:W1:Y:S01]  /*11c0*/  I2F.U16 R23, R2 ;  /* 0x0000000200177306 */ /* 0x0040620000101000 */
[----:B------:R-:W-:Y:S05]  /*11d0*/  BRA `(.L_x_7415) ;  /* 0x00000ca000007947 */ /* 0x000fea0003800000 */
.L_x_7412:
        /* <DEDUP_REMOVED lines=9> */
.L_x_7417:
[----:B------:R-:W2:Y:S02]  /*1270*/  LDG.E R2, [R2.64] ;  /* 0x0000002402027981 */ /* 0x000ea4000c1e1900 */
[----:B--2---:R0:W1:Y:S01]  /*1280*/  I2F R23, R2 ;  /* 0x0000000200177306 */ /* 0x0040620000201400 */
[----:B------:R-:W-:Y:S05]  /*1290*/  BRA `(.L_x_7415) ;  /* 0x00000be000007947 */ /* 0x000fea0003800000 */
.L_x_7416:
[----:B------:R-:W2:Y:S02]  /*12a0*/  LDG.E.U16 R2, [R2.64] ;  /* 0x0000002402027981 */ /* 0x000ea4000c1e1500 */
[----:B--2---:R0:W1:Y:S01]  /*12b0*/  I2F.S16 R23, R2 ;  /* 0x0000000200177306 */ /* 0x0040620000101400 */
[----:B------:R-:W-:Y:S05]  /*12c0*/  BRA `(.L_x_7415) ;  /* 0x00000bb000007947 */ /* 0x000fea0003800000 */
.L_x_7411:
        /* <DEDUP_REMOVED lines=8> */
.L_x_7419:
[----:B------:R-:W2:Y:S02]  /*1350*/  LDG.E.U16 R2, [R2.64] ;  /* 0x0000002402027981 */ /* 0x000ea4000c1e1500 */
[----:B--2---:R-:W-:Y:S01]  /*1360*/  HADD2.F32 R23, -RZ, R2.H0_H0 ;  /* 0x20000002ff177230 */ /* 0x004fe20000004100 */
[----:B------:R-:W-:Y:S05]  /*1370*/  BRA `(.L_x_7415) ;  /* 0x00000b0000007947 */ /* 0x000fea0003800000 */
.L_x_7418:
        /* <DEDUP_REMOVED lines=8> */
.L_x_7421:
[----:B------:R-:W2:Y:S02]  /*1400*/  LDG.E.U16 R2, [R2.64] ;  /* 0x0000002402027981 */ /* 0x000ea4000c1e1500 */
[----:B--2---:R-:W-:Y:S01]  /*1410*/  HADD2.F32 R23, -RZ, R2.H0_H0 ;  /* 0x20000002ff177230 */ /* 0x004fe20000004100 */
[----:B------:R-:W-:Y:S05]  /*1420*/  BRA `(.L_x_7415) ;  /* 0x00000a5000007947 */ /* 0x000fea0003800000 */
.L_x_7420:
[----:B------:R-:W2:Y:S02]  /*1430*/  LDG.E.64 R2, [R2.64] ;  /* 0x0000002402027981 */ /* 0x000ea4000c1e1b00 */
[----:B--2---:R-:W0:Y:S01]  /*1440*/  F2F.F32.F64 R23, R2 ;  /* 0x0000000200177310 */ /* 0x004e220000301000 */
[----:B------:R-:W0:-:S14]  /*1450*/  DSETP.GEU.AND P0, PT, |R2|, c[0x2][0x0], PT ;  /* 0x008000000200762a */ /* 0x000e1c0003f0e200 */
[----:B0-----:R-:W-:Y:S01]  /*1460*/  @!P0 FMUL R23, R23, 1.175494350822287508e-38 ;  /* 0x0080000017178820 */ /* 0x001fe20000400000 */
[----:B------:R-:W-:Y:S05]  /*1470*/  BRA `(.L_x_7415) ;  /* 0x00000a0000007947 */ /* 0x000fea0003800000 */
.L_x_7410:
        /* <DEDUP_REMOVED lines=12> */
.L_x_7424:
[----:B------:R-:W2:Y:S02]  /*1540*/  LDG.E.64 R2, [R2.64] ;  /* 0x0000002402027981 */ /* 0x000ea4000c1e1b00 */
[----:B--2---:R-:W0:Y:S01]  /*1550*/  F2F.F32.F64 R23, R2 ;  /* 0x0000000200177310 */ /* 0x004e220000301000 */
[----:B------:R-:W0:-:S14]  /*1560*/  DSETP.GEU.AND P0, PT, |R2|, c[0x2][0x0], PT ;  /* 0x008000000200762a */ /* 0x000e1c0003f0e200 */
[----:B0-----:R-:W-:Y:S01]  /*1570*/  @!P0 FMUL R23, R23, 1.175494350822287508e-38 ;  /* 0x0080000017178820 */ /* 0x001fe20000400000 */
[----:B------:R-:W-:Y:S05]  /*1580*/  BRA `(.L_x_7415) ;  /* 0x000008f000007947 */ /* 0x000fea0003800000 */
.L_x_7423:
        /* <DEDUP_REMOVED lines=26> */
.L_x_7426:
        /* <DEDUP_REMOVED lines=13> */
.L_x_7425:
[----:B------:R-:W2:Y:S02]  /*1800*/  LDG.E.U16 R2, [R2.64] ;  /* 0x0000002402027981 */ /* 0x000ea4000c1e1500 */
[----:B--2---:R-:W-:Y:S01]  /*1810*/  PRMT R23, RZ, 0x5410, R2 ;  /* 0x00005410ff177816 */ /* 0x004fe20000000002 */
[----:B------:R-:W-:Y:S05]  /*1820*/  BRA `(.L_x_7415) ;  /* 0x0000065000007947 */ /* 0x000fea0003800000 */
.L_x_7422:
        /* <DEDUP_REMOVED lines=11> */
.L_x_7429:
        /* <DEDUP_REMOVED lines=20> */
.L_x_7431:
[----:B------:R-:W-:Y:S05]  /*1a20*/  BSYNC B0 ;  /* 0x0000000000007941 */ /* 0x000fea0003800000 */
.L_x_7430:
[----:B------:R-:W-:Y:S01]  /*1a30*/  IMAD.SHL.U32 R2, R2, 0x100000, RZ ;  /* 0x0010000002027824 */ /* 0x000fe200078e00ff */
[----:B------:R-:W-:-:S04]  /*1a40*/  LEA R0, R0, 0x3b800000, 0x17 ;  /* 0x3b80000000007811 */ /* 0x000fc800078eb8ff */
[----:B------:R-:W-:Y:S01]  /*1a50*/  LOP3.LUT R23, R0, R2, R23, 0xfe, !PT ;  /* 0x0000000200177212 */ /* 0x000fe200078efe17 */
[----:B------:R-:W-:Y:S05]  /*1a60*/  BRA `(.L_x_7415) ;  /* 0x0000041000007947 */ /* 0x000fea0003800000 */
.L_x_7428:
        /* <DEDUP_REMOVED lines=20> */
.L_x_7433:
[----:B------:R-:W-:Y:S05]  /*1bb0*/  BSYNC B0 ;  /* 0x0000000000007941 */ /* 0x000fea0003800000 */
.L_x_7432:
[----:B------:R-:W-:Y:S01]  /*1bc0*/  IMAD.SHL.U32 R2, R2, 0x200000, RZ ;  /* 0x0020000002027824 */ /* 0x000fe200078e00ff */
[----:B------:R-:W-:-:S04]  /*1bd0*/  LEA R0, R0, 0x37800000, 0x17 ;  /* 0x3780000000007811 */ /* 0x000fc800078eb8ff */
[----:B------:R-:W-:Y:S01]  /*1be0*/  LOP3.LUT R23, R0, R2, R23, 0xfe, !PT ;  /* 0x0000000200177212 */ /* 0x000fe200078efe17 */
[----:B------:R-:W-:Y:S05]  /*1bf0*/  BRA `(.L_x_7415) ;  /* 0x0000028000007947 */ /* 0x000fea0003800000 */
.L_x_7427:
        /* <DEDUP_REMOVED lines=14> */
.L_x_7414:
        /* <DEDUP_REMOVED lines=21> */
.L_x_7435:
[----:B------:R-:W2:Y:S02]  /*1e30*/  LDG.E.64 R2, [R2.64] ;  /* 0x0000002402027981 */ /* 0x000ea4000c1e1b00 */
[----:B--2---:R0:W1:Y:S01]  /*1e40*/  I2F.U64 R23, R2 ;  /* 0x0000000200177312 */ /* 0x0040620000301000 */
[----:B------:R-:W-:Y:S05]  /*1e50*/  BRA `(.L_x_7415) ;  /* 0x0000002000007947 */ /* 0x000fea0003800000 */
.L_x_7434:
[----:B------:R-:W2:Y:S02]  /*1e60*/  LDG.E R2, [R2.64] ;  /* 0x0000002402027981 */ /* 0x000ea4000c1e1900 */
[----:B--2---:R0:W1:Y:S02]  /*1e70*/  I2F.U32 R23, R2 ;  /* 0x0000000200177306 */ /* 0x0040640000201000 */
.L_x_7415:
[----:B------:R-:W-:Y:S05]  /*1e80*/  BSYNC B6 ;  /* 0x0000000000067941 */ /* 0x000fea0003800000 */
.L_x_7409:
[----:B------:R-:W2:Y:S01]  /*1e90*/  LDC.U8 R4, c[0x0][0x3e3] ;  /* 0x0000f8c0ff047b82 */ /* 0x000ea20000000000 */
[----:B0-----:R-:W-:Y:S01]  /*1ea0*/  IADD3 R2, P1, R22, c[0x0][0x3d8], RZ ;  /* 0x0000f60016027a10 */ /* 0x001fe20007f3e0ff */
[----:B------:R-:W-:Y:S04]  /*1eb0*/  BSSY B6, `(.L_x_7436) ;  /* 0x00000dd000067945 */ /* 0x000fe80003800000 */
[----:B------:R-:W-:Y:S01]  /*1ec0*/  IMAD.X R3, RZ, RZ, c[0x0][0x3dc], P1 ;  /* 0x0000f700ff037624 */ /* 0x000fe200008e06ff */
        /* <DEDUP_REMOVED lines=14> */
.L_x_7440:
[----:B------:R-:W2:Y:S02]  /*1fb0*/  LDG.E.U8 R0, [R2.64] ;  /* 0x0000002402007981 */ /* 0x000ea4000c1e1100 */
[----:B--2---:R-:W0:Y:S01]  /*1fc0*/  I2F.U16 R0, R0 ;  /* 0x0000000000007306 */ /* 0x004e220000101000 */
[----:B------:R-:W-:Y:S05]  /*1fd0*/  BRA `(.L_x_7442) ;  /* 0x00000ca000007947 */ /* 0x000fea0003800000 */
.L_x_7439:
        /* <DEDUP_REMOVED lines=9> */
.L_x_7444:
[----:B------:R-:W2:Y:S02]  /*2070*/  LDG.E R0, [R2.64] ;  /* 0x0000002402007981 */ /* 0x000ea4000c1e1900 */
[----:B--2---:R-:W0:Y:S01]  /*2080*/  I2F R0, R0 ;  /* 0x0000000000007306 */ /* 0x004e220000201400 */
[----:B------:R-:W-:Y:S05]  /*2090*/  BRA `(.L_x_7442) ;  /* 0x00000be000007947 */ /* 0x000fea0003800000 */
.L_x_7443:
[----:B------:R-:W2:Y:S02]  /*20a0*/  LDG.E.U16 R0, [R2.64] ;  /* 0x0000002402007981 */ /* 0x000ea4000c1e1500 */
[----:B--2---:R-:W0:Y:S01]  /*20b0*/  I2F.S16 R0, R0 ;  /* 0x0000000000007306 */ /* 0x004e220000101400 */
[----:B------:R-:W-:Y:S05]  /*20c0*/  BRA `(.L_x_7442) ;  /* 0x00000bb000007947 */ /* 0x000fea0003800000 */
.L_x_7438:
        /* <DEDUP_REMOVED lines=8> */
.L_x_7446:
[----:B------:R-:W2:Y:S02]  /*2150*/  LDG.E.U16 R0, [R2.64] ;  /* 0x0000002402007981 */ /* 0x000ea4000c1e1500 */
[----:B--2---:R-:W-:Y:S01]  /*2160*/  HADD2.F32 R0, -RZ, R0.H0_H0 ;  /* 0x20000000ff007230 */ /* 0x004fe20000004100 */
[----:B------:R-:W-:Y:S05]  /*2170*/  BRA `(.L_x_7442) ;  /* 0x00000b0000007947 */ /* 0x000fea0003800000 */
.L_x_7445:
        /* <DEDUP_REMOVED lines=8> */
.L_x_7448:
[----:B------:R-:W2:Y:S02]  /*2200*/  LDG.E.U16 R0, [R2.64] ;  /* 0x0000002402007981 */ /* 0x000ea4000c1e1500 */
[----:B--2---:R-:W-:Y:S01]  /*2210*/  HADD2.F32 R0, -RZ, R0.H0_H0 ;  /* 0x20000000ff007230 */ /* 0x004fe20000004100 */
[----:B------:R-:W-:Y:S05]  /*2220*/  BRA `(.L_x_7442) ;  /* 0x00000a5000007947 */ /* 0x000fea0003800000 */
.L_x_7447:
[----:B------:R-:W2:Y:S02]  /*2230*/  LDG.E.64 R2, [R2.64] ;  /* 0x0000002402027981 */ /* 0x000ea4000c1e1b00 */
[----:B--2---:R-:W0:Y:S01]  /*2240*/  F2F.F32.F64 R0, R2 ;  /* 0x0000000200007310 */ /* 0x004e220000301000 */
[----:B------:R-:W0:-:S14]  /*2250*/  DSETP.GEU.AND P0, PT, |R2|, c[0x2][0x0], PT ;  /* 0x008000000200762a */ /* 0x000e1c0003f0e200 */
[----:B0-----:R-:W-:Y:S01]  /*2260*/  @!P0 FMUL R0, R0, 1.175494350822287508e-38 ;  /* 0x0080000000008820 */ /* 0x001fe20000400000 */
[----:B------:R-:W-:Y:S05]  /*2270*/  BRA `(.L_x_7442) ;  /* 0x00000a0000007947 */ /* 0x000fea0003800000 */
.L_x_7437:
        /* <DEDUP_REMOVED lines=12> */
.L_x_7451:
[----:B------:R-:W2:Y:S02]  /*2340*/  LDG.E.64 R2, [R2.64] ;  /* 0x0000002402027981 */ /* 0x000ea4000c1e1b00 */
[----:B--2---:R-:W0:Y:S01]  /*2350*/  F2F.F32.F64 R0, R2 ;  /* 0x0000000200007310 */ /* 0x004e220000301000 */
[----:B------:R-:W0:-:S14]  /*2360*/  DSETP.GEU.AND P0, PT, |R2|, c[0x2][0x0], PT ;  /* 0x008000000200762a */ /* 0x000e1c0003f0e200 */
[----:B0-----:R-:W-:Y:S01]  /*2370*/  @!P0 FMUL R0, R0, 1.175494350822287508e-38 ;  /* 0x0080000000008820 */ /* 0x001fe20000400000 */
[----:B------:R-:W-:Y:S05]  /*2380*/  BRA `(.L_x_7442) ;  /* 0x000008f000007947 */ /* 0x000fea0003800000 */
.L_x_7450:
        /* <DEDUP_REMOVED lines=26> */
.L_x_7453:
        /* <DEDUP_REMOVED lines=13> */
.L_x_7452:
[----:B------:R-:W2:Y:S02]  /*2600*/  LDG.E.U16 R0, [R2.64] ;  /* 0x0000002402007981 */ /* 0x000ea4000c1e1500 */
[----:B--2---:R-:W-:Y:S01]  /*2610*/  PRMT R0, RZ, 0x5410, R0 ;  /* 0x00005410ff007816 */ /* 0x004fe20000000000 */
[----:B------:R-:W-:Y:S05]  /*2620*/  BRA `(.L_x_7442) ;  /* 0x0000065000007947 */ /* 0x000fea0003800000 */
.L_x_7449:
        /* <DEDUP_REMOVED lines=11> */
.L_x_7456:
        /* <DEDUP_REMOVED lines=20> */
.L_x_7458:
[----:B------:R-:W-:Y:S05]  /*2820*/  BSYNC B0 ;  /* 0x0000000000007941 */ /* 0x000fea0003800000 */
.L_x_7457:
[----:B------:R-:W-:Y:S01]  /*2830*/  LEA R3, R0, 0x3b800000, 0x17 ;  /* 0x3b80000000037811 */ /* 0x000fe200078eb8ff */
[----:B------:R-:W-:-:S05]  /*2840*/  IMAD.SHL.U32 R0, R2, 0x100000, RZ ;  /* 0x0010000002007824 */ /* 0x000fca00078e00ff */
[----:B------:R-:W-:Y:S01]  /*2850*/  LOP3.LUT R0, R3, R0, R4, 0xfe, !PT ;  /* 0x0000000003007212 */ /* 0x000fe200078efe04 */
[----:B------:R-:W-:Y:S05]  /*2860*/  BRA `(.L_x_7442) ;  /* 0x0000041000007947 */ /* 0x000fea0003800000 */
.L_x_7455:
        /* <DEDUP_REMOVED lines=20> */
.L_x_7460:
[----:B------:R-:W-:Y:S05]  /*29b0*/  BSYNC B0 ;  /* 0x0000000000007941 */ /* 0x000fea0003800000 */
.L_x_7459:
[----:B------:R-:W-:Y:S01]  /*29c0*/  LEA R3, R0, 0x37800000, 0x17 ;  /* 0x3780000000037811 */ /* 0x000fe200078eb8ff */
[----:B------:R-:W-:-:S05]  /*29d0*/  IMAD.SHL.U32 R0, R2, 0x200000, RZ ;  /* 0x0020000002007824 */ /* 0x000fca00078e00ff */
[----:B------:R-:W-:Y:S01]  /*29e0*/  LOP3.LUT R0, R3, R0, R4, 0xfe, !PT ;  /* 0x0000000003007212 */ /* 0x000fe200078efe04 */
[----:B------:R-:W-:Y:S05]  /*29f0*/  BRA `(.L_x_7442) ;  /* 0x0000028000007947 */ /* 0x000fea0003800000 */
.L_x_7454:
        /* <DEDUP_REMOVED lines=14> */
.L_x_7441:
        /* <DEDUP_REMOVED lines=21> */
.L_x_7462:
[----:B------:R-:W2:Y:S02]  /*2c30*/  LDG.E.64 R2, [R2.64] ;  /* 0x0000002402027981 */ /* 0x000ea4000c1e1b00 */
[----:B--2---:R0:W2:Y:S01]  /*2c40*/  I2F.U64 R0, R2 ;  /* 0x0000000200007312 */ /* 0x0040a20000301000 */
[----:B------:R-:W-:Y:S05]  /*2c50*/  BRA `(.L_x_7442) ;  /* 0x0000002000007947 */ /* 0x000fea0003800000 */
.L_x_7461:
[----:B------:R-:W2:Y:S02]  /*2c60*/  LDG.E R0, [R2.64] ;  /* 0x0000002402007981 */ /* 0x000ea4000c1e1900 */
[----:B--2---:R-:W0:Y:S02]  /*2c70*/  I2F.U32 R0, R0 ;  /* 0x0000000000007306 */ /* 0x004e240000201000 */
.L_x_7442:
[----:B------:R-:W-:Y:S05]  /*2c80*/  BSYNC B6 ;  /* 0x0000000000067941 */ /* 0x000fea0003800000 */
.L_x_7436:
[----:B------:R-:W3:Y:S01]  /*2c90*/  LDC.U8 R4, c[0x0][0x3e1] ;  /* 0x0000f840ff047b82 */ /* 0x000ee20000000000 */
[----:B012--5:R-:W-:Y:S01]  /*2ca0*/  FMUL.FTZ R2, R0, R23 ;  /* 0x0000001700027220 */ /* 0x027fe20000410000 */
[----:B---3--:R-:W-:-:S04]  /*2cb0*/  PRMT R3, R4, 0x9910, RZ ;  /* 0x0000991004037816 */ /* 0x008fc800000000ff */
        /* <DEDUP_REMOVED lines=13> */
.L_x_7466:
[----:B------:R-:W0:Y:S02]  /*2d90*/  F2I.S64.TRUNC R2, R2 ;  /* 0x0000000200027311 */ /* 0x000e24000020d900 */
[----:B0-----:R-:W-:-:S05]  /*2da0*/  IMAD.MOV.U32 R5, RZ, RZ, R2 ;  /* 0x000000ffff057224 */ /* 0x001fca00078e0002 */
[----:B------:R0:W-:Y:S01]  /*2db0*/  STG.E.U8 [R16.64], R5 ;  /* 0x0000000510007986 */ /* 0x0001e2000c101124 */
[----:B------:R-:W-:Y:S05]  /*2dc0*/  BRA `(.L_x_7468) ;  /* 0x00000d3000007947 */ /* 0x000fea0003800000 */
.L_x_7465:
        /* <DEDUP_REMOVED lines=9> */
.L_x_7470:
[----:B------:R-:W0:Y:S02]  /*2e60*/  F2I.FTZ.TRUNC.NTZ R3, R2 ;  /* 0x0000000200037305 */ /* 0x000e24000021f100 */
[----:B0-----:R0:W-:Y:S01]  /*2e70*/  STG.E [R16.64], R3 ;  /* 0x0000000310007986 */ /* 0x0011e2000c101924 */
[----:B------:R-:W-:Y:S05]  /*2e80*/  BRA `(.L_x_7468) ;  /* 0x00000c7000007947 */ /* 0x000fea0003800000 */
.L_x_7469:
[----:B------:R-:W0:Y:S02]  /*2e90*/  F2I.FTZ.TRUNC.NTZ R3, R2 ;  /* 0x0000000200037305 */ /* 0x000e24000021f100 */
[----:B0-----:R0:W-:Y:S01]  /*2ea0*/  STG.E.U16 [R16.64], R3 ;  /* 0x0000000310007986 */ /* 0x0011e2000c101524 */
[----:B------:R-:W-:Y:S05]  /*2eb0*/  BRA `(.L_x_7468) ;  /* 0x00000c4000007947 */ /* 0x000fea0003800000 */
.L_x_7464:
        /* <DEDUP_REMOVED lines=8> */
.L_x_7472:
[----:B------:R-:W-:-:S05]  /*2f40*/  F2FP.PACK_AB R2, RZ, R2 ;  /* 0x00000002ff02723e */ /* 0x000fca00000000ff */
[----:B------:R0:W-:Y:S01]  /*2f50*/  STG.E.U16 [R16.64], R2 ;  /* 0x0000000210007986 */ /* 0x0001e2000c101524 */
[----:B------:R-:W-:Y:S05]  /*2f60*/  BRA `(.L_x_7468) ;  /* 0x00000b9000007947 */ /* 0x000fea0003800000 */
.L_x_7471:
        /* <DEDUP_REMOVED lines=9> */
.L_x_7474:
[----:B------:R-:W-:-:S04]  /*3000*/  F2FP.PACK_AB R3, RZ, R2 ;  /* 0x00000002ff03723e */ /* 0x000fc800000000ff */
[----:B------:R-:W-:-:S05]  /*3010*/  PRMT R3, R3, 0x5410, RZ ;  /* 0x0000541003037816 */ /* 0x000fca00000000ff */
[----:B------:R0:W-:Y:S01]  /*3020*/  STG.E [R16.64], R3 ;  /* 0x0000000310007986 */ /* 0x0001e2000c101924 */
[----:B------:R-:W-:Y:S05]  /*3030*/  BRA `(.L_x_7468) ;  /* 0x00000ac000007947 */ /* 0x000fea0003800000 */
.L_x_7473:
[----:B------:R-:W-:-:S06]  /*3040*/  FMUL.FTZ R2, R2, 1 ;  /* 0x3f80000002027820 */ /* 0x000fcc0000410000 */
[----:B------:R-:W0:Y:S02]  /*3050*/  F2F.F64.F32 R2, R2 ;  /* 0x0000000200027310 */ /* 0x000e240000201800 */
[----:B0-----:R0:W-:Y:S01]  /*3060*/  STG.E.64 [R16.64], R2 ;  /* 0x0000000210007986 */ /* 0x0011e2000c101b24 */
[----:B------:R-:W-:Y:S05]  /*3070*/  BRA `(.L_x_7468) ;  /* 0x00000a8000007947 */ /* 0x000fea0003800000 */
.L_x_7463:
        /* <DEDUP_REMOVED lines=12> */
.L_x_7477:
[----:B------:R-:W-:Y:S01]  /*3140*/  FMUL.FTZ R4, R2, 1 ;  /* 0x3f80000002047820 */ /* 0x000fe20000410000 */
[----:B------:R-:W-:-:S05]  /*3150*/  CS2R R6, SRZ ;  /* 0x0000000000067805 */ /* 0x000fca000001ff00 */
[----:B------:R-:W0:Y:S02]  /*3160*/  F2F.F64.F32 R4, R4 ;  /* 0x0000000400047310 */ /* 0x000e240000201800 */
[----:B0-----:R0:W-:Y:S01]  /*3170*/  STG.E.128 [R16.64], R4 ;  /* 0x0000000410007986 */ /* 0x0011e2000c101d24 */
[----:B------:R-:W-:Y:S05]  /*3180*/  BRA `(.L_x_7468) ;  /* 0x0000097000007947 */ /* 0x000fea0003800000 */
.L_x_7476:
        /* <DEDUP_REMOVED lines=20> */
.L_x_7481:
[----:B------:R-:W-:Y:S05]  /*32d0*/  BSYNC B0 ;  /* 0x0000000000007941 */ /* 0x000fea0003800000 */
.L_x_7480:
[----:B------:R-:W-:-:S05]  /*32e0*/  LOP3.LUT R5, R0, R5, RZ, 0xfc, !PT ;  /* 0x0000000500057212 */ /* 0x000fca00078efcff */
[----:B------:R0:W-:Y:S01]  /*32f0*/  STG.E.U8 [R16.64], R5 ;  /* 0x0000000510007986 */ /* 0x0001e2000c101124 */
[----:B------:R-:W-:Y:S05]  /*3300*/  BRA `(.L_x_7468) ;  /* 0x000007f000007947 */ /* 0x000fea0003800000 */
.L_x_7479:
        /* <DEDUP_REMOVED lines=12> */
.L_x_7483:
[----:B------:R-:W-:Y:S01]  /*33d0*/  IMAD.MOV.U32 R0, RZ, RZ, 0x7f ;  /* 0x0000007fff007424 */ /* 0x000fe200078e00ff */
[----:B------:R-:W-:-:S04]  /*33e0*/  ISETP.GT.U32.AND P0, PT, R4, 0x7f800000, PT ;  /* 0x7f8000000400780c */ /* 0x000fc80003f04070 */
[----:B------:R-:W-:-:S04]  /*33f0*/  SEL R0, R0, 0x7c, P0 ;  /* 0x0000007c00007807 */ /* 0x000fc80000000000 */
.L_x_7484:
[----:B------:R-:W-:Y:S05]  /*3400*/  BSYNC B0 ;  /* 0x0000000000007941 */ /* 0x000fea0003800000 */
.L_x_7482:
[----:B------:R-:W-:-:S04]  /*3410*/  LOP3.LUT R2, R2, 0x80000000, RZ, 0xc0, !PT ;  /* 0x8000000002027812 */ /* 0x000fc800078ec0ff */
[----:B------:R-:W-:-:S04]  /*3420*/  SHF.R.U32.HI R3, RZ, 0x18, R2 ;  /* 0x00000018ff037819 */ /* 0x000fc80000011602 */
[----:B------:R-:W-:-:S05]  /*3430*/  LOP3.LUT R3, R0, R3, RZ, 0xfc, !PT ;  /* 0x0000000300037212 */ /* 0x000fca00078efcff */
[----:B------:R0:W-:Y:S01]  /*3440*/  STG.E.U8 [R16.64], R3 ;  /* 0x0000000310007986 */ /* 0x0001e2000c101124 */
[----:B------:R-:W-:Y:S05]  /*3450*/  BRA `(.L_x_7468) ;  /* 0x000006a000007947 */ /* 0x000fea0003800000 */
.L_x_7478:
[----:B------:R-:W-:-:S05]  /*3460*/  F2FP.BF16.PACK_AB R2, RZ, R2 ;  /* 0x00000002ff02723e */ /* 0x000fca00000010ff */
[----:B------:R0:W-:Y:S01]  /*3470*/  STG.E.U16 [R16.64], R2 ;  /* 0x0000000210007986 */ /* 0x0001e2000c101524 */
[----:B------:R-:W-:Y:S05]  /*3480*/  BRA `(.L_x_7468) ;  /* 0x0000067000007947 */ /* 0x000fea0003800000 */
.L_x_7475:
        /* <DEDUP_REMOVED lines=11> */
.L_x_7487:
        /* <DEDUP_REMOVED lines=16> */
.L_x_7490:
[----:B------:R-:W-:-:S04]  /*3640*/  LOP3.LUT R2, R2, 0x80000000, RZ, 0xc0, !PT ;  /* 0x8000000002027812 */ /* 0x000fc800078ec0ff */
[----:B------:R-:W-:-:S04]  /*3650*/  SHF.R.U32.HI R3, RZ, 0x18, R2 ;  /* 0x00000018ff037819 */ /* 0x000fc80000011602 */
[----:B------:R-:W-:-:S04]  /*3660*/  LOP3.LUT R0, R0, R3, RZ, 0xfc, !PT ;  /* 0x0000000300007212 */ /* 0x000fc800078efcff */
[----:B------:R-:W-:Y:S02]  /*3670*/  PRMT R8, R0, 0x7610, R8 ;  /* 0x0000761000087816 */ /* 0x000fe40000000008 */
.L_x_7489:
[----:B------:R-:W-:Y:S05]  /*3680*/  BSYNC B0 ;  /* 0x0000000000007941 */ /* 0x000fea0003800000 */
.L_x_7488:
[----:B------:R0:W-:Y:S01]  /*3690*/  STG.E.U8 [R16.64], R8 ;  /* 0x0000000810007986 */ /* 0x0001e2000c101124 */
[----:B------:R-:W-:Y:S05]  /*36a0*/  BRA `(.L_x_7468) ;  /* 0x0000045000007947 */ /* 0x000fea0003800000 */
.L_x_7486:
        /* <DEDUP_REMOVED lines=16> */
.L_x_7493:
[----:B------:R-:W-:-:S04]  /*37b0*/  LOP3.LUT R2, R2, 0x80000000, RZ, 0xc0, !PT ;  /* 0x8000000002027812 */ /* 0x000fc800078ec0ff */
[----:B------:R-:W-:-:S04]  /*37c0*/  SHF.R.U32.HI R3, RZ, 0x18, R2 ;  /* 0x00000018ff037819 */ /* 0x000fc80000011602 */
[----:B------:R-:W-:-:S04]  /*37d0*/  LOP3.LUT R0, R0, R3, RZ, 0xfc, !PT ;  /* 0x0000000300007212 */ /* 0x000fc800078efcff */
[----:B------:R-:W-:Y:S02]  /*37e0*/  PRMT R8, R0, 0x7610, R8 ;  /* 0x0000761000087816 */ /* 0x000fe40000000008 */
.L_x_7492:
[----:B------:R-:W-:Y:S05]  /*37f0*/  BSYNC B0 ;  /* 0x0000000000007941 */ /* 0x000fea0003800000 */
.L_x_7491:
[----:B------:R0:W-:Y:S01]  /*3800*/  STG.E.U8 [R16.64], R8 ;  /* 0x0000000810007986 */ /* 0x0001e2000c101124 */
[----:B------:R-:W-:Y:S05]  /*3810*/  BRA `(.L_x_7468) ;  /* 0x000002e000007947 */ /* 0x000fea0003800000 */
.L_x_7485:
        /* <DEDUP_REMOVED lines=21> */
.L_x_7467:
        /* <DEDUP_REMOVED lines=20> */
.L_x_7495:
[----:B------:R-:W0:Y:S02]  /*3ab0*/  F2I.U64.TRUNC R2, R2 ;  /* 0x0000000200027311 */ /* 0x000e24000020d800 */
[----:B0-----:R0:W-:Y:S01]  /*3ac0*/  STG.E.64 [R16.64], R2 ;  /* 0x0000000210007986 */ /* 0x0011e2000c101b24 */
[----:B------:R-:W-:Y:S05]  /*3ad0*/  BRA `(.L_x_7468) ;  /* 0x0000002000007947 */ /* 0x000fea0003800000 */
.L_x_7494:
[----:B------:R-:W0:Y:S02]  /*3ae0*/  F2I.FTZ.U32.TRUNC.NTZ R3, R2 ;  /* 0x0000000200037305 */ /* 0x000e24000021f000 */
[----:B0-----:R0:W-:Y:S02]  /*3af0*/  STG.E [R16.64], R3 ;  /* 0x0000000310007986 */ /* 0x0011e4000c101924 */
.L_x_7468:
[----:B------:R-:W-:-:S05]  /*3b00*/  IMAD R18, R19, 0x200, R18 ;  /* 0x0000020013127824 */ /* 0x000fca00078e0212 */
[----:B------:R-:W-:Y:S02]  /*3b10*/  IADD3 R23, R18, 0x80, RZ ;  /* 0x0000008012177810 */ /* 0x000fe40007ffe0ff */
.L_x_7407:
[----:B------:R-:W-:Y:S05]  /*3b20*/  BSYNC B7 ;  /* 0x0000000000077941 */ /* 0x000fea0003800000 */
.L_x_7406:
        /* <DEDUP_REMOVED lines=258> */
.L_x_7498:
        /* <DEDUP_REMOVED lines=20> */
.L_x_7503:
[----:B------:R-:W2:Y:S02]  /*4c90*/  LDG.E.U8 R2, [R2.64] ;  /* 0x0000002402027981 */ /* 0x000ea4000c1e1100 */
[----:B--2---:R0:W1:Y:S01]  /*4ca0*/  I2F.U16 R19, R2 ;  /* 0x0000000200137306 */ /* 0x0040620000101000 */
[----:B------:R-:W-:Y:S05]  /*4cb0*/  BRA `(.L_x_7505) ;  /* 0x00000ca000007947 */ /* 0x000fea0003800000 */
.L_x_7502:
        /* <DEDUP_REMOVED lines=9> */
.L_x_7507:
[----:B------:R-:W2:Y:S02]  /*4d50*/  LDG.E R2, [R2.64] ;  /* 0x0000002402027981 */ /* 0x000ea4000c1e1900 */
[----:B--2---:R0:W1:Y:S01]  /*4d60*/  I2F R19, R2 ;  /* 0x0000000200137306 */ /* 0x0040620000201400 */
[----:B------:R-:W-:Y:S05]  /*4d70*/  BRA `(.L_x_7505) ;  /* 0x00000be000007947 */ /* 0x000fea0003800000 */
.L_x_7506:
[----:B------:R-:W2:Y:S02]  /*4d80*/  LDG.E.U16 R2, [R2.64] ;  /* 0x0000002402027981 */ /* 0x000ea4000c1e1500 */
[----:B--2---:R0:W1:Y:S01]  /*4d90*/  I2F.S16 R19, R2 ;  /* 0x0000000200137306 */ /* 0x0040620000101400 */
[----:B------:R-:W-:Y:S05]  /*4da0*/  BRA `(.L_x_7505) ;  /* 0x00000bb000007947 */ /* 0x000fea0003800000 */
.L_x_7501:
        /* <DEDUP_REMOVED lines=8> */
.L_x_7509:
[----:B------:R-:W2:Y:S02]  /*4e30*/  LDG.E.U16 R2, [R2.64] ;  /* 0x0000002402027981 */ /* 0x000ea4000c1e1500 */
[----:B--2---:R-:W-:Y:S01]  /*4e40*/  HADD2.F32 R19, -RZ, R2.H0_H0 ;  /* 0x20000002ff137230 */ /* 0x004fe20000004100 */
[----:B------:R-:W-:Y:S05]  /*4e50*/  BRA `(.L_x_7505) ;  /* 0x00000b0000007947 */ /* 0x000fea0003800000 */
.L_x_7508:
        /* <DEDUP_REMOVED lines=8> */
.L_x_7511:
[----:B------:R-:W2:Y:S02]  /*4ee0*/  LDG.E.U16 R2, [R2.64] ;  /* 0x0000002402027981 */ /* 0x000ea4000c1e1500 */
[----:B--2---:R-:W-:Y:S01]  /*4ef0*/  HADD2.F32 R19, -RZ, R2.H0_H0 ;  /* 0x20000002ff137230 */ /* 0x004fe20000004100 */
[----:B------:R-:W-:Y:S05]  /*4f00*/  BRA `(.L_x_7505) ;  /* 0x00000a5000007947 */ /* 0x000fea0003800000 */
.L_x_7510:
[----:B------:R-:W2:Y:S02]  /*4f10*/  LDG.E.64 R2, [R2.64] ;  /* 0x0000002402027981 */ /* 0x000ea4000c1e1b00 */
[----:B--2---:R-:W0:Y:S01]  /*4f20*/  F2F.F32.F64 R19, R2 ;  /* 0x0000000200137310 */ /* 0x004e220000301000 */
[----:B------:R-:W0:-:S14]  /*4f30*/  DSETP.GEU.AND P0, PT, |R2|, c[0x2][0x0], PT ;  /* 0x008000000200762a */ /* 0x000e1c0003f0e200 */
[----:B0-----:R-:W-:Y:S01]  /*4f40*/  @!P0 FMUL R19, R19, 1.175494350822287508e-38 ;  /* 0x0080000013138820 */ /* 0x001fe20000400000 */
[----:B------:R-:W-:Y:S05]  /*4f50*/  BRA `(.L_x_7505) ;  /* 0x00000a0000007947 */ /* 0x000fea0003800000 */
.L_x_7500:
        /* <DEDUP_REMOVED lines=12> */
.L_x_7514:
[----:B------:R-:W2:Y:S02]  /*5020*/  LDG.E.64 R2, [R2.64] ;  /* 0x0000002402027981 */ /* 0x000ea4000c1e1b00 */
[----:B--2---:R-:W0:Y:S01]  /*5030*/  F2F.F32.F64 R19, R2 ;  /* 0x0000000200137310 */ /* 0x004e220000301000 */
[----:B------:R-:W0:-:S14]  /*5040*/  DSETP.GEU.AND P0, PT, |R2|, c[0x2][0x0], PT ;  /* 0x008000000200762a */ /* 0x000e1c0003f0e200 */
[----:B0-----:R-:W-:Y:S01]  /*5050*/  @!P0 FMUL R19, R19, 1.175494350822287508e-38 ;  /* 0x0080000013138820 */ /* 0x001fe20000400000 */
[----:B------:R-:W-:Y:S05]  /*5060*/  BRA `(.L_x_7505) ;  /* 0x000008f000007947 */ /* 0x000fea0003800000 */
.L_x_7513:
        /* <DEDUP_REMOVED lines=26> */
.L_x_7516:
        /* <DEDUP_REMOVED lines=13> */
.L_x_7515:
[----:B------:R-:W2:Y:S02]  /*52e0*/  LDG.E.U16 R2, [R2.64] ;  /* 0x0000002402027981 */ /* 0x000ea4000c1e1500 */
[----:B--2---:R-:W-:Y:S01]  /*52f0*/  PRMT R19, RZ, 0x5410, R2 ;  /* 0x00005410ff137816 */ /* 0x004fe20000000002 */
[----:B------:R-:W-:Y:S05]  /*5300*/  BRA `(.L_x_7505) ;  /* 0x0000065000007947 */ /* 0x000fea0003800000 */
.L_x_7512:
        /* <DEDUP_REMOVED lines=11> */
.L_x_7519:
        /* <DEDUP_REMOVED lines=20> */
.L_x_7521:
[----:B------:R-:W-:Y:S05]  /*5500*/  BSYNC B0 ;  /* 0x0000000000007941 */ /* 0x000fea0003800000 */
.L_x_7520:
[----:B------:R-:W-:Y:S01]  /*5510*/  IMAD.SHL.U32 R2, R2, 0x100000, RZ ;  /* 0x0010000002027824 */ /* 0x000fe200078e00ff */
[----:B------:R-:W-:-:S04]  /*5520*/  LEA R0, R0, 0x3b800000, 0x17 ;  /* 0x3b80000000007811 */ /* 0x000fc800078eb8ff */
[----:B------:R-:W-:Y:S01]  /*5530*/  LOP3.LUT R19, R0, R2, R19, 0xfe, !PT ;  /* 0x0000000200137212 */ /* 0x000fe200078efe13 */
[----:B------:R-:W-:Y:S05]  /*5540*/  BRA `(.L_x_7505) ;  /* 0x0000041000007947 */ /* 0x000fea0003800000 */
.L_x_7518:
        /* <DEDUP_REMOVED lines=20> */
.L_x_7523:
[----:B------:R-:W-:Y:S05]  /*5690*/  BSYNC B0 ;  /* 0x0000000000007941 */ /* 0x000fea0003800000 */
.L_x_7522:
[----:B------:R-:W-:Y:S01]  /*56a0*/  IMAD.SHL.U32 R2, R2, 0x200000, RZ ;  /* 0x0020000002027824 */ /* 0x000fe200078e00ff */
[----:B------:R-:W-:-:S04]  /*56b0*/  LEA R0, R0, 0x37800000, 0x17 ;  /* 0x3780000000007811 */ /* 0x000fc800078eb8ff */
[----:B------:R-:W-:Y:S01]  /*56c0*/  LOP3.LUT R19, R0, R2, R19, 0xfe, !PT ;  /* 0x0000000200137212 */ /* 0x000fe200078efe13 */
[----:B------:R-:W-:Y:S05]  /*56d0*/  BRA `(.L_x_7505) ;  /* 0x0000028000007947 */ /* 0x000fea0003800000 */
.L_x_7517:
        /* <DEDUP_REMOVED lines=14> */
.L_x_7504:
        /* <DEDUP_REMOVED lines=21> */
.L_x_7525:
[----:B------:R-:W2:Y:S02]  /*5910*/  LDG.E.64 R2, [R2.64] ;  /* 0x0000002402027981 */ /* 0x000ea4000c1e1b00 */
[----:B--2---:R0:W1:Y:S01]  /*5920*/  I2F.U64 R19, R2 ;  /* 0x0000000200137312 */ /* 0x0040620000301000 */
[----:B------:R-:W-:Y:S05]  /*5930*/  BRA `(.L_x_7505) ;  /* 0x0000002000007947 */ /* 0x000fea0003800000 */
.L_x_7524:
[----:B------:R-:W2:Y:S02]  /*5940*/  LDG.E R2, [R2.64] ;  /* 0x0000002402027981 */ /* 0x000ea4000c1e1900 */
[----:B--2---:R0:W1:Y:S02]  /*5950*/  I2F.U32 R19, R2 ;  /* 0x0000000200137306 */ /* 0x0040640000201000 */
.L_x_7505:
[----:B------:R-:W-:Y:S05]  /*5960*/  BSYNC B6 ;  /* 0x0000000000067941 */ /* 0x000fea0003800000 */
.L_x_7499:
        /* <DEDUP_REMOVED lines=18> */
.L_x_7530:
[----:B------:R-:W2:Y:S02]  /*5a90*/  LDG.E.U8 R0, [R2.64] ;  /* 0x0000002402007981 */ /* 0x000ea4000c1e1100 */
[----:B--2---:R-:W0:Y:S01]  /*5aa0*/  I2F.U16 R0, R0 ;  /* 0x0000000000007306 */ /* 0x004e220000101000 */
[----:B------:R-:W-:Y:S05]  /*5ab0*/  BRA `(.L_x_7532) ;  /* 0x00000ca000007947 */ /* 0x000fea0003800000 */
.L_x_7529:
        /* <DEDUP_REMOVED lines=9> */
.L_x_7534:
[----:B------:R-:W2:Y:S02]  /*5b50*/  LDG.E R0, [R2.64] ;  /* 0x0000002402007981 */ /* 0x000ea4000c1e1900 */
[----:B--2---:R-:W0:Y:S01]  /*5b60*/  I2F R0, R0 ;  /* 0x0000000000007306 */ /* 0x004e220000201400 */
[----:B------:R-:W-:Y:S05]  /*5b70*/  BRA `(.L_x_7532) ;  /* 0x00000be000007947 */ /* 0x000fea0003800000 */
.L_x_7533:
[----:B------:R-:W2:Y:S02]  /*5b80*/  LDG.E.U16 R0, [R2.64] ;  /* 0x0000002402007981 */ /* 0x000ea4000c1e1500 */
[----:B--2---:R-:W0:Y:S01]  /*5b90*/  I2F.S16 R0, R0 ;  /* 0x0000000000007306 */ /* 0x004e220000101400 */
[----:B------:R-:W-:Y:S05]  /*5ba0*/  BRA `(.L_x_7532) ;  /* 0x00000bb000007947 */ /* 0x000fea0003800000 */
.L_x_7528:
        /* <DEDUP_REMOVED lines=8> */
.L_x_7536:
[----:B------:R-:W2:Y:S02]  /*5c30*/  LDG.E.U16 R0, [R2.64] ;  /* 0x0000002402007981 */ /* 0x000ea4000c1e1500 */
[----:B--2---:R-:W-:Y:S01]  /*5c40*/  HADD2.F32 R0, -RZ, R0.H0_H0 ;  /* 0x20000000ff007230 */ /* 0x004fe20000004100 */
[----:B------:R-:W-:Y:S05]  /*5c50*/  BRA `(.L_x_7532) ;  /* 0x00000b0000007947 */ /* 0x000fea0003800000 */
.L_x_7535:
        /* <DEDUP_REMOVED lines=8> */
.L_x_7538:
[----:B------:R-:W2:Y:S02]  /*5ce0*/  LDG.E.U16 R0, [R2.64] ;  /* 0x0000002402007981 */ /* 0x000ea4000c1e1500 */
[----:B--2---:R-:W-:Y:S01]  /*5cf0*/  HADD2.F32 R0, -RZ, R0.H0_H0 ;  /* 0x20000000ff007230 */ /* 0x004fe20000004100 */
[----:B------:R-:W-:Y:S05]  /*5d00*/  BRA `(.L_x_7532) ;  /* 0x00000a5000007947 */ /* 0x000fea0003800000 */
.L_x_7537:
[----:B------:R-:W2:Y:S02]  /*5d10*/  LDG.E.64 R2, [R2.64] ;  /* 0x0000002402027981 */ /* 0x000ea4000c1e1b00 */
[----:B--2---:R-:W0:Y:S01]  /*5d20*/  F2F.F32.F64 R0, R2 ;  /* 0x0000000200007310 */ /* 0x004e220000301000 */
[----:B------:R-:W0:-:S14]  /*5d30*/  DSETP.GEU.AND P0, PT, |R2|, c[0x2][0x0], PT ;  /* 0x008000000200762a */ /* 0x000e1c0003f0e200 */
[----:B0-----:R-:W-:Y:S01]  /*5d40*/  @!P0 FMUL R0, R0, 1.175494350822287508e-38 ;  /* 0x0080000000008820 */ /* 0x001fe20000400000 */
[----:B------:R-:W-:Y:S05]  /*5d50*/  BRA `(.L_x_7532) ;  /* 0x00000a0000007947 */ /* 0x000fea0003800000 */
.L_x_7527:
        /* <DEDUP_REMOVED lines=12> */
.L_x_7541:
[----:B------:R-:W2:Y:S02]  /*5e20*/  LDG.E.64 R2, [R2.64] ;  /* 0x0000002402027981 */ /* 0x000ea4000c1e1b00 */
[----:B--2---:R-:W0:Y:S01]  /*5e30*/  F2F.F32.F64 R0, R2 ;  /* 0x0000000200007310 */ /* 0x004e220000301000 */
[----:B------:R-:W0:-:S14]  /*5e40*/  DSETP.GEU.AND P0, PT, |R2|, c[0x2][0x0], PT ;  /* 0x008000000200762a */ /* 0x000e1c0003f0e200 */
[----:B0-----:R-:W-:Y:S01]  /*5e50*/  @!P0 FMUL R0, R0, 1.175494350822287508e-38 ;  /* 0x0080000000008820 */ /* 0x001fe20000400000 */
[----:B------:R-:W-:Y:S05]  /*5e60*/  BRA `(.L_x_7532) ;  /* 0x000008f000007947 */ /* 0x000fea0003800000 */
.L_x_7540:
        /* <DEDUP_REMOVED lines=26> */
.L_x_7543:
        /* <DEDUP_REMOVED lines=13> */
.L_x_7542:
[----:B------:R-:W2:Y:S02]  /*60e0*/  LDG.E.U16 R0, [R2.64] ;  /* 0x0000002402007981 */ /* 0x000ea4000c1e1500 */
[----:B--2---:R-:W-:Y:S01]  /*60f0*/  PRMT R0, RZ, 0x5410, R0 ;  /* 0x00005410ff007816 */ /* 0x004fe20000000000 */
[----:B------:R-:W-:Y:S05]  /*6100*/  BRA `(.L_x_7532) ;  /* 0x0000065000007947 */ /* 0x000fea0003800000 */
.L_x_7539:
        /* <DEDUP_REMOVED lines=11> */
.L_x_7546:
        /* <DEDUP_REMOVED lines=20> */
.L_x_7548:
[----:B------:R-:W-:Y:S05]  /*6300*/  BSYNC B0 ;  /* 0x0000000000007941 */ /* 0x000fea0003800000 */
.L_x_7547:
[----:B------:R-:W-:Y:S01]  /*6310*/  LEA R3, R0, 0x3b800000, 0x17 ;  /* 0x3b80000000037811 */ /* 0x000fe200078eb8ff */
[----:B------:R-:W-:-:S05]  /*6320*/  IMAD.SHL.U32 R0, R2, 0x100000, RZ ;  /* 0x0010000002007824 */ /* 0x000fca00078e00ff */
[----:B------:R-:W-:Y:S01]  /*6330*/  LOP3.LUT R0, R3, R0, R4, 0xfe, !PT ;  /* 0x0000000003007212 */ /* 0x000fe200078efe04 */
[----:B------:R-:W-:Y:S05]  /*6340*/  BRA `(.L_x_7532) ;  /* 0x0000041000007947 */ /* 0x000fea0003800000 */
.L_x_7545:
        /* <DEDUP_REMOVED lines=20> */
.L_x_7550:
[----:B------:R-:W-:Y:S05]  /*6490*/  BSYNC B0 ;  /* 0x0000000000007941 */ /* 0x000fea0003800000 */
.L_x_7549:
[----:B------:R-:W-:Y:S01]  /*64a0*/  LEA R3, R0, 0x37800000, 0x17 ;  /* 0x3780000000037811 */ /* 0x000fe200078eb8ff */
[----:B------:R-:W-:-:S05]  /*64b0*/  IMAD.SHL.U32 R0, R2, 0x200000, RZ ;  /* 0x0020000002007824 */ /* 0x000fca00078e00ff */
[----:B------:R-:W-:Y:S01]  /*64c0*/  LOP3.LUT R0, R3, R0, R4, 0xfe, !PT ;  /* 0x0000000003007212 */ /* 0x000fe200078efe04 */
[----:B------:R-:W-:Y:S05]  /*64d0*/  BRA `(.L_x_7532) ;  /* 0x0000028000007947 */ /* 0x000fea0003800000 */
.L_x_7544:
        /* <DEDUP_REMOVED lines=14> */
.L_x_7531:
        /* <DEDUP_REMOVED lines=21> */
.L_x_7552:
[----:B------:R-:W2:Y:S02]  /*6710*/  LDG.E.64 R2, [R2.64] ;  /* 0x0000002402027981 */ /* 0x000ea4000c1e1b00 */
[----:B--2---:R0:W2:Y:S01]  /*6720*/  I2F.U64 R0, R2 ;  /* 0x0000000200007312 */ /* 0x0040a20000301000 */
[----:B------:R-:W-:Y:S05]  /*6730*/  BRA `(.L_x_7532) ;  /* 0x0000002000007947 */ /* 0x000fea0003800000 */
.L_x_7551:
[----:B------:R-:W2:Y:S02]  /*6740*/  LDG.E R0, [R2.64] ;  /* 0x0000002402007981 */ /* 0x000ea4000c1e1900 */
[----:B--2---:R-:W0:Y:S02]  /*6750*/  I2F.U32 R0, R0 ;  /* 0x0000000000007306 */ /* 0x004e240000201000 */
.L_x_7532:
[----:B------:R-:W-:Y:S05]  /*6760*/  BSYNC B6 ;  /* 0x0000000000067941 */ /* 0x000fea0003800000 */
.L_x_7526:
        /* <DEDUP_REMOVED lines=16> */
.L_x_7556:
[----:B------:R-:W0:Y:S02]  /*6870*/  F2I.S64.TRUNC R2, R2 ;  /* 0x0000000200027311 */ /* 0x000e24000020d900 */
[----:B0-----:R-:W-:-:S05]  /*6880*/  IMAD.MOV.U32 R5, RZ, RZ, R2 ;  /* 0x000000ffff057224 */ /* 0x001fca00078e0002 */
[----:B------:R0:W-:Y:S01]  /*6890*/  STG.E.U8 [R16.64], R5 ;  /* 0x0000000510007986 */ /* 0x0001e2000c101124 */
[----:B------:R-:W-:Y:S05]  /*68a0*/  BRA `(.L_x_7558) ;  /* 0x00000d3000007947 */ /* 0x000fea0003800000 */
.L_x_7555:
        /* <DEDUP_REMOVED lines=9> */
.L_x_7560:
[----:B------:R-:W0:Y:S02]  /*6940*/  F2I.FTZ.TRUNC.NTZ R3, R2 ;  /* 0x0000000200037305 */ /* 0x000e24000021f100 */
[----:B0-----:R0:W-:Y:S01]  /*6950*/  STG.E [R16.64], R3 ;  /* 0x0000000310007986 */ /* 0x0011e2000c101924 */
[----:B------:R-:W-:Y:S05]  /*6960*/  BRA `(.L_x_7558) ;  /* 0x00000c7000007947 */ /* 0x000fea0003800000 */
.L_x_7559:
[----:B------:R-:W0:Y:S02]  /*6970*/  F2I.FTZ.TRUNC.NTZ R3, R2 ;  /* 0x0000000200037305 */ /* 0x000e24000021f100 */
[----:B0-----:R0:W-:Y:S01]  /*6980*/  STG.E.U16 [R16.64], R3 ;  /* 0x0000000310007986 */ /* 0x0011e2000c101524 */
[----:B------:R-:W-:Y:S05]  /*6990*/  BRA `(.L_x_7558) ;  /* 0x00000c4000007947 */ /* 0x000fea0003800000 */
.L_x_7554:
        /* <DEDUP_REMOVED lines=8> */
.L_x_7562:
[----:B------:R-:W-:-:S05]  /*6a20*/  F2FP.PACK_AB R2, RZ, R2 ;  /* 0x00000002ff02723e */ /* 0x000fca00000000ff */
[----:B------:R0:W-:Y:S01]  /*6a30*/  STG.E.U16 [R16.64], R2 ;  /* 0x0000000210007986 */ /* 0x0001e2000c101524 */
[----:B------:R-:W-:Y:S05]  /*6a40*/  BRA `(.L_x_7558) ;  /* 0x00000b9000007947 */ /* 0x000fea0003800000 */
.L_x_7561:
        /* <DEDUP_REMOVED lines=9> */
.L_x_7564:
[----:B------:R-:W-:-:S04]  /*6ae0*/  F2FP.PACK_AB R3, RZ, R2 ;  /* 0x00000002ff03723e */ /* 0x000fc800000000ff */
[----:B------:R-:W-:-:S05]  /*6af0*/  PRMT R3, R3, 0x5410, RZ ;  /* 0x0000541003037816 */ /* 0x000fca00000000ff */
[----:B------:R0:W-:Y:S01]  /*6b00*/  STG.E [R16.64], R3 ;  /* 0x0000000310007986 */ /* 0x0001e2000c101924 */
[----:B------:R-:W-:Y:S05]  /*6b10*/  BRA `(.L_x_7558) ;  /* 0x00000ac000007947 */ /* 0x000fea0003800000 */
.L_x_7563:
[----:B------:R-:W-:-:S06]  /*6b20*/  FMUL.FTZ R2, R2, 1 ;  /* 0x3f80000002027820 */ /* 0x000fcc0000410000 */
[----:B------:R-:W0:Y:S02]  /*6b30*/  F2F.F64.F32 R2, R2 ;  /* 0x0000000200027310 */ /* 0x000e240000201800 */
[----:B0-----:R0:W-:Y:S01]  /*6b40*/  STG.E.64 [R16.64], R2 ;  /* 0x0000000210007986 */ /* 0x0011e2000c101b24 */
[----:B------:R-:W-:Y:S05]  /*6b50*/  BRA `(.L_x_7558) ;  /* 0x00000a8000007947 */ /* 0x000fea0003800000 */
.L_x_7553:
        /* <DEDUP_REMOVED lines=12> */
.L_x_7567:
[----:B------:R-:W-:Y:S01]  /*6c20*/  FMUL.FTZ R4, R2, 1 ;  /* 0x3f80000002047820 */ /* 0x000fe20000410000 */
[----:B------:R-:W-:-:S05]  /*6c30*/  CS2R R6, SRZ ;  /* 0x0000000000067805 */ /* 0x000fca000001ff00 */
[----:B------:R-:W0:Y:S02]  /*6c40*/  F2F.F64.F32 R4, R4 ;  /* 0x0000000400047310 */ /* 0x000e240000201800 */
[----:B0-----:R0:W-:Y:S01]  /*6c50*/  STG.E.128 [R16.64], R4 ;  /* 0x0000000410007986 */ /* 0x0011e2000c101d24 */
[----:B------:R-:W-:Y:S05]  /*6c60*/  BRA `(.L_x_7558) ;  /* 0x0000097000007947 */ /* 0x000fea0003800000 */
.L_x_7566:
        /* <DEDUP_REMOVED lines=20> */
.L_x_7571:
[----:B------:R-:W-:Y:S05]  /*6db0*/  BSYNC B0 ;  /* 0x0000000000007941 */ /* 0x000fea0003800000 */
.L_x_7570:
[----:B------:R-:W-:-:S05]  /*6dc0*/  LOP3.LUT R5, R0, R5, RZ, 0xfc, !PT ;  /* 0x0000000500057212 */ /* 0x000fca00078efcff */
[----:B------:R0:W-:Y:S01]  /*6dd0*/  STG.E.U8 [R16.64], R5 ;  /* 0x0000000510007986 */ /* 0x0001e2000c101124 */
[----:B------:R-:W-:Y:S05]  /*6de0*/  BRA `(.L_x_7558) ;  /* 0x000007f000007947 */ /* 0x000fea0003800000 */
.L_x_7569:
        /* <DEDUP_REMOVED lines=12> */
.L_x_7573:
[----:B------:R-:W-:Y:S01]  /*6eb0*/  IMAD.MOV.U32 R0, RZ, RZ, 0x7f ;  /* 0x0000007fff007424 */ /* 0x000fe200078e00ff */
[----:B------:R-:W-:-:S04]  /*6ec0*/  ISETP.GT.U32.AND P0, PT, R4, 0x7f800000, PT ;  /* 0x7f8000000400780c */ /* 0x000fc80003f04070 */
[----:B------:R-:W-:-:S04]  /*6ed0*/  SEL R0, R0, 0x7c, P0 ;  /* 0x0000007c00007807 */ /* 0x000fc80000000000 */
.L_x_7574:
[----:B------:R-:W-:Y:S05]  /*6ee0*/  BSYNC B0 ;  /* 0x0000000000007941 */ /* 0x000fea0003800000 */
.L_x_7572:
[----:B------:R-:W-:-:S04]  /*6ef0*/  LOP3.LUT R2, R2, 0x80000000, RZ, 0xc0, !PT ;  /* 0x8000000002027812 */ /* 0x000fc800078ec0ff */
[----:B------:R-:W-:-:S04]  /*6f00*/  SHF.R.U32.HI R3, RZ, 0x18, R2 ;  /* 0x00000018ff037819 */ /* 0x000fc80000011602 */
[----:B------:R-:W-:-:S05]  /*6f10*/  LOP3.LUT R3, R0, R3, RZ, 0xfc, !PT ;  /* 0x0000000300037212 */ /* 0x000fca00078efcff */
[----:B------:R0:W-:Y:S01]  /*6f20*/  STG.E.U8 [R16.64], R3 ;  /* 0x0000000310007986 */ /* 0x0001e2000c101124 */
[----:B------:R-:W-:Y:S05]  /*6f30*/  BRA `(.L_x_7558) ;  /* 0x000006a000007947 */ /* 0x000fea0003800000 */
.L_x_7568:
[----:B------:R-:W-:-:S05]  /*6f40*/  F2FP.BF16.PACK_AB R2, RZ, R2 ;  /* 0x00000002ff02723e */ /* 0x000fca00000010ff */
[----:B------:R0:W-:Y:S01]  /*6f50*/  STG.E.U16 [R16.64], R2 ;  /* 0x0000000210007986 */ /* 0x0001e2000c101524 */
[----:B------:R-:W-:Y:S05]  /*6f60*/  BRA `(.L_x_7558) ;  /* 0x0000067000007947 */ /* 0x000fea0003800000 */
.L_x_7565:
        /* <DEDUP_REMOVED lines=11> */
.L_x_7577:
        /* <DEDUP_REMOVED lines=16> */
.L_x_7580:
[----:B------:R-:W-:-:S04]  /*7120*/  LOP3.LUT R2, R2, 0x80000000, RZ, 0xc0, !PT ;  /* 0x8000000002027812 */ /* 0x000fc800078ec0ff */
[----:B------:R-:W-:-:S04]  /*7130*/  SHF.R.U32.HI R3, RZ, 0x18, R2 ;  /* 0x00000018ff037819 */ /* 0x000fc80000011602 */
[----:B------:R-:W-:-:S04]  /*7140*/  LOP3.LUT R0, R0, R3, RZ, 0xfc, !PT ;  /* 0x0000000300007212 */ /* 0x000fc800078efcff */
[----:B------:R-:W-:Y:S02]  /*7150*/  PRMT R8, R0, 0x7610, R8 ;  /* 0x0000761000087816 */ /* 0x000fe40000000008 */
.L_x_7579:
[----:B------:R-:W-:Y:S05]  /*7160*/  BSYNC B0 ;  /* 0x0000000000007941 */ /* 0x000fea0003800000 */
.L_x_7578:
[----:B------:R0:W-:Y:S01]  /*7170*/  STG.E.U8 [R16.64], R8 ;  /* 0x0000000810007986 */ /* 0x0001e2000c101124 */
[----:B------:R-:W-:Y:S05]  /*7180*/  BRA `(.L_x_7558) ;  /* 0x0000045000007947 */ /* 0x000fea0003800000 */
.L_x_7576:
        /* <DEDUP_REMOVED lines=16> */
.L_x_7583:
[----:B------:R-:W-:-:S04]  /*7290*/  LOP3.LUT R2, R2, 0x80000000, RZ, 0xc0, !PT ;  /* 0x8000000002027812 */ /* 0x000fc800078ec0ff */
[----:B------:R-:W-:-:S04]  /*72a0*/  SHF.R.U32.HI R3, RZ, 0x18, R2 ;  /* 0x00000018ff037819 */ /* 0x000fc80000011602 */
[----:B------:R-:W-:-:S04]  /*72b0*/  LOP3.LUT R0, R0, R3, RZ, 0xfc, !PT ;  /* 0x0000000300007212 */ /* 0x000fc800078efcff */
[----:B------:R-:W-:Y:S02]  /*72c0*/  PRMT R8, R0, 0x7610, R8 ;  /* 0x0000761000087816 */ /* 0x000fe40000000008 */
.L_x_7582:
[----:B------:R-:W-:Y:S05]  /*72d0*/  BSYNC B0 ;  /* 0x0000000000007941 */ /* 0x000fea0003800000 */
.L_x_7581:
[----:B------:R0:W-:Y:S01]  /*72e0*/  STG.E.U8 [R16.64], R8 ;  /* 0x0000000810007986 */ /* 0x0001e2000c101124 */
[----:B------:R-:W-:Y:S05]  /*72f0*/  BRA `(.L_x_7558) ;  /* 0x000002e000007947 */ /* 0x000fea0003800000 */
.L_x_7575:
        /* <DEDUP_REMOVED lines=21> */
.L_x_7557:
        /* <DEDUP_REMOVED lines=20> */
.L_x_7585:
[----:B------:R-:W0:Y:S02]  /*7590*/  F2I.U64.TRUNC R2, R2 ;  /* 0x0000000200027311 */ /* 0x000e24000020d800 */
[----:B0-----:R0:W-:Y:S01]  /*75a0*/  STG.E.64 [R16.64], R2 ;  /* 0x0000000210007986 */ /* 0x0011e2000c101b24 */
[----:B------:R-:W-:Y:S05]  /*75b0*/  BRA `(.L_x_7558) ;  /* 0x0000002000007947 */ /* 0x000fea0003800000 */
.L_x_7584:
[----:B------:R-:W0:Y:S02]  /*75c0*/  F2I.FTZ.U32.TRUNC.NTZ R3, R2 ;  /* 0x0000000200037305 */ /* 0x000e24000021f000 */
[----:B0-----:R0:W-:Y:S02]  /*75d0*/  STG.E [R16.64], R3 ;  /* 0x0000000310007986 */ /* 0x0011e4000c101924 */
.L_x_7558:
        /* <DEDUP_REMOVED lines=258> */
.L_x_7586:
        /* <DEDUP_REMOVED lines=20> */
.L_x_7591:
[----:B------:R-:W2:Y:S02]  /*8740*/  LDG.E.U8 R2, [R2.64] ;  /* 0x0000002402027981 */ /* 0x000ea4000c1e1100 */
[----:B--2---:R0:W1:Y:S01]  /*8750*/  I2F.U16 R19, R2 ;  /* 0x0000000200137306 */ /* 0x0040620000101000 */
[----:B------:R-:W-:Y:S05]  /*8760*/  BRA `(.L_x_7593) ;  /* 0x00000ca000007947 */ /* 0x000fea0003800000 */
.L_x_7590:
        /* <DEDUP_REMOVED lines=9> */
.L_x_7595:
[----:B------:R-:W2:Y:S02]  /*8800*/  LDG.E R2, [R2.64] ;  /* 0x0000002402027981 */ /* 0x000ea4000c1e1900 */
[----:B--2---:R0:W1:Y:S01]  /*8810*/  I2F R19, R2 ;  /* 0x0000000200137306 */ /* 0x0040620000201400 */
[----:B------:R-:W-:Y:S05]  /*8820*/  BRA `(.L_x_7593) ;  /* 0x00000be000007947 */ /* 0x000fea0003800000 */
.L_x_7594:
[----:B------:R-:W2:Y:S02]  /*8830*/  LDG.E.U16 R2, [R2.64] ;  /* 0x0000002402027981 */ /* 0x000ea4000c1e1500 */
[----:B--2---:R0:W1:Y:S01]  /*8840*/  I2F.S16 R19, R2 ;  /* 0x0000000200137306 */ /* 0x0040620000101400 */
[----:B------:R-:W-:Y:S05]  /*8850*/  BRA `(.L_x_7593) ;  /* 0x00000bb000007947 */ /* 0x000fea0003800000 */
.L_x_7589:
        /* <DEDUP_REMOVED lines=8> */
.L_x_7597:
[----:B------:R-:W2:Y:S02]  /*88e0*/  LDG.E.U16 R2, [R2.64] ;  /* 0x0000002402027981 */ /* 0x000ea4000c1e1500 */
[----:B--2---:R-:W-:Y:S01]  /*88f0*/  HADD2.F32 R19, -RZ, R2.H0_H0 ;  /* 0x20000002ff137230 */ /* 0x004fe20000004100 */
[----:B------:R-:W-:Y:S05]  /*8900*/  BRA `(.L_x_7593) ;  /* 0x00000b0000007947 */ /* 0x000fea0003800000 */
.L_x_7596:
        /* <DEDUP_REMOVED lines=8> */
.L_x_7599:
[----:B------:R-:W2:Y:S02]  /*8990*/  LDG.E.U16 R2, [R2.64] ;  /* 0x0000002402027981 */ /* 0x000ea4000c1e1500 */
[----:B--2---:R-:W-:Y:S01]  /*89a0*/  HADD2.F32 R19, -RZ, R2.H0_H0 ;  /* 0x20000002ff137230 */ /* 0x004fe20000004100 */
[----:B------:R-:W-:Y:S05]  /*89b0*/  BRA `(.L_x_7593) ;  /* 0x00000a5000007947 */ /* 0x000fea0003800000 */
.L_x_7598:
[----:B------:R-:W2:Y:S02]  /*89c0*/  LDG.E.64 R2, [R2.64] ;  /* 0x0000002402027981 */ /* 0x000ea4000c1e1b00 */
[----:B--2---:R-:W0:Y:S01]  /*89d0*/  F2F.F32.F64 R19, R2 ;  /* 0x0000000200137310 */ /* 0x004e220000301000 */
[----:B------:R-:W0:-:S14]  /*89e0*/  DSETP.GEU.AND P0, PT, |R2|, c[0x2][0x0], PT ;  /* 0x008000000200762a */ /* 0x000e1c0003f0e200 */
[----:B0-----:R-:W-:Y:S01]  /*89f0*/  @!P0 FMUL R19, R19, 1.175494350822287508e-38 ;  /* 0x0080000013138820 */ /* 0x001fe20000400000 */
[----:B------:R-:W-:Y:S05]  /*8a00*/  BRA `(.L_x_7593) ;  /* 0x00000a0000007947 */ /* 0x000fea0003800000 */
.L_x_7588:
        /* <DEDUP_REMOVED lines=12> */
.L_x_7602:
[----:B------:R-:W2:Y:S02]  /*8ad0*/  LDG.E.64 R2, [R2.64] ;  /* 0x0000002402027981 */ /* 0x000ea4000c1e1b00 */
[----:B--2---:R-:W0:Y:S01]  /*8ae0*/  F2F.F32.F64 R19, R2 ;  /* 0x0000000200137310 */ /* 0x004e220000301000 */
[----:B------:R-:W0:-:S14]  /*8af0*/  DSETP.GEU.AND P0, PT, |R2|, c[0x2][0x0], PT ;  /* 0x008000000200762a */ /* 0x000e1c0003f0e200 */
[----:B0-----:R-:W-:Y:S01]  /*8b00*/  @!P0 FMUL R19, R19, 1.175494350822287508e-38 ;  /* 0x0080000013138820 */ /* 0x001fe20000400000 */
[----:B------:R-:W-:Y:S05]  /*8b10*/  BRA `(.L_x_7593) ;  /* 0x000008f000007947 */ /* 0x000fea0003800000 */
.L_x_7601:
        /* <DEDUP_REMOVED lines=26> */
.L_x_7604:
        /* <DEDUP_REMOVED lines=13> */
.L_x_7603:
[----:B------:R-:W2:Y:S02]  /*8d90*/  LDG.E.U16 R2, [R2.64] ;  /* 0x0000002402027981 */ /* 0x000ea4000c1e1500 */
[----:B--2---:R-:W-:Y:S01]  /*8da0*/  PRMT R19, RZ, 0x5410, R2 ;  /* 0x00005410ff137816 */ /* 0x004fe20000000002 */
[----:B------:R-:W-:Y:S05]  /*8db0*/  BRA `(.L_x_7593) ;  /* 0x0000065000007947 */ /* 0x000fea0003800000 */
.L_x_7600:
        /* <DEDUP_REMOVED lines=11> */
.L_x_7607:
        /* <DEDUP_REMOVED lines=20> */
.L_x_7609:
[----:B------:R-:W-:Y:S05]  /*8fb0*/  BSYNC B0 ;  /* 0x0000000000007941 */ /* 0x000fea0003800000 */
.L_x_7608:
[----:B------:R-:W-:Y:S01]  /*8fc0*/  IMAD.SHL.U32 R2, R2, 0x100000, RZ ;  /* 0x0010000002027824 */ /* 0x000fe200078e00ff */
[----:B------:R-:W-:-:S04]  /*8fd0*/  LEA R0, R0, 0x3b800000, 0x17 ;  /* 0x3b80000000007811 */ /* 0x000fc800078eb8ff */
[----:B------:R-:W-:Y:S01]  /*8fe0*/  LOP3.LUT R19, R0, R2, R19, 0xfe, !PT ;  /* 0x0000000200137212 */ /* 0x000fe200078efe13 */
[----:B------:R-:W-:Y:S05]  /*8ff0*/  BRA `(.L_x_7593) ;  /* 0x0000041000007947 */ /* 0x000fea0003800000 */
.L_x_7606:
        /* <DEDUP_REMOVED lines=20> */
.L_x_7611:
[----:B------:R-:W-:Y:S05]  /*9140*/  BSYNC B0 ;  /* 0x0000000000007941 */ /* 0x000fea0003800000 */
.L_x_7610:
[----:B------:R-:W-:Y:S01]  /*9150*/  IMAD.SHL.U32 R2, R2, 0x200000, RZ ;  /* 0x0020000002027824 */ /* 0x000fe200078e00ff */
[----:B------:R-:W-:-:S04]  /*9160*/  LEA R0, R0, 0x37800000, 0x17 ;  /* 0x3780000000007811 */ /* 0x000fc800078eb8ff */
[----:B------:R-:W-:Y:S01]  /*9170*/  LOP3.LUT R19, R0, R2, R19, 0xfe, !PT ;  /* 0x0000000200137212 */ /* 0x000fe200078efe13 */
[----:B------:R-:W-:Y:S05]  /*9180*/  BRA `(.L_x_7593) ;  /* 0x0000028000007947 */ /* 0x000fea0003800000 */
.L_x_7605:
        /* <DEDUP_REMOVED lines=14> */
.L_x_7592:
        /* <DEDUP_REMOVED lines=21> */
.L_x_7613:
[----:B------:R-:W2:Y:S02]  /*93c0*/  LDG.E.64 R2, [R2.64] ;  /* 0x0000002402027981 */ /* 0x000ea4000c1e1b00 */
[----:B--2---:R0:W1:Y:S01]  /*93d0*/  I2F.U64 R19, R2 ;  /* 0x0000000200137312 */ /* 0x0040620000301000 */
[----:B------:R-:W-:Y:S05]  /*93e0*/  BRA `(.L_x_7593) ;  /* 0x0000002000007947 */ /* 0x000fea0003800000 */
.L_x_7612:
[----:B------:R-:W2:Y:S02]  /*93f0*/  LDG.E R2, [R2.64] ;  /* 0x0000002402027981 */ /* 0x000ea4000c1e1900 */
[----:B--2---:R0:W1:Y:S02]  /*9400*/  I2F.U32 R19, R2 ;  /* 0x0000000200137306 */ /* 0x0040640000201000 */
.L_x_7593:
[----:B------:R-:W-:Y:S05]  /*9410*/  BSYNC B6 ;  /* 0x0000000000067941 */ /* 0x000fea0003800000 */
.L_x_7587:
        /* <DEDUP_REMOVED lines=18> */
.L_x_7618:
[----:B------:R-:W2:Y:S02]  /*9540*/  LDG.E.U8 R0, [R2.64] ;  /* 0x0000002402007981 */ /* 0x000ea4000c1e1100 */
[----:B--2---:R-:W0:Y:S01]  /*9550*/  I2F.U16 R0, R0 ;  /* 0x0000000000007306 */ /* 0x004e220000101000 */
[----:B------:R-:W-:Y:S05]  /*9560*/  BRA `(.L_x_7620) ;  /* 0x00000ca000007947 */ /* 0x000fea0003800000 */
.L_x_7617:
        /* <DEDUP_REMOVED lines=9> */
.L_x_7622:
[----:B------:R-:W2:Y:S02]  /*9600*/  LDG.E R0, [R2.64] ;  /* 0x0000002402007981 */ /* 0x000ea4000c1e1900 */
[----:B--2---:R-:W0:Y:S01]  /*9610*/  I2F R0, R0 ;  /* 0x0000000000007306 */ /* 0x004e220000201400 */
[----:B------:R-:W-:Y:S05]  /*9620*/  BRA `(.L_x_7620) ;  /* 0x00000be000007947 */ /* 0x000fea0003800000 */
.L_x_7621:
[----:B------:R-:W2:Y:S02]  /*9630*/  LDG.E.U16 R0, [R2.64] ;  /* 0x0000002402007981 */ /* 0x000ea4000c1e1500 */
[----:B--2---:R-:W0:Y:S01]  /*9640*/  I2F.S16 R0, R0 ;  /* 0x0000000000007306 */ /* 0x004e220000101400 */
[----:B------:R-:W-:Y:S05]  /*9650*/  BRA `(.L_x_7620) ;  /* 0x00000bb000007947 */ /* 0x000fea0003800000 */
.L_x_7616:
        /* <DEDUP_REMOVED lines=8> */
.L_x_7624:
[----:B------:R-:W2:Y:S02]  /*96e0*/  LDG.E.U16 R0, [R2.64] ;  /* 0x0000002402007981 */ /* 0x000ea4000c1e1500 */
[----:B--2---:R-:W-:Y:S01]  /*96f0*/  HADD2.F32 R0, -RZ, R0.H0_H0 ;  /* 0x20000000ff007230 */ /* 0x004fe20000004100 */
[----:B------:R-:W-:Y:S05]  /*9700*/  BRA `(.L_x_7620) ;  /* 0x00000b0000007947 */ /* 0x000fea0003800000 */
.L_x_7623:
        /* <DEDUP_REMOVED lines=8> */
.L_x_7626:
[----:B------:R-:W2:Y:S02]  /*9790*/  LDG.E.U16 R0, [R2.64] ;  /* 0x0000002402007981 */ /* 0x000ea4000c1e1500 */
[----:B--2---:R-:W-:Y:S01]  /*97a0*/  HADD2.F32 R0, -RZ, R0.H0_H0 ;  /* 0x20000000ff007230 */ /* 0x004fe20000004100 */
[----:B------:R-:W-:Y:S05]  /*97b0*/  BRA `(.L_x_7620) ;  /* 0x00000a5000007947 */ /* 0x000fea0003800000 */
.L_x_7625:
[----:B------:R-:W2:Y:S02]  /*97c0*/  LDG.E.64 R2, [R2.64] ;  /* 0x0000002402027981 */ /* 0x000ea4000c1e1b00 */
[----:B--2---:R-:W0:Y:S01]  /*97d0*/  F2F.F32.F64 R0, R2 ;  /* 0x0000000200007310 */ /* 0x004e220000301000 */
[----:B------:R-:W0:-:S14]  /*97e0*/  DSETP.GEU.AND P0, PT, |R2|, c[0x2][0x0], PT ;  /* 0x008000000200762a */ /* 0x000e1c0003f0e200 */
[----:B0-----:R-:W-:Y:S01]  /*97f0*/  @!P0 FMUL R0, R0, 1.175494350822287508e-38 ;  /* 0x0080000000008820 */ /* 0x001fe20000400000 */
[----:B------:R-:W-:Y:S05]  /*9800*/  BRA `(.L_x_7620) ;  /* 0x00000a0000007947 */ /* 0x000fea0003800000 */
.L_x_7615:
        /* <DEDUP_REMOVED lines=12> */
.L_x_7629:
[----:B------:R-:W2:Y:S02]  /*98d0*/  LDG.E.64 R2, [R2.64] ;  /* 0x0000002402027981 */ /* 0x000ea4000c1e1b00 */
[----:B--2---:R-:W0:Y:S01]  /*98e0*/  F2F.F32.F64 R0, R2 ;  /* 0x0000000200007310 */ /* 0x004e220000301000 */
[----:B------:R-:W0:-:S14]  /*98f0*/  DSETP.GEU.AND P0, PT, |R2|, c[0x2][0x0], PT ;  /* 0x008000000200762a */ /* 0x000e1c0003f0e200 */
[----:B0-----:R-:W-:Y:S01]  /*9900*/  @!P0 FMUL R0, R0, 1.175494350822287508e-38 ;  /* 0x0080000000008820 */ /* 0x001fe20000400000 */
[----:B------:R-:W-:Y:S05]  /*9910*/  BRA `(.L_x_7620) ;  /* 0x000008f000007947 */ /* 0x000fea0003800000 */
.L_x_7628:
        /* <DEDUP_REMOVED lines=26> */
.L_x_7631:
        /* <DEDUP_REMOVED lines=13> */
.L_x_7630:
[----:B------:R-:W2:Y:S02]  /*9b90*/  LDG.E.U16 R0, [R2.64] ;  /* 0x0000002402007981 */ /* 0x000ea4000c1e1500 */
[----:B--2---:R-:W-:Y:S01]  /*9ba0*/  PRMT R0, RZ, 0x5410, R0 ;  /* 0x00005410ff007816 */ /* 0x004fe20000000000 */
[----:B------:R-:W-:Y:S05]  /*9bb0*/  BRA `(.L_x_7620) ;  /* 0x0000065000007947 */ /* 0x000fea0003800000 */
.L_x_7627:
        /* <DEDUP_REMOVED lines=11> */
.L_x_7634:
        /* <DEDUP_REMOVED lines=20> */
.L_x_7636:
[----:B------:R-:W-:Y:S05]  /*9db0*/  BSYNC B0 ;  /* 0x0000000000007941 */ /* 0x000fea0003800000 */
.L_x_7635:
[----:B------:R-:W-:Y:S01]  /*9dc0*/  LEA R3, R0, 0x3b800000, 0x17 ;  /* 0x3b80000000037811 */ /* 0x000fe200078eb8ff */
[----:B------:R-:W-:-:S05]  /*9dd0*/  IMAD.SHL.U32 R0, R2, 0x100000, RZ ;  /* 0x0010000002007824 */ /* 0x000fca00078e00ff */
[----:B------:R-:W-:Y:S01]  /*9de0*/  LOP3.LUT R0, R3, R0, R4, 0xfe, !PT ;  /* 0x0000000003007212 */ /* 0x000fe200078efe04 */
[----:B------:R-:W-:Y:S05]  /*9df0*/  BRA `(.L_x_7620) ;  /* 0x0000041000007947 */ /* 0x000fea0003800000 */
.L_x_7633:
        /* <DEDUP_REMOVED lines=20> */
.L_x_7638:
[----:B------:R-:W-:Y:S05]  /*9f40*/  BSYNC B0 ;  /* 0x0000000000007941 */ /* 0x000fea0003800000 */
.L_x_7637:
[----:B------:R-:W-:Y:S01]  /*9f50*/  LEA R3, R0, 0x37800000, 0x17 ;  /* 0x3780000000037811 */ /* 0x000fe200078eb8ff */
[----:B------:R-:W-:-:S05]  /*9f60*/  IMAD.SHL.U32 R0, R2, 0x200000, RZ ;  /* 0x0020000002007824 */ /* 0x000fca00078e00ff */
[----:B------:R-:W-:Y:S01]  /*9f70*/  LOP3.LUT R0, R3, R0, R4, 0xfe, !PT ;  /* 0x0000000003007212 */ /* 0x000fe200078efe04 */
[----:B------:R-:W-:Y:S05]  /*9f80*/  BRA `(.L_x_7620) ;  /* 0x0000028000007947 */ /* 0x000fea0003800000 */
.L_x_7632:
        /* <DEDUP_REMOVED lines=14> */
.L_x_7619:
        /* <DEDUP_REMOVED lines=21> */
.L_x_7640:
[----:B------:R-:W2:Y:S02]  /*a1c0*/  LDG.E.64 R2, [R2.64] ;  /* 0x0000002402027981 */ /* 0x000ea4000c1e1b00 */
[----:B--2---:R0:W2:Y:S01]  /*a1d0*/  I2F.U64 R0, R2 ;  /* 0x0000000200007312 */ /* 0x0040a20000301000 */
[----:B------:R-:W-:Y:S05]  /*a1e0*/  BRA `(.L_x_7620) ;  /* 0x0000002000007947 */ /* 0x000fea0003800000 */
.L_x_7639:
[----:B------:R-:W2:Y:S02]  /*a1f0*/  LDG.E R0, [R2.64] ;  /* 0x0000002402007981 */ /* 0x000ea4000c1e1900 */
[----:B--2---:R-:W0:Y:S02]  /*a200*/  I2F.U32 R0, R0 ;  /* 0x0000000000007306 */ /* 0x004e240000201000 */
.L_x_7620:
[----:B------:R-:W-:Y:S05]  /*a210*/  BSYNC B6 ;  /* 0x0000000000067941 */ /* 0x000fea0003800000 */
.L_x_7614:
        /* <DEDUP_REMOVED lines=16> */
.L_x_7644:
[----:B------:R-:W0:Y:S02]  /*a320*/  F2I.S64.TRUNC R2, R2 ;  /* 0x0000000200027311 */ /* 0x000e24000020d900 */
[----:B0-----:R-:W-:-:S05]  /*a330*/  IMAD.MOV.U32 R5, RZ, RZ, R2 ;  /* 0x000000ffff057224 */ /* 0x001fca00078e0002 */
[----:B------:R0:W-:Y:S01]  /*a340*/  STG.E.U8 [R16.64], R5 ;  /* 0x0000000510007986 */ /* 0x0001e2000c101124 */
[----:B------:R-:W-:Y:S05]  /*a350*/  BRA `(.L_x_7646) ;  /* 0x00000d3000007947 */ /* 0x000fea0003800000 */
.L_x_7643:
        /* <DEDUP_REMOVED lines=9> */
.L_x_7648:
[----:B------:R-:W0:Y:S02]  /*a3f0*/  F2I.FTZ.TRUNC.NTZ R3, R2 ;  /* 0x0000000200037305 */ /* 0x000e24000021f100 */
[----:B0-----:R0:W-:Y:S01]  /*a400*/  STG.E [R16.64], R3 ;  /* 0x0000000310007986 */ /* 0x0011e2000c101924 */
[----:B------:R-:W-:Y:S05]  /*a410*/  BRA `(.L_x_7646) ;  /* 0x00000c7000007947 */ /* 0x000fea0003800000 */
.L_x_7647:
[----:B------:R-:W0:Y:S02]  /*a420*/  F2I.FTZ.TRUNC.NTZ R3, R2 ;  /* 0x0000000200037305 */ /* 0x000e24000021f100 */
[----:B0-----:R0:W-:Y:S01]  /*a430*/  STG.E.U16 [R16.64], R3 ;  /* 0x0000000310007986 */ /* 0x0011e2000c101524 */
[----:B------:R-:W-:Y:S05]  /*a440*/  BRA `(.L_x_7646) ;  /* 0x00000c4000007947 */ /* 0x000fea0003800000 */
.L_x_7642:
        /* <DEDUP_REMOVED lines=8> */
.L_x_7650:
[----:B------:R-:W-:-:S05]  /*a4d0*/  F2FP.PACK_AB R2, RZ, R2 ;  /* 0x00000002ff02723e */ /* 0x000fca00000000ff */
[----:B------:R0:W-:Y:S01]  /*a4e0*/  STG.E.U16 [R16.64], R2 ;  /* 0x0000000210007986 */ /* 0x0001e2000c101524 */
[----:B------:R-:W-:Y:S05]  /*a4f0*/  BRA `(.L_x_7646) ;  /* 0x00000b9000007947 */ /* 0x000fea0003800000 */
.L_x_7649:
        /* <DEDUP_REMOVED lines=9> */
.L_x_7652:
[----:B------:R-:W-:-:S04]  /*a590*/  F2FP.PACK_AB R3, RZ, R2 ;  /* 0x00000002ff03723e */ /* 0x000fc800000000ff */
[----:B------:R-:W-:-:S05]  /*a5a0*/  PRMT R3, R3, 0x5410, RZ ;  /* 0x0000541003037816 */ /* 0x000fca00000000ff */
[----:B------:R0:W-:Y:S01]  /*a5b0*/  STG.E [R16.64], R3 ;  /* 0x0000000310007986 */ /* 0x0001e2000c101924 */
[----:B------:R-:W-:Y:S05]  /*a5c0*/  BRA `(.L_x_7646) ;  /* 0x00000ac000007947 */ /* 0x000fea0003800000 */
.L_x_7651:
[----:B------:R-:W-:-:S06]  /*a5d0*/  FMUL.FTZ R2, R2, 1 ;  /* 0x3f80000002027820 */ /* 0x000fcc0000410000 */
[----:B------:R-:W0:Y:S02]  /*a5e0*/  F2F.F64.F32 R2, R2 ;  /* 0x0000000200027310 */ /* 0x000e240000201800 */
[----:B0-----:R0:W-:Y:S01]  /*a5f0*/  STG.E.64 [R16.64], R2 ;  /* 0x0000000210007986 */ /* 0x0011e2000c101b24 */
[----:B------:R-:W-:Y:S05]  /*a600*/  BRA `(.L_x_7646) ;  /* 0x00000a8000007947 */ /* 0x000fea0003800000 */
.L_x_7641:
        /* <DEDUP_REMOVED lines=12> */
.L_x_7655:
[----:B------:R-:W-:Y:S01]  /*a6d0*/  FMUL.FTZ R4, R2, 1 ;  /* 0x3f80000002047820 */ /* 0x000fe20000410000 */
[----:B------:R-:W-:-:S05]  /*a6e0*/  CS2R R6, SRZ ;  /* 0x0000000000067805 */ /* 0x000fca000001ff00 */
[----:B------:R-:W0:Y:S02]  /*a6f0*/  F2F.F64.F32 R4, R4 ;  /* 0x0000000400047310 */ /* 0x000e240000201800 */
[----:B0-----:R0:W-:Y:S01]  /*a700*/  STG.E.128 [R16.64], R4 ;  /* 0x0000000410007986 */ /* 0x0011e2000c101d24 */
[----:B------:R-:W-:Y:S05]  /*a710*/  BRA `(.L_x_7646) ;  /* 0x0000097000007947 */ /* 0x000fea0003800000 */
.L_x_7654:
        /* <DEDUP_REMOVED lines=20> */
.L_x_7659:
[----:B------:R-:W-:Y:S05]  /*a860*/  BSYNC B0 ;  /* 0x0000000000007941 */ /* 0x000fea0003800000 */
.L_x_7658:
[----:B------:R-:W-:-:S05]  /*a870*/  LOP3.LUT R5, R0, R5, RZ, 0xfc, !PT ;  /* 0x0000000500057212 */ /* 0x000fca00078efcff */
[----:B------:R0:W-:Y:S01]  /*a880*/  STG.E.U8 [R16.64], R5 ;  /* 0x0000000510007986 */ /* 0x0001e2000c101124 */
[----:B------:R-:W-:Y:S05]  /*a890*/  BRA `(.L_x_7646) ;  /* 0x000007f000007947 */ /* 0x000fea0003800000 */
.L_x_7657:
        /* <DEDUP_REMOVED lines=12> */
.L_x_7661:
[----:B------:R-:W-:Y:S01]  /*a960*/  IMAD.MOV.U32 R0, RZ, RZ, 0x7f ;  /* 0x0000007fff007424 */ /* 0x000fe200078e00ff */
[----:B------:R-:W-:-:S04]  /*a970*/  ISETP.GT.U32.AND P0, PT, R4, 0x7f800000, PT ;  /* 0x7f8000000400780c */ /* 0x000fc80003f04070 */
[----:B------:R-:W-:-:S04]  /*a980*/  SEL R0, R0, 0x7c, P0 ;  /* 0x0000007c00007807 */ /* 0x000fc80000000000 */
.L_x_7662:
[----:B------:R-:W-:Y:S05]  /*a990*/  BSYNC B0 ;  /* 0x0000000000007941 */ /* 0x000fea0003800000 */
.L_x_7660:
[----:B------:R-:W-:-:S04]  /*a9a0*/  LOP3.LUT R2, R2, 0x80000000, RZ, 0xc0, !PT ;  /* 0x8000000002027812 */ /* 0x000fc800078ec0ff */
[----:B------:R-:W-:-:S04]  /*a9b0*/  SHF.R.U32.HI R3, RZ, 0x18, R2 ;  /* 0x00000018ff037819 */ /* 0x000fc80000011602 */
[----:B------:R-:W-:-:S05]  /*a9c0*/  LOP3.LUT R3, R0, R3, RZ, 0xfc, !PT ;  /* 0x0000000300037212 */ /* 0x000fca00078efcff */
[----:B------:R0:W-:Y:S01]  /*a9d0*/  STG.E.U8 [R16.64], R3 ;  /* 0x0000000310007986 */ /* 0x0001e2000c101124 */
[----:B------:R-:W-:Y:S05]  /*a9e0*/  BRA `(.L_x_7646) ;  /* 0x000006a000007947 */ /* 0x000fea0003800000 */
.L_x_7656:
[----:B------:R-:W-:-:S05]  /*a9f0*/  F2FP.BF16.PACK_AB R2, RZ, R2 ;  /* 0x00000002ff02723e */ /* 0x000fca00000010ff */
[----:B------:R0:W-:Y:S01]  /*aa00*/  STG.E.U16 [R16.64], R2 ;  /* 0x0000000210007986 */ /* 0x0001e2000c101524 */
[----:B------:R-:W-:Y:S05]  /*aa10*/  BRA `(.L_x_7646) ;  /* 0x0000067000007947 */ /* 0x000fea0003800000 */
.L_x_7653:
        /* <DEDUP_REMOVED lines=11> */
.L_x_7665:
        /* <DEDUP_REMOVED lines=16> */
.L_x_7668:
[----:B------:R-:W-:-:S04]  /*abd0*/  LOP3.LUT R2, R2, 0x80000000, RZ, 0xc0, !PT ;  /* 0x8000000002027812 */ /* 0x000fc800078ec0ff */
[----:B------:R-:W-:-:S04]  /*abe0*/  SHF.R.U32.HI R3, RZ, 0x18, R2 ;  /* 0x00000018ff037819 */ /* 0x000fc80000011602 */
[----:B------:R-:W-:-:S04]  /*abf0*/  LOP3.LUT R0, R0, R3, RZ, 0xfc, !PT ;  /* 0x0000000300007212 */ /* 0x000fc800078efcff */
[----:B------:R-:W-:Y:S02]  /*ac00*/  PRMT R8, R0, 0x7610, R8 ;  /* 0x0000761000087816 */ /* 0x000fe40000000008 */
.L_x_7667:
[----:B------:R-:W-:Y:S05]  /*ac10*/  BSYNC B0 ;  /* 0x0000000000007941 */ /* 0x000fea0003800000 */
.L_x_7666:
[----:B------:R0:W-:Y:S01]  /*ac20*/  STG.E.U8 [R16.64], R8 ;  /* 0x0000000810007986 */ /* 0x0001e2000c101124 */
[----:B------:R-:W-:Y:S05]  /*ac30*/  BRA `(.L_x_7646) ;  /* 0x0000045000007947 */ /* 0x000fea0003800000 */
.L_x_7664:
        /* <DEDUP_REMOVED lines=16> */
.L_x_7671:
[----:B------:R-:W-:-:S04]  /*ad40*/  LOP3.LUT R2, R2, 0x80000000, RZ, 0xc0, !PT ;  /* 0x8000000002027812 */ /* 0x000fc800078ec0ff */
[----:B------:R-:W-:-:S04]  /*ad50*/  SHF.R.U32.HI R3, RZ, 0x18, R2 ;  /* 0x00000018ff037819 */ /* 0x000fc80000011602 */
[----:B------:R-:W-:-:S04]  /*ad60*/  LOP3.LUT R0, R0, R3, RZ, 0xfc, !PT ;  /* 0x0000000300007212 */ /* 0x000fc800078efcff */
[----:B------:R-:W-:Y:S02]  /*ad70*/  PRMT R8, R0, 0x7610, R8 ;  /* 0x0000761000087816 */ /* 0x000fe40000000008 */
.L_x_7670:
[----:B------:R-:W-:Y:S05]  /*ad80*/  BSYNC B0 ;  /* 0x0000000000007941 */ /* 0x000fea0003800000 */
.L_x_7669:
[----:B------:R0:W-:Y:S01]  /*ad90*/  STG.E.U8 [R16.64], R8 ;  /* 0x0000000810007986 */ /* 0x0001e2000c101124 */
[----:B------:R-:W-:Y:S05]  /*ada0*/  BRA `(.L_x_7646) ;  /* 0x000002e000007947 */ /* 0x000fea0003800000 */
.L_x_7663:
        /* <DEDUP_REMOVED lines=21> */
.L_x_7645:
        /* <DEDUP_REMOVED lines=20> */
.L_x_7673:
[----:B------:R-:W0:Y:S02]  /*b040*/  F2I.U64.TRUNC R2, R2 ;  /* 0x0000000200027311 */ /* 0x000e24000020d800 */
[----:B0-----:R0:W-:Y:S01]  /*b050*/  STG.E.64 [R16.64], R2 ;  /* 0x0000000210007986 */ /* 0x0011e2000c101b24 */
[----:B------:R-:W-:Y:S05]  /*b060*/  BRA `(.L_x_7646) ;  /* 0x0000002000007947 */ /* 0x000fea0003800000 */
.L_x_7672:
[----:B------:R-:W0:Y:S02]  /*b070*/  F2I.FTZ.U32.TRUNC.NTZ R3, R2 ;  /* 0x0000000200037305 */ /* 0x000e24000021f000 */
[----:B0-----:R0:W-:Y:S02]  /*b080*/  STG.E [R16.64], R3 ;  /* 0x0000000310007986 */ /* 0x0011e4000c101924 */
.L_x_7646:
[----:B------:R-:W-:Y:S02]  /*b090*/  IADD3 R23, R23, 0x80, RZ ;  /* 0x0000008017177810 */ /* 0x000fe40007ffe0ff */
.L_x_7497:
[----:B------:R-:W-:Y:S05]  /*b0a0*/  BSYNC B7 ;  /* 0x0000000000077941 */ /* 0x000fea0003800000 */
.L_x_7496:
        /* <DEDUP_REMOVED lines=257> */
.L_x_7674:
        /* <DEDUP_REMOVED lines=20> */
.L_x_7679:
[----:B------:R-:W2:Y:S02]  /*c200*/  LDG.E.U8 R2, [R2.64] ;  /* 0x0000002402027981 */ /* 0x000ea4000c1e1100 */
[----:B--2---:R0:W1:Y:S01]  /*c210*/  I2F.U16 R19, R2 ;  /* 0x0000000200137306 */ /* 0x0040620000101000 */
[----:B------:R-:W-:Y:S05]  /*c220*/  BRA `(.L_x_7681) ;  /* 0x00000ca000007947 */ /* 0x000fea0003800000 */
.L_x_7678:
        /* <DEDUP_REMOVED lines=9> */
.L_x_7683:
[----:B------:R-:W2:Y:S02]  /*c2c0*/  LDG.E R2, [R2.64] ;  /* 0x0000002402027981 */ /* 0x000ea4000c1e1900 */
[----:B--2---:R0:W1:Y:S01]  /*c2d0*/  I2F R19, R2 ;  /* 0x0000000200137306 */ /* 0x0040620000201400 */
[----:B------:R-:W-:Y:S05]  /*c2e0*/  BRA `(.L_x_7681) ;  /* 0x00000be000007947 */ /* 0x000fea0003800000 */
.L_x_7682:
[----:B------:R-:W2:Y:S02]  /*c2f0*/  LDG.E.U16 R2, [R2.64] ;  /* 0x0000002402027981 */ /* 0x000ea4000c1e1500 */
[----:B--2---:R0:W1:Y:S01]  /*c300*/  I2F.S16 R19, R2 ;  /* 0x0000000200137306 */ /* 0x0040620000101400 */
[----:B------:R-:W-:Y:S05]  /*c310*/  BRA `(.L_x_7681) ;  /* 0x00000bb000007947 */ /* 0x000fea0003800000 */
.L_x_7677:
        /* <DEDUP_REMOVED lines=8> */
.L_x_7685:
[----:B------:R-:W2:Y:S02]  /*c3a0*/  LDG.E.U16 R2, [R2.64] ;  /* 0x0000002402027981 */ /* 0x000ea4000c1e1500 */
[----:B--2---:R-:W-:Y:S01]  /*c3b0*/  HADD2.F32 R19, -RZ, R2.H0_H0 ;  /* 0x20000002ff137230 */ /* 0x004fe20000004100 */
[----:B------:R-:W-:Y:S05]  /*c3c0*/  BRA `(.L_x_7681) ;  /* 0x00000b0000007947 */ /* 0x000fea0003800000 */
.L_x_7684:
        /* <DEDUP_REMOVED lines=8> */
.L_x_7687:
[----:B------:R-:W2:Y:S02]  /*c450*/  LDG.E.U16 R2, [R2.64] ;  /* 0x0000002402027981 */ /* 0x000ea4000c1e1500 */
[----:B--2---:R-:W-:Y:S01]  /*c460*/  HADD2.F32 R19, -RZ, R2.H0_H0 ;  /* 0x20000002ff137230 */ /* 0x004fe20000004100 */
[----:B------:R-:W-:Y:S05]  /*c470*/  BRA `(.L_x_7681) ;  /* 0x00000a5000007947 */ /* 0x000fea0003800000 */
.L_x_7686:
[----:B------:R-:W2:Y:S02]  /*c480*/  LDG.E.64 R2, [R2.64] ;  /* 0x0000002402027981 */ /* 0x000ea4000c1e1b00 */
[----:B--2---:R-:W0:Y:S01]  /*c490*/  F2F.F32.F64 R19, R2 ;  /* 0x0000000200137310 */ /* 0x004e220000301000 */
[----:B------:R-:W0:-:S14]  /*c4a0*/  DSETP.GEU.AND P0, PT, |R2|, c[0x2][0x0], PT ;  /* 0x008000000200762a */ /* 0x000e1c0003f0e200 */
[----:B0-----:R-:W-:Y:S01]  /*c4b0*/  @!P0 FMUL R19, R19, 1.175494350822287508e-38 ;  /* 0x0080000013138820 */ /* 0x001fe20000400000 */
[----:B------:R-:W-:Y:S05]  /*c4c0*/  BRA `(.L_x_7681) ;  /* 0x00000a0000007947 */ /* 0x000fea0003800000 */
.L_x_7676:
        /* <DEDUP_REMOVED lines=12> */
.L_x_7690:
[----:B------:R-:W2:Y:S02]  /*c590*/  LDG.E.64 R2, [R2.64] ;  /* 0x0000002402027981 */ /* 0x000ea4000c1e1b00 */
[----:B--2---:R-:W0:Y:S01]  /*c5a0*/  F2F.F32.F64 R19, R2 ;  /* 0x0000000200137310 */ /* 0x004e220000301000 */
[----:B------:R-:W0:-:S14]  /*c5b0*/  DSETP.GEU.AND P0, PT, |R2|, c[0x2][0x0], PT ;  /* 0x008000000200762a */ /* 0x000e1c0003f0e200 */
[----:B0-----:R-:W-:Y:S01]  /*c5c0*/  @!P0 FMUL R19, R19, 1.175494350822287508e-38 ;  /* 0x0080000013138820 */ /* 0x001fe20000400000 */
[----:B------:R-:W-:Y:S05]  /*c5d0*/  BRA `(.L_x_7681) ;  /* 0x000008f000007947 */ /* 0x000fea0003800000 */
.L_x_7689:
        /* <DEDUP_REMOVED lines=26> */
.L_x_7692:
        /* <DEDUP_REMOVED lines=13> */
.L_x_7691:
[----:B------:R-:W2:Y:S02]  /*c850*/  LDG.E.U16 R2, [R2.64] ;  /* 0x0000002402027981 */ /* 0x000ea4000c1e1500 */
[----:B--2---:R-:W-:Y:S01]  /*c860*/  PRMT R19, RZ, 0x5410, R2 ;  /* 0x00005410ff137816 */ /* 0x004fe20000000002 */
[----:B------:R-:W-:Y:S05]  /*c870*/  BRA `(.L_x_7681) ;  /* 0x0000065000007947 */ /* 0x000fea0003800000 */
.L_x_7688:
        /* <DEDUP_REMOVED lines=11> */
.L_x_7695:
        /* <DEDUP_REMOVED lines=20> */
.L_x_7697:
[----:B------:R-:W-:Y:S05]  /*ca70*/  BSYNC B0 ;  /* 0x0000000000007941 */ /* 0x000fea0003800000 */
.L_x_7696:
[----:B------:R-:W-:Y:S01]  /*ca80*/  IMAD.SHL.U32 R2, R2, 0x100000, RZ ;  /* 0x0010000002027824 */ /* 0x000fe200078e00ff */
[----:B------:R-:W-:-:S04]  /*ca90*/  LEA R0, R0, 0x3b800000, 0x17 ;  /* 0x3b80000000007811 */ /* 0x000fc800078eb8ff */
[----:B------:R-:W-:Y:S01]  /*caa0*/  LOP3.LUT R19, R0, R2, R19, 0xfe, !PT ;  /* 0x0000000200137212 */ /* 0x000fe200078efe13 */
[----:B------:R-:W-:Y:S05]  /*cab0*/  BRA `(.L_x_7681) ;  /* 0x0000041000007947 */ /* 0x000fea0003800000 */
.L_x_7694:
        /* <DEDUP_REMOVED lines=20> */
.L_x_7699:
[----:B------:R-:W-:Y:S05]  /*cc00*/  BSYNC B0 ;  /* 0x0000000000007941 */ /* 0x000fea0003800000 */
.L_x_7698:
[----:B------:R-:W-:Y:S01]  /*cc10*/  IMAD.SHL.U32 R2, R2, 0x200000, RZ ;  /* 0x0020000002027824 */ /* 0x000fe200078e00ff */
[----:B------:R-:W-:-:S04]  /*cc20*/  LEA R0, R0, 0x37800000, 0x17 ;  /* 0x3780000000007811 */ /* 0x000fc800078eb8ff */
[----:B------:R-:W-:Y:S01]  /*cc30*/  LOP3.LUT R19, R0, R2, R19, 0xfe, !PT ;  /* 0x0000000200137212 */ /* 0x000fe200078efe13 */
[----:B------:R-:W-:Y:S05]  /*cc40*/  BRA `(.L_x_7681) ;  /* 0x0000028000007947 */ /* 0x000fea0003800000 */
.L_x_7693:
        /* <DEDUP_REMOVED lines=14> */
.L_x_7680:
        /* <DEDUP_REMOVED lines=21> */
.L_x_7701:
[----:B------:R-:W2:Y:S02]  /*ce80*/  LDG.E.64 R2, [R2.64] ;  /* 0x0000002402027981 */ /* 0x000ea4000c1e1b00 */
[----:B--2---:R0:W1:Y:S01]  /*ce90*/  I2F.U64 R19, R2 ;  /* 0x0000000200137312 */ /* 0x0040620000301000 */
[----:B------:R-:W-:Y:S05]  /*cea0*/  BRA `(.L_x_7681) ;  /* 0x0000002000007947 */ /* 0x000fea0003800000 */
.L_x_7700:
[----:B------:R-:W2:Y:S02]  /*ceb0*/  LDG.E R2, [R2.64] ;  /* 0x0000002402027981 */ /* 0x000ea4000c1e1900 */
[----:B--2---:R0:W1:Y:S02]  /*cec0*/  I2F.U32 R19, R2 ;  /* 0x0000000200137306 */ /* 0x0040640000201000 */
.L_x_7681:
[----:B------:R-:W-:Y:S05]  /*ced0*/  BSYNC B6 ;  /* 0x0000000000067941 */ /* 0x000fea0003800000 */
.L_x_7675:
        /* <DEDUP_REMOVED lines=18> */
.L_x_7706:
[----:B------:R-:W2:Y:S02]  /*d000*/  LDG.E.U8 R0, [R2.64] ;  /* 0x0000002402007981 */ /* 0x000ea4000c1e1100 */
[----:B--2---:R-:W0:Y:S01]  /*d010*/  I2F.U16 R0, R0 ;  /* 0x0000000000007306 */ /* 0x004e220000101000 */
[----:B------:R-:W-:Y:S05]  /*d020*/  BRA `(.L_x_7708) ;  /* 0x00000ca000007947 */ /* 0x000fea0003800000 */
.L_x_7705:
        /* <DEDUP_REMOVED lines=9> */
.L_x_7710:
[----:B------:R-:W2:Y:S02]  /*d0c0*/  LDG.E R0, [R2.64] ;  /* 0x0000002402007981 */ /* 0x000ea4000c1e1900 */
[----:B--2---:R-:W0:Y:S01]  /*d0d0*/  I2F R0, R0 ;  /* 0x0000000000007306 */ /* 0x004e220000201400 */
[----:B------:R-:W-:Y:S05]  /*d0e0*/  BRA `(.L_x_7708) ;  /* 0x00000be000007947 */ /* 0x000fea0003800000 */
.L_x_7709:
[----:B------:R-:W2:Y:S02]  /*d0f0*/  LDG.E.U16 R0, [R2.64] ;  /* 0x0000002402007981 */ /* 0x000ea4000c1e1500 */
[----:B--2---:R-:W0:Y:S01]  /*d100*/  I2F.S16 R0, R0 ;  /* 0x0000000000007306 */ /* 0x004e220000101400 */
[----:B------:R-:W-:Y:S05]  /*d110*/  BRA `(.L_x_7708) ;  /* 0x00000bb000007947 */ /* 0x000fea0003800000 */
.L_x_7704:
        /* <DEDUP_REMOVED lines=8> */
.L_x_7712:
[----:B------:R-:W2:Y:S02]  /*d1a0*/  LDG.E.U16 R0, [R2.64] ;  /* 0x0000002402007981 */ /* 0x000ea4000c1e1500 */
[----:B--2---:R-:W-:Y:S01]  /*d1b0*/  HADD2.F32 R0, -RZ, R0.H0_H0 ;  /* 0x20000000ff007230 */ /* 0x004fe20000004100 */
[----:B------:R-:W-:Y:S05]  /*d1c0*/  BRA `(.L_x_7708) ;  /* 0x00000b0000007947 */ /* 0x000fea0003800000 */
.L_x_7711:
        /* <DEDUP_REMOVED lines=8> */
.L_x_7714:
[----:B------:R-:W2:Y:S02]  /*d250*/  LDG.E.U16 R0, [R2.64] ;  /* 0x0000002402007981 */ /* 0x000ea4000c1e1500 */
[----:B--2---:R-:W-:Y:S01]  /*d260*/  HADD2.F32 R0, -RZ, R0.H0_H0 ;  /* 0x20000000ff007230 */ /* 0x004fe20000004100 */
[----:B------:R-:W-:Y:S05]  /*d270*/  BRA `(.L_x_7708) ;  /* 0x00000a5000007947 */ /* 0x000fea0003800000 */
.L_x_7713:
[----:B------:R-:W2:Y:S02]  /*d280*/  LDG.E.64 R2, [R2.64] ;  /* 0x0000002402027981 */ /* 0x000ea4000c1e1b00 */
[----:B--2---:R-:W0:Y:S01]  /*d290*/  F2F.F32.F64 R0, R2 ;  /* 0x0000000200007310 */ /* 0x004e220000301000 */
[----:B------:R-:W0:-:S14]  /*d2a0*/  DSETP.GEU.AND P0, PT, |R2|, c[0x2][0x0], PT ;  /* 0x008000000200762a */ /* 0x000e1c0003f0e200 */
[----:B0-----:R-:W-:Y:S01]  /*d2b0*/  @!P0 FMUL R0, R0, 1.175494350822287508e-38 ;  /* 0x0080000000008820 */ /* 0x001fe20000400000 */
[----:B------:R-:W-:Y:S05]  /*d2c0*/  BRA `(.L_x_7708) ;  /* 0x00000a0000007947 */ /* 0x000fea0003800000 */
.L_x_7703:
        /* <DEDUP_REMOVED lines=12> */
.L_x_7717:
[----:B------:R-:W2:Y:S02]  /*d390*/  LDG.E.64 R2, [R2.64] ;  /* 0x0000002402027981 */ /* 0x000ea4000c1e1b00 */
[----:B--2---:R-:W0:Y:S01]  /*d3a0*/  F2F.F32.F64 R0, R2 ;  /* 0x0000000200007310 */ /* 0x004e220000301000 */
[----:B------:R-:W0:-:S14]  /*d3b0*/  DSETP.GEU.AND P0, PT, |R2|, c[0x2][0x0], PT ;  /* 0x008000000200762a */ /* 0x000e1c0003f0e200 */
[----:B0-----:R-:W-:Y:S01]  /*d3c0*/  @!P0 FMUL R0, R0, 1.175494350822287508e-38 ;  /* 0x0080000000008820 */ /* 0x001fe20000400000 */
[----:B------:R-:W-:Y:S05]  /*d3d0*/  BRA `(.L_x_7708) ;  /* 0x000008f000007947 */ /* 0x000fea0003800000 */
.L_x_7716:
        /* <DEDUP_REMOVED lines=26> */
.L_x_7719:
        /* <DEDUP_REMOVED lines=13> */
.L_x_7718:
[----:B------:R-:W2:Y:S02]  /*d650*/  LDG.E.U16 R0, [R2.64] ;  /* 0x0000002402007981 */ /* 0x000ea4000c1e1500 */
[----:B--2---:R-:W-:Y:S01]  /*d660*/  PRMT R0, RZ, 0x5410, R0 ;  /* 0x00005410ff007816 */ /* 0x004fe20000000000 */
[----:B------:R-:W-:Y:S05]  /*d670*/  BRA `(.L_x_7708) ;  /* 0x0000065000007947 */ /* 0x000fea0003800000 */
.L_x_7715:
        /* <DEDUP_REMOVED lines=11> */
.L_x_7722:
        /* <DEDUP_REMOVED lines=20> */
.L_x_7724:
[----:B------:R-:W-:Y:S05]  /*d870*/  BSYNC B0 ;  /* 0x0000000000007941 */ /* 0x000fea0003800000 */
.L_x_7723:
[----:B------:R-:W-:Y:S01]  /*d880*/  LEA R3, R0, 0x3b800000, 0x17 ;  /* 0x3b80000000037811 */ /* 0x000fe200078eb8ff */
[----:B------:R-:W-:-:S05]  /*d890*/  IMAD.SHL.U32 R0, R2, 0x100000, RZ ;  /* 0x0010000002007824 */ /* 0x000fca00078e00ff */
[----:B------:R-:W-:Y:S01]  /*d8a0*/  LOP3.LUT R0, R3, R0, R4, 0xfe, !PT ;  /* 0x0000000003007212 */ /* 0x000fe200078efe04 */
[----:B------:R-:W-:Y:S05]  /*d8b0*/  BRA `(.L_x_7708) ;  /* 0x0000041000007947 */ /* 0x000fea0003800000 */
.L_x_7721:
        /* <DEDUP_REMOVED lines=20> */
.L_x_7726:
[----:B------:R-:W-:Y:S05]  /*da00*/  BSYNC B0 ;  /* 0x0000000000007941 */ /* 0x000fea0003800000 */
.L_x_7725:
[----:B------:R-:W-:Y:S01]  /*da10*/  LEA R3, R0, 0x37800000, 0x17 ;  /* 0x3780000000037811 */ /* 0x000fe200078eb8ff */
[----:B------:R-:W-:-:S05]  /*da20*/  IMAD.SHL.U32 R0, R2, 0x200000, RZ ;  /* 0x0020000002007824 */ /* 0x000fca00078e00ff */
[----:B------:R-:W-:Y:S01]  /*da30*/  LOP3.LUT R0, R3, R0, R4, 0xfe, !PT ;  /* 0x0000000003007212 */ /* 0x000fe200078efe04 */
[----:B------:R-:W-:Y:S05]  /*da40*/  BRA `(.L_x_7708) ;  /* 0x0000028000007947 */ /* 0x000fea0003800000 */
.L_x_7720:
        /* <DEDUP_REMOVED lines=14> */
.L_x_7707:
        /* <DEDUP_REMOVED lines=21> */
.L_x_7728:
[----:B------:R-:W2:Y:S02]  /*dc80*/  LDG.E.64 R2, [R2.64] ;  /* 0x0000002402027981 */ /* 0x000ea4000c1e1b00 */
[----:B--2---:R0:W2:Y:S01]  /*dc90*/  I2F.U64 R0, R2 ;  /* 0x0000000200007312 */ /* 0x0040a20000301000 */
[----:B------:R-:W-:Y:S05]  /*dca0*/  BRA `(.L_x_7708) ;  /* 0x0000002000007947 */ /* 0x000fea0003800000 */
.L_x_7727:
[----:B------:R-:W2:Y:S02]  /*dcb0*/  LDG.E R0, [R2.64] ;  /* 0x0000002402007981 */ /* 0x000ea4000c1e1900 */
[----:B--2---:R-:W0:Y:S02]  /*dcc0*/  I2F.U32 R0, R0 ;  /* 0x0000000000007306 */ /* 0x004e240000201000 */
.L_x_7708:
[----:B------:R-:W-:Y:S05]  /*dcd0*/  BSYNC B6 ;  /* 0x0000000000067941 */ /* 0x000fea0003800000 */
.L_x_7702:
        /* <DEDUP_REMOVED lines=16> */
.L_x_7732:
[----:B------:R-:W0:Y:S02]  /*dde0*/  F2I.S64.TRUNC R2, R2 ;  /* 0x0000000200027311 */ /* 0x000e24000020d900 */
[----:B0-----:R-:W-:-:S05]  /*ddf0*/  IMAD.MOV.U32 R5, RZ, RZ, R2 ;  /* 0x000000ffff057224 */ /* 0x001fca00078e0002 */
[----:B------:R-:W-:Y:S01]  /*de00*/  STG.E.U8 [R16.64], R5 ;  /* 0x0000000510007986 */ /* 0x000fe2000c101124 */
[----:B------:R-:W-:Y:S05]  /*de10*/  EXIT ;  /* 0x000000000000794d */ /* 0x000fea0003800000 */
.L_x_7731:
        /* <DEDUP_REMOVED lines=9> */
.L_x_7735:
[----:B------:R-:W0:Y:S02]  /*deb0*/  F2I.FTZ.TRUNC.NTZ R3, R2 ;  /* 0x0000000200037305 */ /* 0x000e24000021f100 */
[----:B0-----:R-:W-:Y:S01]  /*dec0*/  STG.E [R16.64], R3 ;  /* 0x0000000310007986 */ /* 0x001fe2000c101924 */
[----:B------:R-:W-:Y:S05]  /*ded0*/  EXIT ;  /* 0x000000000000794d */ /* 0x000fea0003800000 */
.L_x_7734:
[----:B------:R-:W0:Y:S02]  /*dee0*/  F2I.FTZ.TRUNC.NTZ R3, R2 ;  /* 0x0000000200037305 */ /* 0x000e24000021f100 */
[----:B0-----:R-:W-:Y:S01]  /*def0*/  STG.E.U16 [R16.64], R3 ;  /* 0x0000000310007986 */ /* 0x001fe2000c101524 */
[----:B------:R-:W-:Y:S05]  /*df00*/  EXIT ;  /* 0x000000000000794d */ /* 0x000fea0003800000 */
.L_x_7730:
        /* <DEDUP_REMOVED lines=8> */
.L_x_7737:
[----:B------:R-:W-:-:S05]  /*df90*/  F2FP.PACK_AB R2, RZ, R2 ;  /* 0x00000002ff02723e */ /* 0x000fca00000000ff */
[----:B------:R-:W-:Y:S01]  /*dfa0*/  STG.E.U16 [R16.64], R2 ;  /* 0x0000000210007986 */ /* 0x000fe2000c101524 */
[----:B------:R-:W-:Y:S05]  /*dfb0*/  EXIT ;  /* 0x000000000000794d */ /* 0x000fea0003800000 */
.L_x_7736:
        /* <DEDUP_REMOVED lines=9> */
.L_x_7739:
[----:B------:R-:W-:-:S04]  /*e050*/  F2FP.PACK_AB R3, RZ, R2 ;  /* 0x00000002ff03723e */ /* 0x000fc800000000ff */
[----:B------:R-:W-:-:S05]  /*e060*/  PRMT R3, R3, 0x5410, RZ ;  /* 0x0000541003037816 */ /* 0x000fca00000000ff */
[----:B------:R-:W-:Y:S01]  /*e070*/  STG.E [R16.64], R3 ;  /* 0x0000000310007986 */ /* 0x000fe2000c101924 */
[----:B------:R-:W-:Y:S05]  /*e080*/  EXIT ;  /* 0x000000000000794d */ /* 0x000fea0003800000 */
.L_x_7738:
[----:B------:R-:W-:-:S06]  /*e090*/  FMUL.FTZ R2, R2, 1 ;  /* 0x3f80000002027820 */ /* 0x000fcc0000410000 */
[----:B------:R-:W0:Y:S02]  /*e0a0*/  F2F.F64.F32 R2, R2 ;  /* 0x0000000200027310 */ /* 0x000e240000201800 */
[----:B0-----:R-:W-:Y:S01]  /*e0b0*/  STG.E.64 [R16.64], R2 ;  /* 0x0000000210007986 */ /* 0x001fe2000c101b24 */
[----:B------:R-:W-:Y:S05]  /*e0c0*/  EXIT ;  /* 0x000000000000794d */ /* 0x000fea0003800000 */
.L_x_7729:
        /* <DEDUP_REMOVED lines=12> */
.L_x_7742:
[----:B------:R-:W-:Y:S01]  /*e190*/  FMUL.FTZ R4, R2, 1 ;  /* 0x3f80000002047820 */ /* 0x000fe20000410000 */
[----:B------:R-:W-:-:S05]  /*e1a0*/  CS2R R6, SRZ ;  /* 0x0000000000067805 */ /* 0x000fca000001ff00 */
[----:B------:R-:W0:Y:S02]  /*e1b0*/  F2F.F64.F32 R4, R4 ;  /* 0x0000000400047310 */ /* 0x000e240000201800 */
[----:B0-----:R-:W-:Y:S01]  /*e1c0*/  STG.E.128 [R16.64], R4 ;  /* 0x0000000410007986 */ /* 0x001fe2000c101d24 */
[----:B------:R-:W-:Y:S05]  /*e1d0*/  EXIT ;  /* 0x000000000000794d */ /* 0x000fea0003800000 */
.L_x_7741:
        /* <DEDUP_REMOVED lines=20> */
.L_x_7746:
[----:B------:R-:W-:Y:S05]  /*e320*/  BSYNC B0 ;  /* 0x0000000000007941 */ /* 0x000fea0003800000 */
.L_x_7745:
[----:B------:R-:W-:-:S05]  /*e330*/  LOP3.LUT R5, R0, R5, RZ, 0xfc, !PT ;  /* 0x0000000500057212 */ /* 0x000fca00078efcff */
[----:B------:R-:W-:Y:S01]  /*e340*/  STG.E.U8 [R16.64], R5 ;  /* 0x0000000510007986 */ /* 0x000fe2000c101124 */
[----:B------:R-:W-:Y:S05]  /*e350*/  EXIT ;  /* 0x000000000000794d */ /* 0x000fea0003800000 */
.L_x_7744:
        /* <DEDUP_REMOVED lines=12> */
.L_x_7748:
[----:B------:R-:W-:Y:S01]  /*e420*/  IMAD.MOV.U32 R0, RZ, RZ, 0x7f ;  /* 0x0000007fff007424 */ /* 0x000fe200078e00ff */
[----:B------:R-:W-:-:S04]  /*e430*/  ISETP.GT.U32.AND P0, PT, R4, 0x7f800000, PT ;  /* 0x7f8000000400780c */ /* 0x000fc80003f04070 */
[----:B------:R-:W-:-:S04]  /*e440*/  SEL R0, R0, 0x7c, P0 ;  /* 0x0000007c00007807 */ /* 0x000fc80000000000 */
.L_x_7749:
[----:B------:R-:W-:Y:S05]  /*e450*/  BSYNC B0 ;  /* 0x0000000000007941 */ /* 0x000fea0003800000 */
.L_x_7747:
[----:B------:R-:W-:-:S04]  /*e460*/  LOP3.LUT R2, R2, 0x80000000, RZ, 0xc0, !PT ;  /* 0x8000000002027812 */ /* 0x000fc800078ec0ff */
[----:B------:R-:W-:-:S04]  /*e470*/  SHF.R.U32.HI R3, RZ, 0x18, R2 ;  /* 0x00000018ff037819 */ /* 0x000fc80000011602 */
[----:B------:R-:W-:-:S05]  /*e480*/  LOP3.LUT R3, R0, R3, RZ, 0xfc, !PT ;  /* 0x0000000300037212 */ /* 0x000fca00078efcff */
[----:B------:R-:W-:Y:S01]  /*e490*/  STG.E.U8 [R16.64], R3 ;  /* 0x0000000310007986 */ /* 0x000fe2000c101124 */
[----:B------:R-:W-:Y:S05]  /*e4a0*/  EXIT ;  /* 0x000000000000794d */ /* 0x000fea0003800000 */
.L_x_7743:
[----:B------:R-:W-:-:S05]  /*e4b0*/  F2FP.BF16.PACK_AB R2, RZ, R2 ;  /* 0x00000002ff02723e */ /* 0x000fca00000010ff */
[----:B------:R-:W-:Y:S01]  /*e4c0*/  STG.E.U16 [R16.64], R2 ;  /* 0x0000000210007986 */ /* 0x000fe2000c101524 */
[----:B------:R-:W-:Y:S05]  /*e4d0*/  EXIT ;  /* 0x000000000000794d */ /* 0x000fea0003800000 */
.L_x_7740:
        /* <DEDUP_REMOVED lines=11> */
.L_x_7752:
        /* <DEDUP_REMOVED lines=16> */
.L_x_7755:
[----:B------:R-:W-:-:S04]  /*e690*/  LOP3.LUT R2, R2, 0x80000000, RZ, 0xc0, !PT ;  /* 0x8000000002027812 */ /* 0x000fc800078ec0ff */
[----:B------:R-:W-:-:S04]  /*e6a0*/  SHF.R.U32.HI R3, RZ, 0x18, R2 ;  /* 0x00000018ff037819 */ /* 0x000fc80000011602 */
[----:B------:R-:W-:-:S04]  /*e6b0*/  LOP3.LUT R0, R0, R3, RZ, 0xfc, !PT ;  /* 0x0000000300007212 */ /* 0x000fc800078efcff */
[----:B------:R-:W-:Y:S02]  /*e6c0*/  PRMT R8, R0, 0x7610, R8 ;  /* 0x0000761000087816 */ /* 0x000fe40000000008 */
.L_x_7754:
[----:B------:R-:W-:Y:S05]  /*e6d0*/  BSYNC B0 ;  /* 0x0000000000007941 */ /* 0x000fea0003800000 */
.L_x_7753:
[----:B------:R-:W-:Y:S01]  /*e6e0*/  STG.E.U8 [R16.64], R8 ;  /* 0x0000000810007986 */ /* 0x000fe2000c101124 */
[----:B------:R-:W-:Y:S05]  /*e6f0*/  EXIT ;  /* 0x000000000000794d */ /* 0x000fea0003800000 */
.L_x_7751:
        /* <DEDUP_REMOVED lines=16> */
.L_x_7758:
[----:B------:R-:W-:-:S04]  /*e800*/  LOP3.LUT R2, R2, 0x80000000, RZ, 0xc0, !PT ;  /* 0x8000000002027812 */ /* 0x000fc800078ec0ff */
[----:B------:R-:W-:-:S04]  /*e810*/  SHF.R.U32.HI R3, RZ, 0x18, R2 ;  /* 0x00000018ff037819 */ /* 0x000fc80000011602 */
[----:B------:R-:W-:-:S04]  /*e820*/  LOP3.LUT R0, R0, R3, RZ, 0xfc, !PT ;  /* 0x0000000300007212 */ /* 0x000fc800078efcff */
[----:B------:R-:W-:Y:S02]  /*e830*/  PRMT R8, R0, 0x7610, R8 ;  /* 0x0000761000087816 */ /* 0x000fe40000000008 */
.L_x_7757:
[----:B------:R-:W-:Y:S05]  /*e840*/  BSYNC B0 ;  /* 0x0000000000007941 */ /* 0x000fea0003800000 */
.L_x_7756:
[----:B------:R-:W-:Y:S01]  /*e850*/  STG.E.U8 [R16.64], R8 ;  /* 0x0000000810007986 */ /* 0x000fe2000c101124 */
[----:B------:R-:W-:Y:S05]  /*e860*/  EXIT ;  /* 0x000000000000794d */ /* 0x000fea0003800000 */
.L_x_7750:
        /* <DEDUP_REMOVED lines=21> */
.L_x_7733:
        /* <DEDUP_REMOVED lines=20> */
.L_x_7760:
[----:B------:R-:W0:Y:S02]  /*eb00*/  F2I.U64.TRUNC R2, R2 ;  /* 0x0000000200027311 */ /* 0x000e24000020d800 */
[----:B0-----:R-:W-:Y:S01]  /*eb10*/  STG.E.64 [R16.64], R2 ;  /* 0x0000000210007986 */ /* 0x001fe2000c101b24 */
[----:B------:R-:W-:Y:S05]  /*eb20*/  EXIT ;  /* 0x000000000000794d */ /* 0x000fea0003800000 */
.L_x_7759:
[----:B------:R-:W0:Y:S02]  /*eb30*/  F2I.FTZ.U32.TRUNC.NTZ R3, R2 ;  /* 0x0000000200037305 */ /* 0x000e24000021f000 */
[----:B0-----:R-:W-:Y:S01]  /*eb40*/  STG.E [R16.64], R3 ;  /* 0x0000000310007986 */ /* 0x001fe2000c101924 */
[----:B------:R-:W-:Y:S05]  /*eb50*/  EXIT ;  /* 0x000000000000794d */ /* 0x000fea0003800000 */
.L_x_7761:
        /* <DEDUP_REMOVED lines=10> */
.L_x_16563:


//--------------------- .text._ZN2at6native27unrolled_elementwise_kernelINS0_13BinaryFunctorIfffNS0_15binary_internal10MulFunctorIfEEEESt5arrayIPcLm3EELi4E23TrivialOffsetCalculatorILi2EjESA_ILi1EjENS0_6memory12LoadWithCastILi2EEENSD_13StoreWithCastILi1EEEEEviT_T0_T2_T3_T4_T5_ --------------------------
	.section	.text._ZN2at6native27unrolled_elementwise_kernelINS0_13BinaryFunctorIfffNS0_15binary_internal10MulFunctorIfEEEESt5arrayIPcLm3EELi4E23TrivialOffsetCalculatorILi2EjESA_ILi1EjENS0_6memory12LoadWithCastILi2EEENSD_13StoreWithCastILi1EEEEEviT_T0_T2_T3_T4_T5_,"ax",@progbits
	.sectioninfo	@"SHI_REGISTERS=32"
	.align	128
        .global         _ZN2at6native27unrolled_elementwise_kernelINS0_13BinaryFunctorIfffNS0_15binary_internal10MulFunctorIfEEEESt5arrayIPcLm3EELi4E23TrivialOffsetCalculatorILi2EjESA_ILi1EjENS0_6memory12LoadWithCastILi2EEENSD_13StoreWithCastILi1EEEEEviT_T0_T2_T3_T4_T5_
        .type           _ZN2at6native27unrolled_elementwise_kernelINS0_13BinaryFunctorIfffNS0_15binary_internal10MulFunctorIfEEEESt5arrayIPcLm3EELi4E23TrivialOffsetCalculatorILi2EjESA_ILi1EjENS0_6memory12LoadWithCastILi2EEENSD_13StoreWithCastILi1EEEEEviT_T0_T2_T3_T4_T5_,@function
        .size           _ZN2at6native27unrolled_elementwise_kernelINS0_13BinaryFunctorIfffNS0_15binary_internal10MulFunctorIfEEEESt5arrayIPcLm3EELi4E23TrivialOffsetCalculatorILi2EjESA_ILi1EjENS0_6memory12LoadWithCastILi2EEENSD_13StoreWithCastILi1EEEEEviT_T0_T2_T3_T4_T5_,(.L_x_16564 - _ZN2at6native27unrolled_elementwise_kernelINS0_13BinaryFunctorIfffNS0_15binary_internal10MulFunctorIfEEEESt5arrayIPcLm3EELi4E23TrivialOffsetCalculatorILi2EjESA_ILi1EjENS0_6memory12LoadWithCastILi2EEENSD_13StoreWithCastILi1EEEEEviT_T0_T2_T3_T4_T5_)
        .other          _ZN2at6native27unrolled_elementwise_kernelINS0_13BinaryFunctorIfffNS0_15binary_internal10MulFunctorIfEEEESt5arrayIPcLm3EELi4E23TrivialOffsetCalculatorILi2EjESA_ILi1EjENS0_6memory12LoadWithCastILi2EEENSD_13StoreWithCastILi1EEEEEviT_T0_T2_T3_T4_T5_,@"STO_CUDA_ENTRY STV_DEFAULT"
_ZN2at6native27unrolled_elementwise_kernelINS0_13BinaryFunctorIfffNS0_15binary_internal10MulFunctorIfEEEESt5arrayIPcLm3EELi4E23TrivialOffsetCalculatorILi2EjESA_ILi1EjENS0_6memory12LoadWithCastILi2EEENSD_13StoreWithCastILi1EEEEEviT_T0_T2_T3_T4_T5_:
.text._ZN2at6native27unrolled_elementwise_kernelINS0_13BinaryFunctorIfffNS0_15binary_internal10MulFunctorIfEEEESt5arrayIPcLm3EELi4E23TrivialOffsetCalculatorILi2EjESA_ILi1EjENS0_6memory12LoadWithCastILi2EEENSD_13StoreWithCastILi1EEEEEviT_T0_T2_T3_T4_T5_:
        /* <DEDUP_REMOVED lines=8> */
[----:B------:R-:W-:-:S03]  /*0080*/  CS2R R26, SRZ ;  /* 0x00000000001a7805 */ /* 0x000fc6000001ff00 */
        /* <DEDUP_REMOVED lines=23> */
.L_x_7768:
[----:B------:R-:W2:Y:S02]  /*0200*/  LDG.E.U8 R4, [R4.64] ;  /* 0x0000002404047981 */ /* 0x000ea4000c1e1100 */
[----:B--2---:R0:W1:Y:S01]  /*0210*/  I2F.U16 R26, R4 ;  /* 0x00000004001a7306 */ /* 0x0040620000101000 */
[----:B------:R-:W-:Y:S05]  /*0220*/  BRA `(.L_x_7770) ;  /* 0x00000cb000007947 */ /* 0x000fea0003800000 */
.L_x_7767:
        /* <DEDUP_REMOVED lines=9> */
.L_x_7772:
[----:B------:R-:W2:Y:S02]  /*02c0*/  LDG.E R4, [R4.64] ;  /* 0x0000002404047981 */ /* 0x000ea4000c1e1900 */
[----:B--2---:R0:W1:Y:S01]  /*02d0*/  I2F R26, R4 ;  /* 0x00000004001a7306 */ /* 0x0040620000201400 */
[----:B------:R-:W-:Y:S05]  /*02e0*/  BRA `(.L_x_7770) ;  /* 0x00000bf000007947 */ /* 0x000fea0003800000 */
.L_x_7771:
[----:B------:R-:W2:Y:S02]  /*02f0*/  LDG.E.U16 R4, [R4.64] ;  /* 0x0000002404047981 */ /* 0x000ea4000c1e1500 */
[----:B--2---:R0:W1:Y:S01]  /*0300*/  I2F.S16 R26, R4 ;  /* 0x00000004001a7306 */ /* 0x0040620000101400 */
[----:B------:R-:W-:Y:S05]  /*0310*/  BRA `(.L_x_7770) ;  /* 0x00000bc000007947 */ /* 0x000fea0003800000 */
.L_x_7766:
        /* <DEDUP_REMOVED lines=8> */
.L_x_7774:
[----:B------:R-:W2:Y:S02]  /*03a0*/  LDG.E.U16 R4, [R4.64] ;  /* 0x0000002404047981 */ /* 0x000ea4000c1e1500 */
[----:B--2---:R-:W-:Y:S01]  /*03b0*/  HADD2.F32 R26, -RZ, R4.H0_H0 ;  /* 0x20000004ff1a7230 */ /* 0x004fe20000004100 */
[----:B------:R-:W-:Y:S05]  /*03c0*/  BRA `(.L_x_7770) ;  /* 0x00000b1000007947 */ /* 0x000fea0003800000 */
.L_x_7773:
        /* <DEDUP_REMOVED lines=8> */
.L_x_7776:
[----:B------:R-:W2:Y:S02]  /*0450*/  LDG.E.U16 R4, [R4.64] ;  /* 0x0000002404047981 */ /* 0x000ea4000c1e1500 */
[----:B--2---:R-:W-:Y:S01]  /*0460*/  HADD2.F32 R26, -RZ, R4.H0_H0 ;  /* 0x20000004ff1a7230 */ /* 0x004fe20000004100 */
[----:B------:R-:W-:Y:S05]  /*0470*/  BRA `(.L_x_7770) ;  /* 0x00000a6000007947 */ /* 0x000fea0003800000 */
.L_x_7775:
[----:B------:R-:W2:Y:S02]  /*0480*/  LDG.E.64 R4, [R4.64] ;  /* 0x0000002404047981 */ /* 0x000ea4000c1e1b00 */
[----:B--2---:R-:W0:Y:S01]  /*0490*/  F2F.F32.F64 R26, R4 ;  /* 0x00000004001a7310 */ /* 0x004e220000301000 */
[----:B------:R-:W0:-:S14]  /*04a0*/  DSETP.GEU.AND P0, PT, |R4|, c[0x2][0x0], PT ;  /* 0x008000000400762a */ /* 0x000e1c0003f0e200 */
[----:B0-----:R-:W-:Y:S01]  /*04b0*/  @!P0 FMUL R26, R26, 1.175494350822287508e-38 ;  /* 0x008000001a1a8820 */ /* 0x001fe20000400000 */
[----:B------:R-:W-:Y:S05]  /*04c0*/  BRA `(.L_x_7770) ;  /* 0x00000a1000007947 */ /* 0x000fea0003800000 */
.L_x_7765:
        /* <DEDUP_REMOVED lines=12> */
.L_x_7779:
[----:B------:R-:W2:Y:S02]  /*0590*/  LDG.E.64 R4, [R4.64] ;  /* 0x0000002404047981 */ /* 0x000ea4000c1e1b00 */
[----:B--2---:R-:W0:Y:S01]  /*05a0*/  F2F.F32.F64 R26, R4 ;  /* 0x00000004001a7310 */ /* 0x004e220000301000 */
[----:B------:R-:W0:-:S14]  /*05b0*/  DSETP.GEU.AND P0, PT, |R4|, c[0x2][0x0], PT ;  /* 0x008000000400762a */ /* 0x000e1c0003f0e200 */
[----:B0-----:R-:W-:Y:S01]  /*05c0*/  @!P0 FMUL R26, R26, 1.175494350822287508e-38 ;  /* 0x008000001a1a8820 */ /* 0x001fe20000400000 */
[----:B------:R-:W-:Y:S05]  /*05d0*/  BRA `(.L_x_7770) ;  /* 0x0000090000007947 */ /* 0x000fea0003800000 */
.L_x_7778:
        /* <DEDUP_REMOVED lines=26> */
.L_x_7781:
        /* <DEDUP_REMOVED lines=14> */
.L_x_7780:
[----:B------:R-:W2:Y:S02]  /*0860*/  LDG.E.U16 R4, [R4.64] ;  /* 0x0000002404047981 */ /* 0x000ea4000c1e1500 */
[----:B--2---:R-:W-:Y:S01]  /*0870*/  PRMT R26, RZ, 0x5410, R4 ;  /* 0x00005410ff1a7816 */ /* 0x004fe20000000004 */
[----:B------:R-:W-:Y:S05]  /*0880*/  BRA `(.L_x_7770) ;  /* 0x0000065000007947 */ /* 0x000fea0003800000 */
.L_x_7777:
        /* <DEDUP_REMOVED lines=11> */
.L_x_7784:
        /* <DEDUP_REMOVED lines=20> */
.L_x_7786:
[----:B------:R-:W-:Y:S05]  /*0a80*/  BSYNC B0 ;  /* 0x0000000000007941 */ /* 0x000fea0003800000 */
.L_x_7785:
[----:B------:R-:W-:Y:S01]  /*0a90*/  IMAD.SHL.U32 R3, R3, 0x100000, RZ ;  /* 0x0010000003037824 */ /* 0x000fe200078e00ff */
[----:B------:R-:W-:-:S04]  /*0aa0*/  LEA R5, R0, 0x3b800000, 0x17 ;  /* 0x3b80000000057811 */ /* 0x000fc800078eb8ff */
[----:B------:R-:W-:Y:S01]  /*0ab0*/  LOP3.LUT R26, R5, R3, R26, 0xfe, !PT ;  /* 0x00000003051a7212 */ /* 0x000fe200078efe1a */
[----:B------:R-:W-:Y:S05]  /*0ac0*/  BRA `(.L_x_7770) ;  /* 0x0000041000007947 */ /* 0x000fea0003800000 */
.L_x_7783:
        /* <DEDUP_REMOVED lines=20> */
.L_x_7788:
[----:B------:R-:W-:Y:S05]  /*0c10*/  BSYNC B0 ;  /* 0x0000000000007941 */ /* 0x000fea0003800000 */
.L_x_7787:
[----:B------:R-:W-:Y:S01]  /*0c20*/  IMAD.SHL.U32 R3, R3, 0x200000, RZ ;  /* 0x0020000003037824 */ /* 0x000fe200078e00ff */
[----:B------:R-:W-:-:S04]  /*0c30*/  LEA R5, R0, 0x37800000, 0x17 ;  /* 0x3780000000057811 */ /* 0x000fc800078eb8ff */
[----:B------:R-:W-:Y:S01]  /*0c40*/  LOP3.LUT R26, R5, R3, R26, 0xfe, !PT ;  /* 0x00000003051a7212 */ /* 0x000fe200078efe1a */
[----:B------:R-:W-:Y:S05]  /*0c50*/  BRA `(.L_x_7770) ;  /* 0x0000028000007947 */ /* 0x000fea0003800000 */
.L_x_7782:
        /* <DEDUP_REMOVED lines=14> */
.L_x_7769:
        /* <DEDUP_REMOVED lines=21> */
.L_x_7790:
[----:B------:R-:W2:Y:S02]  /*0e90*/  LDG.E.64 R26, [R4.64] ;  /* 0x00000024041a7981 */ /* 0x000ea4000c1e1b00 */
[----:B--2---:R0:W1:Y:S01]  /*0ea0*/  I2F.U64 R26, R26 ;  /* 0x0000001a001a7312 */ /* 0x0040620000301000 */
[----:B------:R-:W-:Y:S05]  /*0eb0*/  BRA `(.L_x_7770) ;  /* 0x0000002000007947 */ /* 0x000fea0003800000 */
.L_x_7789:
[----:B------:R-:W2:Y:S02]  /*0ec0*/  LDG.E R4, [R4.64] ;  /* 0x0000002404047981 */ /* 0x000ea4000c1e1900 */
[----:B--2---:R0:W1:Y:S02]  /*0ed0*/  I2F.U32 R26, R4 ;  /* 0x00000004001a7306 */ /* 0x0040640000201000 */
.L_x_7770:
[----:B------:R-:W-:Y:S05]  /*0ee0*/  BSYNC B6 ;  /* 0x0000000000067941 */ /* 0x000fea0003800000 */
.L_x_7764:
        /* <DEDUP_REMOVED lines=18> */
.L_x_7795:
[----:B------:R-:W2:Y:S02]  /*1010*/  LDG.E.U8 R4, [R4.64] ;  /* 0x0000002404047981 */ /* 0x000ea4000c1e1100 */
[----:B--2---:R0:W2:Y:S01]  /*1020*/  I2F.U16 R27, R4 ;  /* 0x00000004001b7306 */ /* 0x0040a20000101000 */
[----:B------:R-:W-:Y:S05]  /*1030*/  BRA `(.L_x_7797) ;  /* 0x00000ca000007947 */ /* 0x000fea0003800000 */
.L_x_7794:
        /* <DEDUP_REMOVED lines=9> */
.L_x_7799:
[----:B------:R-:W2:Y:S02]  /*10d0*/  LDG.E R4, [R4.64] ;  /* 0x0000002404047981 */ /* 0x000ea4000c1e1900 */
[----:B--2---:R0:W2:Y:S01]  /*10e0*/  I2F R27, R4 ;  /* 0x00000004001b7306 */ /* 0x0040a20000201400 */
[----:B------:R-:W-:Y:S05]  /*10f0*/  BRA `(.L_x_7797) ;  /* 0x00000be000007947 */ /* 0x000fea0003800000 */
.L_x_7798:
[----:B------:R-:W2:Y:S02]  /*1100*/  LDG.E.U16 R4, [R4.64] ;  /* 0x0000002404047981 */ /* 0x000ea4000c1e1500 */
[----:B--2---:R0:W2:Y:S01]  /*1110*/  I2F.S16 R27, R4 ;  /* 0x00000004001b7306 */ /* 0x0040a20000101400 */
[----:B------:R-:W-:Y:S05]  /*1120*/  BRA `(.L_x_7797) ;  /* 0x00000bb000007947 */ /* 0x000fea0003800000 */
.L_x_7793:
        /* <DEDUP_REMOVED lines=8> */
.L_x_7801:
[----:B------:R-:W2:Y:S02]  /*11b0*/  LDG.E.U16 R4, [R4.64] ;  /* 0x0000002404047981 */ /* 0x000ea4000c1e1500 */
[----:B--2---:R-:W-:Y:S01]  /*11c0*/  HADD2.F32 R27, -RZ, R4.H0_H0 ;  /* 0x20000004ff1b7230 */ /* 0x004fe20000004100 */
[----:B------:R-:W-:Y:S05]  /*11d0*/  BRA `(.L_x_7797) ;  /* 0x00000b0000007947 */ /* 0x000fea0003800000 */
.L_x_7800:
        /* <DEDUP_REMOVED lines=8> */
.L_x_7803:
[----:B------:R-:W2:Y:S02]  /*1260*/  LDG.E.U16 R4, [R4.64] ;  /* 0x0000002404047981 */ /* 0x000ea4000c1e1500 */
[----:B--2---:R-:W-:Y:S01]  /*1270*/  HADD2.F32 R27, -RZ, R4.H0_H0 ;  /* 0x20000004ff1b7230 */ /* 0x004fe20000004100 */
[----:B------:R-:W-:Y:S05]  /*1280*/  BRA `(.L_x_7797) ;  /* 0x00000a5000007947 */ /* 0x000fea0003800000 */
.L_x_7802:
[----:B------:R-:W2:Y:S02]  /*1290*/  LDG.E.64 R4, [R4.64] ;  /* 0x0000002404047981 */ /* 0x000ea4000c1e1b00 */
[----:B--2---:R-:W0:Y:S01]  /*12a0*/  F2F.F32.F64 R27, R4 ;  /* 0x00000004001b7310 */ /* 0x004e220000301000 */
[----:B------:R-:W0:-:S14]  /*12b0*/  DSETP.GEU.AND P0, PT, |R4|, c[0x2][0x0], PT ;  /* 0x008000000400762a */ /* 0x000e1c0003f0e200 */
[----:B0-----:R-:W-:Y:S01]  /*12c0*/  @!P0 FMUL R27, R27, 1.175494350822287508e-38 ;  /* 0x008000001b1b8820 */ /* 0x001fe20000400000 */
[----:B------:R-:W-:Y:S05]  /*12d0*/  BRA `(.L_x_7797) ;  /* 0x00000a0000007947 */ /* 0x000fea0003800000 */
.L_x_7792:
        /* <DEDUP_REMOVED lines=12> */
.L_x_7806:
[----:B------:R-:W2:Y:S02]  /*13a0*/  LDG.E.64 R4, [R4.64] ;  /* 0x0000002404047981 */ /* 0x000ea4000c1e1b00 */
[----:B--2---:R-:W0:Y:S01]  /*13b0*/  F2F.F32.F64 R27, R4 ;  /* 0x00000004001b7310 */ /* 0x004e220000301000 */
[----:B------:R-:W0:-:S14]  /*13c0*/  DSETP.GEU.AND P0, PT, |R4|, c[0x2][0x0], PT ;  /* 0x008000000400762a */ /* 0x000e1c0003f0e200 */
[----:B0-----:R-:W-:Y:S01]  /*13d0*/  @!P0 FMUL R27, R27, 1.175494350822287508e-38 ;  /* 0x008000001b1b8820 */ /* 0x001fe20000400000 */
[----:B------:R-:W-:Y:S05]  /*13e0*/  BRA `(.L_x_7797) ;  /* 0x000008f000007947 */ /* 0x000fea0003800000 */
.L_x_7805:
        /* <DEDUP_REMOVED lines=26> */
.L_x_7808:
        /* <DEDUP_REMOVED lines=13> */
.L_x_7807:
[----:B------:R-:W2:Y:S02]  /*1660*/  LDG.E.U16 R4, [R4.64] ;  /* 0x0000002404047981 */ /* 0x000ea4000c1e1500 */
[----:B--2---:R-:W-:Y:S01]  /*1670*/  PRMT R27, RZ, 0x5410, R4 ;  /* 0x00005410ff1b7816 */ /* 0x004fe20000000004 */
[----:B------:R-:W-:Y:S05]  /*1680*/  BRA `(.L_x_7797) ;  /* 0x0000065000007947 */ /* 0x000fea0003800000 */
.L_x_7804:
        /* <DEDUP_REMOVED lines=11> */
.L_x_7811:
        /* <DEDUP_REMOVED lines=20> */
.L_x_7813:
[----:B------:R-:W-:Y:S05]  /*1880*/  BSYNC B0 ;  /* 0x0000000000007941 */ /* 0x000fea0003800000 */
.L_x_7812:
[----:B------:R-:W-:Y:S01]  /*1890*/  IMAD.SHL.U32 R3, R3, 0x100000, RZ ;  /* 0x0010000003037824 */ /* 0x000fe200078e00ff */
[----:B------:R-:W-:-:S04]  /*18a0*/  LEA R0, R0, 0x3b800000, 0x17 ;  /* 0x3b80000000007811 */ /* 0x000fc800078eb8ff */
[----:B------:R-:W-:Y:S01]  /*18b0*/  LOP3.LUT R27, R0, R3, R27, 0xfe, !PT ;  /* 0x00000003001b7212 */ /* 0x000fe200078efe1b */
[----:B------:R-:W-:Y:S05]  /*18c0*/  BRA `(.L_x_7797) ;  /* 0x0000041000007947 */ /* 0x000fea0003800000 */
.L_x_7810:
        /* <DEDUP_REMOVED lines=20> */
.L_x_7815:
[----:B------:R-:W-:Y:S05]  /*1a10*/  BSYNC B0 ;  /* 0x0000000000007941 */ /* 0x000fea0003800000 */
.L_x_7814:
[----:B------:R-:W-:Y:S01]  /*1a20*/  IMAD.SHL.U32 R3, R3, 0x200000, RZ ;  /* 0x0020000003037824 */ /* 0x000fe200078e00ff */
[----:B------:R-:W-:-:S04]  /*1a30*/  LEA R0, R0, 0x37800000, 0x17 ;  /* 0x3780000000007811 */ /* 0x000fc800078eb8ff */
[----:B------:R-:W-:Y:S01]  /*1a40*/  LOP3.LUT R27, R0, R3, R27, 0xfe, !PT ;  /* 0x00000003001b7212 */ /* 0x000fe200078efe1b */
[----:B------:R-:W-:Y:S05]  /*1a50*/  BRA `(.L_x_7797) ;  /* 0x0000028000007947 */ /* 0x000fea0003800000 */
.L_x_7809:
        /* <DEDUP_REMOVED lines=14> */
.L_x_7796:
        /* <DEDUP_REMOVED lines=21> */
.L_x_7817:
[----:B------:R-:W2:Y:S02]  /*1c90*/  LDG.E.64 R4, [R4.64] ;  /* 0x0000002404047981 */ /* 0x000ea4000c1e1b00 */
[----:B--2---:R0:W2:Y:S01]  /*1ca0*/  I2F.U64 R27, R4 ;  /* 0x00000004001b7312 */ /* 0x0040a20000301000 */
[----:B------:R-:W-:Y:S05]  /*1cb0*/  BRA `(.L_x_7797) ;  /* 0x0000002000007947 */ /* 0x000fea0003800000 */
.L_x_7816:
[----:B------:R-:W2:Y:S02]  /*1cc0*/  LDG.E R4, [R4.64] ;  /* 0x0000002404047981 */ /* 0x000ea4000c1e1900 */
[----:B--2---:R0:W2:Y:S02]  /*1cd0*/  I2F.U32 R27, R4 ;  /* 0x00000004001b7306 */ /* 0x0040a40000201000 */
.L_x_7797:
[----:B------:R-:W-:Y:S05]  /*1ce0*/  BSYNC B6 ;  /* 0x0000000000067941 */ /* 0x000fea0003800000 */
.L_x_7791:
[----:B------:R-:W3:Y:S02]  /*1cf0*/  S2R R17, SR_TID.X ;  /* 0x0000000000117919 */ /* 0x000ee40000002100 */
[----:B---3--:R-:W-:Y:S02]  /*1d00*/  IADD3 R17, R17, 0x80, RZ ;  /* 0x0000008011117810 */ /* 0x008fe40007ffe0ff */
.L_x_7763:
[----:B-1-3--:R-:W-:Y:S05]  /*1d10*/  BSYNC B7 ;  /* 0x0000000000077941 */ /* 0x00afea0003800000 */
.L_x_7762:
[----:B------:R-:W-:Y:S01]  /*1d20*/  ISETP.GE.AND P0, PT, R17, R16, PT ;  /* 0x000000101100720c */ /* 0x000fe20003f06270 */
[----:B------:R-:W-:Y:S01]  /*1d30*/  BSSY B7, `(.L_x_7818) ;  /* 0x00001c5000077945 */ /* 0x000fe20003800000 */
[----:B------:R-:W-:-:S11]  /*1d40*/  IMAD.MOV.U32 R29, RZ, RZ, RZ ;  /* 0x000000ffff1d7224 */ /* 0x000fd600078e00ff */
        /* <DEDUP_REMOVED lines=18> */
[----:B---3--:R0:W1:Y:S01]  /*1e70*/  I2F.S16 R22, R4 ;  /* 0x0000000400167306 */ /* 0x0080620000101400 */
[----:B------:R-:W-:Y:S05]  /*1e80*/  BRA `(.L_x_7826) ;  /* 0x00000cd000007947 */ /* 0x000fea0003800000 */
.L_x_7824:
[----:B------:R-:W3:Y:S02]  /*1e90*/  LDG.E.U8 R4, [R4.64] ;  /* 0x0000002404047981 */ /* 0x000ee4000c1e1100 */
[----:B---3--:R0:W1:Y:S01]  /*1ea0*/  I2F.U16 R22, R4 ;  /* 0x0000000400167306 */ /* 0x0080620000101000 */
[----:B------:R-:W-:Y:S05]  /*1eb0*/  BRA `(.L_x_7826) ;  /* 0x00000ca000007947 */ /* 0x000fea0003800000 */
.L_x_7823:
[----:B------:R-:W-:-:S13]  /*1ec0*/  ISETP.NE.AND P0, PT, R0, 0x2, PT ;  /* 0x000000020000780c */ /* 0x000fda0003f05270 */
[----:B------:R-:W-:Y:S05]  /*1ed0*/  @!P0 BRA `(.L_x_7827) ;  /* 0x000000a000008947 */ /* 0x000fea0003800000 */
[----:B------:R-:W-:-:S13]  /*1ee0*/  ISETP.NE.AND P0, PT, R0, 0x3, PT ;  /* 0x000000030000780c */ /* 0x000fda0003f05270 */
[----:B------:R-:W-:Y:S05]  /*1ef0*/  @!P0 BRA `(.L_x_7828) ;  /* 0x0000005000008947 */ /* 0x000fea0003800000 */
[----:B------:R-:W-:-:S13]  /*1f00*/  ISETP.NE.AND P0, PT, R0, 0x4, PT ;  /* 0x000000040000780c */ /* 0x000fda0003f05270 */
[----:B------:R-:W-:Y:S05]  /*1f10*/  @P0 BRA `(.L_x_7825) ;  /* 0x00000aa000000947 */ /* 0x000fea0003800000 */
[----:B------:R-:W3:Y:S02]  /*1f20*/  LDG.E.64 R22, [R4.64] ;  /* 0x0000002404167981 */ /* 0x000ee4000c1e1b00 */
[----:B---3--:R0:W1:Y:S01]  /*1f30*/  I2F.S64 R22, R22 ;  /* 0x0000001600167312 */ /* 0x0080620000301400 */
[----:B------:R-:W-:Y:S05]  /*1f40*/  BRA `(.L_x_7826) ;  /* 0x00000c1000007947 */ /* 0x000fea0003800000 */
.L_x_7828:
[----:B------:R-:W3:Y:S02]  /*1f50*/  LDG.E R4, [R4.64] ;  /* 0x0000002404047981 */ /* 0x000ee4000c1e1900 */
[----:B---3--:R0:W1:Y:S01]  /*1f60*/  I2F R22, R4 ;  /* 0x0000000400167306 */ /* 0x0080620000201400 */
[----:B------:R-:W-:Y:S05]  /*1f70*/  BRA `(.L_x_7826) ;  /* 0x00000be000007947 */ /* 0x000fea0003800000 */
.L_x_7827:
[----:B------:R-:W3:Y:S02]  /*1f80*/  LDG.E.U16 R4, [R4.64] ;  /* 0x0000002404047981 */ /* 0x000ee4000c1e1500 */
[----:B---3--:R0:W1:Y:S01]  /*1f90*/  I2F.S16 R22, R4 ;  /* 0x0000000400167306 */ /* 0x0080620000101400 */
[----:B------:R-:W-:Y:S05]  /*1fa0*/  BRA `(.L_x_7826) ;  /* 0x00000bb000007947 */ /* 0x000fea0003800000 */
.L_x_7822:
        /* <DEDUP_REMOVED lines=8> */
.L_x_7830:
[----:B------:R-:W3:Y:S02]  /*2030*/  LDG.E.U16 R4, [R4.64] ;  /* 0x0000002404047981 */ /* 0x000ee4000c1e1500 */
[----:B---3--:R-:W-:Y:S01]  /*2040*/  HADD2.F32 R22, -RZ, R4.H0_H0 ;  /* 0x20000004ff167230 */ /* 0x008fe20000004100 */
[----:B------:R-:W-:Y:S05]  /*2050*/  BRA `(.L_x_7826) ;  /* 0x00000b0000007947 */ /* 0x000fea0003800000 */
.L_x_7829:
        /* <DEDUP_REMOVED lines=8> */
.L_x_7832:
[----:B------:R-:W3:Y:S02]  /*20e0*/  LDG.E.U16 R4, [R4.64] ;  /* 0x0000002404047981 */ /* 0x000ee4000c1e1500 */
[----:B---3--:R-:W-:Y:S01]  /*20f0*/  HADD2.F32 R22, -RZ, R4.H0_H0 ;  /* 0x20000004ff167230 */ /* 0x008fe20000004100 */
[----:B------:R-:W-:Y:S05]  /*2100*/  BRA `(.L_x_7826) ;  /* 0x00000a5000007947 */ /* 0x000fea0003800000 */
.L_x_7831:
[----:B------:R-:W3:Y:S02]  /*2110*/  LDG.E.64 R4, [R4.64] ;  /* 0x0000002404047981 */ /* 0x000ee4000c1e1b00 */
[----:B---3--:R-:W0:Y:S01]  /*2120*/  F2F.F32.F64 R22, R4 ;  /* 0x0000000400167310 */ /* 0x008e220000301000 */
[----:B------:R-:W0:-:S14]  /*2130*/  DSETP.GEU.AND P0, PT, |R4|, c[0x2][0x0], PT ;  /* 0x008000000400762a */ /* 0x000e1c0003f0e200 */
[----:B0-----:R-:W-:Y:S01]  /*2140*/  @!P0 FMUL R22, R22, 1.175494350822287508e-38 ;  /* 0x0080000016168820 */ /* 0x001fe20000400000 */
[----:B------:R-:W-:Y:S05]  /*2150*/  BRA `(.L_x_7826) ;  /* 0x00000a0000007947 */ /* 0x000fea0003800000 */
.L_x_7821:
        /* <DEDUP_REMOVED lines=12> */
.L_x_7835:
[----:B------:R-:W3:Y:S02]  /*2220*/  LDG.E.64 R4, [R4.64] ;  /* 0x0000002404047981 */ /* 0x000ee4000c1e1b00 */
[----:B---3--:R-:W0:Y:S01]  /*2230*/  F2F.F32.F64 R22, R4 ;  /* 0x0000000400167310 */ /* 0x008e220000301000 */
[----:B------:R-:W0:-:S14]  /*2240*/  DSETP.GEU.AND P0, PT, |R4|, c[0x2][0x0], PT ;  /* 0x008000000400762a */ /* 0x000e1c0003f0e200 */
[----:B0-----:R-:W-:Y:S01]  /*2250*/  @!P0 FMUL R22, R22, 1.175494350822287508e-38 ;  /* 0x0080000016168820 */ /* 0x001fe20000400000 */
[----:B------:R-:W-:Y:S05]  /*2260*/  BRA `(.L_x_7826) ;  /* 0x000008f000007947 */ /* 0x000fea0003800000 */
.L_x_7834:
        /* <DEDUP_REMOVED lines=26> */
.L_x_7837:
[----:B------:R-:W3:Y:S02]  /*2410*/  LDG.E.U8 R4, [R4.64] ;  /* 0x0000002404047981 */ /* 0x000ee4000c1e1100 */
        /* <DEDUP_REMOVED lines=12> */
.L_x_7836:
[----:B------:R-:W3:Y:S02]  /*24e0*/  LDG.E.U16 R4, [R4.64] ;  /* 0x0000002404047981 */ /* 0x000ee4000c1e1500 */
[----:B---3--:R-:W-:Y:S01]  /*24f0*/  PRMT R22, RZ, 0x5410, R4 ;  /* 0x00005410ff167816 */ /* 0x008fe20000000004 */
[----:B------:R-:W-:Y:S05]  /*2500*/  BRA `(.L_x_7826) ;  /* 0x0000065000007947 */ /* 0x000fea0003800000 */
.L_x_7833:
        /* <DEDUP_REMOVED lines=9> */
[----:B---3--:R0:W1:Y:S01]  /*25a0*/  I2F.U16 R22, R4 ;  /* 0x0000000400167306 */ /* 0x0080620000101000 */
[----:B------:R-:W-:Y:S05]  /*25b0*/  BRA `(.L_x_7826) ;  /* 0x000005a000007947 */ /* 0x000fea0003800000 */
.L_x_7840:
[----:B------:R-:W3:Y:S01]  /*25c0*/  LDG.E.U8 R3, [R4.64] ;  /* 0x0000002404037981 */ /* 0x000ee2000c1e1100 */
        /* <DEDUP_REMOVED lines=19> */
.L_x_7842:
[----:B------:R-:W-:Y:S05]  /*2700*/  BSYNC B0 ;  /* 0x0000000000007941 */ /* 0x000fea0003800000 */
.L_x_7841:
[----:B------:R-:W-:Y:S01]  /*2710*/  IMAD.SHL.U32 R3, R3, 0x100000, RZ ;  /* 0x0010000003037824 */ /* 0x000fe200078e00ff */
[----:B------:R-:W-:-:S04]  /*2720*/  LEA R5, R0, 0x3b800000, 0x17 ;  /* 0x3b80000000057811 */ /* 0x000fc800078eb8ff */
[----:B------:R-:W-:Y:S01]  /*2730*/  LOP3.LUT R22, R5, R3, R22, 0xfe, !PT ;  /* 0x0000000305167212 */ /* 0x000fe200078efe16 */
[----:B------:R-:W-:Y:S05]  /*2740*/  BRA `(.L_x_7826) ;  /* 0x0000041000007947 */ /* 0x000fea0003800000 */
.L_x_7839:
        /* <DEDUP_REMOVED lines=20> */
.L_x_7844:
[----:B------:R-:W-:Y:S05]  /*2890*/  BSYNC B0 ;  /* 0x0000000000007941 */ /* 0x000fea0003800000 */
.L_x_7843:
[----:B------:R-:W-:Y:S01]  /*28a0*/  IMAD.SHL.U32 R3, R3, 0x200000, RZ ;  /* 0x0020000003037824 */ /* 0x000fe200078e00ff */
[----:B------:R-:W-:-:S04]  /*28b0*/  LEA R5, R0, 0x37800000, 0x17 ;  /* 0x3780000000057811 */ /* 0x000fc800078eb8ff */
[----:B------:R-:W-:Y:S01]  /*28c0*/  LOP3.LUT R22, R5, R3, R22, 0xfe, !PT ;  /* 0x0000000305167212 */ /* 0x000fe200078efe16 */
[----:B------:R-:W-:Y:S05]  /*28d0*/  BRA `(.L_x_7826) ;  /* 0x0000028000007947 */ /* 0x000fea0003800000 */
.L_x_7838:
        /* <DEDUP_REMOVED lines=14> */
.L_x_7825:
        /* <DEDUP_REMOVED lines=19> */
[----:B------:R-:W-:Y:S01]  /*2af0*/  IMAD.MOV.U32 R22, RZ, RZ, RZ ;  /* 0x000000ffff167224 */ /* 0x000fe200078e00ff */
[----:B------:R-:W-:Y:S05]  /*2b00*/  BRA `(.L_x_7826) ;  /* 0x0000005000007947 */ /* 0x000fea0003800000 */
.L_x_7846:
[----:B------:R-:W3:Y:S02]  /*2b10*/  LDG.E.64 R22, [R4.64] ;  /* 0x0000002404167981 */ /* 0x000ee4000c1e1b00 */
[----:B---3--:R0:W1:Y:S01]  /*2b20*/  I2F.U64 R22, R22 ;  /* 0x0000001600167312 */ /* 0x0080620000301000 */
[----:B------:R-:W-:Y:S05]  /*2b30*/  BRA `(.L_x_7826) ;  /* 0x0000002000007947 */ /* 0x000fea0003800000 */
.L_x_7845:
[----:B------:R-:W3:Y:S02]  /*2b40*/  LDG.E R4, [R4.64] ;  /* 0x0000002404047981 */ /* 0x000ee4000c1e1900 */
[----:B---3--:R0:W1:Y:S02]  /*2b50*/  I2F.U32 R22, R4 ;  /* 0x0000000400167306 */ /* 0x0080640000201000 */
.L_x_7826:
[----:B------:R-:W-:Y:S05]  /*2b60*/  BSYNC B6 ;  /* 0x0000000000067941 */ /* 0x000fea0003800000 */
.L_x_7820:
        /* <DEDUP_REMOVED lines=18> */
.L_x_7851:
[----:B------:R-:W3:Y:S02]  /*2c90*/  LDG.E.U8 R4, [R4.64] ;  /* 0x0000002404047981 */ /* 0x000ee4000c1e1100 */
[----:B---3--:R0:W3:Y:S01]  /*2ca0*/  I2F.U16 R29, R4 ;  /* 0x00000004001d7306 */ /* 0x0080e20000101000 */
[----:B------:R-:W-:Y:S05]  /*2cb0*/  BRA `(.L_x_7853) ;  /* 0x00000ca000007947 */ /* 0x000fea0003800000 */
.L_x_7850:
        /* <DEDUP_REMOVED lines=9> */
.L_x_7855:
[----:B------:R-:W3:Y:S02]  /*2d50*/  LDG.E R4, [R4.64] ;  /* 0x0000002404047981 */ /* 0x000ee4000c1e1900 */
[----:B---3--:R0:W3:Y:S01]  /*2d60*/  I2F R29, R4 ;  /* 0x00000004001d7306 */ /* 0x0080e20000201400 */
[----:B------:R-:W-:Y:S05]  /*2d70*/  BRA `(.L_x_7853) ;  /* 0x00000be000007947 */ /* 0x000fea0003800000 */
.L_x_7854:
[----:B------:R-:W3:Y:S02]  /*2d80*/  LDG.E.U16 R4, [R4.64] ;  /* 0x0000002404047981 */ /* 0x000ee4000c1e1500 */
[----:B---3--:R0:W3:Y:S01]  /*2d90*/  I2F.S16 R29, R4 ;  /* 0x00000004001d7306 */ /* 0x0080e20000101400 */
[----:B------:R-:W-:Y:S05]  /*2da0*/  BRA `(.L_x_7853) ;  /* 0x00000bb000007947 */ /* 0x000fea0003800000 */
.L_x_7849:
        /* <DEDUP_REMOVED lines=8> */
.L_x_7857:
[----:B------:R-:W3:Y:S02]  /*2e30*/  LDG.E.U16 R4, [R4.64] ;  /* 0x0000002404047981 */ /* 0x000ee4000c1e1500 */
[----:B---3--:R-:W-:Y:S01]  /*2e40*/  HADD2.F32 R29, -RZ, R4.H0_H0 ;  /* 0x20000004ff1d7230 */ /* 0x008fe20000004100 */
[----:B------:R-:W-:Y:S05]  /*2e50*/  BRA `(.L_x_7853) ;  /* 0x00000b0000007947 */ /* 0x000fea0003800000 */
.L_x_7856:
        /* <DEDUP_REMOVED lines=8> */
.L_x_7859:
[----:B------:R-:W3:Y:S02]  /*2ee0*/  LDG.E.U16 R4, [R4.64] ;  /* 0x0000002404047981 */ /* 0x000ee4000c1e1500 */
[----:B---3--:R-:W-:Y:S01]  /*2ef0*/  HADD2.F32 R29, -RZ, R4.H0_H0 ;  /* 0x20000004ff1d7230 */ /* 0x008fe20000004100 */
[----:B------:R-:W-:Y:S05]  /*2f00*/  BRA `(.L_x_7853) ;  /* 0x00000a5000007947 */ /* 0x000fea0003800000 */
.L_x_7858:
[----:B------:R-:W3:Y:S02]  /*2f10*/  LDG.E.64 R4, [R4.64] ;  /* 0x0000002404047981 */ /* 0x000ee4000c1e1b00 */
[----:B---3--:R-:W0:Y:S01]  /*2f20*/  F2F.F32.F64 R29, R4 ;  /* 0x00000004001d7310 */ /* 0x008e220000301000 */
[----:B------:R-:W0:-:S14]  /*2f30*/  DSETP.GEU.AND P0, PT, |R4|, c[0x2][0x0], PT ;  /* 0x008000000400762a */ /* 0x000e1c0003f0e200 */
[----:B0-----:R-:W-:Y:S01]  /*2f40*/  @!P0 FMUL R29, R29, 1.175494350822287508e-38 ;  /* 0x008000001d1d8820 */ /* 0x001fe20000400000 */
[----:B------:R-:W-:Y:S05]  /*2f50*/  BRA `(.L_x_7853) ;  /* 0x00000a0000007947 */ /* 0x000fea0003800000 */
.L_x_7848:
        /* <DEDUP_REMOVED lines=12> */
.L_x_7862:
[----:B------:R-:W3:Y:S02]  /*3020*/  LDG.E.64 R4, [R4.64] ;  /* 0x0000002404047981 */ /* 0x000ee4000c1e1b00 */
[----:B---3--:R-:W0:Y:S01]  /*3030*/  F2F.F32.F64 R29, R4 ;  /* 0x00000004001d7310 */ /* 0x008e220000301000 */
[----:B------:R-:W0:-:S14]  /*3040*/  DSETP.GEU.AND P0, PT, |R4|, c[0x2][0x0], PT ;  /* 0x008000000400762a */ /* 0x000e1c0003f0e200 */
[----:B0-----:R-:W-:Y:S01]  /*3050*/  @!P0 FMUL R29, R29, 1.175494350822287508e-38 ;  /* 0x008000001d1d8820 */ /* 0x001fe20000400000 */
[----:B------:R-:W-:Y:S05]  /*3060*/  BRA `(.L_x_7853) ;  /* 0x000008f000007947 */ /* 0x000fea0003800000 */
.L_x_7861:
        /* <DEDUP_REMOVED lines=26> */
.L_x_7864:
        /* <DEDUP_REMOVED lines=13> */
.L_x_7863:
[----:B------:R-:W3:Y:S02]  /*32e0*/  LDG.E.U16 R4, [R4.64] ;  /* 0x0000002404047981 */ /* 0x000ee4000c1e1500 */
[----:B---3--:R-:W-:Y:S01]  /*32f0*/  PRMT R29, RZ, 0x5410, R4 ;  /* 0x00005410ff1d7816 */ /* 0x008fe20000000004 */
[----:B------:R-:W-:Y:S05]  /*3300*/  BRA `(.L_x_7853) ;  /* 0x0000065000007947 */ /* 0x000fea0003800000 */
.L_x_7860:
        /* <DEDUP_REMOVED lines=11> */
.L_x_7867:
        /* <DEDUP_REMOVED lines=20> */
.L_x_7869:
[----:B------:R-:W-:Y:S05]  /*3500*/  BSYNC B0 ;  /* 0x0000000000007941 */ /* 0x000fea0003800000 */
.L_x_7868:
[----:B------:R-:W-:Y:S01]  /*3510*/  IMAD.SHL.U32 R3, R3, 0x100000, RZ ;  /* 0x0010000003037824 */ /* 0x000fe200078e00ff */
[----:B------:R-:W-:-:S04]  /*3520*/  LEA R0, R0, 0x3b800000, 0x17 ;  /* 0x3b80000000007811 */ /* 0x000fc800078eb8ff */
[----:B------:R-:W-:Y:S01]  /*3530*/  LOP3.LUT R29, R0, R3, R29, 0xfe, !PT ;  /* 0x00000003001d7212 */ /* 0x000fe200078efe1d */
[----:B------:R-:W-:Y:S05]  /*3540*/  BRA `(.L_x_7853) ;  /* 0x0000041000007947 */ /* 0x000fea0003800000 */
.L_x_7866:
        /* <DEDUP_REMOVED lines=20> */
.L_x_7871:
[----:B------:R-:W-:Y:S05]  /*3690*/  BSYNC B0 ;  /* 0x0000000000007941 */ /* 0x000fea0003800000 */
.L_x_7870:
[----:B------:R-:W-:Y:S01]  /*36a0*/  IMAD.SHL.U32 R3, R3, 0x200000, RZ ;  /* 0x0020000003037824 */ /* 0x000fe200078e00ff */
[----:B------:R-:W-:-:S04]  /*36b0*/  LEA R0, R0, 0x37800000, 0x17 ;  /* 0x3780000000007811 */ /* 0x000fc800078eb8ff */
[----:B------:R-:W-:Y:S01]  /*36c0*/  LOP3.LUT R29, R0, R3, R29, 0xfe, !PT ;  /* 0x00000003001d7212 */ /* 0x000fe200078efe1d */
[----:B------:R-:W-:Y:S05]  /*36d0*/  BRA `(.L_x_7853) ;  /* 0x0000028000007947 */ /* 0x000fea0003800000 */
.L_x_7865:
        /* <DEDUP_REMOVED lines=14> */
.L_x_7852:
        /* <DEDUP_REMOVED lines=19> */
[----:B------:R-:W-:Y:S01]  /*38f0*/  IMAD.MOV.U32 R29, RZ, RZ, RZ ;  /* 0x000000ffff1d7224 */ /* 0x000fe200078e00ff */
[----:B------:R-:W-:Y:S05]  /*3900*/  BRA `(.L_x_7853) ;  /* 0x0000005000007947 */ /* 0x000fea0003800000 */
.L_x_7873:
[----:B------:R-:W3:Y:S02]  /*3910*/  LDG.E.64 R4, [R4.64] ;  /* 0x0000002404047981 */ /* 0x000ee4000c1e1b00 */
[----:B---3--:R0:W3:Y:S01]  /*3920*/  I2F.U64 R29, R4 ;  /* 0x00000004001d7312 */ /* 0x0080e20000301000 */
[----:B------:R-:W-:Y:S05]  /*3930*/  BRA `(.L_x_7853) ;  /* 0x0000002000007947 */ /* 0x000fea0003800000 */
.L_x_7872:
[----:B------:R-:W3:Y:S02]  /*3940*/  LDG.E R4, [R4.64] ;  /* 0x0000002404047981 */ /* 0x000ee4000c1e1900 */
[----:B---3--:R0:W3:Y:S02]  /*3950*/  I2F.U32 R29, R4 ;  /* 0x00000004001d7306 */ /* 0x0080e40000201000 */
.L_x_7853:
[----:B------:R-:W-:Y:S05]  /*3960*/  BSYNC B6 ;  /* 0x0000000000067941 */ /* 0x000fea0003800000 */
.L_x_7847:
[----:B------:R-:W-:Y:S02]  /*3970*/  IADD3 R17, R17, 0x80, RZ ;  /* 0x0000008011117810 */ /* 0x000fe40007ffe0ff */
.L_x_7819:
[----:B------:R-:W-:Y:S05]  /*3980*/  BSYNC B7 ;  /* 0x0000000000077941 */ /* 0x000fea0003800000 */
.L_x_7818:
        /* <DEDUP_REMOVED lines=21> */
[----:B------:R-:W4:Y:S02]  /*3ae0*/  LDG.E.S8 R4, [R4.64] ;  /* 0x0000002404047981 */ /* 0x000f24000c1e1300 */
[----:B----4-:R0:W4:Y:S01]  /*3af0*/  I2F.S16 R25, R4 ;  /* 0x0000000400197306 */ /* 0x0101220000101400 */
[----:B------:R-:W-:Y:S05]  /*3b00*/  BRA `(.L_x_7882) ;  /* 0x00000cd000007947 */ /* 0x000fea0003800000 */
.L_x_7880:
[----:B------:R-:W4:Y:S02]  /*3b10*/  LDG.E.U8 R4, [R4.64] ;  /* 0x0000002404047981 */ /* 0x000f24000c1e1100 */
[----:B----4-:R0:W4:Y:S01]  /*3b20*/  I2F.U16 R25, R4 ;  /* 0x0000000400197306 */ /* 0x0101220000101000 */
[----:B------:R-:W-:Y:S05]  /*3b30*/  BRA `(.L_x_7882) ;  /* 0x00000ca000007947 */ /* 0x000fea0003800000 */
.L_x_7879:
[----:B------:R-:W-:-:S13]  /*3b40*/  ISETP.NE.AND P0, PT, R0, 0x2, PT ;  /* 0x000000020000780c */ /* 0x000fda0003f05270 */
[----:B------:R-:W-:Y:S05]  /*3b50*/  @!P0 BRA `(.L_x_7883) ;  /* 0x000000a000008947 */ /* 0x000fea0003800000 */
[----:B------:R-:W-:-:S13]  /*3b60*/  ISETP.NE.AND P0, PT, R0, 0x3, PT ;  /* 0x000000030000780c */ /* 0x000fda0003f05270 */
[----:B------:R-:W-:Y:S05]  /*3b70*/  @!P0 BRA `(.L_x_7884) ;  /* 0x0000005000008947 */ /* 0x000fea0003800000 */
[----:B------:R-:W-:-:S13]  /*3b80*/  ISETP.NE.AND P0, PT, R0, 0x4, PT ;  /* 0x000000040000780c */ /* 0x000fda0003f05270 */
[----:B------:R-:W-:Y:S05]  /*3b90*/  @P0 BRA `(.L_x_7881) ;  /* 0x00000aa000000947 */ /* 0x000fea0003800000 */
[----:B------:R-:W4:Y:S02]  /*3ba0*/  LDG.E.64 R4, [R4.64] ;  /* 0x0000002404047981 */ /* 0x000f24000c1e1b00 */
[----:B----4-:R0:W4:Y:S01]  /*3bb0*/  I2F.S64 R25, R4 ;  /* 0x0000000400197312 */ /* 0x0101220000301400 */
[----:B------:R-:W-:Y:S05]  /*3bc0*/  BRA `(.L_x_7882) ;  /* 0x00000c1000007947 */ /* 0x000fea0003800000 */
.L_x_7884:
[----:B------:R-:W4:Y:S02]  /*3bd0*/  LDG.E R4, [R4.64] ;  /* 0x0000002404047981 */ /* 0x000f24000c1e1900 */
[----:B----4-:R0:W4:Y:S01]  /*3be0*/  I2F R25, R4 ;  /* 0x0000000400197306 */ /* 0x0101220000201400 */
[----:B------:R-:W-:Y:S05]  /*3bf0*/  BRA `(.L_x_7882) ;  /* 0x00000be000007947 */ /* 0x000fea0003800000 */
.L_x_7883:
[----:B------:R-:W4:Y:S02]  /*3c00*/  LDG.E.U16 R4, [R4.64] ;  /* 0x0000002404047981 */ /* 0x000f24000c1e1500 */
[----:B----4-:R0:W4:Y:S01]  /*3c10*/  I2F.S16 R25, R4 ;  /* 0x0000000400197306 */ /* 0x0101220000101400 */
[----:B------:R-:W-:Y:S05]  /*3c20*/  BRA `(.L_x_7882) ;  /* 0x00000bb000007947 */ /* 0x000fea0003800000 */
.L_x_7878:
        /* <DEDUP_REMOVED lines=8> */
.L_x_7886:
[----:B------:R-:W4:Y:S02]  /*3cb0*/  LDG.E.U16 R4, [R4.64] ;  /* 0x0000002404047981 */ /* 0x000f24000c1e1500 */
[----:B----4-:R-:W-:Y:S01]  /*3cc0*/  HADD2.F32 R25, -RZ, R4.H0_H0 ;  /* 0x20000004ff197230 */ /* 0x010fe20000004100 */
[----:B------:R-:W-:Y:S05]  /*3cd0*/  BRA `(.L_x_7882) ;  /* 0x00000b0000007947 */ /* 0x000fea0003800000 */
.L_x_7885:
        /* <DEDUP_REMOVED lines=8> */
.L_x_7888:
[----:B------:R-:W4:Y:S02]  /*3d60*/  LDG.E.U16 R4, [R4.64] ;  /* 0x0000002404047981 */ /* 0x000f24000c1e1500 */
[----:B----4-:R-:W-:Y:S01]  /*3d70*/  HADD2.F32 R25, -RZ, R4.H0_H0 ;  /* 0x20000004ff197230 */ /* 0x010fe20000004100 */
[----:B------:R-:W-:Y:S05]  /*3d80*/  BRA `(.L_x_7882) ;  /* 0x00000a5000007947 */ /* 0x000fea0003800000 */
.L_x_7887:
[----:B------:R-:W4:Y:S02]  /*3d90*/  LDG.E.64 R4, [R4.64] ;  /* 0x0000002404047981 */ /* 0x000f24000c1e1b00 */
[----:B----4-:R-:W0:Y:S01]  /*3da0*/  F2F.F32.F64 R25, R4 ;  /* 0x0000000400197310 */ /* 0x010e220000301000 */
[----:B------:R-:W0:-:S14]  /*3db0*/  DSETP.GEU.AND P0, PT, |R4|, c[0x2][0x0], PT ;  /* 0x008000000400762a */ /* 0x000e1c0003f0e200 */
[----:B0-----:R-:W-:Y:S01]  /*3dc0*/  @!P0 FMUL R25, R25, 1.175494350822287508e-38 ;  /* 0x0080000019198820 */ /* 0x001fe20000400000 */
[----:B------:R-:W-:Y:S05]  /*3dd0*/  BRA `(.L_x_7882) ;  /* 0x00000a0000007947 */ /* 0x000fea0003800000 */
.L_x_7877:
        /* <DEDUP_REMOVED lines=8> */
[----:B------:R-:W4:Y:S02]  /*3e60*/  LDG.E.U8 R4, [R4.64] ;  /* 0x0000002404047981 */ /* 0x000f24000c1e1100 */
[----:B----4-:R-:W-:-:S04]  /*3e70*/  ISETP.NE.AND P0, PT, R4, RZ, PT ;  /* 0x000000ff0400720c */ /* 0x010fc80003f05270 */
[----:B------:R-:W-:Y:S01]  /*3e80*/  FSEL R25, RZ, 1, !P0 ;  /* 0x3f800000ff197808 */ /* 0x000fe20004000000 */
[----:B------:R-:W-:Y:S05]  /*3e90*/  BRA `(.L_x_7882) ;  /* 0x0000094000007947 */ /* 0x000fea0003800000 */
.L_x_7891:
[----:B------:R-:W4:Y:S02]  /*3ea0*/  LDG.E.64 R4, [R4.64] ;  /* 0x0000002404047981 */ /* 0x000f24000c1e1b00 */
[----:B----4-:R-:W0:Y:S01]  /*3eb0*/  F2F.F32.F64 R25, R4 ;  /* 0x0000000400197310 */ /* 0x010e220000301000 */
[----:B------:R-:W0:-:S14]  /*3ec0*/  DSETP.GEU.AND P0, PT, |R4|, c[0x2][0x0], PT ;  /* 0x008000000400762a */ /* 0x000e1c0003f0e200 */
[----:B0-----:R-:W-:Y:S01]  /*3ed0*/  @!P0 FMUL R25, R25, 1.175494350822287508e-38 ;  /* 0x0080000019198820 */ /* 0x001fe20000400000 */
[----:B------:R-:W-:Y:S05]  /*3ee0*/  BRA `(.L_x_7882) ;  /* 0x000008f000007947 */ /* 0x000fea0003800000 */
.L_x_7890:
        /* <DEDUP_REMOVED lines=26> */
.L_x_7893:
[----:B------:R-:W4:Y:S02]  /*4090*/  LDG.E.U8 R4, [R4.64] ;  /* 0x0000002404047981 */ /* 0x000f24000c1e1100 */
        /* <DEDUP_REMOVED lines=12> */
.L_x_7892:
[----:B------:R-:W4:Y:S02]  /*4160*/  LDG.E.U16 R4, [R4.64] ;  /* 0x0000002404047981 */ /* 0x000f24000c1e1500 */
[----:B----4-:R-:W-:Y:S01]  /*4170*/  PRMT R25, RZ, 0x5410, R4 ;  /* 0x00005410ff197816 */ /* 0x010fe20000000004 */
[----:B------:R-:W-:Y:S05]  /*4180*/  BRA `(.L_x_7882) ;  /* 0x0000065000007947 */ /* 0x000fea0003800000 */
.L_x_7889:
        /* <DEDUP_REMOVED lines=8> */
[----:B------:R-:W4:Y:S02]  /*4210*/  LDG.E.U16 R4, [R4.64] ;  /* 0x0000002404047981 */ /* 0x000f24000c1e1500 */
[----:B----4-:R0:W4:Y:S01]  /*4220*/  I2F.U16 R25, R4 ;  /* 0x0000000400197306 */ /* 0x0101220000101000 */
[----:B------:R-:W-:Y:S05]  /*4230*/  BRA `(.L_x_7882) ;  /* 0x000005a000007947 */ /* 0x000fea0003800000 */
.L_x_7896:
[----:B------:R-:W4:Y:S01]  /*4240*/  LDG.E.U8 R3, [R4.64] ;  /* 0x0000002404037981 */ /* 0x000f22000c1e1100 */
        /* <DEDUP_REMOVED lines=19> */
.L_x_7898:
[----:B------:R-:W-:Y:S05]  /*4380*/  BSYNC B0 ;  /* 0x0000000000007941 */ /* 0x000fea0003800000 */
.L_x_7897:
[----:B------:R-:W-:Y:S01]  /*4390*/  IMAD.SHL.U32 R3, R3, 0x100000, RZ ;  /* 0x0010000003037824 */ /* 0x000fe200078e00ff */
[----:B------:R-:W-:-:S04]  /*43a0*/  LEA R0, R0, 0x3b800000, 0x17 ;  /* 0x3b80000000007811 */ /* 0x000fc800078eb8ff */
[----:B------:R-:W-:Y:S01]  /*43b0*/  LOP3.LUT R25, R0, R3, R25, 0xfe, !PT ;  /* 0x0000000300197212 */ /* 0x000fe200078efe19 */
[----:B------:R-:W-:Y:S05]  /*43c0*/  BRA `(.L_x_7882) ;  /* 0x0000041000007947 */ /* 0x000fea0003800000 */
.L_x_7895:
        /* <DEDUP_REMOVED lines=20> */
.L_x_7900:
[----:B------:R-:W-:Y:S05]  /*4510*/  BSYNC B0 ;  /* 0x0000000000007941 */ /* 0x000fea0003800000 */
.L_x_7899:
[----:B------:R-:W-:Y:S01]  /*4520*/  IMAD.SHL.U32 R3, R3, 0x200000, RZ ;  /* 0x0020000003037824 */ /* 0x000fe200078e00ff */
[----:B------:R-:W-:-:S04]  /*4530*/  LEA R0, R0, 0x37800000, 0x17 ;  /* 0x3780000000007811 */ /* 0x000fc800078eb8ff */
[----:B------:R-:W-:Y:S01]  /*4540*/  LOP3.LUT R25, R0, R3, R25, 0xfe, !PT ;  /* 0x0000000300197212 */ /* 0x000fe200078efe19 */
[----:B------:R-:W-:Y:S05]  /*4550*/  BRA `(.L_x_7882) ;  /* 0x0000028000007947 */ /* 0x000fea0003800000 */
.L_x_7894:
[----:B------:R-:W-:-:S13]  /*4560*/  ISETP.NE.AND P0, PT, R0, 0x1c, PT ;  /* 0x0000001c0000780c */ /* 0x000fda0003f05270 */
[----:B------:R-:W-:Y:S05]  /*4570*/  @!P0 BRA `(.L_x_7901) ;  /* 0x0000024000008947 */ /* 0x000fea0003800000 */
[----:B------:R-:W-:-:S13]  /*4580*/  ISETP.NE.AND P0, PT, R0, 0x1d, PT ;  /* 0x0000001d0000780c */ /* 0x000fda0003f05270 */
[----:B------:R-:W-:Y:S05]  /*4590*/  @!P0 BRA `(.L_x_7902) ;  /* 0x000001f000008947 */ /* 0x000fea0003800000 */
[----:B------:R-:W-:-:S13]  /*45a0*/  ISETP.NE.AND P0, PT, R0, 0x2c, PT ;  /* 0x0000002c0000780c */ /* 0x000fda0003f05270 */
[----:B------:R-:W-:Y:S05]  /*45b0*/  @P0 BRA `(.L_x_7881) ;  /* 0x0000008000000947 */ /* 0x000fea0003800000 */
[----:B------:R-:W4:Y:S01]  /*45c0*/  LDG.E.U8 R4, [R4.64] ;  /* 0x0000002404047981 */ /* 0x000f22000c1e1100 */
[----:B------:R-:W-:Y:S01]  /*45d0*/  IMAD.MOV.U32 R25, RZ, RZ, 0x400000 ;  /* 0x00400000ff197424 */ /* 0x000fe200078e00ff */
[----:B----4-:R-:W-:-:S13]  /*45e0*/  ISETP.NE.AND P0, PT, R4, RZ, PT ;  /* 0x000000ff0400720c */ /* 0x010fda0003f05270 */
[----:B------:R-:W-:Y:S05]  /*45f0*/  @!P0 BRA `(.L_x_7882) ;  /* 0x000001e000008947 */ /* 0x000fea0003800000 */
[----:B------:R-:W-:-:S13]  /*4600*/  ISETP.NE.AND P0, PT, R4, 0xff, PT ;  /* 0x000000ff0400780c */ /* 0x000fda0003f05270 */
[----:B------:R-:W-:Y:S02]  /*4610*/  @!P0 IMAD.MOV.U32 R25, RZ, RZ, 0x7f800001 ;  /* 0x7f800001ff198424 */ /* 0x000fe400078e00ff */
[----:B------:R-:W-:Y:S01]  /*4620*/  @P0 IMAD.SHL.U32 R25, R4, 0x800000, RZ ;  /* 0x0080000004190824 */ /* 0x000fe200078e00ff */
[----:B------:R-:W-:Y:S05]  /*4630*/  BRA `(.L_x_7882) ;  /* 0x000001a000007947 */ /* 0x000fea0003800000 */
.L_x_7881:
        /* <DEDUP_REMOVED lines=19> */
[----:B------:R-:W-:Y:S01]  /*4770*/  IMAD.MOV.U32 R25, RZ, RZ, RZ ;  /* 0x000000ffff197224 */ /* 0x000fe200078e00ff */
[----:B------:R-:W-:Y:S05]  /*4780*/  BRA `(.L_x_7882) ;  /* 0x0000005000007947 */ /* 0x000fea0003800000 */
.L_x_7902:
[----:B------:R-:W4:Y:S02]  /*4790*/  LDG.E.64 R4, [R4.64] ;  /* 0x0000002404047981 */ /* 0x000f24000c1e1b00 */
[----:B----4-:R0:W4:Y:S01]  /*47a0*/  I2F.U64 R25, R4 ;  /* 0x0000000400197312 */ /* 0x0101220000301000 */
[----:B------:R-:W-:Y:S05]  /*47b0*/  BRA `(.L_x_7882) ;  /* 0x0000002000007947 */ /* 0x000fea0003800000 */
.L_x_7901:
[----:B------:R-:W4:Y:S02]  /*47c0*/  LDG.E R4, [R4.64] ;  /* 0x0000002404047981 */ /* 0x000f24000c1e1900 */
[----:B----4-:R0:W4:Y:S02]  /*47d0*/  I2F.U32 R25, R4 ;  /* 0x0000000400197306 */ /* 0x0101240000201000 */
.L_x_7882:
[----:B------:R-:W-:Y:S05]  /*47e0*/  BSYNC B6 ;  /* 0x0000000000067941 */ /* 0x000fea0003800000 */
.L_x_7876:
        /* <DEDUP_REMOVED lines=15> */
[----:B----4-:R-:W4:Y:S02]  /*48e0*/  LDG.E.S8 R4, [R4.64] ;  /* 0x0000002404047981 */ /* 0x010f24000c1e1300 */
[----:B----4-:R0:W4:Y:S01]  /*48f0*/  I2F.S16 R24, R4 ;  /* 0x0000000400187306 */ /* 0x0101220000101400 */
[----:B------:R-:W-:Y:S05]  /*4900*/  BRA `(.L_x_7909) ;  /* 0x00000cd000007947 */ /* 0x000fea0003800000 */
.L_x_7907:
[----:B----4-:R-:W4:Y:S02]  /*4910*/  LDG.E.U8 R4, [R4.64] ;  /* 0x0000002404047981 */ /* 0x010f24000c1e1100 */
[----:B----4-:R0:W4:Y:S01]  /*4920*/  I2F.U16 R24, R4 ;  /* 0x0000000400187306 */ /* 0x0101220000101000 */
[----:B------:R-:W-:Y:S05]  /*4930*/  BRA `(.L_x_7909) ;  /* 0x00000ca000007947 */ /* 0x000fea0003800000 */
.L_x_7906:
[----:B------:R-:W-:-:S13]  /*4940*/  ISETP.NE.AND P0, PT, R0, 0x2, PT ;  /* 0x000000020000780c */ /* 0x000fda0003f05270 */
[----:B------:R-:W-:Y:S05]  /*4950*/  @!P0 BRA `(.L_x_7910) ;  /* 0x000000a000008947 */ /* 0x000fea0003800000 */
[----:B------:R-:W-:-:S13]  /*4960*/  ISETP.NE.AND P0, PT, R0, 0x3, PT ;  /* 0x000000030000780c */ /* 0x000fda0003f05270 */
[----:B------:R-:W-:Y:S05]  /*4970*/  @!P0 BRA `(.L_x_7911) ;  /* 0x0000005000008947 */ /* 0x000fea0003800000 */
[----:B------:R-:W-:-:S13]  /*4980*/  ISETP.NE.AND P0, PT, R0, 0x4, PT ;  /* 0x000000040000780c */ /* 0x000fda0003f05270 */
[----:B------:R-:W-:Y:S05]  /*4990*/  @P0 BRA `(.L_x_7908) ;  /* 0x00000aa000000947 */ /* 0x000fea0003800000 */
[----:B----4-:R-:W4:Y:S02]  /*49a0*/  LDG.E.64 R4, [R4.64] ;  /* 0x0000002404047981 */ /* 0x010f24000c1e1b00 */
[----:B----4-:R0:W4:Y:S01]  /*49b0*/  I2F.S64 R24, R4 ;  /* 0x0000000400187312 */ /* 0x0101220000301400 */
[----:B------:R-:W-:Y:S05]  /*49c0*/  BRA `(.L_x_7909) ;  /* 0x00000c1000007947 */ /* 0x000fea0003800000 */
.L_x_7911:
[----:B----4-:R-:W4:Y:S02]  /*49d0*/  LDG.E R4, [R4.64] ;  /* 0x0000002404047981 */ /* 0x010f24000c1e1900 */
[----:B----4-:R0:W4:Y:S01]  /*49e0*/  I2F R24, R4 ;  /* 0x0000000400187306 */ /* 0x0101220000201400 */
[----:B------:R-:W-:Y:S05]  /*49f0*/  BRA `(.L_x_7909) ;  /* 0x00000be000007947 */ /* 0x000fea0003800000 */
.L_x_7910:
[----:B----4-:R-:W4:Y:S02]  /*4a00*/  LDG.E.U16 R4, [R4.64] ;  /* 0x0000002404047981 */ /* 0x010f24000c1e1500 */
[----:B----4-:R0:W4:Y:S01]  /*4a10*/  I2F.S16 R24, R4 ;  /* 0x0000000400187306 */ /* 0x0101220000101400 */
[----:B------:R-:W-:Y:S05]  /*4a20*/  BRA `(.L_x_7909) ;  /* 0x00000bb000007947 */ /* 0x000fea0003800000 */
.L_x_7905:
        /* <DEDUP_REMOVED lines=8> */
.L_x_7913:
[----:B----4-:R-:W4:Y:S02]  /*4ab0*/  LDG.E.U16 R4, [R4.64] ;  /* 0x0000002404047981 */ /* 0x010f24000c1e1500 */
[----:B----4-:R-:W-:Y:S01]  /*4ac0*/  HADD2.F32 R24, -RZ, R4.H0_H0 ;  /* 0x20000004ff187230 */ /* 0x010fe20000004100 */
[----:B------:R-:W-:Y:S05]  /*4ad0*/  BRA `(.L_x_7909) ;  /* 0x00000b0000007947 */ /* 0x000fea0003800000 */
.L_x_7912:
        /* <DEDUP_REMOVED lines=8> */
.L_x_7915:
[----:B----4-:R-:W4:Y:S02]  /*4b60*/  LDG.E.U16 R4, [R4.64] ;  /* 0x0000002404047981 */ /* 0x010f24000c1e1500 */
[----:B----4-:R-:W-:Y:S01]  /*4b70*/  HADD2.F32 R24, -RZ, R4.H0_H0 ;  /* 0x20000004ff187230 */ /* 0x010fe20000004100 */
[----:B------:R-:W-:Y:S05]  /*4b80*/  BRA `(.L_x_7909) ;  /* 0x00000a5000007947 */ /* 0x000fea0003800000 */
.L_x_7914:
[----:B----4-:R-:W4:Y:S02]  /*4b90*/  LDG.E.64 R4, [R4.64] ;  /* 0x0000002404047981 */ /* 0x010f24000c1e1b00 */
[----:B----4-:R-:W0:Y:S01]  /*4ba0*/  F2F.F32.F64 R24, R4 ;  /* 0x0000000400187310 */ /* 0x010e220000301000 */
[----:B------:R-:W0:-:S14]  /*4bb0*/  DSETP.GEU.AND P0, PT, |R4|, c[0x2][0x0], PT ;  /* 0x008000000400762a */ /* 0x000e1c0003f0e200 */
[----:B0-----:R-:W-:Y:S01]  /*4bc0*/  @!P0 FMUL R24, R24, 1.175494350822287508e-38 ;  /* 0x0080000018188820 */ /* 0x001fe20000400000 */
[----:B------:R-:W-:Y:S05]  /*4bd0*/  BRA `(.L_x_7909) ;  /* 0x00000a0000007947 */ /* 0x000fea0003800000 */
.L_x_7904:
        /* <DEDUP_REMOVED lines=8> */
[----:B----4-:R-:W4:Y:S02]  /*4c60*/  LDG.E.U8 R4, [R4.64] ;  /* 0x0000002404047981 */ /* 0x010f24000c1e1100 */
[----:B----4-:R-:W-:-:S04]  /*4c70*/  ISETP.NE.AND P0, PT, R4, RZ, PT ;  /* 0x000000ff0400720c */ /* 0x010fc80003f05270 */
[----:B------:R-:W-:Y:S01]  /*4c80*/  FSEL R24, RZ, 1, !P0 ;  /* 0x3f800000ff187808 */ /* 0x000fe20004000000 */
[----:B------:R-:W-:Y:S05]  /*4c90*/  BRA `(.L_x_7909) ;  /* 0x0000094000007947 */ /* 0x000fea0003800000 */
.L_x_7918:
[----:B----4-:R-:W4:Y:S02]  /*4ca0*/  LDG.E.64 R4, [R4.64] ;  /* 0x0000002404047981 */ /* 0x010f24000c1e1b00 */
[----:B----4-:R-:W0:Y:S01]  /*4cb0*/  F2F.F32.F64 R24, R4 ;  /* 0x0000000400187310 */ /* 0x010e220000301000 */
[----:B------:R-:W0:-:S14]  /*4cc0*/  DSETP.GEU.AND P0, PT, |R4|, c[0x2][0x0], PT ;  /* 0x008000000400762a */ /* 0x000e1c0003f0e200 */
[----:B0-----:R-:W-:Y:S01]  /*4cd0*/  @!P0 FMUL R24, R24, 1.175494350822287508e-38 ;  /* 0x0080000018188820 */ /* 0x001fe20000400000 */
[----:B------:R-:W-:Y:S05]  /*4ce0*/  BRA `(.L_x_7909) ;  /* 0x000008f000007947 */ /* 0x000fea0003800000 */
.L_x_7917:
        /* <DEDUP_REMOVED lines=26> */
.L_x_7920:
[----:B----4-:R-:W4:Y:S02]  /*4e90*/  LDG.E.U8 R4, [R4.64] ;  /* 0x0000002404047981 */ /* 0x010f24000c1e1100 */
        /* <DEDUP_REMOVED lines=12> */
.L_x_7919:
[----:B----4-:R-:W4:Y:S02]  /*4f60*/  LDG.E.U16 R4, [R4.64] ;  /* 0x0000002404047981 */ /* 0x010f24000c1e1500 */
[----:B----4-:R-:W-:Y:S01]  /*4f70*/  PRMT R24, RZ, 0x5410, R4 ;  /* 0x00005410ff187816 */ /* 0x010fe20000000004 */
[----:B------:R-:W-:Y:S05]  /*4f80*/  BRA `(.L_x_7909) ;  /* 0x0000065000007947 */ /* 0x000fea0003800000 */
.L_x_7916:
        /* <DEDUP_REMOVED lines=8> */
[----:B----4-:R-:W4:Y:S02]  /*5010*/  LDG.E.U16 R4, [R4.64] ;  /* 0x0000002404047981 */ /* 0x010f24000c1e1500 */
[----:B----4-:R0:W4:Y:S01]  /*5020*/  I2F.U16 R24, R4 ;  /* 0x0000000400187306 */ /* 0x0101220000101000 */
[----:B------:R-:W-:Y:S05]  /*5030*/  BRA `(.L_x_7909) ;  /* 0x000005a000007947 */ /* 0x000fea0003800000 */
.L_x_7923:
[----:B----4-:R-:W4:Y:S01]  /*5040*/  LDG.E.U8 R3, [R4.64] ;  /* 0x0000002404037981 */ /* 0x010f22000c1e1100 */
        /* <DEDUP_REMOVED lines=19> */
.L_x_7925:
[----:B------:R-:W-:Y:S05]  /*5180*/  BSYNC B0 ;  /* 0x0000000000007941 */ /* 0x000fea0003800000 */
.L_x_7924:
[----:B------:R-:W-:Y:S01]  /*5190*/  IMAD.SHL.U32 R3, R3, 0x100000, RZ ;  /* 0x0010000003037824 */ /* 0x000fe200078e00ff */
[----:B------:R-:W-:-:S04]  /*51a0*/  LEA R5, R0, 0x3b800000, 0x17 ;  /* 0x3b80000000057811 */ /* 0x000fc800078eb8ff */
[----:B------:R-:W-:Y:S01]  /*51b0*/  LOP3.LUT R24, R5, R3, R24, 0xfe, !PT ;  /* 0x0000000305187212 */ /* 0x000fe200078efe18 */
[----:B------:R-:W-:Y:S05]  /*51c0*/  BRA `(.L_x_7909) ;  /* 0x0000041000007947 */ /* 0x000fea0003800000 */
.L_x_7922:
        /* <DEDUP_REMOVED lines=20> */
.L_x_7927:
[----:B------:R-:W-:Y:S05]  /*5310*/  BSYNC B0 ;  /* 0x0000000000007941 */ /* 0x000fea0003800000 */
.L_x_7926:
[----:B------:R-:W-:Y:S01]  /*5320*/  IMAD.SHL.U32 R3, R3, 0x200000, RZ ;  /* 0x0020000003037824 */ /* 0x000fe200078e00ff */
[----:B------:R-:W-:-:S04]  /*5330*/  LEA R5, R0, 0x37800000, 0x17 ;  /* 0x3780000000057811 */ /* 0x000fc800078eb8ff */
[----:B------:R-:W-:Y:S01]  /*5340*/  LOP3.LUT R24, R5, R3, R24, 0xfe, !PT ;  /* 0x0000000305187212 */ /* 0x000fe200078efe18 */
[----:B------:R-:W-:Y:S05]  /*5350*/  BRA `(.L_x_7909) ;  /* 0x0000028000007947 */ /* 0x000fea0003800000 */
.L_x_7921:
[----:B------:R-:W-:-:S13]  /*5360*/  ISETP.NE.AND P0, PT, R0, 0x1c, PT ;  /* 0x0000001c0000780c */ /* 0x000fda0003f05270 */
[----:B------:R-:W-:Y:S05]  /*5370*/  @!P0 BRA `(.L_x_7928) ;  /* 0x0000024000008947 */ /* 0x000fea0003800000 */
[----:B------:R-:W-:-:S13]  /*5380*/  ISETP.NE.AND P0, PT, R0, 0x1d, PT ;  /* 0x0000001d0000780c */ /* 0x000fda0003f05270 */
[----:B------:R-:W-:Y:S05]  /*5390*/  @!P0 BRA `(.L_x_7929) ;  /* 0x000001f000008947 */ /* 0x000fea0003800000 */
[----:B------:R-:W-:-:S13]  /*53a0*/  ISETP.NE.AND P0, PT, R0, 0x2c, PT ;  /* 0x0000002c0000780c */ /* 0x000fda0003f05270 */
[----:B------:R-:W-:Y:S05]  /*53b0*/  @P0 BRA `(.L_x_7908) ;  /* 0x0000008000000947 */ /* 0x000fea0003800000 */
[----:B----4-:R-:W4:Y:S01]  /*53c0*/  LDG.E.U8 R4, [R4.64] ;  /* 0x0000002404047981 */ /* 0x010f22000c1e1100 */
[----:B------:R-:W-:Y:S01]  /*53d0*/  IMAD.MOV.U32 R24, RZ, RZ, 0x400000 ;  /* 0x00400000ff187424 */ /* 0x000fe200078e00ff */
[----:B----4-:R-:W-:-:S13]  /*53e0*/  ISETP.NE.AND P0, PT, R4, RZ, PT ;  /* 0x000000ff0400720c */ /* 0x010fda0003f05270 */
[----:B------:R-:W-:Y:S05]  /*53f0*/  @!P0 BRA `(.L_x_7909) ;  /* 0x000001e000008947 */ /* 0x000fea0003800000 */
[----:B------:R-:W-:-:S13]  /*5400*/  ISETP.NE.AND P0, PT, R4, 0xff, PT ;  /* 0x000000ff0400780c */ /* 0x000fda0003f05270 */
[----:B------:R-:W-:Y:S02]  /*5410*/  @!P0 IMAD.MOV.U32 R24, RZ, RZ, 0x7f800001 ;  /* 0x7f800001ff188424 */ /* 0x000fe400078e00ff */
[----:B------:R-:W-:Y:S01]  /*5420*/  @P0 IMAD.SHL.U32 R24, R4, 0x800000, RZ ;  /* 0x0080000004180824 */ /* 0x000fe200078e00ff */
[----:B------:R-:W-:Y:S05]  /*5430*/  BRA `(.L_x_7909) ;  /* 0x000001a000007947 */ /* 0x000fea0003800000 */
.L_x_7908:
        /* <DEDUP_REMOVED lines=19> */
[----:B------:R-:W-:Y:S01]  /*5570*/  IMAD.MOV.U32 R24, RZ, RZ, RZ ;  /* 0x000000ffff187224 */ /* 0x000fe200078e00ff */
[----:B------:R-:W-:Y:S05]  /*5580*/  BRA `(.L_x_7909) ;  /* 0x0000005000007947 */ /* 0x000fea0003800000 */
.L_x_7929:
[----:B----4-:R-:W4:Y:S02]  /*5590*/  LDG.E.64 R4, [R4.64] ;  /* 0x0000002404047981 */ /* 0x010f24000c1e1b00 */
[----:B----4-:R0:W4:Y:S01]  /*55a0*/  I2F.U64 R24, R4 ;  /* 0x0000000400187312 */ /* 0x0101220000301000 */
[----:B------:R-:W-:Y:S05]  /*55b0*/  BRA `(.L_x_7909) ;  /* 0x0000002000007947 */ /* 0x000fea0003800000 */
.L_x_7928:
[----:B----4-:R-:W4:Y:S02]  /*55c0*/  LDG.E R4, [R4.64] ;  /* 0x0000002404047981 */ /* 0x010f24000c1e1900 */
[----:B----4-:R0:W4:Y:S02]  /*55d0*/  I2F.U32 R24, R4 ;  /* 0x0000000400187306 */ /* 0x0101240000201000 */
.L_x_7909:
[----:B------:R-:W-:Y:S05]  /*55e0*/  BSYNC B6 ;  /* 0x0000000000067941 */ /* 0x000fea0003800000 */
.L_x_7903:
[----:B------:R-:W-:Y:S02]  /*55f0*/  IADD3 R17, R17, 0x80, RZ ;  /* 0x0000008011117810 */ /* 0x000fe40007ffe0ff */
.L_x_7875:
[----:B------:R-:W-:Y:S05]  /*5600*/  BSYNC B7 ;  /* 0x0000000000077941 */ /* 0x000fea0003800000 */
.L_x_7874:
        /* <DEDUP_REMOVED lines=23> */
.L_x_7936:
[----:B----4-:R-:W4:Y:S02]  /*5780*/  LDG.E.U8 R4, [R4.64] ;  /* 0x0000002404047981 */ /* 0x010f24000c1e1100 */
[----:B----4-:R0:W4:Y:S01]  /*5790*/  I2F.U16 R23, R4 ;  /* 0x0000000400177306 */ /* 0x0101220000101000 */
[----:B------:R-:W-:Y:S05]  /*57a0*/  BRA `(.L_x_7938) ;  /* 0x00000ca000007947 */ /* 0x000fea0003800000 */
.L_x_7935:
        /* <DEDUP_REMOVED lines=9> */
.L_x_7940:
[----:B----4-:R-:W4:Y:S02]  /*5840*/  LDG.E R4, [R4.64] ;  /* 0x0000002404047981 */ /* 0x010f24000c1e1900 */
[----:B----4-:R0:W4:Y:S01]  /*5850*/  I2F R23, R4 ;  /* 0x0000000400177306 */ /* 0x0101220000201400 */
[----:B------:R-:W-:Y:S05]  /*5860*/  BRA `(.L_x_7938) ;  /* 0x00000be000007947 */ /* 0x000fea0003800000 */
.L_x_7939:
[----:B----4-:R-:W4:Y:S02]  /*5870*/  LDG.E.U16 R4, [R4.64] ;  /* 0x0000002404047981 */ /* 0x010f24000c1e1500 */
[----:B----4-:R0:W4:Y:S01]  /*5880*/  I2F.S16 R23, R4 ;  /* 0x0000000400177306 */ /* 0x0101220000101400 */
[----:B------:R-:W-:Y:S05]  /*5890*/  BRA `(.L_x_7938) ;  /* 0x00000bb000007947 */ /* 0x000fea0003800000 */
.L_x_7934:
        /* <DEDUP_REMOVED lines=8> */
.L_x_7942:
[----:B----4-:R-:W4:Y:S02]  /*5920*/  LDG.E.U16 R4, [R4.64] ;  /* 0x0000002404047981 */ /* 0x010f24000c1e1500 */
[----:B----4-:R-:W-:Y:S01]  /*5930*/  HADD2.F32 R23, -RZ, R4.H0_H0 ;  /* 0x20000004ff177230 */ /* 0x010fe20000004100 */
[----:B------:R-:W-:Y:S05]  /*5940*/  BRA `(.L_x_7938) ;  /* 0x00000b0000007947 */ /* 0x000fea0003800000 */
.L_x_7941:
        /* <DEDUP_REMOVED lines=8> */
.L_x_7944:
[----:B----4-:R-:W4:Y:S02]  /*59d0*/  LDG.E.U16 R4, [R4.64] ;  /* 0x0000002404047981 */ /* 0x010f24000c1e1500 */
[----:B----4-:R-:W-:Y:S01]  /*59e0*/  HADD2.F32 R23, -RZ, R4.H0_H0 ;  /* 0x20000004ff177230 */ /* 0x010fe20000004100 */
[----:B------:R-:W-:Y:S05]  /*59f0*/  BRA `(.L_x_7938) ;  /* 0x00000a5000007947 */ /* 0x000fea0003800000 */
.L_x_7943:
[----:B----4-:R-:W4:Y:S02]  /*5a00*/  LDG.E.64 R4, [R4.64] ;  /* 0x0000002404047981 */ /* 0x010f24000c1e1b00 */
[----:B----4-:R-:W0:Y:S01]  /*5a10*/  F2F.F32.F64 R23, R4 ;  /* 0x0000000400177310 */ /* 0x010e220000301000 */
[----:B------:R-:W0:-:S14]  /*5a20*/  DSETP.GEU.AND P0, PT, |R4|, c[0x2][0x0], PT ;  /* 0x008000000400762a */ /* 0x000e1c0003f0e200 */
[----:B0-----:R-:W-:Y:S01]  /*5a30*/  @!P0 FMUL R23, R23, 1.175494350822287508e-38 ;  /* 0x0080000017178820 */ /* 0x001fe20000400000 */
[----:B------:R-:W-:Y:S05]  /*5a40*/  BRA `(.L_x_7938) ;  /* 0x00000a0000007947 */ /* 0x000fea0003800000 */
.L_x_7933:
        /* <DEDUP_REMOVED lines=12> */
.L_x_7947:
[----:B----4-:R-:W4:Y:S02]  /*5b10*/  LDG.E.64 R4, [R4.64] ;  /* 0x0000002404047981 */ /* 0x010f24000c1e1b00 */
[----:B----4-:R-:W0:Y:S01]  /*5b20*/  F2F.F32.F64 R23, R4 ;  /* 0x0000000400177310 */ /* 0x010e220000301000 */
[----:B------:R-:W0:-:S14]  /*5b30*/  DSETP.GEU.AND P0, PT, |R4|, c[0x2][0x0], PT ;  /* 0x008000000400762a */ /* 0x000e1c0003f0e200 */
[----:B0-----:R-:W-:Y:S01]  /*5b40*/  @!P0 FMUL R23, R23, 1.175494350822287508e-38 ;  /* 0x0080000017178820 */ /* 0x001fe20000400000 */
[----:B------:R-:W-:Y:S05]  /*5b50*/  BRA `(.L_x_7938) ;  /* 0x000008f000007947 */ /* 0x000fea0003800000 */
.L_x_7946:
        /* <DEDUP_REMOVED lines=26> */
.L_x_7949:
        /* <DEDUP_REMOVED lines=13> */
.L_x_7948:
[----:B----4-:R-:W4:Y:S02]  /*5dd0*/  LDG.E.U16 R4, [R4.64] ;  /* 0x0000002404047981 */ /* 0x010f24000c1e1500 */
[----:B----4-:R-:W-:Y:S01]  /*5de0*/  PRMT R23, RZ, 0x5410, R4 ;  /* 0x00005410ff177816 */ /* 0x010fe20000000004 */
[----:B------:R-:W-:Y:S05]  /*5df0*/  BRA `(.L_x_7938) ;  /* 0x0000065000007947 */ /* 0x000fea0003800000 */
.L_x_7945:
        /* <DEDUP_REMOVED lines=11> */
.L_x_7952:
        /* <DEDUP_REMOVED lines=20> */
.L_x_7954:
[----:B------:R-:W-:Y:S05]  /*5ff0*/  BSYNC B0 ;  /* 0x0000000000007941 */ /* 0x000fea0003800000 */
.L_x_7953:
[----:B------:R-:W-:Y:S01]  /*6000*/  IMAD.SHL.U32 R3, R3, 0x100000, RZ ;  /* 0x0010000003037824 */ /* 0x000fe200078e00ff */
[----:B------:R-:W-:-:S04]  /*6010*/  LEA R0, R0, 0x3b800000, 0x17 ;  /* 0x3b80000000007811 */ /* 0x000fc800078eb8ff */
[----:B------:R-:W-:Y:S01]  /*6020*/  LOP3.LUT R23, R0, R3, R23, 0xfe, !PT ;  /* 0x0000000300177212 */ /* 0x000fe200078efe17 */
[----:B------:R-:W-:Y:S05]  /*6030*/  BRA `(.L_x_7938) ;  /* 0x0000041000007947 */ /* 0x000fea0003800000 */
.L_x_7951:
        /* <DEDUP_REMOVED lines=20> */
.L_x_7956:
[----:B------:R-:W-:Y:S05]  /*6180*/  BSYNC B0 ;  /* 0x0000000000007941 */ /* 0x000fea0003800000 */
.L_x_7955:
[----:B------:R-:W-:Y:S01]  /*6190*/  IMAD.SHL.U32 R3, R3, 0x200000, RZ ;  /* 0x0020000003037824 */ /* 0x000fe200078e00ff */
[----:B------:R-:W-:-:S04]  /*61a0*/  LEA R0, R0, 0x37800000, 0x17 ;  /* 0x3780000000007811 */ /* 0x000fc800078eb8ff */
[----:B------:R-:W-:Y:S01]  /*61b0*/  LOP3.LUT R23, R0, R3, R23, 0xfe, !PT ;  /* 0x0000000300177212 */ /* 0x000fe200078efe17 */
[----:B------:R-:W-:Y:S05]  /*61c0*/  BRA `(.L_x_7938) ;  /* 0x0000028000007947 */ /* 0x000fea0003800000 */
.L_x_7950:
        /* <DEDUP_REMOVED lines=14> */
.L_x_7937:
        /* <DEDUP_REMOVED lines=21> */
.L_x_7958:
[----:B----4-:R-:W4:Y:S02]  /*6400*/  LDG.E.64 R4, [R4.64] ;  /* 0x0000002404047981 */ /* 0x010f24000c1e1b00 */
[----:B----4-:R0:W4:Y:S01]  /*6410*/  I2F.U64 R23, R4 ;  /* 0x0000000400177312 */ /* 0x0101220000301000 */
[----:B------:R-:W-:Y:S05]  /*6420*/  BRA `(.L_x_7938) ;  /* 0x0000002000007947 */ /* 0x000fea0003800000 */
.L_x_7957:
[----:B----4-:R-:W4:Y:S02]  /*6430*/  LDG.E R4, [R4.64] ;  /* 0x0000002404047981 */ /* 0x010f24000c1e1900 */
[----:B----4-:R0:W4:Y:S02]  /*6440*/  I2F.U32 R23, R4 ;  /* 0x0000000400177306 */ /* 0x0101240000201000 */
.L_x_7938:
[----:B------:R-:W-:Y:S05]  /*6450*/  BSYNC B6 ;  /* 0x0000000000067941 */ /* 0x000fea0003800000 */
.L_x_7932:
        /* <DEDUP_REMOVED lines=17> */
.L_x_7962:
[----:B----4-:R-:W4:Y:S02]  /*6570*/  LDG.E.U8 R4, [R4.64] ;  /* 0x0000002404047981 */ /* 0x010f24000c1e1100 */
[----:B----4-:R0:W4:Y:S01]  /*6580*/  I2F.U16 R18, R4 ;  /* 0x0000000400127306 */ /* 0x0101220000101000 */
[----:B------:R-:W-:Y:S05]  /*6590*/  BRA `(.L_x_7931) ;  /* 0x00000c7000007947 */ /* 0x000fea0003800000 */
.L_x_7961:
        /* <DEDUP_REMOVED lines=9> */
.L_x_7965:
[----:B----4-:R-:W4:Y:S02]  /*6630*/  LDG.E R4, [R4.64] ;  /* 0x0000002404047981 */ /* 0x010f24000c1e1900 */
[----:B----4-:R0:W4:Y:S01]  /*6640*/  I2F R18, R4 ;  /* 0x0000000400127306 */ /* 0x0101220000201400 */
[----:B------:R-:W-:Y:S05]  /*6650*/  BRA `(.L_x_7931) ;  /* 0x00000bb000007947 */ /* 0x000fea0003800000 */
.L_x_7964:
[----:B----4-:R-:W4:Y:S02]  /*6660*/  LDG.E.U16 R4, [R4.64] ;  /* 0x0000002404047981 */ /* 0x010f24000c1e1500 */
[----:B----4-:R0:W4:Y:S01]  /*6670*/  I2F.S16 R18, R4 ;  /* 0x0000000400127306 */ /* 0x0101220000101400 */
[----:B------:R-:W-:Y:S05]  /*6680*/  BRA `(.L_x_7931) ;  /* 0x00000b8000007947 */ /* 0x000fea0003800000 */
.L_x_7960:
        /* <DEDUP_REMOVED lines=8> */
.L_x_7967:
[----:B----4-:R-:W4:Y:S02]  /*6710*/  LDG.E.U16 R4, [R4.64] ;  /* 0x0000002404047981 */ /* 0x010f24000c1e1500 */
[----:B----4-:R-:W-:Y:S01]  /*6720*/  HADD2.F32 R18, -RZ, R4.H0_H0 ;  /* 0x20000004ff127230 */ /* 0x010fe20000004100 */
[----:B------:R-:W-:Y:S05]  /*6730*/  BRA `(.L_x_7931) ;  /* 0x00000ad000007947 */ /* 0x000fea0003800000 */
.L_x_7966:
        /* <DEDUP_REMOVED lines=8> */
.L_x_7969:
[----:B----4-:R-:W4:Y:S02]  /*67c0*/  LDG.E.U16 R4, [R4.64] ;  /* 0x0000002404047981 */ /* 0x010f24000c1e1500 */
[----:B----4-:R-:W-:Y:S01]  /*67d0*/  HADD2.F32 R18, -RZ, R4.H0_H0 ;  /* 0x20000004ff127230 */ /* 0x010fe20000004100 */
[----:B------:R-:W-:Y:S05]  /*67e0*/  BRA `(.L_x_7931) ;  /* 0x00000a2000007947 */ /* 0x000fea0003800000 */
.L_x_7968:
[----:B----4-:R-:W4:Y:S02]  /*67f0*/  LDG.E.64 R4, [R4.64] ;  /* 0x0000002404047981 */ /* 0x010f24000c1e1b00 */
[----:B----4-:R-:W0:Y:S01]  /*6800*/  F2F.F32.F64 R18, R4 ;  /* 0x0000000400127310 */ /* 0x010e220000301000 */
[----:B------:R-:W0:-:S14]  /*6810*/  DSETP.GEU.AND P0, PT, |R4|, c[0x2][0x0], PT ;  /* 0x008000000400762a */ /* 0x000e1c0003f0e200 */
[----:B0-----:R-:W-:Y:S01]  /*6820*/  @!P0 FMUL R18, R18, 1.175494350822287508e-38 ;  /* 0x0080000012128820 */ /* 0x001fe20000400000 */
[----:B------:R-:W-:Y:S05]  /*6830*/  BRA `(.L_x_7931) ;  /* 0x000009d000007947 */ /* 0x000fea0003800000 */
.L_x_7959:
        /* <DEDUP_REMOVED lines=12> */
.L_x_7972:
[----:B----4-:R-:W4:Y:S02]  /*6900*/  LDG.E.64 R4, [R4.64] ;  /* 0x0000002404047981 */ /* 0x010f24000c1e1b00 */
[----:B----4-:R-:W0:Y:S01]  /*6910*/  F2F.F32.F64 R18, R4 ;  /* 0x0000000400127310 */ /* 0x010e220000301000 */
[----:B------:R-:W0:-:S14]  /*6920*/  DSETP.GEU.AND P0, PT, |R4|, c[0x2][0x0], PT ;  /* 0x008000000400762a */ /* 0x000e1c0003f0e200 */
[----:B0-----:R-:W-:Y:S01]  /*6930*/  @!P0 FMUL R18, R18, 1.175494350822287508e-38 ;  /* 0x0080000012128820 */ /* 0x001fe20000400000 */
[----:B------:R-:W-:Y:S05]  /*6940*/  BRA `(.L_x_7931) ;  /* 0x000008c000007947 */ /* 0x000fea0003800000 */
.L_x_7971:
        /* <DEDUP_REMOVED lines=26> */
.L_x_7974:
        /* <DEDUP_REMOVED lines=13> */
.L_x_7973:
[----:B----4-:R-:W4:Y:S02]  /*6bc0*/  LDG.E.U16 R4, [R4.64] ;  /* 0x0000002404047981 */ /* 0x010f24000c1e1500 */
[----:B----4-:R-:W-:Y:S01]  /*6bd0*/  PRMT R18, RZ, 0x5410, R4 ;  /* 0x00005410ff127816 */ /* 0x010fe20000000004 */
[----:B------:R-:W-:Y:S05]  /*6be0*/  BRA `(.L_x_7931) ;  /* 0x0000062000007947 */ /* 0x000fea0003800000 */
.L_x_7970:
        /* <DEDUP_REMOVED lines=11> */
.L_x_7977:
[----:B----4-:R-:W4:Y:S02]  /*6ca0*/  LDG.E.U8 R3, [R4.64] ;  /* 0x0000002404037981 */ /* 0x010f24000c1e1100 */
        /* <DEDUP_REMOVED lines=18> */
.L_x_7979:
[----:B------:R-:W-:Y:S05]  /*6dd0*/  BSYNC B0 ;  /* 0x0000000000007941 */ /* 0x000fea0003800000 */
.L_x_7978:
[----:B------:R-:W-:Y:S01]  /*6de0*/  IMAD.SHL.U32 R3, R3, 0x100000, RZ ;  /* 0x0010000003037824 */ /* 0x000fe200078e00ff */
[----:B------:R-:W-:-:S04]  /*6df0*/  LEA R5, R0, 0x3b800000, 0x17 ;  /* 0x3b80000000057811 */ /* 0x000fc800078eb8ff */
[----:B------:R-:W-:Y:S01]  /*6e00*/  LOP3.LUT R18, R5, R3, R18, 0xfe, !PT ;  /* 0x0000000305127212 */ /* 0x000fe200078efe12 */
[----:B------:R-:W-:Y:S05]  /*6e10*/  BRA `(.L_x_7931) ;  /* 0x000003f000007947 */ /* 0x000fea0003800000 */
.L_x_7976:
        /* <DEDUP_REMOVED lines=19> */
.L_x_7981:
[----:B------:R-:W-:Y:S05]  /*6f50*/  BSYNC B0 ;  /* 0x0000000000007941 */ /* 0x000fea0003800000 */
.L_x_7980:
[----:B------:R-:W-:Y:S01]  /*6f60*/  IMAD.SHL.U32 R3, R3, 0x200000, RZ ;  /* 0x0020000003037824 */ /* 0x000fe200078e00ff */
[----:B------:R-:W-:-:S04]  /*6f70*/  LEA R5, R0, 0x37800000, 0x17 ;  /* 0x3780000000057811 */ /* 0x000fc800078eb8ff */
[----:B------:R-:W-:Y:S01]  /*6f80*/  LOP3.LUT R18, R5, R3, R18, 0xfe, !PT ;  /* 0x0000000305127212 */ /* 0x000fe200078efe12 */
[----:B------:R-:W-:Y:S05]  /*6f90*/  BRA `(.L_x_7931) ;  /* 0x0000027000007947 */ /* 0x000fea0003800000 */
.L_x_7975:
        /* <DEDUP_REMOVED lines=14> */
.L_x_7963:
        /* <DEDUP_REMOVED lines=19> */
[----:B------:R-:W-:Y:S05]  /*71b0*/  BRA `(.L_x_7931) ;  /* 0x0000005000007947 */ /* 0x000fea0003800000 */
.L_x_7983:
[----:B----4-:R-:W4:Y:S02]  /*71c0*/  LDG.E.64 R18, [R4.64] ;  /* 0x0000002404127981 */ /* 0x010f24000c1e1b00 */
[----:B----4-:R0:W4:Y:S01]  /*71d0*/  I2F.U64 R18, R18 ;  /* 0x0000001200127312 */ /* 0x0101220000301000 */
[----:B------:R-:W-:Y:S05]  /*71e0*/  BRA `(.L_x_7931) ;  /* 0x0000002000007947 */ /* 0x000fea0003800000 */
.L_x_7982:
[----:B----4-:R-:W4:Y:S02]  /*71f0*/  LDG.E R4, [R4.64] ;  /* 0x0000002404047981 */ /* 0x010f24000c1e1900 */
[----:B----4-:R0:W4:Y:S02]  /*7200*/  I2F.U32 R18, R4 ;  /* 0x0000000400127306 */ /* 0x0101240000201000 */
.L_x_7931:
[----:B------:R-:W-:Y:S05]  /*7210*/  BSYNC B7 ;  /* 0x0000000000077941 */ /* 0x000fea0003800000 */
.L_x_7930:
[----:B0-----:R-:W0:Y:S01]  /*7220*/  S2R R19, SR_TID.X ;  /* 0x0000000000137919 */ /* 0x001e220000002100 */
[----:B------:R-:W4:Y:S01]  /*7230*/  LDC.U8 R17, c[0x0][0x190] ;  /* 0x00006400ff117b82 */ /* 0x000f220000000000 */
[----:B------:R-:W-:Y:S01]  /*7240*/  BSSY B6, `(.L_x_7984) ;  /* 0x00000f2000067945 */ /* 0x000fe20003800000 */
[----:B--2--5:R-:W-:Y:S02]  /*7250*/  FMUL.FTZ R26, R27, R26 ;  /* 0x0000001a1b1a7220 */ /* 0x024fe40000410000 */
[----:B-1-3--:R-:W-:-:S02]  /*7260*/  FMUL.FTZ R22, R29, R22 ;  /* 0x000000161d167220 */ /* 0x00afc40000410000 */
[----:B----4-:R-:W-:Y:S02]  /*7270*/  FMUL.FTZ R24, R24, R25 ;  /* 0x0000001918187220 */ /* 0x010fe40000410000 */
[----:B------:R-:W-:Y:S01]  /*7280*/  FMUL.FTZ R18, R23, R18 ;  /* 0x0000001217127220 */ /* 0x000fe20000410000 */
[----:B0-----:R-:W-:-:S13]  /*7290*/  ISETP.GE.AND P0, PT, R19, R16, PT ;  /* 0x000000101300720c */ /* 0x001fda0003f06270 */
[----:B------:R-:W-:Y:S05]  /*72a0*/  @P0 BRA `(.L_x_7985) ;  /* 0x00000eb000000947 */ /* 0x000fea0003800000 */
[----:B------:R-:W-:Y:S01]  /*72b0*/  IMAD R0, R2, 0x200, R19 ;  /* 0x0000020002007824 */ /* 0x000fe200078e0213 */
        /* <DEDUP_REMOVED lines=19> */
.L_x_7989:
[----:B------:R-:W0:Y:S02]  /*73f0*/  F2I.S64.TRUNC R26, R26 ;  /* 0x0000001a001a7311 */ /* 0x000e24000020d900 */
[----:B0-----:R-:W-:-:S05]  /*7400*/  IMAD.MOV.U32 R3, RZ, RZ, R26 ;  /* 0x000000ffff037224 */ /* 0x001fca00078e001a */
[----:B------:R0:W-:Y:S01]  /*7410*/  STG.E.U8 [R8.64], R3 ;  /* 0x0000000308007986 */ /* 0x0001e2000c101124 */
[----:B------:R-:W-:Y:S05]  /*7420*/  BRA `(.L_x_7985) ;  /* 0x00000d3000007947 */ /* 0x000fea0003800000 */
.L_x_7988:
        /* <DEDUP_REMOVED lines=9> */
.L_x_7992:
[----:B------:R-:W0:Y:S02]  /*74c0*/  F2I.FTZ.TRUNC.NTZ R3, R26 ;  /* 0x0000001a00037305 */ /* 0x000e24000021f100 */
[----:B0-----:R0:W-:Y:S01]  /*74d0*/  STG.E [R8.64], R3 ;  /* 0x0000000308007986 */ /* 0x0011e2000c101924 */
[----:B------:R-:W-:Y:S05]  /*74e0*/  BRA `(.L_x_7985) ;  /* 0x00000c7000007947 */ /* 0x000fea0003800000 */
.L_x_7991:
[----:B------:R-:W0:Y:S02]  /*74f0*/  F2I.FTZ.TRUNC.NTZ R3, R26 ;  /* 0x0000001a00037305 */ /* 0x000e24000021f100 */
[----:B0-----:R0:W-:Y:S01]  /*7500*/  STG.E.U16 [R8.64], R3 ;  /* 0x0000000308007986 */ /* 0x0011e2000c101524 */
[----:B------:R-:W-:Y:S05]  /*7510*/  BRA `(.L_x_7985) ;  /* 0x00000c4000007947 */ /* 0x000fea0003800000 */
.L_x_7987:
        /* <DEDUP_REMOVED lines=8> */
.L_x_7994:
[----:B------:R-:W-:-:S05]  /*75a0*/  F2FP.PACK_AB R26, RZ, R26 ;  /* 0x0000001aff1a723e */ /* 0x000fca00000000ff */
[----:B------:R0:W-:Y:S01]  /*75b0*/  STG.E.U16 [R8.64], R26 ;  /* 0x0000001a08007986 */ /* 0x0001e2000c101524 */
[----:B------:R-:W-:Y:S05]  /*75c0*/  BRA `(.L_x_7985) ;  /* 0x00000b9000007947 */ /* 0x000fea0003800000 */
.L_x_7993:
        /* <DEDUP_REMOVED lines=9> */
.L_x_7996:
[----:B------:R-:W-:-:S04]  /*7660*/  F2FP.PACK_AB R3, RZ, R26 ;  /* 0x0000001aff03723e */ /* 0x000fc800000000ff */
[----:B------:R-:W-:-:S05]  /*7670*/  PRMT R3, R3, 0x5410, RZ ;  /* 0x0000541003037816 */ /* 0x000fca00000000ff */
[----:B------:R0:W-:Y:S01]  /*7680*/  STG.E [R8.64], R3 ;  /* 0x0000000308007986 */ /* 0x0001e2000c101924 */
[----:B------:R-:W-:Y:S05]  /*7690*/  BRA `(.L_x_7985) ;  /* 0x00000ac000007947 */ /* 0x000fea0003800000 */
.L_x_7995:
[----:B------:R-:W-:-:S06]  /*76a0*/  FMUL.FTZ R4, R26, 1 ;  /* 0x3f8000001a047820 */ /* 0x000fcc0000410000 */
[----:B------:R-:W0:Y:S02]  /*76b0*/  F2F.F64.F32 R4, R4 ;  /* 0x0000000400047310 */ /* 0x000e240000201800 */
[----:B0-----:R0:W-:Y:S01]  /*76c0*/  STG.E.64 [R8.64], R4 ;  /* 0x0000000408007986 */ /* 0x0011e2000c101b24 */
[----:B------:R-:W-:Y:S05]  /*76d0*/  BRA `(.L_x_7985) ;  /* 0x00000a8000007947 */ /* 0x000fea0003800000 */
.L_x_7986:
        /* <DEDUP_REMOVED lines=12> */
.L_x_7999:
[----:B------:R-:W-:Y:S01]  /*77a0*/  FMUL.FTZ R4, R26, 1 ;  /* 0x3f8000001a047820 */ /* 0x000fe20000410000 */
[----:B------:R-:W-:-:S05]  /*77b0*/  CS2R R6, SRZ ;  /* 0x0000000000067805 */ /* 0x000fca000001ff00 */
[----:B------:R-:W0:Y:S02]  /*77c0*/  F2F.F64.F32 R4, R4 ;  /* 0x0000000400047310 */ /* 0x000e240000201800 */
[----:B0-----:R0:W-:Y:S01]  /*77d0*/  STG.E.128 [R8.64], R4 ;  /* 0x0000000408007986 */ /* 0x0011e2000c101d24 */
[----:B------:R-:W-:Y:S05]  /*77e0*/  BRA `(.L_x_7985) ;  /* 0x0000097000007947 */ /* 0x000fea0003800000 */
.L_x_7998:
        /* <DEDUP_REMOVED lines=20> */
.L_x_8003:
[----:B------:R-:W-:Y:S05]  /*7930*/  BSYNC B0 ;  /* 0x0000000000007941 */ /* 0x000fea0003800000 */
.L_x_8002:
[----:B------:R-:W-:-:S05]  /*7940*/  LOP3.LUT R5, R0, R5, RZ, 0xfc, !PT ;  /* 0x0000000500057212 */ /* 0x000fca00078efcff */
[----:B------:R0:W-:Y:S01]  /*7950*/  STG.E.U8 [R8.64], R5 ;  /* 0x0000000508007986 */ /* 0x0001e2000c101124 */
[----:B------:R-:W-:Y:S05]  /*7960*/  BRA `(.L_x_7985) ;  /* 0x000007f000007947 */ /* 0x000fea0003800000 */
.L_x_8001:
        /* <DEDUP_REMOVED lines=12> */
.L_x_8005:
[----:B------:R-:W-:Y:S01]  /*7a30*/  IMAD.MOV.U32 R0, RZ, RZ, 0x7f ;  /* 0x0000007fff007424 */ /* 0x000fe200078e00ff */
[----:B------:R-:W-:-:S04]  /*7a40*/  ISETP.GT.U32.AND P0, PT, R4, 0x7f800000, PT ;  /* 0x7f8000000400780c */ /* 0x000fc80003f04070 */
[----:B------:R-:W-:-:S04]  /*7a50*/  SEL R0, R0, 0x7c, P0 ;  /* 0x0000007c00007807 */ /* 0x000fc80000000000 */
.L_x_8006:
[----:B------:R-:W-:Y:S05]  /*7a60*/  BSYNC B0 ;  /* 0x0000000000007941 */ /* 0x000fea0003800000 */
.L_x_8004:
[----:B------:R-:W-:-:S04]  /*7a70*/  LOP3.LUT R26, R26, 0x80000000, RZ, 0xc0, !PT ;  /* 0x800000001a1a7812 */ /* 0x000fc800078ec0ff */
[----:B------:R-:W-:-:S04]  /*7a80*/  SHF.R.U32.HI R3, RZ, 0x18, R26 ;  /* 0x00000018ff037819 */ /* 0x000fc8000001161a */
[----:B------:R-:W-:-:S05]  /*7a90*/  LOP3.LUT R3, R0, R3, RZ, 0xfc, !PT ;  /* 0x0000000300037212 */ /* 0x000fca00078efcff */
[----:B------:R0:W-:Y:S01]  /*7aa0*/  STG.E.U8 [R8.64], R3 ;  /* 0x0000000308007986 */ /* 0x0001e2000c101124 */
[----:B------:R-:W-:Y:S05]  /*7ab0*/  BRA `(.L_x_7985) ;  /* 0x000006a000007947 */ /* 0x000fea0003800000 */
.L_x_8000:
[----:B------:R-:W-:-:S05]  /*7ac0*/  F2FP.BF16.PACK_AB R26, RZ, R26 ;  /* 0x0000001aff1a723e */ /* 0x000fca00000010ff */
[----:B------:R0:W-:Y:S01]  /*7ad0*/  STG.E.U16 [R8.64], R26 ;  /* 0x0000001a08007986 */ /* 0x0001e2000c101524 */
[----:B------:R-:W-:Y:S05]  /*7ae0*/  BRA `(.L_x_7985) ;  /* 0x0000067000007947 */ /* 0x000fea0003800000 */
.L_x_7997:
        /* <DEDUP_REMOVED lines=11> */
.L_x_8009:
        /* <DEDUP_REMOVED lines=16> */
.L_x_8012:
[----:B------:R-:W-:-:S04]  /*7ca0*/  LOP3.LUT R26, R26, 0x80000000, RZ, 0xc0, !PT ;  /* 0x800000001a1a7812 */ /* 0x000fc800078ec0ff */
[----:B------:R-:W-:-:S04]  /*7cb0*/  SHF.R.U32.HI R3, RZ, 0x18, R26 ;  /* 0x00000018ff037819 */ /* 0x000fc8000001161a */
[----:B------:R-:W-:-:S04]  /*7cc0*/  LOP3.LUT R0, R0, R3, RZ, 0xfc, !PT ;  /* 0x0000000300007212 */ /* 0x000fc800078efcff */
[----:B------:R-:W-:Y:S02]  /*7cd0*/  PRMT R4, R0, 0x7610, R4 ;  /* 0x0000761000047816 */ /* 0x000fe40000000004 */
.L_x_8011:
[----:B------:R-:W-:Y:S05]  /*7ce0*/  BSYNC B0 ;  /* 0x0000000000007941 */ /* 0x000fea0003800000 */
.L_x_8010:
[----:B------:R0:W-:Y:S01]  /*7cf0*/  STG.E.U8 [R8.64], R4 ;  /* 0x0000000408007986 */ /* 0x0001e2000c101124 */
[----:B------:R-:W-:Y:S05]  /*7d00*/  BRA `(.L_x_7985) ;  /* 0x0000045000007947 */ /* 0x000fea0003800000 */
.L_x_8008:
        /* <DEDUP_REMOVED lines=16> */
.L_x_8015:
[----:B------:R-:W-:-:S04]  /*7e10*/  LOP3.LUT R26, R26, 0x80000000, RZ, 0xc0, !PT ;  /* 0x800000001a1a7812 */ /* 0x000fc800078ec0ff */
[----:B------:R-:W-:-:S04]  /*7e20*/  SHF.R.U32.HI R3, RZ, 0x18, R26 ;  /* 0x00000018ff037819 */ /* 0x000fc8000001161a */
[----:B------:R-:W-:-:S04]  /*7e30*/  LOP3.LUT R0, R0, R3, RZ, 0xfc, !PT ;  /* 0x0000000300007212 */ /* 0x000fc800078efcff */
[----:B------:R-:W-:Y:S02]  /*7e40*/  PRMT R4, R0, 0x7610, R4 ;  /* 0x0000761000047816 */ /* 0x000fe40000000004 */
.L_x_8014:
[----:B------:R-:W-:Y:S05]  /*7e50*/  BSYNC B0 ;  /* 0x0000000000007941 */ /* 0x000fea0003800000 */
.L_x_8013:
[----:B------:R0:W-:Y:S01]  /*7e60*/  STG.E.U8 [R8.64], R4 ;  /* 0x0000000408007986 */ /* 0x0001e2000c101124 */
[----:B------:R-:W-:Y:S05]  /*7e70*/  BRA `(.L_x_7985) ;  /* 0x000002e000007947 */ /* 0x000fea0003800000 */
.L_x_8007:
        /* <DEDUP_REMOVED lines=21> */
.L_x_7990:
        /* <DEDUP_REMOVED lines=20> */
.L_x_8017:
[----:B------:R-:W0:Y:S02]  /*8110*/  F2I.U64.TRUNC R26, R26 ;  /* 0x0000001a001a7311 */ /* 0x000e24000020d800 */
[----:B0-----:R0:W-:Y:S01]  /*8120*/  STG.E.64 [R8.64], R26 ;  /* 0x0000001a08007986 */ /* 0x0011e2000c101b24 */
[----:B------:R-:W-:Y:S05]  /*8130*/  BRA `(.L_x_7985) ;  /* 0x0000002000007947 */ /* 0x000fea0003800000 */
.L_x_8016:
[----:B------:R-:W0:Y:S02]  /*8140*/  F2I.FTZ.U32.TRUNC.NTZ R3, R26 ;  /* 0x0000001a00037305 */ /* 0x000e24000021f000 */
[----:B0-----:R0:W-:Y:S02]  /*8150*/  STG.E [R8.64], R3 ;  /* 0x0000000308007986 */ /* 0x0011e4000c101924 */
.L_x_7985:
[----:B------:R-:W-:Y:S05]  /*8160*/  BSYNC B6 ;  /* 0x0000000000067941 */ /* 0x000fea0003800000 */
.L_x_7984:
        /* <DEDUP_REMOVED lines=22> */
.L_x_8023:
[----:B------:R-:W0:Y:S02]  /*82d0*/  F2I.S64.TRUNC R22, R22 ;  /* 0x0000001600167311 */ /* 0x000e24000020d900 */
[----:B0-----:R-:W-:-:S05]  /*82e0*/  IMAD.MOV.U32 R3, RZ, RZ, R22 ;  /* 0x000000ffff037224 */ /* 0x001fca00078e0016 */
[----:B------:R0:W-:Y:S01]  /*82f0*/  STG.E.U8 [R8.64], R3 ;  /* 0x0000000308007986 */ /* 0x0001e2000c101124 */
[----:B------:R-:W-:Y:S05]  /*8300*/  BRA `(.L_x_8025) ;  /* 0x00000d3000007947 */ /* 0x000fea0003800000 */
.L_x_8022:
        /* <DEDUP_REMOVED lines=9> */
.L_x_8027:
[----:B------:R-:W0:Y:S02]  /*83a0*/  F2I.FTZ.TRUNC.NTZ R3, R22 ;  /* 0x0000001600037305 */ /* 0x000e24000021f100 */
[----:B0-----:R0:W-:Y:S01]  /*83b0*/  STG.E [R8.64], R3 ;  /* 0x0000000308007986 */ /* 0x0011e2000c101924 */
[----:B------:R-:W-:Y:S05]  /*83c0*/  BRA `(.L_x_8025) ;  /* 0x00000c7000007947 */ /* 0x000fea0003800000 */
.L_x_8026:
[----:B------:R-:W0:Y:S02]  /*83d0*/  F2I.FTZ.TRUNC.NTZ R3, R22 ;  /* 0x0000001600037305 */ /* 0x000e24000021f100 */
[----:B0-----:R0:W-:Y:S01]  /*83e0*/  STG.E.U16 [R8.64], R3 ;  /* 0x0000000308007986 */ /* 0x0011e2000c101524 */
[----:B------:R-:W-:Y:S05]  /*83f0*/  BRA `(.L_x_8025) ;  /* 0x00000c4000007947 */ /* 0x000fea0003800000 */
.L_x_8021:
        /* <DEDUP_REMOVED lines=8> */
.L_x_8029:
[----:B------:R-:W-:-:S05]  /*8480*/  F2FP.PACK_AB R22, RZ, R22 ;  /* 0x00000016ff16723e */ /* 0x000fca00000000ff */
[----:B------:R0:W-:Y:S01]  /*8490*/  STG.E.U16 [R8.64], R22 ;  /* 0x0000001608007986 */ /* 0x0001e2000c101524 */
[----:B------:R-:W-:Y:S05]  /*84a0*/  BRA `(.L_x_8025) ;  /* 0x00000b9000007947 */ /* 0x000fea0003800000 */
.L_x_8028:
        /* <DEDUP_REMOVED lines=9> */
.L_x_8031:
[----:B------:R-:W-:-:S04]  /*8540*/  F2FP.PACK_AB R3, RZ, R22 ;  /* 0x00000016ff03723e */ /* 0x000fc800000000ff */
[----:B------:R-:W-:-:S05]  /*8550*/  PRMT R3, R3, 0x5410, RZ ;  /* 0x0000541003037816 */ /* 0x000fca00000000ff */
[----:B------:R0:W-:Y:S01]  /*8560*/  STG.E [R8.64], R3 ;  /* 0x0000000308007986 */ /* 0x0001e2000c101924 */
[----:B------:R-:W-:Y:S05]  /*8570*/  BRA `(.L_x_8025) ;  /* 0x00000ac000007947 */ /* 0x000fea0003800000 */
.L_x_8030:
[----:B------:R-:W-:-:S06]  /*8580*/  FMUL.FTZ R4, R22, 1 ;  /* 0x3f80000016047820 */ /* 0x000fcc0000410000 */
[----:B------:R-:W0:Y:S02]  /*8590*/  F2F.F64.F32 R4, R4 ;  /* 0x0000000400047310 */ /* 0x000e240000201800 */
[----:B0-----:R0:W-:Y:S01]  /*85a0*/  STG.E.64 [R8.64], R4 ;  /* 0x0000000408007986 */ /* 0x0011e2000c101b24 */
[----:B------:R-:W-:Y:S05]  /*85b0*/  BRA `(.L_x_8025) ;  /* 0x00000a8000007947 */ /* 0x000fea0003800000 */
.L_x_8020:
        /* <DEDUP_REMOVED lines=12> */
.L_x_8034:
[----:B------:R-:W-:Y:S01]  /*8680*/  FMUL.FTZ R4, R22, 1 ;  /* 0x3f80000016047820 */ /* 0x000fe20000410000 */
[----:B------:R-:W-:-:S05]  /*8690*/  CS2R R6, SRZ ;  /* 0x0000000000067805 */ /* 0x000fca000001ff00 */
[----:B------:R-:W0:Y:S02]  /*86a0*/  F2F.F64.F32 R4, R4 ;  /* 0x0000000400047310 */ /* 0x000e240000201800 */
[----:B0-----:R0:W-:Y:S01]  /*86b0*/  STG.E.128 [R8.64], R4 ;  /* 0x0000000408007986 */ /* 0x0011e2000c101d24 */
[----:B------:R-:W-:Y:S05]  /*86c0*/  BRA `(.L_x_8025) ;  /* 0x0000097000007947 */ /* 0x000fea0003800000 */
.L_x_8033:
        /* <DEDUP_REMOVED lines=20> */
.L_x_8038:
[----:B------:R-:W-:Y:S05]  /*8810*/  BSYNC B0 ;  /* 0x0000000000007941 */ /* 0x000fea0003800000 */
.L_x_8037:
[----:B------:R-:W-:-:S05]  /*8820*/  LOP3.LUT R5, R0, R5, RZ, 0xfc, !PT ;  /* 0x0000000500057212 */ /* 0x000fca00078efcff */
[----:B------:R0:W-:Y:S01]  /*8830*/  STG.E.U8 [R8.64], R5 ;  /* 0x0000000508007986 */ /* 0x0001e2000c101124 */
[----:B------:R-:W-:Y:S05]  /*8840*/  BRA `(.L_x_8025) ;  /* 0x000007f000007947 */ /* 0x000fea0003800000 */
.L_x_8036:
        /* <DEDUP_REMOVED lines=12> */
.L_x_8040:
[----:B------:R-:W-:Y:S01]  /*8910*/  IMAD.MOV.U32 R0, RZ, RZ, 0x7f ;  /* 0x0000007fff007424 */ /* 0x000fe200078e00ff */
[----:B------:R-:W-:-:S04]  /*8920*/  ISETP.GT.U32.AND P0, PT, R4, 0x7f800000, PT ;  /* 0x7f8000000400780c */ /* 0x000fc80003f04070 */
[----:B------:R-:W-:-:S04]  /*8930*/  SEL R0, R0, 0x7c, P0 ;  /* 0x0000007c00007807 */ /* 0x000fc80000000000 */
.L_x_8041:
[----:B------:R-:W-:Y:S05]  /*8940*/  BSYNC B0 ;  /* 0x0000000000007941 */ /* 0x000fea0003800000 */
.L_x_8039:
[----:B------:R-:W-:-:S04]  /*8950*/  LOP3.LUT R22, R22, 0x80000000, RZ, 0xc0, !PT ;  /* 0x8000000016167812 */ /* 0x000fc800078ec0ff */
[----:B------:R-:W-:-:S04]  /*8960*/  SHF.R.U32.HI R3, RZ, 0x18, R22 ;  /* 0x00000018ff037819 */ /* 0x000fc80000011616 */
[----:B------:R-:W-:-:S05]  /*8970*/  LOP3.LUT R3, R0, R3, RZ, 0xfc, !PT ;  /* 0x0000000300037212 */ /* 0x000fca00078efcff */
[----:B------:R0:W-:Y:S01]  /*8980*/  STG.E.U8 [R8.64], R3 ;  /* 0x0000000308007986 */ /* 0x0001e2000c101124 */
[----:B------:R-:W-:Y:S05]  /*8990*/  BRA `(.L_x_8025) ;  /* 0x000006a000007947 */ /* 0x000fea0003800000 */
.L_x_8035:
[----:B------:R-:W-:-:S05]  /*89a0*/  F2FP.BF16.PACK_AB R22, RZ, R22 ;  /* 0x00000016ff16723e */ /* 0x000fca00000010ff */
[----:B------:R0:W-:Y:S01]  /*89b0*/  STG.E.U16 [R8.64], R22 ;  /* 0x0000001608007986 */ /* 0x0001e2000c101524 */
[----:B------:R-:W-:Y:S05]  /*89c0*/  BRA `(.L_x_8025) ;  /* 0x0000067000007947 */ /* 0x000fea0003800000 */
.L_x_8032:
        /* <DEDUP_REMOVED lines=11> */
.L_x_8044:
        /* <DEDUP_REMOVED lines=16> */
.L_x_8047:
[----:B------:R-:W-:-:S04]  /*8b80*/  LOP3.LUT R22, R22, 0x80000000, RZ, 0xc0, !PT ;  /* 0x8000000016167812 */ /* 0x000fc800078ec0ff */
[----:B------:R-:W-:-:S04]  /*8b90*/  SHF.R.U32.HI R3, RZ, 0x18, R22 ;  /* 0x00000018ff037819 */ /* 0x000fc80000011616 */
[----:B------:R-:W-:-:S04]  /*8ba0*/  LOP3.LUT R0, R0, R3, RZ, 0xfc, !PT ;  /* 0x0000000300007212 */ /* 0x000fc800078efcff */
[----:B------:R-:W-:Y:S02]  /*8bb0*/  PRMT R4, R0, 0x7610, R4 ;  /* 0x0000761000047816 */ /* 0x000fe40000000004 */
.L_x_8046:
[----:B------:R-:W-:Y:S05]  /*8bc0*/  BSYNC B0 ;  /* 0x0000000000007941 */ /* 0x000fea0003800000 */
.L_x_8045:
[----:B------:R0:W-:Y:S01]  /*8bd0*/  STG.E.U8 [R8.64], R4 ;  /* 0x0000000408007986 */ /* 0x0001e2000c101124 */
[----:B------:R-:W-:Y:S05]  /*8be0*/  BRA `(.L_x_8025) ;  /* 0x0000045000007947 */ /* 0x000fea0003800000 */
.L_x_8043:
        /* <DEDUP_REMOVED lines=16> */
.L_x_8050:
[----:B------:R-:W-:-:S04]  /*8cf0*/  LOP3.LUT R22, R22, 0x80000000, RZ, 0xc0, !PT ;  /* 0x8000000016167812 */ /* 0x000fc800078ec0ff */
[----:B------:R-:W-:-:S04]  /*8d00*/  SHF.R.U32.HI R3, RZ, 0x18, R22 ;  /* 0x00000018ff037819 */ /* 0x000fc80000011616 */
[----:B------:R-:W-:-:S04]  /*8d10*/  LOP3.LUT R0, R0, R3, RZ, 0xfc, !PT ;  /* 0x0000000300007212 */ /* 0x000fc800078efcff */
[----:B------:R-:W-:Y:S02]  /*8d20*/  PRMT R4, R0, 0x7610, R4 ;  /* 0x0000761000047816 */ /* 0x000fe40000000004 */
.L_x_8049:
[----:B------:R-:W-:Y:S05]  /*8d30*/  BSYNC B0 ;  /* 0x0000000000007941 */ /* 0x000fea0003800000 */
.L_x_8048:
[----:B------:R0:W-:Y:S01]  /*8d40*/  STG.E.U8 [R8.64], R4 ;  /* 0x0000000408007986 */ /* 0x0001e2000c101124 */
[----:B------:R-:W-:Y:S05]  /*8d50*/  BRA `(.L_x_8025) ;  /* 0x000002e000007947 */ /* 0x000fea0003800000 */
.L_x_8042:
        /* <DEDUP_REMOVED lines=21> */
.L_x_8024:
        /* <DEDUP_REMOVED lines=20> */
.L_x_8052:
[----:B------:R-:W0:Y:S02]  /*8ff0*/  F2I.U64.TRUNC R22, R22 ;  /* 0x0000001600167311 */ /* 0x000e24000020d800 */
[----:B0-----:R0:W-:Y:S01]  /*9000*/  STG.E.64 [R8.64], R22 ;  /* 0x0000001608007986 */ /* 0x0011e2000c101b24 */
[----:B------:R-:W-:Y:S05]  /*9010*/  BRA `(.L_x_8025) ;  /* 0x0000002000007947 */ /* 0x000fea0003800000 */
.L_x_8051:
[----:B------:R-:W0:Y:S02]  /*9020*/  F2I.FTZ.U32.TRUNC.NTZ R3, R22 ;  /* 0x0000001600037305 */ /* 0x000e24000021f000 */
[----:B0-----:R0:W-:Y:S02]  /*9030*/  STG.E [R8.64], R3 ;  /* 0x0000000308007986 */ /* 0x0011e4000c101924 */
.L_x_8025:
        /* <DEDUP_REMOVED lines=22> */
.L_x_8056:
[----:B------:R-:W0:Y:S02]  /*91a0*/  F2I.S64.TRUNC R24, R24 ;  /* 0x0000001800187311 */ /* 0x000e24000020d900 */
[----:B0-----:R-:W-:-:S05]  /*91b0*/  IMAD.MOV.U32 R3, RZ, RZ, R24 ;  /* 0x000000ffff037224 */ /* 0x001fca00078e0018 */
[----:B------:R0:W-:Y:S01]  /*91c0*/  STG.E.U8 [R8.64], R3 ;  /* 0x0000000308007986 */ /* 0x0001e2000c101124 */
[----:B------:R-:W-:Y:S05]  /*91d0*/  BRA `(.L_x_8058) ;  /* 0x00000d3000007947 */ /* 0x000fea0003800000 */
.L_x_8055:
        /* <DEDUP_REMOVED lines=9> */
.L_x_8060:
[----:B------:R-:W0:Y:S02]  /*9270*/  F2I.FTZ.TRUNC.NTZ R3, R24 ;  /* 0x0000001800037305 */ /* 0x000e24000021f100 */
[----:B0-----:R0:W-:Y:S01]  /*9280*/  STG.E [R8.64], R3 ;  /* 0x0000000308007986 */ /* 0x0011e2000c101924 */
[----:B------:R-:W-:Y:S05]  /*9290*/  BRA `(.L_x_8058) ;  /* 0x00000c7000007947 */ /* 0x000fea0003800000 */
.L_x_8059:
[----:B------:R-:W0:Y:S02]  /*92a0*/  F2I.FTZ.TRUNC.NTZ R3, R24 ;  /* 0x0000001800037305 */ /* 0x000e24000021f100 */
[----:B0-----:R0:W-:Y:S01]  /*92b0*/  STG.E.U16 [R8.64], R3 ;  /* 0x0000000308007986 */ /* 0x0011e2000c101524 */
[----:B------:R-:W-:Y:S05]  /*92c0*/  BRA `(.L_x_8058) ;  /* 0x00000c4000007947 */ /* 0x000fea0003800000 */
.L_x_8054:
        /* <DEDUP_REMOVED lines=8> */
.L_x_8062:
[----:B------:R-:W-:-:S05]  /*9350*/  F2FP.PACK_AB R24, RZ, R24 ;  /* 0x00000018ff18723e */ /* 0x000fca00000000ff */
[----:B------:R0:W-:Y:S01]  /*9360*/  STG.E.U16 [R8.64], R24 ;  /* 0x0000001808007986 */ /* 0x0001e2000c101524 */
[----:B------:R-:W-:Y:S05]  /*9370*/  BRA `(.L_x_8058) ;  /* 0x00000b9000007947 */ /* 0x000fea0003800000 */
.L_x_8061:
        /* <DEDUP_REMOVED lines=9> */
.L_x_8064:
[----:B------:R-:W-:-:S04]  /*9410*/  F2FP.PACK_AB R3, RZ, R24 ;  /* 0x00000018ff03723e */ /* 0x000fc800000000ff */
[----:B------:R-:W-:-:S05]  /*9420*/  PRMT R3, R3, 0x5410, RZ ;  /* 0x0000541003037816 */ /* 0x000fca00000000ff */
[----:B------:R0:W-:Y:S01]  /*9430*/  STG.E [R8.64], R3 ;  /* 0x0000000308007986 */ /* 0x0001e2000c101924 */
[----:B------:R-:W-:Y:S05]  /*9440*/  BRA `(.L_x_8058) ;  /* 0x00000ac000007947 */ /* 0x000fea0003800000 */
.L_x_8063:
[----:B------:R-:W-:-:S06]  /*9450*/  FMUL.FTZ R4, R24, 1 ;  /* 0x3f80000018047820 */ /* 0x000fcc0000410000 */
[----:B------:R-:W0:Y:S02]  /*9460*/  F2F.F64.F32 R4, R4 ;  /* 0x0000000400047310 */ /* 0x000e240000201800 */
[----:B0-----:R0:W-:Y:S01]  /*9470*/  STG.E.64 [R8.64], R4 ;  /* 0x0000000408007986 */ /* 0x0011e2000c101b24 */
[----:B------:R-:W-:Y:S05]  /*9480*/  BRA `(.L_x_8058) ;  /* 0x00000a8000007947 */ /* 0x000fea0003800000 */
.L_x_8053:
        /* <DEDUP_REMOVED lines=12> */
.L_x_8067:
[----:B------:R-:W-:Y:S01]  /*9550*/  FMUL.FTZ R4, R24, 1 ;  /* 0x3f80000018047820 */ /* 0x000fe20000410000 */
[----:B------:R-:W-:-:S05]  /*9560*/  CS2R R6, SRZ ;  /* 0x0000000000067805 */ /* 0x000fca000001ff00 */
[----:B------:R-:W0:Y:S02]  /*9570*/  F2F.F64.F32 R4, R4 ;  /* 0x0000000400047310 */ /* 0x000e240000201800 */
[----:B0-----:R0:W-:Y:S01]  /*9580*/  STG.E.128 [R8.64], R4 ;  /* 0x0000000408007986 */ /* 0x0011e2000c101d24 */
[----:B------:R-:W-:Y:S05]  /*9590*/  BRA `(.L_x_8058) ;  /* 0x0000097000007947 */ /* 0x000fea0003800000 */
.L_x_8066:
        /* <DEDUP_REMOVED lines=20> */
.L_x_8071:
[----:B------:R-:W-:Y:S05]  /*96e0*/  BSYNC B0 ;  /* 0x0000000000007941 */ /* 0x000fea0003800000 */
.L_x_8070:
[----:B------:R-:W-:-:S05]  /*96f0*/  LOP3.LUT R5, R0, R5, RZ, 0xfc, !PT ;  /* 0x0000000500057212 */ /* 0x000fca00078efcff */
[----:B------:R0:W-:Y:S01]  /*9700*/  STG.E.U8 [R8.64], R5 ;  /* 0x0000000508007986 */ /* 0x0001e2000c101124 */
[----:B------:R-:W-:Y:S05]  /*9710*/  BRA `(.L_x_8058) ;  /* 0x000007f000007947 */ /* 0x000fea0003800000 */
.L_x_8069:
        /* <DEDUP_REMOVED lines=12> */
.L_x_8073:
[----:B------:R-:W-:Y:S01]  /*97e0*/  IMAD.MOV.U32 R0, RZ, RZ, 0x7f ;  /* 0x0000007fff007424 */ /* 0x000fe200078e00ff */
[----:B------:R-:W-:-:S04]  /*97f0*/  ISETP.GT.U32.AND P0, PT, R4, 0x7f800000, PT ;  /* 0x7f8000000400780c */ /* 0x000fc80003f04070 */
[----:B------:R-:W-:-:S04]  /*9800*/  SEL R0, R0, 0x7c, P0 ;  /* 0x0000007c00007807 */ /* 0x000fc80000000000 */
.L_x_8074:
[----:B------:R-:W-:Y:S05]  /*9810*/  BSYNC B0 ;  /* 0x0000000000007941 */ /* 0x000fea0003800000 */
.L_x_8072:
[----:B------:R-:W-:-:S04]  /*9820*/  LOP3.LUT R24, R24, 0x80000000, RZ, 0xc0, !PT ;  /* 0x8000000018187812 */ /* 0x000fc800078ec0ff */
[----:B------:R-:W-:-:S04]  /*9830*/  SHF.R.U32.HI R3, RZ, 0x18, R24 ;  /* 0x00000018ff037819 */ /* 0x000fc80000011618 */
[----:B------:R-:W-:-:S05]  /*9840*/  LOP3.LUT R3, R0, R3, RZ, 0xfc, !PT ;  /* 0x0000000300037212 */ /* 0x000fca00078efcff */
[----:B------:R0:W-:Y:S01]  /*9850*/  STG.E.U8 [R8.64], R3 ;  /* 0x0000000308007986 */ /* 0x0001e2000c101124 */
[----:B------:R-:W-:Y:S05]  /*9860*/  BRA `(.L_x_8058) ;  /* 0x000006a000007947 */ /* 0x000fea0003800000 */
.L_x_8068:
[----:B------:R-:W-:-:S05]  /*9870*/  F2FP.BF16.PACK_AB R24, RZ, R24 ;  /* 0x00000018ff18723e */ /* 0x000fca00000010ff */
[----:B------:R0:W-:Y:S01]  /*9880*/  STG.E.U16 [R8.64], R24 ;  /* 0x0000001808007986 */ /* 0x0001e2000c101524 */
[----:B------:R-:W-:Y:S05]  /*9890*/  BRA `(.L_x_8058) ;  /* 0x0000067000007947 */ /* 0x000fea0003800000 */
.L_x_8065:
        /* <DEDUP_REMOVED lines=11> */
.L_x_8077:
        /* <DEDUP_REMOVED lines=16> */
.L_x_8080:
[----:B------:R-:W-:-:S04]  /*9a50*/  LOP3.LUT R24, R24, 0x80000000, RZ, 0xc0, !PT ;  /* 0x8000000018187812 */ /* 0x000fc800078ec0ff */
[----:B------:R-:W-:-:S04]  /*9a60*/  SHF.R.U32.HI R3, RZ, 0x18, R24 ;  /* 0x00000018ff037819 */ /* 0x000fc80000011618 */
[----:B------:R-:W-:-:S04]  /*9a70*/  LOP3.LUT R0, R0, R3, RZ, 0xfc, !PT ;  /* 0x0000000300007212 */ /* 0x000fc800078efcff */
[----:B------:R-:W-:Y:S02]  /*9a80*/  PRMT R4, R0, 0x7610, R4 ;  /* 0x0000761000047816 */ /* 0x000fe40000000004 */
.L_x_8079:
[----:B------:R-:W-:Y:S05]  /*9a90*/  BSYNC B0 ;  /* 0x0000000000007941 */ /* 0x000fea0003800000 */
.L_x_8078:
[----:B------:R0:W-:Y:S01]  /*9aa0*/  STG.E.U8 [R8.64], R4 ;  /* 0x0000000408007986 */ /* 0x0001e2000c101124 */
[----:B------:R-:W-:Y:S05]  /*9ab0*/  BRA `(.L_x_8058) ;  /* 0x0000045000007947 */ /* 0x000fea0003800000 */
.L_x_8076:
        /* <DEDUP_REMOVED lines=16> */
.L_x_8083:
[----:B------:R-:W-:-:S04]  /*9bc0*/  LOP3.LUT R24, R24, 0x80000000, RZ, 0xc0, !PT ;  /* 0x8000000018187812 */ /* 0x000fc800078ec0ff */
[----:B------:R-:W-:-:S04]  /*9bd0*/  SHF.R.U32.HI R3, RZ, 0x18, R24 ;  /* 0x00000018ff037819 */ /* 0x000fc80000011618 */
[----:B------:R-:W-:-:S04]  /*9be0*/  LOP3.LUT R0, R0, R3, RZ, 0xfc, !PT ;  /* 0x0000000300007212 */ /* 0x000fc800078efcff */
[----:B------:R-:W-:Y:S02]  /*9bf0*/  PRMT R4, R0, 0x7610, R4 ;  /* 0x0000761000047816 */ /* 0x000fe40000000004 */
.L_x_8082:
[----:B------:R-:W-:Y:S05]  /*9c00*/  BSYNC B0 ;  /* 0x0000000000007941 */ /* 0x000fea0003800000 */
.L_x_8081:
[----:B------:R0:W-:Y:S01]  /*9c10*/  STG.E.U8 [R8.64], R4 ;  /* 0x0000000408007986 */ /* 0x0001e2000c101124 */
[----:B------:R-:W-:Y:S05]  /*9c20*/  BRA `(.L_x_8058) ;  /* 0x000002e000007947 */ /* 0x000fea0003800000 */
.L_x_8075:
        /* <DEDUP_REMOVED lines=21> */
.L_x_8057:
        /* <DEDUP_REMOVED lines=20> */
.L_x_8085:
[----:B------:R-:W0:Y:S02]  /*9ec0*/  F2I.U64.TRUNC R24, R24 ;  /* 0x0000001800187311 */ /* 0x000e24000020d800 */
[----:B0-----:R0:W-:Y:S01]  /*9ed0*/  STG.E.64 [R8.64], R24 ;  /* 0x0000001808007986 */ /* 0x0011e2000c101b24 */
[----:B------:R-:W-:Y:S05]  /*9ee0*/  BRA `(.L_x_8058) ;  /* 0x0000002000007947 */ /* 0x000fea0003800000 */
.L_x_8084:
[----:B------:R-:W0:Y:S02]  /*9ef0*/  F2I.FTZ.U32.TRUNC.NTZ R3, R24 ;  /* 0x0000001800037305 */ /* 0x000e24000021f000 */
[----:B0-----:R0:W-:Y:S02]  /*9f00*/  STG.E [R8.64], R3 ;  /* 0x0000000308007986 */ /* 0x0011e4000c101924 */
.L_x_8058:
[----:B------:R-:W-:Y:S02]  /*9f10*/  IADD3 R19, R19, 0x80, RZ ;  /* 0x0000008013137810 */ /* 0x000fe40007ffe0ff */
.L_x_8019:
[----:B------:R-:W-:Y:S05]  /*9f20*/  BSYNC B6 ;  /* 0x0000000000067941 */ /* 0x000fea0003800000 */
.L_x_8018:
[----:B------:R-:W-:-:S13]  /*9f30*/  ISETP.GE.AND P0, PT, R19, R16, PT ;  /* 0x000000101300720c */ /* 0x000fda0003f06270 */
[----:B------:R-:W-:Y:S05]  /*9f40*/  @P0 EXIT ;  /* 0x000000000000094d */ /* 0x000fea0003800000 */
[----:B------:R-:W-:Y:S01]  /*9f50*/  PRMT R0, R17, 0x9910, RZ ;  /* 0x0000991011007816 */ /* 0x000fe200000000ff */
[----:B------:R-:W-:-:S03]  /*9f60*/  IMAD R2, R2, 0x200, R19 ;  /* 0x0000020002027824 */ /* 0x000fc600078e0213 */
[----:B------:R-:W-:Y:S01]  /*9f70*/  ISETP.GT.AND P1, PT, R0, 0x9, PT ;  /* 0x000000090000780c */ /* 0x000fe20003f24270 */
[----:B------:R-:W-:-:S05]  /*9f80*/  IMAD R2, R2, c[0x0][0x194], RZ ;  /* 0x0000650002027a24 */ /* 0x000fca00078e02ff */
[----:B------:R-:W-:-:S05]  /*9f90*/  IADD3 R2, P0, R2, c[0x0][0x168], RZ ;  /* 0x00005a0002027a10 */ /* 0x000fca0007f1e0ff */
[----:B0-----:R-:W-:Y:S02]  /*9fa0*/  IMAD.X R3, RZ, RZ, c[0x0][0x16c], P0 ;  /* 0x00005b00ff037624 */ /* 0x001fe400000e06ff */
        /* <DEDUP_REMOVED lines=12> */
.L_x_8089:
[----:B------:R-:W0:Y:S02]  /*a070*/  F2I.S64.TRUNC R18, R18 ;  /* 0x0000001200127311 */ /* 0x000e24000020d900 */
[----:B0-----:R-:W-:-:S05]  /*a080*/  IMAD.MOV.U32 R5, RZ, RZ, R18 ;  /* 0x000000ffff057224 */ /* 0x001fca00078e0012 */
[----:B------:R-:W-:Y:S01]  /*a090*/  STG.E.U8 [R2.64], R5 ;  /* 0x0000000502007986 */ /* 0x000fe2000c101124 */
[----:B------:R-:W-:Y:S05]  /*a0a0*/  EXIT ;  /* 0x000000000000794d */ /* 0x000fea0003800000 */
.L_x_8088:
        /* <DEDUP_REMOVED lines=9> */
.L_x_8092:
[----:B------:R-:W0:Y:S02]  /*a140*/  F2I.FTZ.TRUNC.NTZ R5, R18 ;  /* 0x0000001200057305 */ /* 0x000e24000021f100 */
[----:B0-----:R-:W-:Y:S01]  /*a150*/  STG.E [R2.64], R5 ;  /* 0x0000000502007986 */ /* 0x001fe2000c101924 */
[----:B------:R-:W-:Y:S05]  /*a160*/  EXIT ;  /* 0x000000000000794d */ /* 0x000fea0003800000 */
.L_x_8091:
[----:B------:R-:W0:Y:S02]  /*a170*/  F2I.FTZ.TRUNC.NTZ R5, R18 ;  /* 0x0000001200057305 */ /* 0x000e24000021f100 */
[----:B0-----:R-:W-:Y:S01]  /*a180*/  STG.E.U16 [R2.64], R5 ;  /* 0x0000000502007986 */ /* 0x001fe2000c101524 */
[----:B------:R-:W-:Y:S05]  /*a190*/  EXIT ;  /* 0x000000000000794d */ /* 0x000fea0003800000 */
.L_x_8087:
        /* <DEDUP_REMOVED lines=8> */
.L_x_8094:
[----:B------:R-:W-:-:S05]  /*a220*/  F2FP.PACK_AB R18, RZ, R18 ;  /* 0x00000012ff12723e */ /* 0x000fca00000000ff */
[----:B------:R-:W-:Y:S01]  /*a230*/  STG.E.U16 [R2.64], R18 ;  /* 0x0000001202007986 */ /* 0x000fe2000c101524 */
[----:B------:R-:W-:Y:S05]  /*a240*/  EXIT ;  /* 0x000000000000794d */ /* 0x000fea0003800000 */
.L_x_8093:
        /* <DEDUP_REMOVED lines=9> */
.L_x_8096:
[----:B------:R-:W-:-:S04]  /*a2e0*/  F2FP.PACK_AB R5, RZ, R18 ;  /* 0x00000012ff05723e */ /* 0x000fc800000000ff */
[----:B------:R-:W-:-:S05]  /*a2f0*/  PRMT R5, R5, 0x5410, RZ ;  /* 0x0000541005057816 */ /* 0x000fca00000000ff */
[----:B------:R-:W-:Y:S01]  /*a300*/  STG.E [R2.64], R5 ;  /* 0x0000000502007986 */ /* 0x000fe2000c101924 */
[----:B------:R-:W-:Y:S05]  /*a310*/  EXIT ;  /* 0x000000000000794d */ /* 0x000fea0003800000 */
.L_x_8095:
[----:B------:R-:W-:-:S06]  /*a320*/  FMUL.FTZ R4, R18, 1 ;  /* 0x3f80000012047820 */ /* 0x000fcc0000410000 */
[----:B------:R-:W0:Y:S02]  /*a330*/  F2F.F64.F32 R4, R4 ;  /* 0x0000000400047310 */ /* 0x000e240000201800 */
[----:B0-----:R-:W-:Y:S01]  /*a340*/  STG.E.64 [R2.64], R4 ;  /* 0x0000000402007986 */ /* 0x001fe2000c101b24 */
[----:B------:R-:W-:Y:S05]  /*a350*/  EXIT ;  /* 0x000000000000794d */ /* 0x000fea0003800000 */
.L_x_8086:
        /* <DEDUP_REMOVED lines=12> */
.L_x_8099:
[----:B------:R-:W-:Y:S01]  /*a420*/  FMUL.FTZ R4, R18, 1 ;  /* 0x3f80000012047820 */ /* 0x000fe20000410000 */
[----:B------:R-:W-:-:S05]  /*a430*/  CS2R R6, SRZ ;  /* 0x0000000000067805 */ /* 0x000fca000001ff00 */
[----:B------:R-:W0:Y:S02]  /*a440*/  F2F.F64.F32 R4, R4 ;  /* 0x0000000400047310 */ /* 0x000e240000201800 */
[----:B0-----:R-:W-:Y:S01]  /*a450*/  STG.E.128 [R2.64], R4 ;  /* 0x0000000402007986 */ /* 0x001fe2000c101d24 */
[----:B------:R-:W-:Y:S05]  /*a460*/  EXIT ;  /* 0x000000000000794d */ /* 0x000fea0003800000 */
.L_x_8098:
        /* <DEDUP_REMOVED lines=20> */
.L_x_8103:
[----:B------:R-:W-:Y:S05]  /*a5b0*/  BSYNC B0 ;  /* 0x0000000000007941 */ /* 0x000fea0003800000 */
.L_x_8102:
[----:B------:R-:W-:-:S05]  /*a5c0*/  LOP3.LUT R7, R0, R7, RZ, 0xfc, !PT ;  /* 0x0000000700077212 */ /* 0x000fca00078efcff */
[----:B------:R-:W-:Y:S01]  /*a5d0*/  STG.E.U8 [R2.64], R7 ;  /* 0x0000000702007986 */ /* 0x000fe2000c101124 */
[----:B------:R-:W-:Y:S05]  /*a5e0*/  EXIT ;  /* 0x000000000000794d */ /* 0x000fea0003800000 */
.L_x_8101:
        /* <DEDUP_REMOVED lines=12> */
.L_x_8105:
[----:B------:R-:W-:Y:S01]  /*a6b0*/  IMAD.MOV.U32 R0, RZ, RZ, 0x7f ;  /* 0x0000007fff007424 */ /* 0x000fe200078e00ff */
[----:B------:R-:W-:-:S04]  /*a6c0*/  ISETP.GT.U32.AND P0, PT, R4, 0x7f800000, PT ;  /* 0x7f8000000400780c */ /* 0x000fc80003f04070 */
[----:B------:R-:W-:-:S04]  /*a6d0*/  SEL R0, R0, 0x7c, P0 ;  /* 0x0000007c00007807 */ /* 0x000fc80000000000 */
.L_x_8106:
[----:B------:R-:W-:Y:S05]  /*a6e0*/  BSYNC B0 ;  /* 0x0000000000007941 */ /* 0x000fea0003800000 */
.L_x_8104:
[----:B------:R-:W-:-:S04]  /*a6f0*/  LOP3.LUT R18, R18, 0x80000000, RZ, 0xc0, !PT ;  /* 0x8000000012127812 */ /* 0x000fc800078ec0ff */
[----:B------:R-:W-:-:S04]  /*a700*/  SHF.R.U32.HI R5, RZ, 0x18, R18 ;  /* 0x00000018ff057819 */ /* 0x000fc80000011612 */
[----:B------:R-:W-:-:S05]  /*a710*/  LOP3.LUT R5, R0, R5, RZ, 0xfc, !PT ;  /* 0x0000000500057212 */ /* 0x000fca00078efcff */
[----:B------:R-:W-:Y:S01]  /*a720*/  STG.E.U8 [R2.64], R5 ;  /* 0x0000000502007986 */ /* 0x000fe2000c101124 */
[----:B------:R-:W-:Y:S05]  /*a730*/  EXIT ;  /* 0x000000000000794d */ /* 0x000fea0003800000 */
.L_x_8100:
[----:B------:R-:W-:-:S05]  /*a740*/  F2FP.BF16.PACK_AB R18, RZ, R18 ;  /* 0x00000012ff12723e */ /* 0x000fca00000010ff */
[----:B------:R-:W-:Y:S01]  /*a750*/  STG.E.U16 [R2.64], R18 ;  /* 0x0000001202007986 */ /* 0x000fe2000c101524 */
[----:B------:R-:W-:Y:S05]  /*a760*/  EXIT ;  /* 0x000000000000794d */ /* 0x000fea0003800000 */
.L_x_8097:
        /* <DEDUP_REMOVED lines=11> */
.L_x_8109:
        /* <DEDUP_REMOVED lines=16> */
.L_x_8112:
[----:B------:R-:W-:-:S04]  /*a920*/  LOP3.LUT R18, R18, 0x80000000, RZ, 0xc0, !PT ;  /* 0x8000000012127812 */ /* 0x000fc800078ec0ff */
[----:B------:R-:W-:-:S04]  /*a930*/  SHF.R.U32.HI R5, RZ, 0x18, R18 ;  /* 0x00000018ff057819 */ /* 0x000fc80000011612 */
[----:B------:R-:W-:-:S04]  /*a940*/  LOP3.LUT R4, R4, R5, RZ, 0xfc, !PT ;  /* 0x0000000504047212 */ /* 0x000fc800078efcff */
[----:B------:R-:W-:Y:S02]  /*a950*/  PRMT R0, R4, 0x7610, R0 ;  /* 0x0000761004007816 */ /* 0x000fe40000000000 */
.L_x_8111:
[----:B------:R-:W-:Y:S05]  /*a960*/  BSYNC B0 ;  /* 0x0000000000007941 */ /* 0x000fea0003800000 */
.L_x_8110:
[----:B------:R-:W-:Y:S01]  /*a970*/  STG.E.U8 [R2.64], R0 ;  /* 0x0000000002007986 */ /* 0x000fe2000c101124 */
[----:B------:R-:W-:Y:S05]  /*a980*/  EXIT ;  /* 0x000000000000794d */ /* 0x000fea0003800000 */
.L_x_8108:
        /* <DEDUP_REMOVED lines=16> */
.L_x_8115:
[----:B------:R-:W-:-:S04]  /*aa90*/  LOP3.LUT R18, R18, 0x80000000, RZ, 0xc0, !PT ;  /* 0x8000000012127812 */ /* 0x000fc800078ec0ff */
[----:B------:R-:W-:-:S04]  /*aaa0*/  SHF.R.U32.HI R5, RZ, 0x18, R18 ;  /* 0x00000018ff057819 */ /* 0x000fc80000011612 */
[----:B------:R-:W-:-:S04]  /*aab0*/  LOP3.LUT R4, R4, R5, RZ, 0xfc, !PT ;  /* 0x0000000504047212 */ /* 0x000fc800078efcff */
[----:B------:R-:W-:Y:S02]  /*aac0*/  PRMT R0, R4, 0x7610, R0 ;  /* 0x0000761004007816 */ /* 0x000fe40000000000 */
.L_x_8114:
[----:B------:R-:W-:Y:S05]  /*aad0*/  BSYNC B0 ;  /* 0x0000000000007941 */ /* 0x000fea0003800000 */
.L_x_8113:
[----:B------:R-:W-:Y:S01]  /*aae0*/  STG.E.U8 [R2.64], R0 ;  /* 0x0000000002007986 */ /* 0x000fe2000c101124 */
[----:B------:R-:W-:Y:S05]  /*aaf0*/  EXIT ;  /* 0x000000000000794d */ /* 0x000fea0003800000 */
.L_x_8107:
        /* <DEDUP_REMOVED lines=21> */
.L_x_8090:
        /* <DEDUP_REMOVED lines=20> */
.L_x_8117:
[----:B------:R-:W0:Y:S02]  /*ad90*/  F2I.U64.TRUNC R18, R18 ;  /* 0x0000001200127311 */ /* 0x000e24000020d800 */
[----:B0-----:R-:W-:Y:S01]  /*ada0*/  STG.E.64 [R2.64], R18 ;  /* 0x0000001202007986 */ /* 0x001fe2000c101b24 */
[----:B------:R-:W-:Y:S05]  /*adb0*/  EXIT ;  /* 0x000000000000794d */ /* 0x000fea0003800000 */
.L_x_8116:
[----:B------:R-:W0:Y:S02]  /*adc0*/  F2I.FTZ.U32.TRUNC.NTZ R5, R18 ;  /* 0x0000001200057305 */ /* 0x000e24000021f000 */
[----:B0-----:R-:W-:Y:S01]  /*add0*/  STG.E [R2.64], R5 ;  /* 0x0000000502007986 */ /* 0x001fe2000c101924 */
[----:B------:R-:W-:Y:S05]  /*ade0*/  EXIT ;  /* 0x000000000000794d */ /* 0x000fea0003800000 */
.L_x_8118:
        /* <DEDUP_REMOVED lines=9> */
.L_x_16564:


//--------------------- .text._ZN2at6native18elementwise_kernelILi128ELi2EZNS0_22gpu_kernel_impl_nocastINS0_13BinaryFunctorIfffNS0_15binary_internal10MulFunctorIfEEEEEEvRNS_18TensorIteratorBaseERKT_EUliE_EEviT1_ --------------------------
	.section	.text._ZN2at6native18elementwise_kernelILi128ELi2EZNS0_22gpu_kernel_impl_nocastINS0_13BinaryFunctorIfffNS0_15binary_internal10MulFunctorIfEEEEEEvRNS_18TensorIteratorBaseERKT_EUliE_EEviT1_,"ax",@progbits
	.sectioninfo	@"SHI_REGISTERS=14"
	.align	128
        .global         _ZN2at6native18elementwise_kernelILi128ELi2EZNS0_22gpu_kernel_impl_nocastINS0_13BinaryFunctorIfffNS0_15binary_internal10MulFunctorIfEEEEEEvRNS_18TensorIteratorBaseERKT_EUliE_EEviT1_
        .type           _ZN2at6native18elementwise_kernelILi128ELi2EZNS0_22gpu_kernel_impl_nocastINS0_13BinaryFunctorIfffNS0_15binary_internal10MulFunctorIfEEEEEEvRNS_18TensorIteratorBaseERKT_EUliE_EEviT1_,@function
        .size           _ZN2at6native18elementwise_kernelILi128ELi2EZNS0_22gpu_kernel_impl_nocastINS0_13BinaryFunctorIfffNS0_15binary_internal10MulFunctorIfEEEEEEvRNS_18TensorIteratorBaseERKT_EUliE_EEviT1_,(.L_x_16565 - _ZN2at6native18elementwise_kernelILi128ELi2EZNS0_22gpu_kernel_impl_nocastINS0_13BinaryFunctorIfffNS0_15binary_internal10MulFunctorIfEEEEEEvRNS_18TensorIteratorBaseERKT_EUliE_EEviT1_)
        .other          _ZN2at6native18elementwise_kernelILi128ELi2EZNS0_22gpu_kernel_impl_nocastINS0_13BinaryFunctorIfffNS0_15binary_internal10MulFunctorIfEEEEEEvRNS_18TensorIteratorBaseERKT_EUliE_EEviT1_,@"STO_CUDA_ENTRY STV_DEFAULT"
_ZN2at6native18elementwise_kernelILi128ELi2EZNS0_22gpu_kernel_impl_nocastINS0_13BinaryFunctorIfffNS0_15binary_internal10MulFunctorIfEEEEEEvRNS_18TensorIteratorBaseERKT_EUliE_EEviT1_:
.text._ZN2at6native18elementwise_kernelILi128ELi2EZNS0_22gpu_kernel_impl_nocastINS0_13BinaryFunctorIfffNS0_15binary_internal10MulFunctorIfEEEEEEvRNS_18TensorIteratorBaseERKT_EUliE_EEviT1_:
        /* <DEDUP_REMOVED lines=262> */
.L_x_8121:
[----:B------:R-:W-:Y:S02]  /*1060*/  IADD3 R6, P0, R3, c[0x0][0x3d0], RZ ;  /* 0x0000f40003067a10 */ /* 0x000fe40007f1e0ff */
[----:B------:R-:W-:Y:S02]  /*1070*/  IADD3 R4, P1, R4, c[0x0][0x3d8], RZ ;  /* 0x0000f60004047a10 */ /* 0x000fe40007f3e0ff */
[----:B------:R-:W-:Y:S02]  /*1080*/  IADD3.X R7, RZ, c[0x0][0x3d4], RZ, P0, !PT ;  /* 0x0000f500ff077a10 */ /* 0x000fe400007fe4ff */
[----:B------:R-:W-:-:S04]  /*1090*/  IADD3.X R5, RZ, c[0x0][0x3dc], RZ, P1, !PT ;  /* 0x0000f700ff057a10 */ /* 0x000fc80000ffe4ff */
[----:B------:R-:W2:Y:S04]  /*10a0*/  LDG.E R7, [R6.64] ;  /* 0x0000000406077981 */ /* 0x000ea8000c1e1900 */
[----:B------:R-:W2:Y:S01]  /*10b0*/  LDG.E R4, [R4.64] ;  /* 0x0000000404047981 */ /* 0x000ea2000c1e1900 */
[----:B------:R-:W-:-:S04]  /*10c0*/  IADD3 R2, P0, R2, c[0x0][0x3c8], RZ ;  /* 0x0000f20002027a10 */ /* 0x000fc80007f1e0ff */
[----:B------:R-:W-:Y:S02]  /*10d0*/  IADD3.X R3, RZ, c[0x0][0x3cc], RZ, P0, !PT ;  /* 0x0000f300ff037a10 */ /* 0x000fe400007fe4ff */
[----:B------:R-:W-:Y:S01]  /*10e0*/  IADD3 R9, R0, 0x80, RZ ;  /* 0x0000008000097810 */ /* 0x000fe20007ffe0ff */
[----:B--2---:R-:W-:-:S05]  /*10f0*/  FMUL.FTZ R11, R4, R7 ;  /* 0x00000007040b7220 */ /* 0x004fca0000410000 */
[----:B------:R0:W-:Y:S02]  /*1100*/  STG.E [R2.64], R11 ;  /* 0x0000000b02007986 */ /* 0x0001e4000c101904 */
.L_x_8120:
[----:B------:R-:W-:Y:S05]  /*1110*/  BSYNC B0 ;  /* 0x0000000000007941 */ /* 0x000fea0003800000 */
.L_x_8119:
        /* <DEDUP_REMOVED lines=255> */
.L_x_8122:
[----:B------:R-:W-:Y:S02]  /*2110*/  IADD3 R2, P0, R2, c[0x0][0x3d0], RZ ;  /* 0x0000f40002027a10 */ /* 0x000fe40007f1e0ff */
[----:B------:R-:W-:Y:S02]  /*2120*/  IADD3 R4, P1, R3, c[0x0][0x3d8], RZ ;  /* 0x0000f60003047a10 */ /* 0x000fe40007f3e0ff */
[----:B------:R-:W-:Y:S02]  /*2130*/  IADD3.X R3, RZ, c[0x0][0x3d4], RZ, P0, !PT ;  /* 0x0000f500ff037a10 */ /* 0x000fe400007fe4ff */
[----:B------:R-:W-:-:S04]  /*2140*/  IADD3.X R5, RZ, c[0x0][0x3dc], RZ, P1, !PT ;  /* 0x0000f700ff057a10 */ /* 0x000fc80000ffe4ff */
[----:B------:R-:W2:Y:S04]  /*2150*/  LDG.E R3, [R2.64] ;  /* 0x0000000402037981 */ /* 0x000ea8000c1e1900 */
[----:B------:R-:W2:Y:S01]  /*2160*/  LDG.E R4, [R4.64] ;  /* 0x0000000404047981 */ /* 0x000ea2000c1e1900 */
[----:B------:R-:W-:-:S04]  /*2170*/  IADD3 R6, P0, R0, c[0x0][0x3c8], RZ ;  /* 0x0000f20000067a10 */ /* 0x000fc80007f1e0ff */
[----:B------:R-:W-:Y:S01]  /*2180*/  IADD3.X R7, RZ, c[0x0][0x3cc], RZ, P0, !PT ;  /* 0x0000f300ff077a10 */ /* 0x000fe200007fe4ff */
[----:B--2---:R-:W-:-:S05]  /*2190*/  FMUL.FTZ R9, R4, R3 ;  /* 0x0000000304097220 */ /* 0x004fca0000410000 */
[----:B------:R-:W-:Y:S01]  /*21a0*/  STG.E [R6.64], R9 ;  /* 0x0000000906007986 */ /* 0x000fe2000c101904 */
[----:B------:R-:W-:Y:S05]  /*21b0*/  EXIT ;  /* 0x000000000000794d */ /* 0x000fea0003800000 */
.L_x_8123:
        /* <DEDUP_REMOVED lines=12> */
.L_x_16565:


//--------------------- .text._ZN2at6native27unrolled_elementwise_kernelINS0_13BinaryFunctorIfffNS0_15binary_internal10MulFunctorIfEEEESt5arrayIPcLm3EELi4E23TrivialOffsetCalculatorILi2EjESA_ILi1EjENS0_6memory15LoadWithoutCastENSD_16StoreWithoutCastEEEviT_T0_T2_T3_T4_T5_ --------------------------
	.section	.text._ZN2at6native27unrolled_elementwise_kernelINS0_13BinaryFunctorIfffNS0_15binary_internal10MulFunctorIfEEEESt5arrayIPcLm3EELi4E23TrivialOffsetCalculatorILi2EjESA_ILi1EjENS0_6memory15LoadWithoutCastENSD_16StoreWithoutCastEEEviT_T0_T2_T3_T4_T5_,"ax",@progbits
	.sectioninfo	@"SHI_REGISTERS=26"
	.align	128
        .global         _ZN2at6native27unrolled_elementwise_kernelINS0_13BinaryFunctorIfffNS0_15binary_internal10MulFunctorIfEEEESt5arrayIPcLm3EELi4E23TrivialOffsetCalculatorILi2EjESA_ILi1EjENS0_6memory15LoadWithoutCastENSD_16StoreWithoutCastEEEviT_T0_T2_T3_T4_T5_
        .type           _ZN2at6native27unrolled_elementwise_kernelINS0_13BinaryFunctorIfffNS0_15binary_internal10MulFunctorIfEEEESt5arrayIPcLm3EELi4E23TrivialOffsetCalculatorILi2EjESA_ILi1EjENS0_6memory15LoadWithoutCastENSD_16StoreWithoutCastEEEviT_T0_T2_T3_T4_T5_,@function
        .size           _ZN2at6native27unrolled_elementwise_kernelINS0_13BinaryFunctorIfffNS0_15binary_internal10MulFunctorIfEEEESt5arrayIPcLm3EELi4E23TrivialOffsetCalculatorILi2EjESA_ILi1EjENS0_6memory15LoadWithoutCastENSD_16StoreWithoutCastEEEviT_T0_T2_T3_T4_T5_,(.L_x_16566 - _ZN2at6native27unrolled_elementwise_kernelINS0_13BinaryFunctorIfffNS0_15binary_internal10MulFunctorIfEEEESt5arrayIPcLm3EELi4E23TrivialOffsetCalculatorILi2EjESA_ILi1EjENS0_6memory15LoadWithoutCastENSD_16StoreWithoutCastEEEviT_T0_T2_T3_T4_T5_)
        .other          _ZN2at6native27unrolled_elementwise_kernelINS0_13BinaryFunctorIfffNS0_15binary_internal10MulFunctorIfEEEESt5arrayIPcLm3EELi4E23TrivialOffsetCalculatorILi2EjESA_ILi1EjENS0_6memory15LoadWithoutCastENSD_16StoreWithoutCastEEEviT_T0_T2_T3_T4_T5_,@"STO_CUDA_ENTRY STV_DEFAULT"
_ZN2at6native27unrolled_elementwise_kernelINS0_13BinaryFunctorIfffNS0_15binary_internal10MulFunctorIfEEEESt5arrayIPcLm3EELi4E23TrivialOffsetCalculatorILi2EjESA_ILi1EjENS0_6memory15LoadWithoutCastENSD_16StoreWithoutCastEEEviT_T0_T2_T3_T4_T5_:
.text._ZN2at6native27unrolled_elementwise_kernelINS0_13BinaryFunctorIfffNS0_15binary_internal10MulFunctorIfEEEESt5arrayIPcLm3EELi4E23TrivialOffsetCalculatorILi2EjESA_ILi1EjENS0_6memory15LoadWithoutCastENSD_16StoreWithoutCastEEEviT_T0_T2_T3_T4_T5_:
[----:B------:R-:W-:Y:S02]  /*0000*/  MOV R1, c[0x0][0x28] ;  /* 0x00000a0000017a02 */ /* 0x000fe40000000f00 */
[----:B------:R-:W0:Y:S01]  /*0010*/  S2R R0, SR_CTAID.X ;  /* 0x0000000000007919 */ /* 0x000e220000002500 */
[----:B------:R-:W-:Y:S01]  /*0020*/  IMAD.MOV.U32 R3, RZ, RZ, -0x200 ;  /* 0xfffffe00ff037424 */ /* 0x000fe200078e00ff */
[----:B------:R-:W-:Y:S01]  /*0030*/  HFMA2.MMA R4, -RZ, RZ, 0, 0 ;  /* 0x00000000ff047435 */ /* 0x000fe200000001ff */
[----:B------:R-:W-:Y:S01]  /*0040*/  ULDC.64 UR4, c[0x0][0x118] ;  /* 0x0000460000047ab9 */ /* 0x000fe20000000a00 */
[----:B------:R-:W1:Y:S01]  /*0050*/  S2R R5, SR_TID.X ;  /* 0x0000000000057919 */ /* 0x000e620000002100 */
[----:B0-----:R-:W-:Y:S02]  /*0060*/  IMAD R2, R0, R3, c[0x0][0x160] ;  /* 0x0000580000027624 */ /* 0x001fe400078e0203 */
[----:B------:R-:W-:Y:S01]  /*0070*/  IMAD.MOV.U32 R3, RZ, RZ, RZ ;  /* 0x000000ffff037224 */ /* 0x000fe200078e00ff */
[----:B-1----:R-:W-:Y:S02]  /*0080*/  MOV R23, R5 ;  /* 0x0000000500177202 */ /* 0x002fe40000000f00 */
[----:B------:R-:W-:-:S13]  /*0090*/  ISETP.GE.AND P0, PT, R5, R2, PT ;  /* 0x000000020500720c */ /* 0x000fda0003f06270 */
[----:B------:R-:W-:Y:S01]  /*00a0*/  @!P0 IMAD R18, R0, 0x200, R23 ;  /* 0x0000020000128824 */ /* 0x000fe200078e0217 */
[----:B------:R-:W-:Y:S01]  /*00b0*/  @!P0 IADD3 R23, R23, 0x80, RZ ;  /* 0x0000008017178810 */ /* 0x000fe20007ffe0ff */
[----:B------:R-:W-:-:S03]  /*00c0*/  @!P0 IMAD.MOV.U32 R19, RZ, RZ, 0x4 ;  /* 0x00000004ff138424 */ /* 0x000fc600078e00ff */
[----:B------:R-:W-:Y:S01]  /*00d0*/  ISETP.GE.AND P1, PT, R23, R2, PT ;  /* 0x000000021700720c */ /* 0x000fe20003f26270 */
[----:B------:R-:W-:-:S04]  /*00e0*/  @!P0 IMAD.WIDE.U32 R10, R18, R19, c[0x0][0x170] ;  /* 0x00005c00120a8625 */ /* 0x000fc800078e0013 */
[----:B------:R-:W-:Y:S01]  /*00f0*/  @!P0 IMAD.WIDE.U32 R18, R18, R19, c[0x0][0x178] ;  /* 0x00005e0012128625 */ /* 0x000fe200078e0013 */
[----:B------:R0:W2:Y:S04]  /*0100*/  @!P0 LDG.E R4, [R10.64] ;  /* 0x000000040a048981 */ /* 0x0000a8000c1e1900 */
[----:B------:R1:W2:Y:S03]  /*0110*/  @!P0 LDG.E R3, [R18.64] ;  /* 0x0000000412038981 */ /* 0x0002a6000c1e1900 */
[----:B------:R-:W-:Y:S02]  /*0120*/  @!P1 LEA R14, R0, R23, 0x9 ;  /* 0x00000017000e9211 */ /* 0x000fe400078e48ff */
[----:B------:R-:W-:-:S04]  /*0130*/  @!P1 IADD3 R23, R23, 0x80, RZ ;  /* 0x0000008017179810 */ /* 0x000fc80007ffe0ff */
[----:B------:R-:W-:Y:S02]  /*0140*/  ISETP.GE.AND P2, PT, R23, R2, PT ;  /* 0x000000021700720c */ /* 0x000fe40003f46270 */
[----:B------:R-:W-:Y:S01]  /*0150*/  @!P1 MOV R15, 0x4 ;  /* 0x00000004000f9802 */ /* 0x000fe20000000f00 */
[----:B------:R-:W-:Y:S01]  /*0160*/  CS2R R6, SRZ ;  /* 0x0000000000067805 */ /* 0x000fe2000001ff00 */
[----:B------:R-:W-:-:S03]  /*0170*/  CS2R R8, SRZ ;  /* 0x0000000000087805 */ /* 0x000fc6000001ff00 */
[----:B------:R-:W-:-:S06]  /*0180*/  @!P1 IMAD.WIDE.U32 R12, R14, R15, c[0x0][0x170] ;  /* 0x00005c000e0c9625 */ /* 0x000fcc00078e000f */
[----:B------:R-:W-:Y:S01]  /*0190*/  @!P2 MOV R21, 0x4 ;  /* 0x000000040015a802 */ /* 0x000fe20000000f00 */
[----:B------:R-:W-:Y:S01]  /*01a0*/  @!P2 IMAD R20, R0, 0x200, R23 ;  /* 0x000002000014a824 */ /* 0x000fe200078e0217 */
[----:B------:R3:W4:Y:S01]  /*01b0*/  @!P1 LDG.E R7, [R12.64] ;  /* 0x000000040c079981 */ /* 0x000722000c1e1900 */
[----:B------:R-:W-:-:S04]  /*01c0*/  @!P1 IMAD.WIDE.U32 R14, R14, R15, c[0x0][0x178] ;  /* 0x00005e000e0e9625 */ /* 0x000fc800078e000f */
[CC--:B------:R-:W-:Y:S01]  /*01d0*/  @!P2 IMAD.WIDE.U32 R16, R20.reuse, R21.reuse, c[0x0][0x170] ;  /* 0x00005c001410a625 */ /* 0x0c0fe200078e0015 */
[----:B------:R0:W4:Y:S03]  /*01e0*/  @!P1 LDG.E R8, [R14.64] ;  /* 0x000000040e089981 */ /* 0x000126000c1e1900 */
[----:B------:R-:W-:Y:S01]  /*01f0*/  @!P2 IMAD.WIDE.U32 R20, R20, R21, c[0x0][0x178] ;  /* 0x00005e001414a625 */ /* 0x000fe200078e0015 */
[----:B------:R4:W4:Y:S04]  /*0200*/  @!P2 LDG.E R6, [R16.64] ;  /* 0x000000041006a981 */ /* 0x000928000c1e1900 */
[----:B------:R-:W4:Y:S01]  /*0210*/  @!P2 LDG.E R9, [R20.64] ;  /* 0x000000041409a981 */ /* 0x000f22000c1e1900 */
[----:B------:R-:W-:-:S04]  /*0220*/  @!P2 IADD3 R23, R23, 0x80, RZ ;  /* 0x000000801717a810 */ /* 0x000fc80007ffe0ff */
[----:B------:R-:W-:Y:S02]  /*0230*/  ISETP.GE.AND P1, PT, R23, R2, PT ;  /* 0x000000021700720c */ /* 0x000fe40003f26270 */
[----:B0-----:R-:W-:Y:S01]  /*0240*/  IADD3 R14, R5, 0x80, RZ ;  /* 0x00000080050e7810 */ /* 0x001fe20007ffe0ff */
[----:B------:R-:W-:Y:S01]  /*0250*/  IMAD.MOV.U32 R15, RZ, RZ, R5 ;  /* 0x000000ffff0f7224 */ /* 0x000fe200078e0005 */
[----:B------:R-:W-:Y:S02]  /*0260*/  @!P0 LEA R5, R0, R5, 0x9 ;  /* 0x0000000500058211 */ /* 0x000fe400078e48ff */
[----:B------:R-:W-:Y:S01]  /*0270*/  @!P0 MOV R15, R14 ;  /* 0x0000000e000f8202 */ /* 0x000fe20000000f00 */
[----:B------:R-:W-:Y:S01]  /*0280*/  @!P0 IMAD.MOV.U32 R14, RZ, RZ, 0x4 ;  /* 0x00000004ff0e8424 */ /* 0x000fe200078e00ff */
[----:B------:R-:W-:-:S05]  /*0290*/  CS2R R10, SRZ ;  /* 0x00000000000a7805 */ /* 0x000fca000001ff00 */
[----:B------:R-:W-:Y:S01]  /*02a0*/  @!P1 IMAD R22, R0, 0x200, R23 ;  /* 0x0000020000169824 */ /* 0x000fe200078e0217 */
[----:B------:R-:W-:-:S05]  /*02b0*/  @!P1 MOV R23, 0x4 ;  /* 0x0000000400179802 */ /* 0x000fca0000000f00 */
[----:B-1----:R-:W-:-:S04]  /*02c0*/  @!P1 IMAD.WIDE.U32 R18, R22, R23, c[0x0][0x170] ;  /* 0x00005c0016129625 */ /* 0x002fc800078e0017 */
[----:B---3--:R-:W-:Y:S01]  /*02d0*/  @!P1 IMAD.WIDE.U32 R12, R22, R23, c[0x0][0x178] ;  /* 0x00005e00160c9625 */ /* 0x008fe200078e0017 */
[----:B------:R0:W5:Y:S04]  /*02e0*/  @!P1 LDG.E R11, [R18.64] ;  /* 0x00000004120b9981 */ /* 0x000168000c1e1900 */
[----:B------:R0:W5:Y:S01]  /*02f0*/  @!P1 LDG.E R10, [R12.64] ;  /* 0x000000040c0a9981 */ /* 0x000162000c1e1900 */
[----:B------:R-:W-:Y:S01]  /*0300*/  ISETP.GE.AND P1, PT, R15, R2, PT ;  /* 0x000000020f00720c */ /* 0x000fe20003f26270 */
[----:B------:R-:W-:Y:S01]  /*0310*/  BSSY B0, `(.L_x_8124) ;  /* 0x0000011000007945 */ /* 0x000fe20003800000 */
[----:B--2---:R-:W-:Y:S02]  /*0320*/  FMUL.FTZ R3, R3, R4 ;  /* 0x0000000403037220 */ /* 0x004fe40000410000 */
[----:B------:R-:W-:-:S05]  /*0330*/  @!P0 IMAD.WIDE.U32 R4, R5, R14, c[0x0][0x168] ;  /* 0x00005a0005048625 */ /* 0x000fca00078e000e */
[----:B------:R0:W-:Y:S01]  /*0340*/  @!P0 STG.E [R4.64], R3 ;  /* 0x0000000304008986 */ /* 0x0001e2000c101904 */
[----:B----4-:R-:W-:Y:S02]  /*0350*/  FMUL.FTZ R17, R8, R7 ;  /* 0x0000000708117220 */ /* 0x010fe40000410000 */
[----:B------:R-:W-:Y:S01]  /*0360*/  FMUL.FTZ R9, R9, R6 ;  /* 0x0000000609097220 */ /* 0x000fe20000410000 */
[----:B------:R-:W-:Y:S05]  /*0370*/  @P1 BRA `(.L_x_8125) ;  /* 0x000000a000001947 */ /* 0x000fea0003800000 */
[----:B0-----:R-:W-:Y:S02]  /*0380*/  LEA R4, R0, R15, 0x9 ;  /* 0x0000000f00047211 */ /* 0x001fe400078e48ff */
[----:B------:R-:W-:Y:S02]  /*0390*/  IADD3 R15, R15, 0x80, RZ ;  /* 0x000000800f0f7810 */ /* 0x000fe40007ffe0ff */
[----:B------:R-:W-:Y:S02]  /*03a0*/  MOV R7, 0x4 ;  /* 0x0000000400077802 */ /* 0x000fe40000000f00 */
[----:B------:R-:W-:-:S03]  /*03b0*/  ISETP.GE.AND P0, PT, R15, R2, PT ;  /* 0x000000020f00720c */ /* 0x000fc60003f06270 */
[----:B------:R-:W-:-:S05]  /*03c0*/  IMAD.WIDE.U32 R4, R4, R7, c[0x0][0x168] ;  /* 0x00005a0004047625 */ /* 0x000fca00078e0007 */
[----:B------:R0:W-:Y:S05]  /*03d0*/  STG.E [R4.64], R17 ;  /* 0x0000001104007986 */ /* 0x0001ea000c101904 */
[----:B------:R-:W-:Y:S01]  /*03e0*/  @!P0 IMAD R6, R0, 0x200, R15 ;  /* 0x0000020000068824 */ /* 0x000fe200078e020f */
[----:B------:R-:W-:-:S03]  /*03f0*/  @!P0 IADD3 R15, R15, 0x80, RZ ;  /* 0x000000800f0f8810 */ /* 0x000fc60007ffe0ff */
[----:B------:R-:W-:-:S05]  /*0400*/  @!P0 IMAD.WIDE.U32 R6, R6, R7, c[0x0][0x168] ;  /* 0x00005a0006068625 */ /* 0x000fca00078e0007 */
[----:B------:R0:W-:Y:S02]  /*0410*/  @!P0 STG.E [R6.64], R9 ;  /* 0x0000000906008986 */ /* 0x0001e4000c101904 */
.L_x_8125:
[----:B0-----:R-:W-:Y:S05]  /*0420*/  BSYNC B0 ;  /* 0x0000000000007941 */ /* 0x001fea0003800000 */
.L_x_8124:
[----:B------:R-:W-:-:S13]  /*0430*/  ISETP.GE.AND P0, PT, R15, R2, PT ;  /* 0x000000020f00720c */ /* 0x000fda0003f06270 */
[----:B------:R-:W-:Y:S05]  /*0440*/  @P0 EXIT ;  /* 0x000000000000094d */ /* 0x000fea0003800000 */
[----:B------:R-:W-:Y:S01]  /*0450*/  HFMA2.MMA R3, -RZ, RZ, 0, 2.384185791015625e-07 ;  /* 0x00000004ff037435 */ /* 0x000fe200000001ff */
[----:B------:R-:W-:Y:S01]  /*0460*/  LEA R2, R0, R15, 0x9 ;  /* 0x0000000f00027211 */ /* 0x000fe200078e48ff */
[----:B-----5:R-:W-:-:S08]  /*0470*/  FMUL.FTZ R11, R10, R11 ;  /* 0x0000000b0a0b7220 */ /* 0x020fd00000410000 */
[----:B------:R-:W-:-:S05]  /*0480*/  IMAD.WIDE.U32 R2, R2, R3, c[0x0][0x168] ;  /* 0x00005a0002027625 */ /* 0x000fca00078e0003 */
[----:B------:R-:W-:Y:S01]  /*0490*/  STG.E [R2.64], R11 ;  /* 0x0000000b02007986 */ /* 0x000fe2000c101904 */
[----:B------:R-:W-:Y:S05]  /*04a0*/  EXIT ;  /* 0x000000000000794d */ /* 0x000fea0003800000 */
.L_x_8126:
        /* <DEDUP_REMOVED lines=13> */
.L_x_16566:


//--------------------- .text._ZN2at6native29vectorized_elementwise_kernelILi2ENS0_13BinaryFunctorIfffNS0_15binary_internal10MulFunctorIfEEEESt5arrayIPcLm3EEEEviT0_T1_ --------------------------
	.section	.text._ZN2at6native29vectorized_elementwise_kernelILi2ENS0_13BinaryFunctorIfffNS0_15binary_internal10MulFunctorIfEEEESt5arrayIPcLm3EEEEviT0_T1_,"ax",@progbits
	.sectioninfo	@"SHI_REGISTERS=32"
	.align	128
        .global         _ZN2at6native29vectorized_elementwise_kernelILi2ENS0_13BinaryFunctorIfffNS0_15binary_internal10MulFunctorIfEEEESt5arrayIPcLm3EEEEviT0_T1_
        .type           _ZN2at6native29vectorized_elementwise_kernelILi2ENS0_13BinaryFunctorIfffNS0_15binary_internal10MulFunctorIfEEEESt5arrayIPcLm3EEEEviT0_T1_,@function
        .size           _ZN2at6native29vectorized_elementwise_kernelILi2ENS0_13BinaryFunctorIfffNS0_15binary_internal10MulFunctorIfEEEESt5arrayIPcLm3EEEEviT0_T1_,(.L_x_16567 - _ZN2at6native29vectorized_elementwise_kernelILi2ENS0_13BinaryFunctorIfffNS0_15binary_internal10MulFunctorIfEEEESt5arrayIPcLm3EEEEviT0_T1_)
        .other          _ZN2at6native29vectorized_elementwise_kernelILi2ENS0_13BinaryFunctorIfffNS0_15binary_internal10MulFunctorIfEEEESt5arrayIPcLm3EEEEviT0_T1_,@"STO_CUDA_ENTRY STV_DEFAULT"
_ZN2at6native29vectorized_elementwise_kernelILi2ENS0_13BinaryFunctorIfffNS0_15binary_internal10MulFunctorIfEEEESt5arrayIPcLm3EEEEviT0_T1_:
.text._ZN2at6native29vectorized_elementwise_kernelILi2ENS0_13BinaryFunctorIfffNS0_15binary_internal10MulFunctorIfEEEESt5arrayIPcLm3EEEEviT0_T1_:
        /* <DEDUP_REMOVED lines=14> */
[----:B------:R-:W2:Y:S04]  /*00e0*/  LDG.E.64 R16, [R20.64] ;  /* 0x0000000414107981 */ /* 0x000ea8000c1e1b00 */
[----:B------:R-:W3:Y:S04]  /*00f0*/  LDG.E.64 R8, [R18.64+0x400] ;  /* 0x0004000412087981 */ /* 0x000ee8000c1e1b00 */
[----:B------:R-:W3:Y:S04]  /*0100*/  LDG.E.64 R10, [R20.64+0x400] ;  /* 0x00040004140a7981 */ /* 0x000ee8000c1e1b00 */
[----:B------:R-:W4:Y:S04]  /*0110*/  LDG.E.64 R4, [R18.64+0x800] ;  /* 0x0008000412047981 */ /* 0x000f28000c1e1b00 */
[----:B------:R-:W4:Y:S04]  /*0120*/  LDG.E.64 R2, [R20.64+0x800] ;  /* 0x0008000414027981 */ /* 0x000f28000c1e1b00 */
[----:B------:R-:W5:Y:S04]  /*0130*/  LDG.E.64 R6, [R18.64+0xc00] ;  /* 0x000c000412067981 */ /* 0x000f68000c1e1b00 */
[----:B------:R-:W5:Y:S01]  /*0140*/  LDG.E.64 R12, [R20.64+0xc00] ;  /* 0x000c0004140c7981 */ /* 0x000f62000c1e1b00 */
[----:B------:R-:W-:-:S06]  /*0150*/  IMAD.WIDE.U32 R22, R0, R23, c[0x0][0x168] ;  /* 0x00005a0000167625 */ /* 0x000fcc00078e0017 */
[----:B------:R-:W-:-:S04]  /*0160*/  IMAD.WIDE R22, R25, 0x8, R22 ;  /* 0x0000000819167825 */ /* 0x000fc800078e0216 */
[----:B--2---:R-:W-:Y:S02]  /*0170*/  FMUL.FTZ R15, R15, R17 ;  /* 0x000000110f0f7220 */ /* 0x004fe40000410000 */
[----:B------:R-:W-:-:S05]  /*0180*/  FMUL.FTZ R14, R14, R16 ;  /* 0x000000100e0e7220 */ /* 0x000fca0000410000 */
[----:B------:R-:W-:Y:S01]  /*0190*/  STG.E.64 [R22.64], R14 ;  /* 0x0000000e16007986 */ /* 0x000fe2000c101b04 */
[----:B---3--:R-:W-:Y:S02]  /*01a0*/  FMUL.FTZ R9, R9, R11 ;  /* 0x0000000b09097220 */ /* 0x008fe40000410000 */
[----:B------:R-:W-:-:S05]  /*01b0*/  FMUL.FTZ R8, R8, R10 ;  /* 0x0000000a08087220 */ /* 0x000fca0000410000 */
[----:B------:R-:W-:Y:S01]  /*01c0*/  STG.E.64 [R22.64+0x400], R8 ;  /* 0x0004000816007986 */ /* 0x000fe2000c101b04 */
[----:B----4-:R-:W-:Y:S02]  /*01d0*/  FMUL.FTZ R3, R5, R3 ;  /* 0x0000000305037220 */ /* 0x010fe40000410000 */
[----:B------:R-:W-:-:S05]  /*01e0*/  FMUL.FTZ R2, R4, R2 ;  /* 0x0000000204027220 */ /* 0x000fca0000410000 */
[----:B------:R-:W-:Y:S01]  /*01f0*/  STG.E.64 [R22.64+0x800], R2 ;  /* 0x0008000216007986 */ /* 0x000fe2000c101b04 */
[----:B-----5:R-:W-:Y:S02]  /*0200*/  FMUL.FTZ R7, R7, R13 ;  /* 0x0000000d07077220 */ /* 0x020fe40000410000 */
[----:B------:R-:W-:-:S05]  /*0210*/  FMUL.FTZ R6, R6, R12 ;  /* 0x0000000c06067220 */ /* 0x000fca0000410000 */
[----:B------:R-:W-:Y:S01]  /*0220*/  STG.E.64 [R22.64+0xc00], R6 ;  /* 0x000c000616007986 */ /* 0x000fe2000c101b04 */
[----:B------:R-:W-:Y:S05]  /*0230*/  EXIT ;  /* 0x000000000000794d */ /* 0x000fea0003800000 */
.L_x_8127:
[----:B------:R-:W0:Y:S01]  /*0240*/  S2R R13, SR_TID.X ;  /* 0x00000000000d7919 */ /* 0x000e220000002100 */
[----:B------:R-:W-:Y:S01]  /*0250*/  CS2R R18, SRZ ;  /* 0x0000000000127805 */ /* 0x000fe2000001ff00 */
[----:B------:R-:W-:Y:S01]  /*0260*/  CS2R R20, SRZ ;  /* 0x0000000000147805 */ /* 0x000fe2000001ff00 */
[----:B0-----:R-:W-:Y:S02]  /*0270*/  ISETP.GE.AND P0, PT, R13, R12, PT ;  /* 0x0000000c0d00720c */ /* 0x001fe40003f06270 */
[----:B------:R-:W-:-:S11]  /*0280*/  MOV R23, R13 ;  /* 0x0000000d00177202 */ /* 0x000fd60000000f00 */
[----:B------:R-:W-:Y:S02]  /*0290*/  @!P0 IADD3 R4, R0, R23, RZ ;  /* 0x0000001700048210 */ /* 0x000fe40007ffe0ff */
[----:B------:R-:W-:Y:S02]  /*02a0*/  @!P0 IADD3 R23, R23, 0x80, RZ ;  /* 0x0000008017178810 */ /* 0x000fe40007ffe0ff */
[----:B------:R-:W-:Y:S02]  /*02b0*/  @!P0 MOV R5, 0x4 ;  /* 0x0000000400058802 */ /* 0x000fe40000000f00 */
[----:B------:R-:W-:-:S03]  /*02c0*/  ISETP.GE.AND P5, PT, R23, R12, PT ;  /* 0x0000000c1700720c */ /* 0x000fc60003fa6270 */
[----:B------:R-:W-:-:S04]  /*02d0*/  @!P0 IMAD.WIDE.U32 R2, R4, R5, c[0x0][0x170] ;  /* 0x00005c0004028625 */ /* 0x000fc800078e0005 */
[----:B------:R-:W-:Y:S01]  /*02e0*/  @!P0 IMAD.WIDE.U32 R4, R4, R5, c[0x0][0x178] ;  /* 0x00005e0004048625 */ /* 0x000fe200078e0005 */
[----:B------:R0:W2:Y:S01]  /*02f0*/  @!P0 LDG.E R20, [R2.64] ;  /* 0x0000000402148981 */ /* 0x0000a2000c1e1900 */
[----:B------:R-:W-:-:S03]  /*0300*/  CS2R R16, SRZ ;  /* 0x0000000000107805 */ /* 0x000fc6000001ff00 */
[----:B------:R1:W2:Y:S01]  /*0310*/  @!P0 LDG.E R21, [R4.64] ;  /* 0x0000000404158981 */ /* 0x0002a2000c1e1900 */
[----:B------:R-:W-:Y:S01]  /*0320*/  @!P5 IMAD.IADD R24, R0, 0x1, R23 ;  /* 0x000000010018d824 */ /* 0x000fe200078e0217 */
[----:B------:R-:W-:Y:S02]  /*0330*/  @!P5 IADD3 R23, R23, 0x80, RZ ;  /* 0x000000801717d810 */ /* 0x000fe40007ffe0ff */
[----:B------:R-:W-:Y:S02]  /*0340*/  @!P5 MOV R25, 0x4 ;  /* 0x000000040019d802 */ /* 0x000fe40000000f00 */
[----:B------:R-:W-:-:S03]  /*0350*/  ISETP.GE.AND P1, PT, R23, R12, PT ;  /* 0x0000000c1700720c */ /* 0x000fc60003f26270 */
[----:B------:R-:W-:-:S04]  /*0360*/  @!P5 IMAD.WIDE.U32 R6, R24, R25, c[0x0][0x170] ;  /* 0x00005c001806d625 */ /* 0x000fc800078e0019 */
[----:B------:R-:W-:Y:S01]  /*0370*/  @!P5 IMAD.WIDE.U32 R24, R24, R25, c[0x0][0x178] ;  /* 0x00005e001818d625 */ /* 0x000fe200078e0019 */
[----:B------:R3:W4:Y:S04]  /*0380*/  @!P5 LDG.E R19, [R6.64] ;  /* 0x000000040613d981 */ /* 0x000728000c1e1900 */
[----:B------:R5:W4:Y:S01]  /*0390*/  @!P5 LDG.E R18, [R24.64] ;  /* 0x000000041812d981 */ /* 0x000b22000c1e1900 */
[----:B------:R-:W-:Y:S02]  /*03a0*/  @!P1 IADD3 R9, R0, R23, RZ ;  /* 0x0000001700099210 */ /* 0x000fe40007ffe0ff */
        /* <DEDUP_REMOVED lines=8> */
[----:B------:R-:W-:Y:S01]  /*0430*/  @!P1 IMAD.MOV.U32 R22, RZ, RZ, 0x4 ;  /* 0x00000004ff169424 */ /* 0x000fe200078e00ff */
[----:B------:R-:W-:-:S11]  /*0440*/  @!P2 MOV R11, 0x4 ;  /* 0x00000004000ba802 */ /* 0x000fd60000000f00 */
[----:B------:R-:W-:Y:S02]  /*0450*/  @!P4 IADD3 R26, R0, R23, RZ ;  /* 0x00000017001ac210 */ /* 0x000fe40007ffe0ff */
[----:B------:R-:W-:-:S04]  /*0460*/  @!P4 IADD3 R23, R23, 0x80, RZ ;  /* 0x000000801717c810 */ /* 0x000fc80007ffe0ff */
[----:B------:R-:W-:Y:S01]  /*0470*/  ISETP.GE.AND P5, PT, R23, R12, PT ;  /* 0x0000000c1700720c */ /* 0x000fe20003fa6270 */
[----:B0-----:R-:W-:-:S04]  /*0480*/  @!P1 IMAD.WIDE.U32 R2, R9, R22, c[0x0][0x170] ;  /* 0x00005c0009029625 */ /* 0x001fc800078e0016 */
[----:B-1----:R-:W-:-:S04]  /*0490*/  @!P1 IMAD.WIDE.U32 R4, R9, R22, c[0x0][0x178] ;  /* 0x00005e0009049625 */ /* 0x002fc800078e0016 */
[CC--:B---3--:R-:W-:Y:S01]  /*04a0*/  @!P2 IMAD.WIDE.U32 R6, R8.reuse, R11.reuse, c[0x0][0x170] ;  /* 0x00005c000806a625 */ /* 0x0c8fe200078e000b */
[----:B------:R-:W-:Y:S01]  /*04b0*/  CS2R R14, SRZ ;  /* 0x00000000000e7805 */ /* 0x000fe2000001ff00 */
[----:B------:R0:W3:Y:S02]  /*04c0*/  @!P1 LDG.E R17, [R4.64] ;  /* 0x0000000404119981 */ /* 0x0000e4000c1e1900 */
[----:B------:R-:W-:-:S03]  /*04d0*/  @!P2 IMAD.WIDE.U32 R8, R8, R11, c[0x0][0x178] ;  /* 0x00005e000808a625 */ /* 0x000fc600078e000b */
[----:B------:R1:W3:Y:S04]  /*04e0*/  @!P1 LDG.E R14, [R2.64] ;  /* 0x00000004020e9981 */ /* 0x0002e8000c1e1900 */
[----:B------:R1:W3:Y:S01]  /*04f0*/  @!P2 LDG.E R16, [R8.64] ;  /* 0x000000040810a981 */ /* 0x0002e2000c1e1900 */
[----:B------:R-:W-:Y:S01]  /*0500*/  HFMA2.MMA R22, -RZ, RZ, 0, 0 ;  /* 0x00000000ff167435 */ /* 0x000fe200000001ff */
[----:B0-----:R-:W-:Y:S01]  /*0510*/  @!P4 MOV R5, 0x4 ;  /* 0x000000040005c802 */ /* 0x001fe20000000f00 */
[----:B------:R-:W-:Y:S01]  /*0520*/  CS2R R28, SRZ ;  /* 0x00000000001c7805 */ /* 0x000fe2000001ff00 */
[----:B------:R-:W-:Y:S01]  /*0530*/  IMAD.MOV.U32 R27, RZ, RZ, RZ ;  /* 0x000000ffff1b7224 */ /* 0x000fe200078e00ff */
[----:B------:R0:W3:Y:S01]  /*0540*/  @!P2 LDG.E R15, [R6.64] ;  /* 0x00000004060fa981 */ /* 0x0000e2000c1e1900 */
[----:B-1----:R-:W-:-:S02]  /*0550*/  @!P5 IADD3 R8, R0, R23, RZ ;  /* 0x000000170008d210 */ /* 0x002fc40007ffe0ff */
[----:B------:R-:W-:Y:S01]  /*0560*/  @!P5 IADD3 R23, R23, 0x80, RZ ;  /* 0x000000801717d810 */ /* 0x000fe20007ffe0ff */
[----:B------:R-:W-:-:S03]  /*0570*/  @!P3 IMAD.MOV.U32 R11, RZ, RZ, 0x4 ;  /* 0x00000004ff0bb424 */ /* 0x000fc600078e00ff */
[----:B------:R-:W-:Y:S01]  /*0580*/  ISETP.GE.AND P1, PT, R23, R12, PT ;  /* 0x0000000c1700720c */ /* 0x000fe20003f26270 */
[----:B-----5:R-:W-:-:S04]  /*0590*/  @!P3 IMAD.WIDE.U32 R24, R10, R11, c[0x0][0x170] ;  /* 0x00005c000a18b625 */ /* 0x020fc800078e000b */
[----:B------:R-:W-:Y:S01]  /*05a0*/  @!P4 IMAD.WIDE.U32 R2, R26, R5, c[0x0][0x170] ;  /* 0x00005c001a02c625 */ /* 0x000fe200078e0005 */
[----:B------:R1:W5:Y:S03]  /*05b0*/  @!P3 LDG.E R22, [R24.64] ;  /* 0x000000041816b981 */ /* 0x000366000c1e1900 */
[----:B------:R-:W-:Y:S01]  /*05c0*/  @!P3 IMAD.WIDE.U32 R10, R10, R11, c[0x0][0x178] ;  /* 0x00005e000a0ab625 */ /* 0x000fe200078e000b */
[----:B------:R0:W5:Y:S01]  /*05d0*/  @!P4 LDG.E R28, [R2.64] ;  /* 0x00000004021cc981 */ /* 0x000162000c1e1900 */
[----:B------:R-:W-:-:S03]  /*05e0*/  @!P5 MOV R9, 0x4 ;  /* 0x000000040009d802 */ /* 0x000fc60000000f00 */
[----:B------:R0:W5:Y:S01]  /*05f0*/  @!P3 LDG.E R27, [R10.64] ;  /* 0x000000040a1bb981 */ /* 0x000162000c1e1900 */
[----:B-1----:R-:W-:Y:S02]  /*0600*/  @!P1 IADD3 R25, R0, R23, RZ ;  /* 0x0000001700199210 */ /* 0x002fe40007ffe0ff */
[----:B0-----:R-:W-:Y:S01]  /*0610*/  @!P1 MOV R2, 0x4 ;  /* 0x0000000400029802 */ /* 0x001fe20000000f00 */
[----:B------:R-:W-:-:S04]  /*0620*/  @!P4 IMAD.WIDE.U32 R4, R26, R5, c[0x0][0x178] ;  /* 0x00005e001a04c625 */ /* 0x000fc800078e0005 */
[CC--:B------:R-:W-:Y:S01]  /*0630*/  @!P1 IMAD.WIDE.U32 R10, R25.reuse, R2.reuse, c[0x0][0x170] ;  /* 0x00005c00190a9625 */ /* 0x0c0fe200078e0002 */
[----:B------:R0:W5:Y:S03]  /*0640*/  @!P4 LDG.E R29, [R4.64] ;  /* 0x00000004041dc981 */ /* 0x000166000c1e1900 */
[----:B------:R-:W-:Y:S02]  /*0650*/  @!P1 IMAD.WIDE.U32 R2, R25, R2, c[0x0][0x178] ;  /* 0x00005e0019029625 */ /* 0x000fe400078e0002 */
[----:B------:R-:W-:Y:S02]  /*0660*/  CS2R R24, SRZ ;  /* 0x0000000000187805 */ /* 0x000fe4000001ff00 */
[----:B------:R-:W-:Y:S02]  /*0670*/  IMAD.MOV.U32 R26, RZ, RZ, RZ ;  /* 0x000000ffff1a7224 */ /* 0x000fe400078e00ff */
[----:B------:R-:W-:-:S02]  /*0680*/  @!P5 IMAD.WIDE.U32 R6, R8, R9, c[0x0][0x170] ;  /* 0x00005c000806d625 */ /* 0x000fc400078e0009 */
[----:B------:R-:W5:Y:S02]  /*0690*/  @!P1 LDG.E R24, [R10.64] ;  /* 0x000000040a189981 */ /* 0x000f64000c1e1900 */
[----:B------:R-:W-:Y:S02]  /*06a0*/  IMAD.MOV.U32 R23, RZ, RZ, RZ ;  /* 0x000000ffff177224 */ /* 0x000fe400078e00ff */
[----:B------:R-:W-:Y:S01]  /*06b0*/  @!P5 IMAD.WIDE.U32 R8, R8, R9, c[0x0][0x178] ;  /* 0x00005e000808d625 */ /* 0x000fe200078e0009 */
[----:B------:R1:W5:Y:S04]  /*06c0*/  @!P5 LDG.E R26, [R6.64] ;  /* 0x00000004061ad981 */ /* 0x000368000c1e1900 */
[----:B------:R-:W5:Y:S04]  /*06d0*/  @!P5 LDG.E R23, [R8.64] ;  /* 0x000000040817d981 */ /* 0x000f68000c1e1900 */
[----:B------:R-:W5:Y:S01]  /*06e0*/  @!P1 LDG.E R25, [R2.64] ;  /* 0x0000000402199981 */ /* 0x000f62000c1e1900 */
[----:B0-----:R-:W-:-:S02]  /*06f0*/  @!P0 IADD3 R4, R0, R13, RZ ;  /* 0x0000000d00048210 */ /* 0x001fc40007ffe0ff */
[----:B------:R-:W-:Y:S02]  /*0700*/  @!P0 MOV R5, 0x4 ;  /* 0x0000000400058802 */ /* 0x000fe40000000f00 */
[----:B-1----:R-:W-:-:S03]  /*0710*/  IADD3 R6, R13, 0x80, RZ ;  /* 0x000000800d067810 */ /* 0x002fc60007ffe0ff */
[----:B------:R-:W-:-:S04]  /*0720*/  @!P0 IMAD.WIDE.U32 R4, R4, R5, c[0x0][0x168] ;  /* 0x00005a0004048625 */ /* 0x000fc800078e0005 */
[----:B------:R-:W-:Y:S01]  /*0730*/  @!P0 IMAD.MOV.U32 R13, RZ, RZ, R6 ;  /* 0x000000ffff0d8224 */ /* 0x000fe200078e0006 */
[----:B------:R-:W-:Y:S01]  /*0740*/  BSSY B0, `(.L_x_8128) ;  /* 0x0000036000007945 */ /* 0x000fe20003800000 */
[----:B------:R-:W-:Y:S01]  /*0750*/  BSSY B1, `(.L_x_8129) ;  /* 0x000002e000017945 */ /* 0x000fe20003800000 */
[----:B--2---:R-:W-:-:S05]  /*0760*/  FMUL.FTZ R21, R21, R20 ;  /* 0x0000001415157220 */ /* 0x004fca0000410000 */
[----:B------:R0:W-:Y:S01]  /*0770*/  @!P0 STG.E [R4.64], R21 ;  /* 0x0000001504008986 */ /* 0x0001e2000c101904 */
[----:B------:R-:W-:Y:S01]  /*0780*/  ISETP.GE.AND P0, PT, R13, R12, PT ;  /* 0x0000000c0d00720c */ /* 0x000fe20003f06270 */
[----:B----4-:R-:W-:Y:S02]  /*0790*/  FMUL.FTZ R19, R18, R19 ;  /* 0x0000001312137220 */ /* 0x010fe40000410000 */
[----:B---3--:R-:W-:Y:S02]  /*07a0*/  FMUL.FTZ R17, R17, R14 ;  /* 0x0000000e11117220 */ /* 0x008fe40000410000 */
[----:B------:R-:W-:Y:S02]  /*07b0*/  FMUL.FTZ R15, R16, R15 ;  /* 0x0000000f100f7220 */ /* 0x000fe40000410000 */
[----:B-----5:R-:W-:Y:S02]  /*07c0*/  FMUL.FTZ R22, R27, R22 ;  /* 0x000000161b167220 */ /* 0x020fe40000410000 */
[----:B------:R-:W-:-:S02]  /*07d0*/  FMUL.FTZ R28, R29, R28 ;  /* 0x0000001c1d1c7220 */ /* 0x000fc40000410000 */
[----:B------:R-:W-:Y:S02]  /*07e0*/  FMUL.FTZ R23, R23, R26 ;  /* 0x0000001a17177220 */ /* 0x000fe40000410000 */
[----:B------:R-:W-:Y:S01]  /*07f0*/  FMUL.FTZ R24, R25, R24 ;  /* 0x0000001819187220 */ /* 0x000fe20000410000 */
[----:B------:R-:W-:Y:S05]  /*0800*/  @P0 BRA `(.L_x_8130) ;  /* 0x000000c000000947 */ /* 0x000fea0003800000 */
[----:B0-----:R-:W-:Y:S02]  /*0810*/  IADD3 R2, R0, R13, RZ ;  /* 0x0000000d00027210 */ /* 0x001fe40007ffe0ff */
        /* <DEDUP_REMOVED lines=8> */
[----:B------:R-:W-:-:S08]  /*08a0*/  IADD3 R13, R13, 0x80, RZ ;  /* 0x000000800d0d7810 */ /* 0x000fd00007ffe0ff */
[----:B------:R-:W-:-:S05]  /*08b0*/  IMAD.WIDE.U32 R2, R2, R3, c[0x0][0x168] ;  /* 0x00005a0002027625 */ /* 0x000fca00078e0003 */
[----:B------:R0:W-:Y:S02]  /*08c0*/  STG.E [R2.64], R17 ;  /* 0x0000001102007986 */ /* 0x0001e4000c101904 */
.L_x_8130:
[----:B0-----:R-:W-:-:S13]  /*08d0*/  ISETP.GE.AND P0, PT, R13, R12, PT ;  /* 0x0000000c0d00720c */ /* 0x001fda0003f06270 */
[----:B------:R-:W-:Y:S05]  /*08e0*/  @P0 BRA `(.L_x_8132) ;  /* 0x000000c000000947 */ /* 0x000fea0003800000 */
[----:B------:R-:W-:Y:S01]  /*08f0*/  IADD3 R2, R0, R13, RZ ;  /* 0x0000000d00027210 */ /* 0x000fe20007ffe0ff */
[----:B------:R-:W-:Y:S01]  /*0900*/  IMAD.MOV.U32 R3, RZ, RZ, 0x4 ;  /* 0x00000004ff037424 */ /* 0x000fe200078e00ff */
[----:B------:R-:W-:-:S03]  /*0910*/  IADD3 R13, R13, 0x80, RZ ;  /* 0x000000800d0d7810 */ /* 0x000fc60007ffe0ff */
[----:B------:R-:W-:-:S05]  /*0920*/  IMAD.WIDE.U32 R2, R2, R3, c[0x0][0x168] ;  /* 0x00005a0002027625 */ /* 0x000fca00078e0003 */
[----:B------:R0:W-:Y:S02]  /*0930*/  STG.E [R2.64], R15 ;  /* 0x0000000f02007986 */ /* 0x0001e4000c101904 */
.L_x_8131:
[----:B------:R-:W-:-:S13]  /*0940*/  ISETP.GE.AND P0, PT, R13, R12, PT ;  /* 0x0000000c0d00720c */ /* 0x000fda0003f06270 */
[----:B------:R-:W-:Y:S05]  /*0950*/  @P0 BRA `(.L_x_8133) ;  /* 0x000000d000000947 */ /* 0x000fea0003800000 */
[----:B0-----:R-:W-:Y:S02]  /*0960*/  IADD3 R2, R0, R13, RZ ;  /* 0x0000000d00027210 */ /* 0x001fe40007ffe0ff */
[----:B------:R-:W-:Y:S02]  /*0970*/  MOV R3, 0x4 ;  /* 0x0000000400037802 */ /* 0x000fe40000000f00 */
[----:B------:R-:W-:-:S03]  /*0980*/  IADD3 R13, R13, 0x80, RZ ;  /* 0x000000800d0d7810 */ /* 0x000fc60007ffe0ff */
[----:B------:R-:W-:-:S05]  /*0990*/  IMAD.WIDE.U32 R2, R2, R3, c[0x0][0x168] ;  /* 0x00005a0002027625 */ /* 0x000fca00078e0003 */
[----:B------:R0:W-:Y:S02]  /*09a0*/  STG.E [R2.64], R22 ;  /* 0x0000001602007986 */ /* 0x0001e4000c101904 */
.L_x_8132:
        /* <DEDUP_REMOVED lines=8> */
.L_x_8133:
[----:B------:R-:W-:Y:S05]  /*0a30*/  BSYNC B1 ;  /* 0x0000000000017941 */ /* 0x000fea0003800000 */
.L_x_8129:
[----:B------:R-:W-:-:S13]  /*0a40*/  ISETP.GE.AND P0, PT, R13, R12, PT ;  /* 0x0000000c0d00720c */ /* 0x000fda0003f06270 */
[----:B0-----:R-:W-:Y:S01]  /*0a50*/  @!P0 IADD3 R2, R0, R13, RZ ;  /* 0x0000000d00028210 */ /* 0x001fe20007ffe0ff */
[----:B------:R-:W-:Y:S01]  /*0a60*/  @!P0 IMAD.MOV.U32 R3, RZ, RZ, 0x4 ;  /* 0x00000004ff038424 */ /* 0x000fe200078e00ff */
[----:B------:R-:W-:-:S03]  /*0a70*/  @!P0 IADD3 R13, R13, 0x80, RZ ;  /* 0x000000800d0d8810 */ /* 0x000fc60007ffe0ff */
[----:B------:R-:W-:-:S05]  /*0a80*/  @!P0 IMAD.WIDE.U32 R2, R2, R3, c[0x0][0x168] ;  /* 0x00005a0002028625 */ /* 0x000fca00078e0003 */
[----:B------:R0:W-:Y:S02]  /*0a90*/  @!P0 STG.E [R2.64], R23 ;  /* 0x0000001702008986 */ /* 0x0001e4000c101904 */
.L_x_8134:
[----:B------:R-:W-:Y:S05]  /*0aa0*/  BSYNC B0 ;  /* 0x0000000000007941 */ /* 0x000fea0003800000 */
.L_x_8128:
        /* <DEDUP_REMOVED lines=8> */
.L_x_8135:
        /* <DEDUP_REMOVED lines=13> */
.L_x_16567:


//--------------------- .text._ZN2at6native29vectorized_elementwise_kernelILi4ENS0_13BinaryFunctorIfffNS0_15binary_internal10MulFunctorIfEEEESt5arrayIPcLm3EEEEviT0_T1_ --------------------------
	.section	.text._ZN2at6native29vectorized_elementwise_kernelILi4ENS0_13BinaryFunctorIfffNS0_15binary_internal10MulFunctorIfEEEESt5arrayIPcLm3EEEEviT0_T1_,"ax",@progbits
	.sectioninfo	@"SHI_REGISTERS=32"
	.align	128
        .global         _ZN2at6native29vectorized_elementwise_kernelILi4ENS0_13BinaryFunctorIfffNS0_15binary_internal10MulFunctorIfEEEESt5arrayIPcLm3EEEEviT0_T1_
        .type           _ZN2at6native29vectorized_elementwise_kernelILi4ENS0_13BinaryFunctorIfffNS0_15binary_internal10MulFunctorIfEEEESt5arrayIPcLm3EEEEviT0_T1_,@function
        .size           _ZN2at6native29vectorized_elementwise_kernelILi4ENS0_13BinaryFunctorIfffNS0_15binary_internal10MulFunctorIfEEEESt5arrayIPcLm3EEEEviT0_T1_,(.L_x_16568 - _ZN2at6native29vectorized_elementwise_kernelILi4ENS0_13BinaryFunctorIfffNS0_15binary_internal10MulFunctorIfEEEESt5arrayIPcLm3EEEEviT0_T1_)
        .other          _ZN2at6native29vectorized_elementwise_kernelILi4ENS0_13BinaryFunctorIfffNS0_15binary_internal10MulFunctorIfEEEESt5arrayIPcLm3EEEEviT0_T1_,@"STO_CUDA_ENTRY STV_DEFAULT"
_ZN2at6native29vectorized_elementwise_kernelILi4ENS0_13BinaryFunctorIfffNS0_15binary_internal10MulFunctorIfEEEESt5arrayIPcLm3EEEEviT0_T1_:
.text._ZN2at6native29vectorized_elementwise_kernelILi4ENS0_13BinaryFunctorIfffNS0_15binary_internal10MulFunctorIfEEEESt5arrayIPcLm3EEEEviT0_T1_:
        /* <DEDUP_REMOVED lines=13> */
[----:B------:R-:W2:Y:S04]  /*00d0*/  LDG.E.128 R12, [R2.64+0x800] ;  /* 0x00080004020c7981 */ /* 0x000ea8000c1e1d00 */
[----:B------:R-:W3:Y:S04]  /*00e0*/  LDG.E.128 R4, [R2.64] ;  /* 0x0000000402047981 */ /* 0x000ee8000c1e1d00 */
[----:B------:R-:W3:Y:S04]  /*00f0*/  LDG.E.128 R8, [R20.64] ;  /* 0x0000000414087981 */ /* 0x000ee8000c1e1d00 */
[----:B------:R-:W2:Y:S01]  /*0100*/  LDG.E.128 R16, [R20.64+0x800] ;  /* 0x0008000414107981 */ /* 0x000ea2000c1e1d00 */
[----:B------:R-:W-:-:S06]  /*0110*/  IMAD.WIDE.U32 R22, R0, R23, c[0x0][0x168] ;  /* 0x00005a0000167625 */ /* 0x000fcc00078e0017 */
[----:B------:R-:W-:-:S04]  /*0120*/  IMAD.WIDE R22, R25, 0x10, R22 ;  /* 0x0000001019167825 */ /* 0x000fc800078e0216 */
[----:B---3--:R-:W-:Y:S02]  /*0130*/  FMUL.FTZ R7, R7, R11 ;  /* 0x0000000b07077220 */ /* 0x008fe40000410000 */
[----:B------:R-:W-:Y:S02]  /*0140*/  FMUL.FTZ R6, R6, R10 ;  /* 0x0000000a06067220 */ /* 0x000fe40000410000 */
[----:B------:R-:W-:Y:S02]  /*0150*/  FMUL.FTZ R5, R5, R9 ;  /* 0x0000000905057220 */ /* 0x000fe40000410000 */
[----:B------:R-:W-:Y:S02]  /*0160*/  FMUL.FTZ R4, R4, R8 ;  /* 0x0000000804047220 */ /* 0x000fe40000410000 */
[----:B--2---:R-:W-:Y:S02]  /*0170*/  FMUL.FTZ R15, R15, R19 ;  /* 0x000000130f0f7220 */ /* 0x004fe40000410000 */
[----:B------:R-:W-:-:S02]  /*0180*/  FMUL.FTZ R14, R14, R18 ;  /* 0x000000120e0e7220 */ /* 0x000fc40000410000 */
[----:B------:R-:W-:Y:S02]  /*0190*/  FMUL.FTZ R13, R13, R17 ;  /* 0x000000110d0d7220 */ /* 0x000fe40000410000 */
[----:B------:R-:W-:Y:S01]  /*01a0*/  FMUL.FTZ R12, R12, R16 ;  /* 0x000000100c0c7220 */ /* 0x000fe20000410000 */
[----:B------:R-:W-:Y:S04]  /*01b0*/  STG.E.128 [R22.64], R4 ;  /* 0x0000000416007986 */ /* 0x000fe8000c101d04 */
[----:B------:R-:W-:Y:S01]  /*01c0*/  STG.E.128 [R22.64+0x800], R12 ;  /* 0x0008000c16007986 */ /* 0x000fe2000c101d04 */
[----:B------:R-:W-:Y:S05]  /*01d0*/  EXIT ;  /* 0x000000000000794d */ /* 0x000fea0003800000 */
.L_x_8136:
[----:B------:R-:W0:Y:S01]  /*01e0*/  S2R R13, SR_TID.X ;  /* 0x00000000000d7919 */ /* 0x000e220000002100 */
[----:B------:R-:W-:Y:S01]  /*01f0*/  CS2R R18, SRZ ;  /* 0x0000000000127805 */ /* 0x000fe2000001ff00 */
[----:B------:R-:W-:Y:S01]  /*0200*/  CS2R R20, SRZ ;  /* 0x0000000000147805 */ /* 0x000fe2000001ff00 */
[----:B0-----:R-:W-:-:S02]  /*0210*/  ISETP.GE.AND P0, PT, R13, R12, PT ;  /* 0x0000000c0d00720c */ /* 0x001fc40003f06270 */
        /* <DEDUP_REMOVED lines=101> */
.L_x_8139:
[----:B0-----:R-:W-:-:S13]  /*0870*/  ISETP.GE.AND P0, PT, R13, R12, PT ;  /* 0x0000000c0d00720c */ /* 0x001fda0003f06270 */
[----:B------:R-:W-:Y:S05]  /*0880*/  @P0 BRA `(.L_x_8141) ;  /* 0x000000c000000947 */ /* 0x000fea0003800000 */
[----:B------:R-:W-:Y:S01]  /*0890*/  IADD3 R2, R0, R13, RZ ;  /* 0x0000000d00027210 */ /* 0x000fe20007ffe0ff */
[----:B------:R-:W-:Y:S01]  /*08a0*/  IMAD.MOV.U32 R3, RZ, RZ, 0x4 ;  /* 0x00000004ff037424 */ /* 0x000fe200078e00ff */
[----:B------:R-:W-:-:S03]  /*08b0*/  IADD3 R13, R13, 0x80, RZ ;  /* 0x000000800d0d7810 */ /* 0x000fc60007ffe0ff */
[----:B------:R-:W-:-:S05]  /*08c0*/  IMAD.WIDE.U32 R2, R2, R3, c[0x0][0x168] ;  /* 0x00005a0002027625 */ /* 0x000fca00078e0003 */
[----:B------:R0:W-:Y:S02]  /*08d0*/  STG.E [R2.64], R15 ;  /* 0x0000000f02007986 */ /* 0x0001e4000c101904 */
.L_x_8140:
[----:B------:R-:W-:-:S13]  /*08e0*/  ISETP.GE.AND P0, PT, R13, R12, PT ;  /* 0x0000000c0d00720c */ /* 0x000fda0003f06270 */
[----:B------:R-:W-:Y:S05]  /*08f0*/  @P0 BRA `(.L_x_8142) ;  /* 0x000000d000000947 */ /* 0x000fea0003800000 */
[----:B0-----:R-:W-:Y:S02]  /*0900*/  IADD3 R2, R0, R13, RZ ;  /* 0x0000000d00027210 */ /* 0x001fe40007ffe0ff */
[----:B------:R-:W-:Y:S02]  /*0910*/  MOV R3, 0x4 ;  /* 0x0000000400037802 */ /* 0x000fe40000000f00 */
[----:B------:R-:W-:-:S03]  /*0920*/  IADD3 R13, R13, 0x80, RZ ;  /* 0x000000800d0d7810 */ /* 0x000fc60007ffe0ff */
[----:B------:R-:W-:-:S05]  /*0930*/  IMAD.WIDE.U32 R2, R2, R3, c[0x0][0x168] ;  /* 0x00005a0002027625 */ /* 0x000fca00078e0003 */
[----:B------:R0:W-:Y:S02]  /*0940*/  STG.E [R2.64], R22 ;  /* 0x0000001602007986 */ /* 0x0001e4000c101904 */
.L_x_8141:
        /* <DEDUP_REMOVED lines=8> */
.L_x_8142:
[----:B------:R-:W-:Y:S05]  /*09d0*/  BSYNC B1 ;  /* 0x0000000000017941 */ /* 0x000fea0003800000 */
.L_x_8138:
[----:B------:R-:W-:-:S13]  /*09e0*/  ISETP.GE.AND P0, PT, R13, R12, PT ;  /* 0x0000000c0d00720c */ /* 0x000fda0003f06270 */
[----:B0-----:R-:W-:Y:S01]  /*09f0*/  @!P0 IADD3 R2, R0, R13, RZ ;  /* 0x0000000d00028210 */ /* 0x001fe20007ffe0ff */
[----:B------:R-:W-:Y:S01]  /*0a00*/  @!P0 IMAD.MOV.U32 R3, RZ, RZ, 0x4 ;  /* 0x00000004ff038424 */ /* 0x000fe200078e00ff */
[----:B------:R-:W-:-:S03]  /*0a10*/  @!P0 IADD3 R13, R13, 0x80, RZ ;  /* 0x000000800d0d8810 */ /* 0x000fc60007ffe0ff */
[----:B------:R-:W-:-:S05]  /*0a20*/  @!P0 IMAD.WIDE.U32 R2, R2, R3, c[0x0][0x168] ;  /* 0x00005a0002028625 */ /* 0x000fca00078e0003 */
[----:B------:R0:W-:Y:S02]  /*0a30*/  @!P0 STG.E [R2.64], R23 ;  /* 0x0000001702008986 */ /* 0x0001e4000c101904 */
.L_x_8143:
[----:B------:R-:W-:Y:S05]  /*0a40*/  BSYNC B0 ;  /* 0x0000000000007941 */ /* 0x000fea0003800000 */
.L_x_8137:
        /* <DEDUP_REMOVED lines=8> */
.L_x_8144:
        /* <DEDUP_REMOVED lines=11> */
.L_x_16568:


//--------------------- .text._ZN2at6native29vectorized_elementwise_kernelILi8ENS0_13BinaryFunctorIfffNS0_15binary_internal10MulFunctorIfEEEESt5arrayIPcLm3EEEEviT0_T1_ --------------------------
	.section	.text._ZN2at6native29vectorized_elementwise_kernelILi8ENS0_13BinaryFunctorIfffNS0_15binary_internal10MulFunctorIfEEEESt5arrayIPcLm3EEEEviT0_T1_,"ax",@progbits
	.sectioninfo	@"SHI_REGISTERS=4"
	.align	128
        .global         _ZN2at6native29vectorized_elementwise_kernelILi8ENS0_13BinaryFunctorIfffNS0_15binary_internal10MulFunctorIfEEEESt5arrayIPcLm3EEEEviT0_T1_
        .type           _ZN2at6native29vectorized_elementwise_kernelILi8ENS0_13BinaryFunctorIfffNS0_15binary_internal10MulFunctorIfEEEESt5arrayIPcLm3EEEEviT0_T1_,@function
        .size           _ZN2at6native29vectorized_elementwise_kernelILi8ENS0_13BinaryFunctorIfffNS0_15binary_internal10MulFunctorIfEEEESt5arrayIPcLm3EEEEviT0_T1_,(.L_x_16569 - _ZN2at6native29vectorized_elementwise_kernelILi8ENS0_13BinaryFunctorIfffNS0_15binary_internal10MulFunctorIfEEEESt5arrayIPcLm3EEEEviT0_T1_)
        .other          _ZN2at6native29vectorized_elementwise_kernelILi8ENS0_13BinaryFunctorIfffNS0_15binary_internal10MulFunctorIfEEEESt5arrayIPcLm3EEEEviT0_T1_,@"STO_CUDA_ENTRY STV_DEFAULT"
_ZN2at6native29vectorized_elementwise_kernelILi8ENS0_13BinaryFunctorIfffNS0_15binary_internal10MulFunctorIfEEEESt5arrayIPcLm3EEEEviT0_T1_:
.text._ZN2at6native29vectorized_elementwise_kernelILi8ENS0_13BinaryFunctorIfffNS0_15binary_internal10MulFunctorIfEEEESt5arrayIPcLm3EEEEviT0_T1_:
[----:B------:R-:W-:Y:S02]  /*0000*/  MOV R1, c[0x0][0x28] ;  /* 0x00000a0000017a02 */ /* 0x000fe40000000f00 */
[----:B------:R-:W-:Y:S05]  /*0010*/  EXIT ;  /* 0x000000000000794d */ /* 0x000fea0003800000 */
.L_x_8145:
        /* <DEDUP_REMOVED lines=14> */
.L_x_16569:


//--------------------- .text._ZN2at6native18elementwise_kernelILi128ELi4EZNS0_15gpu_kernel_implINS0_13AUnaryFunctorIdddNS0_15binary_internal10MulFunctorIdEEEEEEvRNS_18TensorIteratorBaseERKT_EUliE_EEviT1_ --------------------------
	.section	.text._ZN2at6native18elementwise_kernelILi128ELi4EZNS0_15gpu_kernel_implINS0_13AUnaryFunctorIdddNS0_15binary_internal10MulFunctorIdEEEEEEvRNS_18TensorIteratorBaseERKT_EUliE_EEviT1_,"ax",@progbits
	.sectioninfo	@"SHI_REGISTERS=26"
	.align	128
        .global         _ZN2at6native18elementwise_kernelILi128ELi4EZNS0_15gpu_kernel_implINS0_13AUnaryFunctorIdddNS0_15binary_internal10MulFunctorIdEEEEEEvRNS_18TensorIteratorBaseERKT_EUliE_EEviT1_
        .type           _ZN2at6native18elementwise_kernelILi128ELi4EZNS0_15gpu_kernel_implINS0_13AUnaryFunctorIdddNS0_15binary_internal10MulFunctorIdEEEEEEvRNS_18TensorIteratorBaseERKT_EUliE_EEviT1_,@function
        .size           _ZN2at6native18elementwise_kernelILi128ELi4EZNS0_15gpu_kernel_implINS0_13AUnaryFunctorIdddNS0_15binary_internal10MulFunctorIdEEEEEEvRNS_18TensorIteratorBaseERKT_EUliE_EEviT1_,(.L_x_16570 - _ZN2at6native18elementwise_kernelILi128ELi4EZNS0_15gpu_kernel_implINS0_13AUnaryFunctorIdddNS0_15binary_internal10MulFunctorIdEEEEEEvRNS_18TensorIteratorBaseERKT_EUliE_EEviT1_)
        .other          _ZN2at6native18elementwise_kernelILi128ELi4EZNS0_15gpu_kernel_implINS0_13AUnaryFunctorIdddNS0_15binary_internal10MulFunctorIdEEEEEEvRNS_18TensorIteratorBaseERKT_EUliE_EEviT1_,@"STO_CUDA_ENTRY STV_DEFAULT"
_ZN2at6native18elementwise_kernelILi128ELi4EZNS0_15gpu_kernel_implINS0_13AUnaryFunctorIdddNS0_15binary_internal10MulFunctorIdEEEEEEvRNS_18TensorIteratorBaseERKT_EUliE_EEviT1_:
.text._ZN2at6native18elementwise_kernelILi128ELi4EZNS0_15gpu_kernel_implINS0_13AUnaryFunctorIdddNS0_15binary_internal10MulFunctorIdEEEEEEvRNS_18TensorIteratorBaseERKT_EUliE_EEviT1_:
        /* <DEDUP_REMOVED lines=237> */
.L_x_8148:
        /* <DEDUP_REMOVED lines=17> */
[----:B--2---:R0:W1:Y:S01]  /*0fe0*/  I2F.F64.S16 R4, R2 ;  /* 0x0000000200047312 */ /* 0x0040620000101c00 */
[----:B------:R-:W-:Y:S05]  /*0ff0*/  BRA `(.L_x_8154) ;  /* 0x00000e2000007947 */ /* 0x000fea0003800000 */
.L_x_8152:
[----:B------:R-:W2:Y:S02]  /*1000*/  LDG.E.U8 R2, [R2.64] ;  /* 0x0000002402027981 */ /* 0x000ea4000c1e1100 */
[----:B--2---:R0:W1:Y:S01]  /*1010*/  I2F.F64.U16 R4, R2 ;  /* 0x0000000200047312 */ /* 0x0040620000101800 */
[----:B------:R-:W-:Y:S05]  /*1020*/  BRA `(.L_x_8154) ;  /* 0x00000df000007947 */ /* 0x000fea0003800000 */
.L_x_8151:
[----:B------:R-:W-:-:S13]  /*1030*/  ISETP.NE.AND P0, PT, R4, 0x2, PT ;  /* 0x000000020400780c */ /* 0x000fda0003f05270 */
[----:B------:R-:W-:Y:S05]  /*1040*/  @!P0 BRA `(.L_x_8155) ;  /* 0x000000a000008947 */ /* 0x000fea0003800000 */
[----:B------:R-:W-:-:S13]  /*1050*/  ISETP.NE.AND P0, PT, R4, 0x3, PT ;  /* 0x000000030400780c */ /* 0x000fda0003f05270 */
[----:B------:R-:W-:Y:S05]  /*1060*/  @!P0 BRA `(.L_x_8156) ;  /* 0x0000005000008947 */ /* 0x000fea0003800000 */
[----:B------:R-:W-:-:S13]  /*1070*/  ISETP.NE.AND P0, PT, R4, 0x4, PT ;  /* 0x000000040400780c */ /* 0x000fda0003f05270 */
[----:B------:R-:W-:Y:S05]  /*1080*/  @P0 BRA `(.L_x_8153) ;  /* 0x00000bf000000947 */ /* 0x000fea0003800000 */
[----:B------:R-:W2:Y:S02]  /*1090*/  LDG.E.64 R4, [R2.64] ;  /* 0x0000002402047981 */ /* 0x000ea4000c1e1b00 */
[----:B--2---:R-:W0:Y:S01]  /*10a0*/  I2F.F64.S64 R4, R4 ;  /* 0x0000000400047312 */ /* 0x004e220000301c00 */
[----:B------:R-:W-:Y:S05]  /*10b0*/  BRA `(.L_x_8154) ;  /* 0x00000d6000007947 */ /* 0x000fea0003800000 */
.L_x_8156:
[----:B------:R-:W2:Y:S02]  /*10c0*/  LDG.E R2, [R2.64] ;  /* 0x0000002402027981 */ /* 0x000ea4000c1e1900 */
[----:B--2---:R0:W1:Y:S01]  /*10d0*/  I2F.F64 R4, R2 ;  /* 0x0000000200047312 */ /* 0x0040620000201c00 */
[----:B------:R-:W-:Y:S05]  /*10e0*/  BRA `(.L_x_8154) ;  /* 0x00000d3000007947 */ /* 0x000fea0003800000 */
.L_x_8155:
[----:B------:R-:W2:Y:S02]  /*10f0*/  LDG.E.U16 R2, [R2.64] ;  /* 0x0000002402027981 */ /* 0x000ea4000c1e1500 */
[----:B--2---:R0:W1:Y:S01]  /*1100*/  I2F.F64.S16 R4, R2 ;  /* 0x0000000200047312 */ /* 0x0040620000101c00 */
[----:B------:R-:W-:Y:S05]  /*1110*/  BRA `(.L_x_8154) ;  /* 0x00000d0000007947 */ /* 0x000fea0003800000 */
.L_x_8150:
[----:B------:R-:W-:-:S13]  /*1120*/  ISETP.GT.AND P0, PT, R4, 0x6, PT ;  /* 0x000000060400780c */ /* 0x000fda0003f04270 */
[----:B------:R-:W-:Y:S05]  /*1130*/  @P0 BRA `(.L_x_8157) ;  /* 0x000000d000000947 */ /* 0x000fea0003800000 */
[----:B------:R-:W-:-:S13]  /*1140*/  ISETP.NE.AND P0, PT, R4, 0x5, PT ;  /* 0x000000050400780c */ /* 0x000fda0003f05270 */
[----:B------:R-:W-:Y:S05]  /*1150*/  @!P0 BRA `(.L_x_8158) ;  /* 0x0000006000008947 */ /* 0x000fea0003800000 */
[----:B------:R-:W-:-:S13]  /*1160*/  ISETP.NE.AND P0, PT, R4, 0x6, PT ;  /* 0x000000060400780c */ /* 0x000fda0003f05270 */
[----:B------:R-:W-:Y:S05]  /*1170*/  @P0 BRA `(.L_x_8153) ;  /* 0x00000b0000000947 */ /* 0x000fea0003800000 */
[----:B------:R-:W2:Y:S02]  /*1180*/  LDG.E R4, [R2.64] ;  /* 0x0000002402047981 */ /* 0x000ea4000c1e1900 */
[----:B--2---:R-:W-:-:S06]  /*1190*/  FMUL.FTZ R4, R4, 1 ;  /* 0x3f80000004047820 */ /* 0x004fcc0000410000 */
[----:B------:R-:W0:Y:S01]  /*11a0*/  F2F.F64.F32 R4, R4 ;  /* 0x0000000400047310 */ /* 0x000e220000201800 */
[----:B------:R-:W-:Y:S05]  /*11b0*/  BRA `(.L_x_8154) ;  /* 0x00000c6000007947 */ /* 0x000fea0003800000 */
.L_x_8158:
[----:B------:R-:W2:Y:S02]  /*11c0*/  LDG.E.U16 R0, [R2.64] ;  /* 0x0000002402007981 */ /* 0x000ea4000c1e1500 */
[----:B--2---:R-:W-:-:S05]  /*11d0*/  HADD2.F32 R0, -RZ, R0.H0_H0 ;  /* 0x20000000ff007230 */ /* 0x004fca0000004100 */
[----:B------:R-:W-:-:S04]  /*11e0*/  FMUL.FTZ R0, R0, 1 ;  /* 0x3f80000000007820 */ /* 0x000fc80000410000 */
[----:B------:R0:W1:Y:S01]  /*11f0*/  F2F.F64.F32 R4, R0 ;  /* 0x0000000000047310 */ /* 0x0000620000201800 */
[----:B------:R-:W-:Y:S05]  /*1200*/  BRA `(.L_x_8154) ;  /* 0x00000c1000007947 */ /* 0x000fea0003800000 */
.L_x_8157:
[----:B------:R-:W-:-:S13]  /*1210*/  ISETP.NE.AND P0, PT, R4, 0x7, PT ;  /* 0x000000070400780c */ /* 0x000fda0003f05270 */
[----:B------:R-:W-:Y:S05]  /*1220*/  @!P0 BRA `(.L_x_8159) ;  /* 0x000000d000008947 */ /* 0x000fea0003800000 */
        /* <DEDUP_REMOVED lines=8> */
.L_x_8160:
[----:B------:R-:W2:Y:S02]  /*12b0*/  LDG.E.U16 R2, [R2.64] ;  /* 0x0000002402027981 */ /* 0x000ea4000c1e1500 */
[----:B--2---:R-:W-:-:S05]  /*12c0*/  HADD2.F32 R0, -RZ, R2.H0_H0 ;  /* 0x20000002ff007230 */ /* 0x004fca0000004100 */
[----:B------:R-:W-:-:S04]  /*12d0*/  FMUL.FTZ R0, R0, 1 ;  /* 0x3f80000000007820 */ /* 0x000fc80000410000 */
[----:B------:R0:W1:Y:S01]  /*12e0*/  F2F.F64.F32 R4, R0 ;  /* 0x0000000000047310 */ /* 0x0000620000201800 */
[----:B------:R-:W-:Y:S05]  /*12f0*/  BRA `(.L_x_8154) ;  /* 0x00000b2000007947 */ /* 0x000fea0003800000 */
.L_x_8159:
[----:B------:R0:W5:Y:S01]  /*1300*/  LDG.E.64 R4, [R2.64] ;  /* 0x0000002402047981 */ /* 0x000162000c1e1b00 */
[----:B------:R-:W-:Y:S05]  /*1310*/  BRA `(.L_x_8154) ;  /* 0x00000b0000007947 */ /* 0x000fea0003800000 */
.L_x_8149:
        /* <DEDUP_REMOVED lines=11> */
[----:B------:R-:W-:Y:S01]  /*13d0*/  FSEL R5, RZ, 1.875, !P0 ;  /* 0x3ff00000ff057808 */ /* 0x000fe20004000000 */
[----:B------:R-:W-:Y:S05]  /*13e0*/  BRA `(.L_x_8154) ;  /* 0x00000a3000007947 */ /* 0x000fea0003800000 */
.L_x_8163:
[----:B------:R0:W5:Y:S01]  /*13f0*/  LDG.E.64 R4, [R2.64] ;  /* 0x0000002402047981 */ /* 0x000162000c1e1b00 */
[----:B------:R-:W-:Y:S05]  /*1400*/  BRA `(.L_x_8154) ;  /* 0x00000a1000007947 */ /* 0x000fea0003800000 */
.L_x_8162:
        /* <DEDUP_REMOVED lines=25> */
[----:B------:R-:W-:-:S06]  /*15a0*/  FMUL.FTZ R5, R5, 1 ;  /* 0x3f80000005057820 */ /* 0x000fcc0000410000 */
[----:B------:R-:W0:Y:S01]  /*15b0*/  F2F.F64.F32 R4, R5 ;  /* 0x0000000500047310 */ /* 0x000e220000201800 */
[----:B------:R-:W-:Y:S05]  /*15c0*/  BRA `(.L_x_8154) ;  /* 0x0000085000007947 */ /* 0x000fea0003800000 */
.L_x_8165:
        /* <DEDUP_REMOVED lines=15> */
.L_x_8164:
[----:B------:R-:W2:Y:S02]  /*16c0*/  LDG.E.U16 R0, [R2.64] ;  /* 0x0000002402007981 */ /* 0x000ea4000c1e1500 */
[----:B--2---:R-:W-:-:S05]  /*16d0*/  PRMT R0, RZ, 0x5410, R0 ;  /* 0x00005410ff007816 */ /* 0x004fca0000000000 */
[----:B------:R-:W-:-:S04]  /*16e0*/  FMUL.FTZ R0, R0, 1 ;  /* 0x3f80000000007820 */ /* 0x000fc80000410000 */
[----:B------:R0:W1:Y:S01]  /*16f0*/  F2F.F64.F32 R4, R0 ;  /* 0x0000000000047310 */ /* 0x0000620000201800 */
[----:B------:R-:W-:Y:S05]  /*1700*/  BRA `(.L_x_8154) ;  /* 0x0000071000007947 */ /* 0x000fea0003800000 */
.L_x_8161:
        /* <DEDUP_REMOVED lines=9> */
[----:B--2---:R0:W1:Y:S01]  /*17a0*/  I2F.F64.U16 R4, R2 ;  /* 0x0000000200047312 */ /* 0x0040620000101800 */
[----:B------:R-:W-:Y:S05]  /*17b0*/  BRA `(.L_x_8154) ;  /* 0x0000066000007947 */ /* 0x000fea0003800000 */
.L_x_8168:
        /* <DEDUP_REMOVED lines=21> */
.L_x_8172:
[----:B------:R-:W-:Y:S05]  /*1910*/  BSYNC B1 ;  /* 0x0000000000017941 */ /* 0x000fea0003800000 */
.L_x_8171:
[----:B------:R-:W-:Y:S01]  /*1920*/  LEA R3, R0, 0x3b800000, 0x17 ;  /* 0x3b80000000037811 */ /* 0x000fe200078eb8ff */
[----:B------:R-:W-:-:S05]  /*1930*/  IMAD.SHL.U32 R0, R2, 0x100000, RZ ;  /* 0x0010000002007824 */ /* 0x000fca00078e00ff */
[----:B------:R-:W-:Y:S02]  /*1940*/  LOP3.LUT R0, R3, R0, R4, 0xfe, !PT ;  /* 0x0000000003007212 */ /* 0x000fe400078efe04 */
.L_x_8170:
[----:B------:R-:W-:Y:S05]  /*1950*/  BSYNC B0 ;  /* 0x0000000000007941 */ /* 0x000fea0003800000 */
.L_x_8169:
[----:B------:R-:W-:-:S04]  /*1960*/  FMUL.FTZ R0, R0, 1 ;  /* 0x3f80000000007820 */ /* 0x000fc80000410000 */
[----:B------:R0:W1:Y:S01]  /*1970*/  F2F.F64.F32 R4, R0 ;  /* 0x0000000000047310 */ /* 0x0000620000201800 */
[----:B------:R-:W-:Y:S05]  /*1980*/  BRA `(.L_x_8154) ;  /* 0x0000049000007947 */ /* 0x000fea0003800000 */
.L_x_8167:
        /* <DEDUP_REMOVED lines=21> */
.L_x_8176:
[----:B------:R-:W-:Y:S05]  /*1ae0*/  BSYNC B1 ;  /* 0x0000000000017941 */ /* 0x000fea0003800000 */
.L_x_8175:
[----:B------:R-:W-:Y:S01]  /*1af0*/  LEA R3, R0, 0x37800000, 0x17 ;  /* 0x3780000000037811 */ /* 0x000fe200078eb8ff */
[----:B------:R-:W-:-:S05]  /*1b00*/  IMAD.SHL.U32 R0, R2, 0x200000, RZ ;  /* 0x0020000002007824 */ /* 0x000fca00078e00ff */
[----:B------:R-:W-:Y:S02]  /*1b10*/  LOP3.LUT R0, R3, R0, R4, 0xfe, !PT ;  /* 0x0000000003007212 */ /* 0x000fe400078efe04 */
.L_x_8174:
[----:B------:R-:W-:Y:S05]  /*1b20*/  BSYNC B0 ;  /* 0x0000000000007941 */ /* 0x000fea0003800000 */
.L_x_8173:
[----:B------:R-:W-:-:S04]  /*1b30*/  FMUL.FTZ R0, R0, 1 ;  /* 0x3f80000000007820 */ /* 0x000fc80000410000 */
[----:B------:R0:W1:Y:S01]  /*1b40*/  F2F.F64.F32 R4, R0 ;  /* 0x0000000000047310 */ /* 0x0000620000201800 */
[----:B------:R-:W-:Y:S05]  /*1b50*/  BRA `(.L_x_8154) ;  /* 0x000002c000007947 */ /* 0x000fea0003800000 */
.L_x_8166:
        /* <DEDUP_REMOVED lines=14> */
.L_x_8180:
[----:B------:R-:W-:Y:S05]  /*1c40*/  BSYNC B0 ;  /* 0x0000000000007941 */ /* 0x000fea0003800000 */
.L_x_8179:
[----:B------:R-:W-:-:S04]  /*1c50*/  FMUL.FTZ R0, R0, 1 ;  /* 0x3f80000000007820 */ /* 0x000fc80000410000 */
[----:B------:R0:W1:Y:S01]  /*1c60*/  F2F.F64.F32 R4, R0 ;  /* 0x0000000000047310 */ /* 0x0000620000201800 */
[----:B------:R-:W-:Y:S05]  /*1c70*/  BRA `(.L_x_8154) ;  /* 0x000001a000007947 */ /* 0x000fea0003800000 */
.L_x_8153:
        /* <DEDUP_REMOVED lines=20> */
[----:B------:R-:W-:Y:S05]  /*1dc0*/  BRA `(.L_x_8154) ;  /* 0x0000005000007947 */ /* 0x000fea0003800000 */
.L_x_8178:
[----:B------:R-:W2:Y:S02]  /*1dd0*/  LDG.E.64 R4, [R2.64] ;  /* 0x0000002402047981 */ /* 0x000ea4000c1e1b00 */
[----:B--2---:R-:W0:Y:S01]  /*1de0*/  I2F.F64.U64 R4, R4 ;  /* 0x0000000400047312 */ /* 0x004e220000301800 */
[----:B------:R-:W-:Y:S05]  /*1df0*/  BRA `(.L_x_8154) ;  /* 0x0000002000007947 */ /* 0x000fea0003800000 */
.L_x_8177:
[----:B------:R-:W2:Y:S02]  /*1e00*/  LDG.E R2, [R2.64] ;  /* 0x0000002402027981 */ /* 0x000ea4000c1e1900 */
[----:B--2---:R0:W1:Y:S02]  /*1e10*/  I2F.F64.U32 R4, R2 ;  /* 0x0000000200047312 */ /* 0x0040640000201800 */
.L_x_8154:
[----:B0-----:R-:W0:Y:S01]  /*1e20*/  LDC.U8 R2, c[0x0][0x380] ;  /* 0x0000e000ff027b82 */ /* 0x001e220000000000 */
[----:B-1---5:R-:W1:Y:S01]  /*1e30*/  DMUL R4, R4, c[0x0][0x378] ;  /* 0x0000de0004047a28 */ /* 0x022e620000000000 */
[----:B0-----:R-:W-:-:S04]  /*1e40*/  PRMT R0, R2, 0x9910, RZ ;  /* 0x0000991002007816 */ /* 0x001fc800000000ff */
[----:B------:R-:W-:-:S13]  /*1e50*/  ISETP.GT.AND P0, PT, R0, 0x9, PT ;  /* 0x000000090000780c */ /* 0x000fda0003f04270 */
[----:B------:R-:W-:Y:S05]  /*1e60*/  @P0 BRA `(.L_x_8181) ;  /* 0x0000044000000947 */ /* 0x000fea0003800000 */
[----:B-1----:R-:W-:-:S13]  /*1e70*/  ISETP.GT.AND P0, PT, R0, 0x4, PT ;  /* 0x000000040000780c */ /* 0x002fda0003f04270 */
        /* <DEDUP_REMOVED lines=10> */
.L_x_8184:
[----:B------:R-:W0:Y:S02]  /*1f20*/  F2I.S64.F64.TRUNC R4, R4 ;  /* 0x0000000400047311 */ /* 0x000e24000030d900 */
[----:B0-----:R-:W-:-:S05]  /*1f30*/  IMAD.MOV.U32 R3, RZ, RZ, R4 ;  /* 0x000000ffff037224 */ /* 0x001fca00078e0004 */
[----:B------:R0:W-:Y:S01]  /*1f40*/  STG.E.U8 [R16.64], R3 ;  /* 0x0000000310007986 */ /* 0x0001e2000c101124 */
[----:B------:R-:W-:Y:S05]  /*1f50*/  BRA `(.L_x_8186) ;  /* 0x00000ed000007947 */ /* 0x000fea0003800000 */
.L_x_8183:
        /* <DEDUP_REMOVED lines=9> */
.L_x_8188:
[----:B------:R-:W0:Y:S02]  /*1ff0*/  F2I.F64.TRUNC R5, R4 ;  /* 0x0000000400057311 */ /* 0x000e24000030d100 */
[----:B0-----:R0:W-:Y:S01]  /*2000*/  STG.E [R16.64], R5 ;  /* 0x0000000510007986 */ /* 0x0011e2000c101924 */
[----:B------:R-:W-:Y:S05]  /*2010*/  BRA `(.L_x_8186) ;  /* 0x00000e1000007947 */ /* 0x000fea0003800000 */
.L_x_8187:
[----:B------:R-:W0:Y:S02]  /*2020*/  F2I.F64.TRUNC R5, R4 ;  /* 0x0000000400057311 */ /* 0x000e24000030d100 */
[----:B0-----:R0:W-:Y:S01]  /*2030*/  STG.E.U16 [R16.64], R5 ;  /* 0x0000000510007986 */ /* 0x0011e2000c101524 */
[----:B------:R-:W-:Y:S05]  /*2040*/  BRA `(.L_x_8186) ;  /* 0x00000de000007947 */ /* 0x000fea0003800000 */
.L_x_8182:
        /* <DEDUP_REMOVED lines=11> */
.L_x_8190:
[----:B------:R-:W0:Y:S01]  /*2100*/  F2F.F32.F64 R0, R4 ;  /* 0x0000000400007310 */ /* 0x000e220000301000 */
[----:B------:R-:W0:-:S14]  /*2110*/  DSETP.GEU.AND P0, PT, |R4|, c[0x2][0x0], PT ;  /* 0x008000000400762a */ /* 0x000e1c0003f0e200 */
[----:B0-----:R-:W-:-:S05]  /*2120*/  @!P0 FMUL R0, R0, 1.175494350822287508e-38 ;  /* 0x0080000000008820 */ /* 0x001fca0000400000 */
[----:B------:R-:W-:-:S05]  /*2130*/  F2FP.PACK_AB R0, RZ, R0 ;  /* 0x00000000ff00723e */ /* 0x000fca00000000ff */
[----:B------:R0:W-:Y:S01]  /*2140*/  STG.E.U16 [R16.64], R0 ;  /* 0x0000000010007986 */ /* 0x0001e2000c101524 */
[----:B------:R-:W-:Y:S05]  /*2150*/  BRA `(.L_x_8186) ;  /* 0x00000cd000007947 */ /* 0x000fea0003800000 */
.L_x_8189:
        /* <DEDUP_REMOVED lines=8> */
[----:B------:R-:W-:-:S13]  /*21e0*/  IMAD.MOV.U32 R3, RZ, RZ, RZ ;  /* 0x000000ffff037224 */ /* 0x000fda00078e00ff */
[----:B0-----:R-:W-:-:S05]  /*21f0*/  @!P0 FMUL R2, R2, 1.175494350822287508e-38 ;  /* 0x0080000002028820 */ /* 0x001fca0000400000 */
[----:B------:R0:W-:Y:S01]  /*2200*/  STG.E.64 [R16.64], R2 ;  /* 0x0000000210007986 */ /* 0x0001e2000c101b24 */
[----:B------:R-:W-:Y:S05]  /*2210*/  BRA `(.L_x_8186) ;  /* 0x00000c1000007947 */ /* 0x000fea0003800000 */
.L_x_8192:
[----:B------:R-:W0:Y:S01]  /*2220*/  F2F.F32.F64 R0, R4 ;  /* 0x0000000400007310 */ /* 0x000e220000301000 */
[----:B------:R-:W0:-:S14]  /*2230*/  DSETP.GEU.AND P0, PT, |R4|, c[0x2][0x0], PT ;  /* 0x008000000400762a */ /* 0x000e1c0003f0e200 */
[----:B0-----:R-:W-:-:S05]  /*2240*/  @!P0 FMUL R0, R0, 1.175494350822287508e-38 ;  /* 0x0080000000008820 */ /* 0x001fca0000400000 */
[----:B------:R-:W-:-:S04]  /*2250*/  F2FP.PACK_AB R3, RZ, R0 ;  /* 0x00000000ff03723e */ /* 0x000fc800000000ff */
[----:B------:R-:W-:-:S05]  /*2260*/  PRMT R3, R3, 0x5410, RZ ;  /* 0x0000541003037816 */ /* 0x000fca00000000ff */
[----:B------:R0:W-:Y:S01]  /*2270*/  STG.E [R16.64], R3 ;  /* 0x0000000310007986 */ /* 0x0001e2000c101924 */
[----:B------:R-:W-:Y:S05]  /*2280*/  BRA `(.L_x_8186) ;  /* 0x00000ba000007947 */ /* 0x000fea0003800000 */
.L_x_8191:
[----:B------:R0:W-:Y:S01]  /*2290*/  STG.E.64 [R16.64], R4 ;  /* 0x0000000410007986 */ /* 0x0001e2000c101b24 */
[----:B------:R-:W-:Y:S05]  /*22a0*/  BRA `(.L_x_8186) ;  /* 0x00000b8000007947 */ /* 0x000fea0003800000 */
.L_x_8181:
[----:B-1----:R-:W-:-:S13]  /*22b0*/  ISETP.GT.AND P0, PT, R0, 0x18, PT ;  /* 0x000000180000780c */ /* 0x002fda0003f04270 */
        /* <DEDUP_REMOVED lines=8> */
[----:B0-----:R-:W-:-:S05]  /*2340*/  SEL R3, RZ, 0x1, !P0 ;  /* 0x00000001ff037807 */ /* 0x001fca0004000000 */
[----:B------:R0:W-:Y:S01]  /*2350*/  STG.E.U8 [R16.64], R3 ;  /* 0x0000000310007986 */ /* 0x0001e2000c101124 */
[----:B------:R-:W-:Y:S05]  /*2360*/  BRA `(.L_x_8186) ;  /* 0x00000ac000007947 */ /* 0x000fea0003800000 */
.L_x_8195:
[----:B------:R-:W-:-:S05]  /*2370*/  CS2R R6, SRZ ;  /* 0x0000000000067805 */ /* 0x000fca000001ff00 */
[----:B------:R0:W-:Y:S01]  /*2380*/  STG.E.128 [R16.64], R4 ;  /* 0x0000000410007986 */ /* 0x0001e2000c101d24 */
[----:B------:R-:W-:Y:S05]  /*2390*/  BRA `(.L_x_8186) ;  /* 0x00000a9000007947 */ /* 0x000fea0003800000 */
.L_x_8194:
        /* <DEDUP_REMOVED lines=23> */
.L_x_8199:
[----:B------:R-:W-:Y:S05]  /*2510*/  BSYNC B0 ;  /* 0x0000000000007941 */ /* 0x000fea0003800000 */
.L_x_8198:
[----:B------:R-:W-:-:S05]  /*2520*/  LOP3.LUT R3, R0, R3, RZ, 0xfc, !PT ;  /* 0x0000000300037212 */ /* 0x000fca00078efcff */
[----:B------:R0:W-:Y:S01]  /*2530*/  STG.E.U8 [R16.64], R3 ;  /* 0x0000000310007986 */ /* 0x0001e2000c101124 */
[----:B------:R-:W-:Y:S05]  /*2540*/  BRA `(.L_x_8186) ;  /* 0x000008e000007947 */ /* 0x000fea0003800000 */
.L_x_8197:
        /* <DEDUP_REMOVED lines=15> */
.L_x_8201:
[----:B------:R-:W-:Y:S01]  /*2640*/  IMAD.MOV.U32 R0, RZ, RZ, 0x7f ;  /* 0x0000007fff007424 */ /* 0x000fe200078e00ff */
[----:B------:R-:W-:-:S04]  /*2650*/  ISETP.GT.U32.AND P0, PT, R2, 0x7f800000, PT ;  /* 0x7f8000000200780c */ /* 0x000fc80003f04070 */
[----:B------:R-:W-:-:S04]  /*2660*/  SEL R0, R0, 0x7c, P0 ;  /* 0x0000007c00007807 */ /* 0x000fc80000000000 */
.L_x_8202:
[----:B------:R-:W-:Y:S05]  /*2670*/  BSYNC B0 ;  /* 0x0000000000007941 */ /* 0x000fea0003800000 */
.L_x_8200:
[----:B------:R-:W-:-:S04]  /*2680*/  LOP3.LUT R2, R3, 0x80000000, RZ, 0xc0, !PT ;  /* 0x8000000003027812 */ /* 0x000fc800078ec0ff */
[----:B------:R-:W-:-:S04]  /*2690*/  SHF.R.U32.HI R3, RZ, 0x18, R2 ;  /* 0x00000018ff037819 */ /* 0x000fc80000011602 */
[----:B------:R-:W-:-:S05]  /*26a0*/  LOP3.LUT R3, R0, R3, RZ, 0xfc, !PT ;  /* 0x0000000300037212 */ /* 0x000fca00078efcff */
[----:B------:R0:W-:Y:S01]  /*26b0*/  STG.E.U8 [R16.64], R3 ;  /* 0x0000000310007986 */ /* 0x0001e2000c101124 */
[----:B------:R-:W-:Y:S05]  /*26c0*/  BRA `(.L_x_8186) ;  /* 0x0000076000007947 */ /* 0x000fea0003800000 */
.L_x_8196:
[----:B------:R-:W0:Y:S01]  /*26d0*/  F2F.F32.F64 R0, R4 ;  /* 0x0000000400007310 */ /* 0x000e220000301000 */
[----:B------:R-:W0:-:S14]  /*26e0*/  DSETP.GEU.AND P0, PT, |R4|, c[0x2][0x0], PT ;  /* 0x008000000400762a */ /* 0x000e1c0003f0e200 */
[----:B0-----:R-:W-:-:S05]  /*26f0*/  @!P0 FMUL R0, R0, 1.175494350822287508e-38 ;  /* 0x0080000000008820 */ /* 0x001fca0000400000 */
[----:B------:R-:W-:-:S05]  /*2700*/  F2FP.BF16.PACK_AB R0, RZ, R0 ;  /* 0x00000000ff00723e */ /* 0x000fca00000010ff */
[----:B------:R0:W-:Y:S01]  /*2710*/  STG.E.U16 [R16.64], R0 ;  /* 0x0000000010007986 */ /* 0x0001e2000c101524 */
[----:B------:R-:W-:Y:S05]  /*2720*/  BRA `(.L_x_8186) ;  /* 0x0000070000007947 */ /* 0x000fea0003800000 */
.L_x_8193:
        /* <DEDUP_REMOVED lines=11> */
.L_x_8205:
        /* <DEDUP_REMOVED lines=19> */
.L_x_8208:
[----:B------:R-:W-:-:S04]  /*2910*/  LOP3.LUT R2, R3, 0x80000000, RZ, 0xc0, !PT ;  /* 0x8000000003027812 */ /* 0x000fc800078ec0ff */
[----:B------:R-:W-:-:S04]  /*2920*/  SHF.R.U32.HI R3, RZ, 0x18, R2 ;  /* 0x00000018ff037819 */ /* 0x000fc80000011602 */
[----:B------:R-:W-:-:S04]  /*2930*/  LOP3.LUT R0, R0, R3, RZ, 0xfc, !PT ;  /* 0x0000000300007212 */ /* 0x000fc800078efcff */
[----:B------:R-:W-:Y:S02]  /*2940*/  PRMT R8, R0, 0x7610, R8 ;  /* 0x0000761000087816 */ /* 0x000fe40000000008 */
.L_x_8207:
[----:B------:R-:W-:Y:S05]  /*2950*/  BSYNC B0 ;  /* 0x0000000000007941 */ /* 0x000fea0003800000 */
.L_x_8206:
[----:B------:R0:W-:Y:S01]  /*2960*/  STG.E.U8 [R16.64], R8 ;  /* 0x0000000810007986 */ /* 0x0001e2000c101124 */
[----:B------:R-:W-:Y:S05]  /*2970*/  BRA `(.L_x_8186) ;  /* 0x000004b000007947 */ /* 0x000fea0003800000 */
.L_x_8204:
        /* <DEDUP_REMOVED lines=19> */
.L_x_8211:
[----:B------:R-:W-:-:S04]  /*2ab0*/  LOP3.LUT R2, R3, 0x80000000, RZ, 0xc0, !PT ;  /* 0x8000000003027812 */ /* 0x000fc800078ec0ff */
[----:B------:R-:W-:-:S04]  /*2ac0*/  SHF.R.U32.HI R3, RZ, 0x18, R2 ;  /* 0x00000018ff037819 */ /* 0x000fc80000011602 */
[----:B------:R-:W-:-:S04]  /*2ad0*/  LOP3.LUT R0, R0, R3, RZ, 0xfc, !PT ;  /* 0x0000000300007212 */ /* 0x000fc800078efcff */
[----:B------:R-:W-:Y:S02]  /*2ae0*/  PRMT R8, R0, 0x7610, R8 ;  /* 0x0000761000087816 */ /* 0x000fe40000000008 */
.L_x_8210:
[----:B------:R-:W-:Y:S05]  /*2af0*/  BSYNC B0 ;  /* 0x0000000000007941 */ /* 0x000fea0003800000 */
.L_x_8209:
[----:B------:R0:W-:Y:S01]  /*2b00*/  STG.E.U8 [R16.64], R8 ;  /* 0x0000000810007986 */ /* 0x0001e2000c101124 */
[----:B------:R-:W-:Y:S05]  /*2b10*/  BRA `(.L_x_8186) ;  /* 0x0000031000007947 */ /* 0x000fea0003800000 */
.L_x_8203:
        /* <DEDUP_REMOVED lines=24> */
.L_x_8185:
        /* <DEDUP_REMOVED lines=20> */
.L_x_8213:
[----:B------:R-:W0:Y:S02]  /*2de0*/  F2I.U64.F64.TRUNC R4, R4 ;  /* 0x0000000400047311 */ /* 0x000e24000030d800 */
[----:B0-----:R0:W-:Y:S01]  /*2df0*/  STG.E.64 [R16.64], R4 ;  /* 0x0000000410007986 */ /* 0x0011e2000c101b24 */
[----:B------:R-:W-:Y:S05]  /*2e00*/  BRA `(.L_x_8186) ;  /* 0x0000002000007947 */ /* 0x000fea0003800000 */
.L_x_8212:
[----:B------:R-:W0:Y:S02]  /*2e10*/  F2I.U32.F64.TRUNC R5, R4 ;  /* 0x0000000400057311 */ /* 0x000e24000030d000 */
[----:B0-----:R0:W-:Y:S02]  /*2e20*/  STG.E [R16.64], R5 ;  /* 0x0000000510007986 */ /* 0x0011e4000c101924 */
.L_x_8186:
[----:B------:R-:W-:-:S05]  /*2e30*/  IMAD R18, R18, 0x200, R23 ;  /* 0x0000020012127824 */ /* 0x000fca00078e0217 */
[----:B------:R-:W-:Y:S02]  /*2e40*/  IADD3 R19, R18, 0x80, RZ ;  /* 0x0000008012137810 */ /* 0x000fe40007ffe0ff */
.L_x_8147:
[----:B------:R-:W-:Y:S05]  /*2e50*/  BSYNC B6 ;  /* 0x0000000000067941 */ /* 0x000fea0003800000 */
.L_x_8146:
        /* <DEDUP_REMOVED lines=231> */
.L_x_8216:
        /* <DEDUP_REMOVED lines=19> */
.L_x_8220:
[----:B------:R-:W2:Y:S02]  /*3e00*/  LDG.E.U8 R2, [R2.64] ;  /* 0x0000002402027981 */ /* 0x000ea4000c1e1100 */
[----:B--2---:R0:W1:Y:S01]  /*3e10*/  I2F.F64.U16 R4, R2 ;  /* 0x0000000200047312 */ /* 0x0040620000101800 */
[----:B------:R-:W-:Y:S05]  /*3e20*/  BRA `(.L_x_8222) ;  /* 0x00000df000007947 */ /* 0x000fea0003800000 */
.L_x_8219:
        /* <DEDUP_REMOVED lines=9> */
.L_x_8224:
[----:B------:R-:W2:Y:S02]  /*3ec0*/  LDG.E R2, [R2.64] ;  /* 0x0000002402027981 */ /* 0x000ea4000c1e1900 */
[----:B--2---:R0:W1:Y:S01]  /*3ed0*/  I2F.F64 R4, R2 ;  /* 0x0000000200047312 */ /* 0x0040620000201c00 */
[----:B------:R-:W-:Y:S05]  /*3ee0*/  BRA `(.L_x_8222) ;  /* 0x00000d3000007947 */ /* 0x000fea0003800000 */
.L_x_8223:
[----:B------:R-:W2:Y:S02]  /*3ef0*/  LDG.E.U16 R2, [R2.64] ;  /* 0x0000002402027981 */ /* 0x000ea4000c1e1500 */
[----:B--2---:R0:W1:Y:S01]  /*3f00*/  I2F.F64.S16 R4, R2 ;  /* 0x0000000200047312 */ /* 0x0040620000101c00 */
[----:B------:R-:W-:Y:S05]  /*3f10*/  BRA `(.L_x_8222) ;  /* 0x00000d0000007947 */ /* 0x000fea0003800000 */
.L_x_8218:
        /* <DEDUP_REMOVED lines=10> */
.L_x_8226:
[----:B------:R-:W2:Y:S02]  /*3fc0*/  LDG.E.U16 R0, [R2.64] ;  /* 0x0000002402007981 */ /* 0x000ea4000c1e1500 */
[----:B--2---:R-:W-:-:S05]  /*3fd0*/  HADD2.F32 R0, -RZ, R0.H0_H0 ;  /* 0x20000000ff007230 */ /* 0x004fca0000004100 */
[----:B------:R-:W-:-:S04]  /*3fe0*/  FMUL.FTZ R0, R0, 1 ;  /* 0x3f80000000007820 */ /* 0x000fc80000410000 */
[----:B------:R0:W1:Y:S01]  /*3ff0*/  F2F.F64.F32 R4, R0 ;  /* 0x0000000000047310 */ /* 0x0000620000201800 */
[----:B------:R-:W-:Y:S05]  /*4000*/  BRA `(.L_x_8222) ;  /* 0x00000c1000007947 */ /* 0x000fea0003800000 */
.L_x_8225:
        /* <DEDUP_REMOVED lines=10> */
.L_x_8228:
[----:B------:R-:W2:Y:S02]  /*40b0*/  LDG.E.U16 R2, [R2.64] ;  /* 0x0000002402027981 */ /* 0x000ea4000c1e1500 */
[----:B--2---:R-:W-:-:S05]  /*40c0*/  HADD2.F32 R0, -RZ, R2.H0_H0 ;  /* 0x20000002ff007230 */ /* 0x004fca0000004100 */
[----:B------:R-:W-:-:S04]  /*40d0*/  FMUL.FTZ R0, R0, 1 ;  /* 0x3f80000000007820 */ /* 0x000fc80000410000 */
[----:B------:R0:W1:Y:S01]  /*40e0*/  F2F.F64.F32 R4, R0 ;  /* 0x0000000000047310 */ /* 0x0000620000201800 */
[----:B------:R-:W-:Y:S05]  /*40f0*/  BRA `(.L_x_8222) ;  /* 0x00000b2000007947 */ /* 0x000fea0003800000 */
.L_x_8227:
[----:B------:R0:W5:Y:S01]  /*4100*/  LDG.E.64 R4, [R2.64] ;  /* 0x0000002402047981 */ /* 0x000162000c1e1b00 */
[----:B------:R-:W-:Y:S05]  /*4110*/  BRA `(.L_x_8222) ;  /* 0x00000b0000007947 */ /* 0x000fea0003800000 */
.L_x_8217:
        /* <DEDUP_REMOVED lines=13> */
.L_x_8231:
[----:B------:R0:W5:Y:S01]  /*41f0*/  LDG.E.64 R4, [R2.64] ;  /* 0x0000002402047981 */ /* 0x000162000c1e1b00 */
[----:B------:R-:W-:Y:S05]  /*4200*/  BRA `(.L_x_8222) ;  /* 0x00000a1000007947 */ /* 0x000fea0003800000 */
.L_x_8230:
        /* <DEDUP_REMOVED lines=28> */
.L_x_8233:
        /* <DEDUP_REMOVED lines=15> */
.L_x_8232:
[----:B------:R-:W2:Y:S02]  /*44c0*/  LDG.E.U16 R0, [R2.64] ;  /* 0x0000002402007981 */ /* 0x000ea4000c1e1500 */
[----:B--2---:R-:W-:-:S05]  /*44d0*/  PRMT R0, RZ, 0x5410, R0 ;  /* 0x00005410ff007816 */ /* 0x004fca0000000000 */
[----:B------:R-:W-:-:S04]  /*44e0*/  FMUL.FTZ R0, R0, 1 ;  /* 0x3f80000000007820 */ /* 0x000fc80000410000 */
[----:B------:R0:W1:Y:S01]  /*44f0*/  F2F.F64.F32 R4, R0 ;  /* 0x0000000000047310 */ /* 0x0000620000201800 */
[----:B------:R-:W-:Y:S05]  /*4500*/  BRA `(.L_x_8222) ;  /* 0x0000071000007947 */ /* 0x000fea0003800000 */
.L_x_8229:
        /* <DEDUP_REMOVED lines=11> */
.L_x_8236:
        /* <DEDUP_REMOVED lines=21> */
.L_x_8240:
[----:B------:R-:W-:Y:S05]  /*4710*/  BSYNC B1 ;  /* 0x0000000000017941 */ /* 0x000fea0003800000 */
.L_x_8239:
[----:B------:R-:W-:Y:S01]  /*4720*/  LEA R3, R0, 0x3b800000, 0x17 ;  /* 0x3b80000000037811 */ /* 0x000fe200078eb8ff */
[----:B------:R-:W-:-:S05]  /*4730*/  IMAD.SHL.U32 R0, R2, 0x100000, RZ ;  /* 0x0010000002007824 */ /* 0x000fca00078e00ff */
[----:B------:R-:W-:Y:S02]  /*4740*/  LOP3.LUT R0, R3, R0, R4, 0xfe, !PT ;  /* 0x0000000003007212 */ /* 0x000fe400078efe04 */
.L_x_8238:
[----:B------:R-:W-:Y:S05]  /*4750*/  BSYNC B0 ;  /* 0x0000000000007941 */ /* 0x000fea0003800000 */
.L_x_8237:
[----:B------:R-:W-:-:S04]  /*4760*/  FMUL.FTZ R0, R0, 1 ;  /* 0x3f80000000007820 */ /* 0x000fc80000410000 */
[----:B------:R0:W1:Y:S01]  /*4770*/  F2F.F64.F32 R4, R0 ;  /* 0x0000000000047310 */ /* 0x0000620000201800 */
[----:B------:R-:W-:Y:S05]  /*4780*/  BRA `(.L_x_8222) ;  /* 0x0000049000007947 */ /* 0x000fea0003800000 */
.L_x_8235:
        /* <DEDUP_REMOVED lines=21> */
.L_x_8244:
[----:B------:R-:W-:Y:S05]  /*48e0*/  BSYNC B1 ;  /* 0x0000000000017941 */ /* 0x000fea0003800000 */
.L_x_8243:
[----:B------:R-:W-:Y:S01]  /*48f0*/  LEA R3, R0, 0x37800000, 0x17 ;  /* 0x3780000000037811 */ /* 0x000fe200078eb8ff */
[----:B------:R-:W-:-:S05]  /*4900*/  IMAD.SHL.U32 R0, R2, 0x200000, RZ ;  /* 0x0020000002007824 */ /* 0x000fca00078e00ff */
[----:B------:R-:W-:Y:S02]  /*4910*/  LOP3.LUT R0, R3, R0, R4, 0xfe, !PT ;  /* 0x0000000003007212 */ /* 0x000fe400078efe04 */
.L_x_8242:
[----:B------:R-:W-:Y:S05]  /*4920*/  BSYNC B0 ;  /* 0x0000000000007941 */ /* 0x000fea0003800000 */
.L_x_8241:
[----:B------:R-:W-:-:S04]  /*4930*/  FMUL.FTZ R0, R0, 1 ;  /* 0x3f80000000007820 */ /* 0x000fc80000410000 */
[----:B------:R0:W1:Y:S01]  /*4940*/  F2F.F64.F32 R4, R0 ;  /* 0x0000000000047310 */ /* 0x0000620000201800 */
[----:B------:R-:W-:Y:S05]  /*4950*/  BRA `(.L_x_8222) ;  /* 0x000002c000007947 */ /* 0x000fea0003800000 */
.L_x_8234:
        /* <DEDUP_REMOVED lines=14> */
.L_x_8248:
[----:B------:R-:W-:Y:S05]  /*4a40*/  BSYNC B0 ;  /* 0x0000000000007941 */ /* 0x000fea0003800000 */
.L_x_8247:
[----:B------:R-:W-:-:S04]  /*4a50*/  FMUL.FTZ R0, R0, 1 ;  /* 0x3f80000000007820 */ /* 0x000fc80000410000 */
[----:B------:R0:W1:Y:S01]  /*4a60*/  F2F.F64.F32 R4, R0 ;  /* 0x0000000000047310 */ /* 0x0000620000201800 */
[----:B------:R-:W-:Y:S05]  /*4a70*/  BRA `(.L_x_8222) ;  /* 0x000001a000007947 */ /* 0x000fea0003800000 */
.L_x_8221:
        /* <DEDUP_REMOVED lines=21> */
.L_x_8246:
[----:B------:R-:W2:Y:S02]  /*4bd0*/  LDG.E.64 R4, [R2.64] ;  /* 0x0000002402047981 */ /* 0x000ea4000c1e1b00 */
[----:B--2---:R-:W0:Y:S01]  /*4be0*/  I2F.F64.U64 R4, R4 ;  /* 0x0000000400047312 */ /* 0x004e220000301800 */
[----:B------:R-:W-:Y:S05]  /*4bf0*/  BRA `(.L_x_8222) ;  /* 0x0000002000007947 */ /* 0x000fea0003800000 */
.L_x_8245:
[----:B------:R-:W2:Y:S02]  /*4c00*/  LDG.E R2, [R2.64] ;  /* 0x0000002402027981 */ /* 0x000ea4000c1e1900 */
[----:B--2---:R0:W1:Y:S02]  /*4c10*/  I2F.F64.U32 R4, R2 ;  /* 0x0000000200047312 */ /* 0x0040640000201800 */
.L_x_8222:
        /* <DEDUP_REMOVED lines=16> */
.L_x_8252:
[----:B------:R-:W0:Y:S02]  /*4d20*/  F2I.S64.F64.TRUNC R4, R4 ;  /* 0x0000000400047311 */ /* 0x000e24000030d900 */
[----:B0-----:R-:W-:-:S05]  /*4d30*/  IMAD.MOV.U32 R3, RZ, RZ, R4 ;  /* 0x000000ffff037224 */ /* 0x001fca00078e0004 */
[----:B------:R0:W-:Y:S01]  /*4d40*/  STG.E.U8 [R16.64], R3 ;  /* 0x0000000310007986 */ /* 0x0001e2000c101124 */
[----:B------:R-:W-:Y:S05]  /*4d50*/  BRA `(.L_x_8254) ;  /* 0x00000ed000007947 */ /* 0x000fea0003800000 */
.L_x_8251:
        /* <DEDUP_REMOVED lines=9> */
.L_x_8256:
[----:B------:R-:W0:Y:S02]  /*4df0*/  F2I.F64.TRUNC R5, R4 ;  /* 0x0000000400057311 */ /* 0x000e24000030d100 */
[----:B0-----:R0:W-:Y:S01]  /*4e00*/  STG.E [R16.64], R5 ;  /* 0x0000000510007986 */ /* 0x0011e2000c101924 */
[----:B------:R-:W-:Y:S05]  /*4e10*/  BRA `(.L_x_8254) ;  /* 0x00000e1000007947 */ /* 0x000fea0003800000 */
.L_x_8255:
[----:B------:R-:W0:Y:S02]  /*4e20*/  F2I.F64.TRUNC R5, R4 ;  /* 0x0000000400057311 */ /* 0x000e24000030d100 */
[----:B0-----:R0:W-:Y:S01]  /*4e30*/  STG.E.U16 [R16.64], R5 ;  /* 0x0000000510007986 */ /* 0x0011e2000c101524 */
[----:B------:R-:W-:Y:S05]  /*4e40*/  BRA `(.L_x_8254) ;  /* 0x00000de000007947 */ /* 0x000fea0003800000 */
.L_x_8250:
        /* <DEDUP_REMOVED lines=11> */
.L_x_8258:
[----:B------:R-:W0:Y:S01]  /*4f00*/  F2F.F32.F64 R0, R4 ;  /* 0x0000000400007310 */ /* 0x000e220000301000 */
[----:B------:R-:W0:-:S14]  /*4f10*/  DSETP.GEU.AND P0, PT, |R4|, c[0x2][0x0], PT ;  /* 0x008000000400762a */ /* 0x000e1c0003f0e200 */
[----:B0-----:R-:W-:-:S05]  /*4f20*/  @!P0 FMUL R0, R0, 1.175494350822287508e-38 ;  /* 0x0080000000008820 */ /* 0x001fca0000400000 */
[----:B------:R-:W-:-:S05]  /*4f30*/  F2FP.PACK_AB R0, RZ, R0 ;  /* 0x00000000ff00723e */ /* 0x000fca00000000ff */
[----:B------:R0:W-:Y:S01]  /*4f40*/  STG.E.U16 [R16.64], R0 ;  /* 0x0000000010007986 */ /* 0x0001e2000c101524 */
[----:B------:R-:W-:Y:S05]  /*4f50*/  BRA `(.L_x_8254) ;  /* 0x00000cd000007947 */ /* 0x000fea0003800000 */
.L_x_8257:
        /* <DEDUP_REMOVED lines=12> */
.L_x_8260:
[----:B------:R-:W0:Y:S01]  /*5020*/  F2F.F32.F64 R0, R4 ;  /* 0x0000000400007310 */ /* 0x000e220000301000 */
[----:B------:R-:W0:-:S14]  /*5030*/  DSETP.GEU.AND P0, PT, |R4|, c[0x2][0x0], PT ;  /* 0x008000000400762a */ /* 0x000e1c0003f0e200 */
[----:B0-----:R-:W-:-:S05]  /*5040*/  @!P0 FMUL R0, R0, 1.175494350822287508e-38 ;  /* 0x0080000000008820 */ /* 0x001fca0000400000 */
[----:B------:R-:W-:-:S04]  /*5050*/  F2FP.PACK_AB R3, RZ, R0 ;  /* 0x00000000ff03723e */ /* 0x000fc800000000ff */
[----:B------:R-:W-:-:S05]  /*5060*/  PRMT R3, R3, 0x5410, RZ ;  /* 0x0000541003037816 */ /* 0x000fca00000000ff */
[----:B------:R0:W-:Y:S01]  /*5070*/  STG.E [R16.64], R3 ;  /* 0x0000000310007986 */ /* 0x0001e2000c101924 */
[----:B------:R-:W-:Y:S05]  /*5080*/  BRA `(.L_x_8254) ;  /* 0x00000ba000007947 */ /* 0x000fea0003800000 */
.L_x_8259:
[----:B------:R0:W-:Y:S01]  /*5090*/  STG.E.64 [R16.64], R4 ;  /* 0x0000000410007986 */ /* 0x0001e2000c101b24 */
[----:B------:R-:W-:Y:S05]  /*50a0*/  BRA `(.L_x_8254) ;  /* 0x00000b8000007947 */ /* 0x000fea0003800000 */
.L_x_8249:
        /* <DEDUP_REMOVED lines=12> */
.L_x_8263:
[----:B------:R-:W-:-:S05]  /*5170*/  CS2R R6, SRZ ;  /* 0x0000000000067805 */ /* 0x000fca000001ff00 */
[----:B------:R0:W-:Y:S01]  /*5180*/  STG.E.128 [R16.64], R4 ;  /* 0x0000000410007986 */ /* 0x0001e2000c101d24 */
[----:B------:R-:W-:Y:S05]  /*5190*/  BRA `(.L_x_8254) ;  /* 0x00000a9000007947 */ /* 0x000fea0003800000 */
.L_x_8262:
        /* <DEDUP_REMOVED lines=23> */
.L_x_8267:
[----:B------:R-:W-:Y:S05]  /*5310*/  BSYNC B0 ;  /* 0x0000000000007941 */ /* 0x000fea0003800000 */
.L_x_8266:
[----:B------:R-:W-:-:S05]  /*5320*/  LOP3.LUT R3, R0, R3, RZ, 0xfc, !PT ;  /* 0x0000000300037212 */ /* 0x000fca00078efcff */
[----:B------:R0:W-:Y:S01]  /*5330*/  STG.E.U8 [R16.64], R3 ;  /* 0x0000000310007986 */ /* 0x0001e2000c101124 */
[----:B------:R-:W-:Y:S05]  /*5340*/  BRA `(.L_x_8254) ;  /* 0x000008e000007947 */ /* 0x000fea0003800000 */
.L_x_8265:
        /* <DEDUP_REMOVED lines=15> */
.L_x_8269:
[----:B------:R-:W-:Y:S01]  /*5440*/  IMAD.MOV.U32 R0, RZ, RZ, 0x7f ;  /* 0x0000007fff007424 */ /* 0x000fe200078e00ff */
[----:B------:R-:W-:-:S04]  /*5450*/  ISETP.GT.U32.AND P0, PT, R2, 0x7f800000, PT ;  /* 0x7f8000000200780c */ /* 0x000fc80003f04070 */
[----:B------:R-:W-:-:S04]  /*5460*/  SEL R0, R0, 0x7c, P0 ;  /* 0x0000007c00007807 */ /* 0x000fc80000000000 */
.L_x_8270:
[----:B------:R-:W-:Y:S05]  /*5470*/  BSYNC B0 ;  /* 0x0000000000007941 */ /* 0x000fea0003800000 */
.L_x_8268:
[----:B------:R-:W-:-:S04]  /*5480*/  LOP3.LUT R2, R3, 0x80000000, RZ, 0xc0, !PT ;  /* 0x8000000003027812 */ /* 0x000fc800078ec0ff */
[----:B------:R-:W-:-:S04]  /*5490*/  SHF.R.U32.HI R3, RZ, 0x18, R2 ;  /* 0x00000018ff037819 */ /* 0x000fc80000011602 */
[----:B------:R-:W-:-:S05]  /*54a0*/  LOP3.LUT R3, R0, R3, RZ, 0xfc, !PT ;  /* 0x0000000300037212 */ /* 0x000fca00078efcff */
[----:B------:R0:W-:Y:S01]  /*54b0*/  STG.E.U8 [R16.64], R3 ;  /* 0x0000000310007986 */ /* 0x0001e2000c101124 */
[----:B------:R-:W-:Y:S05]  /*54c0*/  BRA `(.L_x_8254) ;  /* 0x0000076000007947 */ /* 0x000fea0003800000 */
.L_x_8264:
[----:B------:R-:W0:Y:S01]  /*54d0*/  F2F.F32.F64 R0, R4 ;  /* 0x0000000400007310 */ /* 0x000e220000301000 */
[----:B------:R-:W0:-:S14]  /*54e0*/  DSETP.GEU.AND P0, PT, |R4|, c[0x2][0x0], PT ;  /* 0x008000000400762a */ /* 0x000e1c0003f0e200 */
[----:B0-----:R-:W-:-:S05]  /*54f0*/  @!P0 FMUL R0, R0, 1.175494350822287508e-38 ;  /* 0x0080000000008820 */ /* 0x001fca0000400000 */
[----:B------:R-:W-:-:S05]  /*5500*/  F2FP.BF16.PACK_AB R0, RZ, R0 ;  /* 0x00000000ff00723e */ /* 0x000fca00000010ff */
[----:B------:R0:W-:Y:S01]  /*5510*/  STG.E.U16 [R16.64], R0 ;  /* 0x0000000010007986 */ /* 0x0001e2000c101524 */
[----:B------:R-:W-:Y:S05]  /*5520*/  BRA `(.L_x_8254) ;  /* 0x0000070000007947 */ /* 0x000fea0003800000 */
.L_x_8261:
        /* <DEDUP_REMOVED lines=11> */
.L_x_8273:
        /* <DEDUP_REMOVED lines=19> */
.L_x_8276:
[----:B------:R-:W-:-:S04]  /*5710*/  LOP3.LUT R2, R3, 0x80000000, RZ, 0xc0, !PT ;  /* 0x8000000003027812 */ /* 0x000fc800078ec0ff */
[----:B------:R-:W-:-:S04]  /*5720*/  SHF.R.U32.HI R3, RZ, 0x18, R2 ;  /* 0x00000018ff037819 */ /* 0x000fc80000011602 */
[----:B------:R-:W-:-:S04]  /*5730*/  LOP3.LUT R0, R0, R3, RZ, 0xfc, !PT ;  /* 0x0000000300007212 */ /* 0x000fc800078efcff */
[----:B------:R-:W-:Y:S02]  /*5740*/  PRMT R8, R0, 0x7610, R8 ;  /* 0x0000761000087816 */ /* 0x000fe40000000008 */
.L_x_8275:
[----:B------:R-:W-:Y:S05]  /*5750*/  BSYNC B0 ;  /* 0x0000000000007941 */ /* 0x000fea0003800000 */
.L_x_8274:
[----:B------:R0:W-:Y:S01]  /*5760*/  STG.E.U8 [R16.64], R8 ;  /* 0x0000000810007986 */ /* 0x0001e2000c101124 */
[----:B------:R-:W-:Y:S05]  /*5770*/  BRA `(.L_x_8254) ;  /* 0x000004b000007947 */ /* 0x000fea0003800000 */
.L_x_8272:
        /* <DEDUP_REMOVED lines=19> */
.L_x_8279:
[----:B------:R-:W-:-:S04]  /*58b0*/  LOP3.LUT R2, R3, 0x80000000, RZ, 0xc0, !PT ;  /* 0x8000000003027812 */ /* 0x000fc800078ec0ff */
[----:B------:R-:W-:-:S04]  /*58c0*/  SHF.R.U32.HI R3, RZ, 0x18, R2 ;  /* 0x00000018ff037819 */ /* 0x000fc80000011602 */
[----:B------:R-:W-:-:S04]  /*58d0*/  LOP3.LUT R0, R0, R3, RZ, 0xfc, !PT ;  /* 0x0000000300007212 */ /* 0x000fc800078efcff */
[----:B------:R-:W-:Y:S02]  /*58e0*/  PRMT R8, R0, 0x7610, R8 ;  /* 0x0000761000087816 */ /* 0x000fe40000000008 */
.L_x_8278:
[----:B------:R-:W-:Y:S05]  /*58f0*/  BSYNC B0 ;  /* 0x0000000000007941 */ /* 0x000fea0003800000 */
.L_x_8277:
[----:B------:R0:W-:Y:S01]  /*5900*/  STG.E.U8 [R16.64], R8 ;  /* 0x0000000810007986 */ /* 0x0001e2000c101124 */
[----:B------:R-:W-:Y:S05]  /*5910*/  BRA `(.L_x_8254) ;  /* 0x0000031000007947 */ /* 0x000fea0003800000 */
.L_x_8271:
        /* <DEDUP_REMOVED lines=24> */
.L_x_8253:
        /* <DEDUP_REMOVED lines=20> */
.L_x_8281:
[----:B------:R-:W0:Y:S02]  /*5be0*/  F2I.U64.F64.TRUNC R4, R4 ;  /* 0x0000000400047311 */ /* 0x000e24000030d800 */
[----:B0-----:R0:W-:Y:S01]  /*5bf0*/  STG.E.64 [R16.64], R4 ;  /* 0x0000000410007986 */ /* 0x0011e2000c101b24 */
[----:B------:R-:W-:Y:S05]  /*5c00*/  BRA `(.L_x_8254) ;  /* 0x0000002000007947 */ /* 0x000fea0003800000 */
.L_x_8280:
[----:B------:R-:W0:Y:S02]  /*5c10*/  F2I.U32.F64.TRUNC R5, R4 ;  /* 0x0000000400057311 */ /* 0x000e24000030d000 */
[----:B0-----:R0:W-:Y:S02]  /*5c20*/  STG.E [R16.64], R5 ;  /* 0x0000000510007986 */ /* 0x0011e4000c101924 */
.L_x_8254:
        /* <DEDUP_REMOVED lines=231> */
.L_x_8282:
        /* <DEDUP_REMOVED lines=19> */
.L_x_8286:
[----:B------:R-:W2:Y:S02]  /*6bd0*/  LDG.E.U8 R2, [R2.64] ;  /* 0x0000002402027981 */ /* 0x000ea4000c1e1100 */
[----:B--2---:R0:W1:Y:S01]  /*6be0*/  I2F.F64.U16 R4, R2 ;  /* 0x0000000200047312 */ /* 0x0040620000101800 */
[----:B------:R-:W-:Y:S05]  /*6bf0*/  BRA `(.L_x_8288) ;  /* 0x00000df000007947 */ /* 0x000fea0003800000 */
.L_x_8285:
        /* <DEDUP_REMOVED lines=9> */
.L_x_8290:
[----:B------:R-:W2:Y:S02]  /*6c90*/  LDG.E R2, [R2.64] ;  /* 0x0000002402027981 */ /* 0x000ea4000c1e1900 */
[----:B--2---:R0:W1:Y:S01]  /*6ca0*/  I2F.F64 R4, R2 ;  /* 0x0000000200047312 */ /* 0x0040620000201c00 */
[----:B------:R-:W-:Y:S05]  /*6cb0*/  BRA `(.L_x_8288) ;  /* 0x00000d3000007947 */ /* 0x000fea0003800000 */
.L_x_8289:
[----:B------:R-:W2:Y:S02]  /*6cc0*/  LDG.E.U16 R2, [R2.64] ;  /* 0x0000002402027981 */ /* 0x000ea4000c1e1500 */
[----:B--2---:R0:W1:Y:S01]  /*6cd0*/  I2F.F64.S16 R4, R2 ;  /* 0x0000000200047312 */ /* 0x0040620000101c00 */
[----:B------:R-:W-:Y:S05]  /*6ce0*/  BRA `(.L_x_8288) ;  /* 0x00000d0000007947 */ /* 0x000fea0003800000 */
.L_x_8284:
        /* <DEDUP_REMOVED lines=10> */
.L_x_8292:
[----:B------:R-:W2:Y:S02]  /*6d90*/  LDG.E.U16 R0, [R2.64] ;  /* 0x0000002402007981 */ /* 0x000ea4000c1e1500 */
[----:B--2---:R-:W-:-:S05]  /*6da0*/  HADD2.F32 R0, -RZ, R0.H0_H0 ;  /* 0x20000000ff007230 */ /* 0x004fca0000004100 */
[----:B------:R-:W-:-:S04]  /*6db0*/  FMUL.FTZ R0, R0, 1 ;  /* 0x3f80000000007820 */ /* 0x000fc80000410000 */
[----:B------:R0:W1:Y:S01]  /*6dc0*/  F2F.F64.F32 R4, R0 ;  /* 0x0000000000047310 */ /* 0x0000620000201800 */
[----:B------:R-:W-:Y:S05]  /*6dd0*/  BRA `(.L_x_8288) ;  /* 0x00000c1000007947 */ /* 0x000fea0003800000 */
.L_x_8291:
        /* <DEDUP_REMOVED lines=10> */
.L_x_8294:
[----:B------:R-:W2:Y:S02]  /*6e80*/  LDG.E.U16 R2, [R2.64] ;  /* 0x0000002402027981 */ /* 0x000ea4000c1e1500 */
[----:B--2---:R-:W-:-:S05]  /*6e90*/  HADD2.F32 R0, -RZ, R2.H0_H0 ;  /* 0x20000002ff007230 */ /* 0x004fca0000004100 */
[----:B------:R-:W-:-:S04]  /*6ea0*/  FMUL.FTZ R0, R0, 1 ;  /* 0x3f80000000007820 */ /* 0x000fc80000410000 */
[----:B------:R0:W1:Y:S01]  /*6eb0*/  F2F.F64.F32 R4, R0 ;  /* 0x0000000000047310 */ /* 0x0000620000201800 */
[----:B------:R-:W-:Y:S05]  /*6ec0*/  BRA `(.L_x_8288) ;  /* 0x00000b2000007947 */ /* 0x000fea0003800000 */
.L_x_8293:
[----:B------:R0:W5:Y:S01]  /*6ed0*/  LDG.E.64 R4, [R2.64] ;  /* 0x0000002402047981 */ /* 0x000162000c1e1b00 */
[----:B------:R-:W-:Y:S05]  /*6ee0*/  BRA `(.L_x_8288) ;  /* 0x00000b0000007947 */ /* 0x000fea0003800000 */
.L_x_8283:
        /* <DEDUP_REMOVED lines=13> */
.L_x_8297:
[----:B------:R0:W5:Y:S01]  /*6fc0*/  LDG.E.64 R4, [R2.64] ;  /* 0x0000002402047981 */ /* 0x000162000c1e1b00 */
[----:B------:R-:W-:Y:S05]  /*6fd0*/  BRA `(.L_x_8288) ;  /* 0x00000a1000007947 */ /* 0x000fea0003800000 */
.L_x_8296:
        /* <DEDUP_REMOVED lines=28> */
.L_x_8299:
        /* <DEDUP_REMOVED lines=15> */
.L_x_8298:
[----:B------:R-:W2:Y:S02]  /*7290*/  LDG.E.U16 R0, [R2.64] ;  /* 0x0000002402007981 */ /* 0x000ea4000c1e1500 */
[----:B--2---:R-:W-:-:S05]  /*72a0*/  PRMT R0, RZ, 0x5410, R0 ;  /* 0x00005410ff007816 */ /* 0x004fca0000000000 */
[----:B------:R-:W-:-:S04]  /*72b0*/  FMUL.FTZ R0, R0, 1 ;  /* 0x3f80000000007820 */ /* 0x000fc80000410000 */
[----:B------:R0:W1:Y:S01]  /*72c0*/  F2F.F64.F32 R4, R0 ;  /* 0x0000000000047310 */ /* 0x0000620000201800 */
[----:B------:R-:W-:Y:S05]  /*72d0*/  BRA `(.L_x_8288) ;  /* 0x0000071000007947 */ /* 0x000fea0003800000 */
.L_x_8295:
        /* <DEDUP_REMOVED lines=11> */
.L_x_8302:
        /* <DEDUP_REMOVED lines=21> */
.L_x_8306:
[----:B------:R-:W-:Y:S05]  /*74e0*/  BSYNC B1 ;  /* 0x0000000000017941 */ /* 0x000fea0003800000 */
.L_x_8305:
[----:B------:R-:W-:Y:S01]  /*74f0*/  LEA R3, R0, 0x3b800000, 0x17 ;  /* 0x3b80000000037811 */ /* 0x000fe200078eb8ff */
[----:B------:R-:W-:-:S05]  /*7500*/  IMAD.SHL.U32 R0, R2, 0x100000, RZ ;  /* 0x0010000002007824 */ /* 0x000fca00078e00ff */
[----:B------:R-:W-:Y:S02]  /*7510*/  LOP3.LUT R0, R3, R0, R4, 0xfe, !PT ;  /* 0x0000000003007212 */ /* 0x000fe400078efe04 */
.L_x_8304:
[----:B------:R-:W-:Y:S05]  /*7520*/  BSYNC B0 ;  /* 0x0000000000007941 */ /* 0x000fea0003800000 */
.L_x_8303:
[----:B------:R-:W-:-:S04]  /*7530*/  FMUL.FTZ R0, R0, 1 ;  /* 0x3f80000000007820 */ /* 0x000fc80000410000 */
[----:B------:R0:W1:Y:S01]  /*7540*/  F2F.F64.F32 R4, R0 ;  /* 0x0000000000047310 */ /* 0x0000620000201800 */
[----:B------:R-:W-:Y:S05]  /*7550*/  BRA `(.L_x_8288) ;  /* 0x0000049000007947 */ /* 0x000fea0003800000 */
.L_x_8301:
        /* <DEDUP_REMOVED lines=21> */
.L_x_8310:
[----:B------:R-:W-:Y:S05]  /*76b0*/  BSYNC B1 ;  /* 0x0000000000017941 */ /* 0x000fea0003800000 */
.L_x_8309:
[----:B------:R-:W-:Y:S01]  /*76c0*/  LEA R3, R0, 0x37800000, 0x17 ;  /* 0x3780000000037811 */ /* 0x000fe200078eb8ff */
[----:B------:R-:W-:-:S05]  /*76d0*/  IMAD.SHL.U32 R0, R2, 0x200000, RZ ;  /* 0x0020000002007824 */ /* 0x000fca00078e00ff */
[----:B------:R-:W-:Y:S02]  /*76e0*/  LOP3.LUT R0, R3, R0, R4, 0xfe, !PT ;  /* 0x0000000003007212 */ /* 0x000fe400078efe04 */
.L_x_8308:
[----:B------:R-:W-:Y:S05]  /*76f0*/  BSYNC B0 ;  /* 0x0000000000007941 */ /* 0x000fea0003800000 */
.L_x_8307:
[----:B------:R-:W-:-:S04]  /*7700*/  FMUL.FTZ R0, R0, 1 ;  /* 0x3f80000000007820 */ /* 0x000fc80000410000 */
[----:B------:R0:W1:Y:S01]  /*7710*/  F2F.F64.F32 R4, R0 ;  /* 0x0000000000047310 */ /* 0x0000620000201800 */
[----:B------:R-:W-:Y:S05]  /*7720*/  BRA `(.L_x_8288) ;  /* 0x000002c000007947 */ /* 0x000fea0003800000 */
.L_x_8300:
        /* <DEDUP_REMOVED lines=14> */
.L_x_8314:
[----:B------:R-:W-:Y:S05]  /*7810*/  BSYNC B0 ;  /* 0x0000000000007941 */ /* 0x000fea0003800000 */
.L_x_8313:
[----:B------:R-:W-:-:S04]  /*7820*/  FMUL.FTZ R0, R0, 1 ;  /* 0x3f80000000007820 */ /* 0x000fc80000410000 */
[----:B------:R0:W1:Y:S01]  /*7830*/  F2F.F64.F32 R4, R0 ;  /* 0x0000000000047310 */ /* 0x0000620000201800 */
[----:B------:R-:W-:Y:S05]  /*7840*/  BRA `(.L_x_8288) ;  /* 0x000001a000007947 */ /* 0x000fea0003800000 */
.L_x_8287:
        /* <DEDUP_REMOVED lines=21> */
.L_x_8312:
[----:B------:R-:W2:Y:S02]  /*79a0*/  LDG.E.64 R4, [R2.64] ;  /* 0x0000002402047981 */ /* 0x000ea4000c1e1b00 */
[----:B--2---:R-:W0:Y:S01]  /*79b0*/  I2F.F64.U64 R4, R4 ;  /* 0x0000000400047312 */ /* 0x004e220000301800 */
[----:B------:R-:W-:Y:S05]  /*79c0*/  BRA `(.L_x_8288) ;  /* 0x0000002000007947 */ /* 0x000fea0003800000 */
.L_x_8311:
[----:B------:R-:W2:Y:S02]  /*79d0*/  LDG.E R2, [R2.64] ;  /* 0x0000002402027981 */ /* 0x000ea4000c1e1900 */
[----:B--2---:R0:W1:Y:S02]  /*79e0*/  I2F.F64.U32 R4, R2 ;  /* 0x0000000200047312 */ /* 0x0040640000201800 */
.L_x_8288:
        /* <DEDUP_REMOVED lines=16> */
.L_x_8318:
[----:B------:R-:W0:Y:S02]  /*7af0*/  F2I.S64.F64.TRUNC R4, R4 ;  /* 0x0000000400047311 */ /* 0x000e24000030d900 */
[----:B0-----:R-:W-:-:S05]  /*7b00*/  IMAD.MOV.U32 R3, RZ, RZ, R4 ;  /* 0x000000ffff037224 */ /* 0x001fca00078e0004 */
[----:B------:R0:W-:Y:S01]  /*7b10*/  STG.E.U8 [R16.64], R3 ;  /* 0x0000000310007986 */ /* 0x0001e2000c101124 */
[----:B------:R-:W-:Y:S05]  /*7b20*/  BRA `(.L_x_8320) ;  /* 0x00000ed000007947 */ /* 0x000fea0003800000 */
.L_x_8317:
        /* <DEDUP_REMOVED lines=9> */
.L_x_8322:
[----:B------:R-:W0:Y:S02]  /*7bc0*/  F2I.F64.TRUNC R5, R4 ;  /* 0x0000000400057311 */ /* 0x000e24000030d100 */
[----:B0-----:R0:W-:Y:S01]  /*7bd0*/  STG.E [R16.64], R5 ;  /* 0x0000000510007986 */ /* 0x0011e2000c101924 */
[----:B------:R-:W-:Y:S05]  /*7be0*/  BRA `(.L_x_8320) ;  /* 0x00000e1000007947 */ /* 0x000fea0003800000 */
.L_x_8321:
[----:B------:R-:W0:Y:S02]  /*7bf0*/  F2I.F64.TRUNC R5, R4 ;  /* 0x0000000400057311 */ /* 0x000e24000030d100 */
[----:B0-----:R0:W-:Y:S01]  /*7c00*/  STG.E.U16 [R16.64], R5 ;  /* 0x0000000510007986 */ /* 0x0011e2000c101524 */
[----:B------:R-:W-:Y:S05]  /*7c10*/  BRA `(.L_x_8320) ;  /* 0x00000de000007947 */ /* 0x000fea0003800000 */
.L_x_8316:
        /* <DEDUP_REMOVED lines=11> */
.L_x_8324:
[----:B------:R-:W0:Y:S01]  /*7cd0*/  F2F.F32.F64 R0, R4 ;  /* 0x0000000400007310 */ /* 0x000e220000301000 */
[----:B------:R-:W0:-:S14]  /*7ce0*/  DSETP.GEU.AND P0, PT, |R4|, c[0x2][0x0], PT ;  /* 0x008000000400762a */ /* 0x000e1c0003f0e200 */
[----:B0-----:R-:W-:-:S05]  /*7cf0*/  @!P0 FMUL R0, R0, 1.175494350822287508e-38 ;  /* 0x0080000000008820 */ /* 0x001fca0000400000 */
[----:B------:R-:W-:-:S05]  /*7d00*/  F2FP.PACK_AB R0, RZ, R0 ;  /* 0x00000000ff00723e */ /* 0x000fca00000000ff */
[----:B------:R0:W-:Y:S01]  /*7d10*/  STG.E.U16 [R16.64], R0 ;  /* 0x0000000010007986 */ /* 0x0001e2000c101524 */
[----:B------:R-:W-:Y:S05]  /*7d20*/  BRA `(.L_x_8320) ;  /* 0x00000cd000007947 */ /* 0x000fea0003800000 */
.L_x_8323:
        /* <DEDUP_REMOVED lines=12> */
.L_x_8326:
[----:B------:R-:W0:Y:S01]  /*7df0*/  F2F.F32.F64 R0, R4 ;  /* 0x0000000400007310 */ /* 0x000e220000301000 */
[----:B------:R-:W0:-:S14]  /*7e00*/  DSETP.GEU.AND P0, PT, |R4|, c[0x2][0x0], PT ;  /* 0x008000000400762a */ /* 0x000e1c0003f0e200 */
[----:B0-----:R-:W-:-:S05]  /*7e10*/  @!P0 FMUL R0, R0, 1.175494350822287508e-38 ;  /* 0x0080000000008820 */ /* 0x001fca0000400000 */
[----:B------:R-:W-:-:S04]  /*7e20*/  F2FP.PACK_AB R3, RZ, R0 ;  /* 0x00000000ff03723e */ /* 0x000fc800000000ff */
[----:B------:R-:W-:-:S05]  /*7e30*/  PRMT R3, R3, 0x5410, RZ ;  /* 0x0000541003037816 */ /* 0x000fca00000000ff */
[----:B------:R0:W-:Y:S01]  /*7e40*/  STG.E [R16.64], R3 ;  /* 0x0000000310007986 */ /* 0x0001e2000c101924 */
[----:B------:R-:W-:Y:S05]  /*7e50*/  BRA `(.L_x_8320) ;  /* 0x00000ba000007947 */ /* 0x000fea0003800000 */
.L_x_8325:
[----:B------:R0:W-:Y:S01]  /*7e60*/  STG.E.64 [R16.64], R4 ;  /* 0x0000000410007986 */ /* 0x0001e2000c101b24 */
[----:B------:R-:W-:Y:S05]  /*7e70*/  BRA `(.L_x_8320) ;  /* 0x00000b8000007947 */ /* 0x000fea0003800000 */
.L_x_8315:
        /* <DEDUP_REMOVED lines=12> */
.L_x_8329:
[----:B------:R-:W-:-:S05]  /*7f40*/  CS2R R6, SRZ ;  /* 0x0000000000067805 */ /* 0x000fca000001ff00 */
[----:B------:R0:W-:Y:S01]  /*7f50*/  STG.E.128 [R16.64], R4 ;  /* 0x0000000410007986 */ /* 0x0001e2000c101d24 */
[----:B------:R-:W-:Y:S05]  /*7f60*/  BRA `(.L_x_8320) ;  /* 0x00000a9000007947 */ /* 0x000fea0003800000 */
.L_x_8328:
        /* <DEDUP_REMOVED lines=23> */
.L_x_8333:
[----:B------:R-:W-:Y:S05]  /*80e0*/  BSYNC B0 ;  /* 0x0000000000007941 */ /* 0x000fea0003800000 */
.L_x_8332:
[----:B------:R-:W-:-:S05]  /*80f0*/  LOP3.LUT R3, R0, R3, RZ, 0xfc, !PT ;  /* 0x0000000300037212 */ /* 0x000fca00078efcff */
[----:B------:R0:W-:Y:S01]  /*8100*/  STG.E.U8 [R16.64], R3 ;  /* 0x0000000310007986 */ /* 0x0001e2000c101124 */
[----:B------:R-:W-:Y:S05]  /*8110*/  BRA `(.L_x_8320) ;  /* 0x000008e000007947 */ /* 0x000fea0003800000 */
.L_x_8331:
        /* <DEDUP_REMOVED lines=15> */
.L_x_8335:
[----:B------:R-:W-:Y:S01]  /*8210*/  IMAD.MOV.U32 R0, RZ, RZ, 0x7f ;  /* 0x0000007fff007424 */ /* 0x000fe200078e00ff */
[----:B------:R-:W-:-:S04]  /*8220*/  ISETP.GT.U32.AND P0, PT, R2, 0x7f800000, PT ;  /* 0x7f8000000200780c */ /* 0x000fc80003f04070 */
[----:B------:R-:W-:-:S04]  /*8230*/  SEL R0, R0, 0x7c, P0 ;  /* 0x0000007c00007807 */ /* 0x000fc80000000000 */
.L_x_8336:
[----:B------:R-:W-:Y:S05]  /*8240*/  BSYNC B0 ;  /* 0x0000000000007941 */ /* 0x000fea0003800000 */
.L_x_8334:
[----:B------:R-:W-:-:S04]  /*8250*/  LOP3.LUT R2, R3, 0x80000000, RZ, 0xc0, !PT ;  /* 0x8000000003027812 */ /* 0x000fc800078ec0ff */
[----:B------:R-:W-:-:S04]  /*8260*/  SHF.R.U32.HI R3, RZ, 0x18, R2 ;  /* 0x00000018ff037819 */ /* 0x000fc80000011602 */
[----:B------:R-:W-:-:S05]  /*8270*/  LOP3.LUT R3, R0, R3, RZ, 0xfc, !PT ;  /* 0x0000000300037212 */ /* 0x000fca00078efcff */
[----:B------:R0:W-:Y:S01]  /*8280*/  STG.E.U8 [R16.64], R3 ;  /* 0x0000000310007986 */ /* 0x0001e2000c101124 */
[----:B------:R-:W-:Y:S05]  /*8290*/  BRA `(.L_x_8320) ;  /* 0x0000076000007947 */ /* 0x000fea0003800000 */
.L_x_8330:
[----:B------:R-:W0:Y:S01]  /*82a0*/  F2F.F32.F64 R0, R4 ;  /* 0x0000000400007310 */ /* 0x000e220000301000 */
[----:B------:R-:W0:-:S14]  /*82b0*/  DSETP.GEU.AND P0, PT, |R4|, c[0x2][0x0], PT ;  /* 0x008000000400762a */ /* 0x000e1c0003f0e200 */
[----:B0-----:R-:W-:-:S05]  /*82c0*/  @!P0 FMUL R0, R0, 1.175494350822287508e-38 ;  /* 0x0080000000008820 */ /* 0x001fca0000400000 */
[----:B------:R-:W-:-:S05]  /*82d0*/  F2FP.BF16.PACK_AB R0, RZ, R0 ;  /* 0x00000000ff00723e */ /* 0x000fca00000010ff */
[----:B------:R0:W-:Y:S01]  /*82e0*/  STG.E.U16 [R16.64], R0 ;  /* 0x0000000010007986 */ /* 0x0001e2000c101524 */
[----:B------:R-:W-:Y:S05]  /*82f0*/  BRA `(.L_x_8320) ;  /* 0x0000070000007947 */ /* 0x000fea0003800000 */
.L_x_8327:
        /* <DEDUP_REMOVED lines=11> */
.L_x_8339:
        /* <DEDUP_REMOVED lines=19> */
.L_x_8342:
[----:B------:R-:W-:-:S04]  /*84e0*/  LOP3.LUT R2, R3, 0x80000000, RZ, 0xc0, !PT ;  /* 0x8000000003027812 */ /* 0x000fc800078ec0ff */
[----:B------:R-:W-:-:S04]  /*84f0*/  SHF.R.U32.HI R3, RZ, 0x18, R2 ;  /* 0x00000018ff037819 */ /* 0x000fc80000011602 */
[----:B------:R-:W-:-:S04]  /*8500*/  LOP3.LUT R0, R0, R3, RZ, 0xfc, !PT ;  /* 0x0000000300007212 */ /* 0x000fc800078efcff */
[----:B------:R-:W-:Y:S02]  /*8510*/  PRMT R8, R0, 0x7610, R8 ;  /* 0x0000761000087816 */ /* 0x000fe40000000008 */
.L_x_8341:
[----:B------:R-:W-:Y:S05]  /*8520*/  BSYNC B0 ;  /* 0x0000000000007941 */ /* 0x000fea0003800000 */
.L_x_8340:
[----:B------:R0:W-:Y:S01]  /*8530*/  STG.E.U8 [R16.64], R8 ;  /* 0x0000000810007986 */ /* 0x0001e2000c101124 */
[----:B------:R-:W-:Y:S05]  /*8540*/  BRA `(.L_x_8320) ;  /* 0x000004b000007947 */ /* 0x000fea0003800000 */
.L_x_8338:
        /* <DEDUP_REMOVED lines=19> */
.L_x_8345:
[----:B------:R-:W-:-:S04]  /*8680*/  LOP3.LUT R2, R3, 0x80000000, RZ, 0xc0, !PT ;  /* 0x8000000003027812 */ /* 0x000fc800078ec0ff */
[----:B------:R-:W-:-:S04]  /*8690*/  SHF.R.U32.HI R3, RZ, 0x18, R2 ;  /* 0x00000018ff037819 */ /* 0x000fc80000011602 */
[----:B------:R-:W-:-:S04]  /*86a0*/  LOP3.LUT R0, R0, R3, RZ, 0xfc, !PT ;  /* 0x0000000300007212 */ /* 0x000fc800078efcff */
[----:B------:R-:W-:Y:S02]  /*86b0*/  PRMT R8, R0, 0x7610, R8 ;  /* 0x0000761000087816 */ /* 0x000fe40000000008 */
.L_x_8344:
[----:B------:R-:W-:Y:S05]  /*86c0*/  BSYNC B0 ;  /* 0x0000000000007941 */ /* 0x000fea0003800000 */
.L_x_8343:
[----:B------:R0:W-:Y:S01]  /*86d0*/  STG.E.U8 [R16.64], R8 ;  /* 0x0000000810007986 */ /* 0x0001e2000c101124 */
[----:B------:R-:W-:Y:S05]  /*86e0*/  BRA `(.L_x_8320) ;  /* 0x0000031000007947 */ /* 0x000fea0003800000 */
.L_x_8337:
        /* <DEDUP_REMOVED lines=24> */
.L_x_8319:
        /* <DEDUP_REMOVED lines=20> */
.L_x_8347:
[----:B------:R-:W0:Y:S02]  /*89b0*/  F2I.U64.F64.TRUNC R4, R4 ;  /* 0x0000000400047311 */ /* 0x000e24000030d800 */
[----:B0-----:R0:W-:Y:S01]  /*89c0*/  STG.E.64 [R16.64], R4 ;  /* 0x0000000410007986 */ /* 0x0011e2000c101b24 */
[----:B------:R-:W-:Y:S05]  /*89d0*/  BRA `(.L_x_8320) ;  /* 0x0000002000007947 */ /* 0x000fea0003800000 */
.L_x_8346:
[----:B------:R-:W0:Y:S02]  /*89e0*/  F2I.U32.F64.TRUNC R5, R4 ;  /* 0x0000000400057311 */ /* 0x000e24000030d000 */
[----:B0-----:R0:W-:Y:S02]  /*89f0*/  STG.E [R16.64], R5 ;  /* 0x0000000510007986 */ /* 0x0011e4000c101924 */
.L_x_8320:
[----:B------:R-:W-:Y:S02]  /*8a00*/  IADD3 R19, R19, 0x80, RZ ;  /* 0x0000008013137810 */ /* 0x000fe40007ffe0ff */
.L_x_8215:
[----:B------:R-:W-:Y:S05]  /*8a10*/  BSYNC B6 ;  /* 0x0000000000067941 */ /* 0x000fea0003800000 */
.L_x_8214:
        /* <DEDUP_REMOVED lines=230> */
.L_x_8348:
        /* <DEDUP_REMOVED lines=19> */
.L_x_8352:
[----:B------:R-:W2:Y:S02]  /*99b0*/  LDG.E.U8 R2, [R2.64] ;  /* 0x0000002402027981 */ /* 0x000ea4000c1e1100 */
[----:B--2---:R0:W1:Y:S01]  /*99c0*/  I2F.F64.U16 R4, R2 ;  /* 0x0000000200047312 */ /* 0x0040620000101800 */
[----:B------:R-:W-:Y:S05]  /*99d0*/  BRA `(.L_x_8354) ;  /* 0x00000df000007947 */ /* 0x000fea0003800000 */
.L_x_8351:
        /* <DEDUP_REMOVED lines=9> */
.L_x_8356:
[----:B------:R-:W2:Y:S02]  /*9a70*/  LDG.E R2, [R2.64] ;  /* 0x0000002402027981 */ /* 0x000ea4000c1e1900 */
[----:B--2---:R0:W1:Y:S01]  /*9a80*/  I2F.F64 R4, R2 ;  /* 0x0000000200047312 */ /* 0x0040620000201c00 */
[----:B------:R-:W-:Y:S05]  /*9a90*/  BRA `(.L_x_8354) ;  /* 0x00000d3000007947 */ /* 0x000fea0003800000 */
.L_x_8355:
[----:B------:R-:W2:Y:S02]  /*9aa0*/  LDG.E.U16 R2, [R2.64] ;  /* 0x0000002402027981 */ /* 0x000ea4000c1e1500 */
[----:B--2---:R0:W1:Y:S01]  /*9ab0*/  I2F.F64.S16 R4, R2 ;  /* 0x0000000200047312 */ /* 0x0040620000101c00 */
[----:B------:R-:W-:Y:S05]  /*9ac0*/  BRA `(.L_x_8354) ;  /* 0x00000d0000007947 */ /* 0x000fea0003800000 */
.L_x_8350:
        /* <DEDUP_REMOVED lines=10> */
.L_x_8358:
[----:B------:R-:W2:Y:S02]  /*9b70*/  LDG.E.U16 R0, [R2.64] ;  /* 0x0000002402007981 */ /* 0x000ea4000c1e1500 */
[----:B--2---:R-:W-:-:S05]  /*9b80*/  HADD2.F32 R0, -RZ, R0.H0_H0 ;  /* 0x20000000ff007230 */ /* 0x004fca0000004100 */
[----:B------:R-:W-:-:S04]  /*9b90*/  FMUL.FTZ R0, R0, 1 ;  /* 0x3f80000000007820 */ /* 0x000fc80000410000 */
[----:B------:R0:W1:Y:S01]  /*9ba0*/  F2F.F64.F32 R4, R0 ;  /* 0x0000000000047310 */ /* 0x0000620000201800 */
[----:B------:R-:W-:Y:S05]  /*9bb0*/  BRA `(.L_x_8354) ;  /* 0x00000c1000007947 */ /* 0x000fea0003800000 */
.L_x_8357:
        /* <DEDUP_REMOVED lines=10> */
.L_x_8360:
[----:B------:R-:W2:Y:S02]  /*9c60*/  LDG.E.U16 R2, [R2.64] ;  /* 0x0000002402027981 */ /* 0x000ea4000c1e1500 */
[----:B--2---:R-:W-:-:S05]  /*9c70*/  HADD2.F32 R0, -RZ, R2.H0_H0 ;  /* 0x20000002ff007230 */ /* 0x004fca0000004100 */
[----:B------:R-:W-:-:S04]  /*9c80*/  FMUL.FTZ R0, R0, 1 ;  /* 0x3f80000000007820 */ /* 0x000fc80000410000 */
[----:B------:R0:W1:Y:S01]  /*9c90*/  F2F.F64.F32 R4, R0 ;  /* 0x0000000000047310 */ /* 0x0000620000201800 */
[----:B------:R-:W-:Y:S05]  /*9ca0*/  BRA `(.L_x_8354) ;  /* 0x00000b2000007947 */ /* 0x000fea0003800000 */
.L_x_8359:
[----:B------:R0:W5:Y:S01]  /*9cb0*/  LDG.E.64 R4, [R2.64] ;  /* 0x0000002402047981 */ /* 0x000162000c1e1b00 */
[----:B------:R-:W-:Y:S05]  /*9cc0*/  BRA `(.L_x_8354) ;  /* 0x00000b0000007947 */ /* 0x000fea0003800000 */
.L_x_8349:
        /* <DEDUP_REMOVED lines=13> */
.L_x_8363:
[----:B------:R0:W5:Y:S01]  /*9da0*/  LDG.E.64 R4, [R2.64] ;  /* 0x0000002402047981 */ /* 0x000162000c1e1b00 */
[----:B------:R-:W-:Y:S05]  /*9db0*/  BRA `(.L_x_8354) ;  /* 0x00000a1000007947 */ /* 0x000fea0003800000 */
.L_x_8362:
        /* <DEDUP_REMOVED lines=28> */
.L_x_8365:
        /* <DEDUP_REMOVED lines=15> */
.L_x_8364:
[----:B------:R-:W2:Y:S02]  /*a070*/  LDG.E.U16 R0, [R2.64] ;  /* 0x0000002402007981 */ /* 0x000ea4000c1e1500 */
[----:B--2---:R-:W-:-:S05]  /*a080*/  PRMT R0, RZ, 0x5410, R0 ;  /* 0x00005410ff007816 */ /* 0x004fca0000000000 */
[----:B------:R-:W-:-:S04]  /*a090*/  FMUL.FTZ R0, R0, 1 ;  /* 0x3f80000000007820 */ /* 0x000fc80000410000 */
[----:B------:R0:W1:Y:S01]  /*a0a0*/  F2F.F64.F32 R4, R0 ;  /* 0x0000000000047310 */ /* 0x0000620000201800 */
[----:B------:R-:W-:Y:S05]  /*a0b0*/  BRA `(.L_x_8354) ;  /* 0x0000071000007947 */ /* 0x000fea0003800000 */
.L_x_8361:
        /* <DEDUP_REMOVED lines=11> */
.L_x_8368:
        /* <DEDUP_REMOVED lines=21> */
.L_x_8372:
[----:B------:R-:W-:Y:S05]  /*a2c0*/  BSYNC B1 ;  /* 0x0000000000017941 */ /* 0x000fea0003800000 */
.L_x_8371:
[----:B------:R-:W-:Y:S01]  /*a2d0*/  LEA R3, R0, 0x3b800000, 0x17 ;  /* 0x3b80000000037811 */ /* 0x000fe200078eb8ff */
[----:B------:R-:W-:-:S05]  /*a2e0*/  IMAD.SHL.U32 R0, R2, 0x100000, RZ ;  /* 0x0010000002007824 */ /* 0x000fca00078e00ff */
[----:B------:R-:W-:Y:S02]  /*a2f0*/  LOP3.LUT R0, R3, R0, R4, 0xfe, !PT ;  /* 0x0000000003007212 */ /* 0x000fe400078efe04 */
.L_x_8370:
[----:B------:R-:W-:Y:S05]  /*a300*/  BSYNC B0 ;  /* 0x0000000000007941 */ /* 0x000fea0003800000 */
.L_x_8369:
[----:B------:R-:W-:-:S04]  /*a310*/  FMUL.FTZ R0, R0, 1 ;  /* 0x3f80000000007820 */ /* 0x000fc80000410000 */
[----:B------:R0:W1:Y:S01]  /*a320*/  F2F.F64.F32 R4, R0 ;  /* 0x0000000000047310 */ /* 0x0000620000201800 */
[----:B------:R-:W-:Y:S05]  /*a330*/  BRA `(.L_x_8354) ;  /* 0x0000049000007947 */ /* 0x000fea0003800000 */
.L_x_8367:
        /* <DEDUP_REMOVED lines=21> */
.L_x_8376:
[----:B------:R-:W-:Y:S05]  /*a490*/  BSYNC B1 ;  /* 0x0000000000017941 */ /* 0x000fea0003800000 */
.L_x_8375:
[----:B------:R-:W-:Y:S01]  /*a4a0*/  LEA R3, R0, 0x37800000, 0x17 ;  /* 0x3780000000037811 */ /* 0x000fe200078eb8ff */
[----:B------:R-:W-:-:S05]  /*a4b0*/  IMAD.SHL.U32 R0, R2, 0x200000, RZ ;  /* 0x0020000002007824 */ /* 0x000fca00078e00ff */
[----:B------:R-:W-:Y:S02]  /*a4c0*/  LOP3.LUT R0, R3, R0, R4, 0xfe, !PT ;  /* 0x0000000003007212 */ /* 0x000fe400078efe04 */
.L_x_8374:
[----:B------:R-:W-:Y:S05]  /*a4d0*/  BSYNC B0 ;  /* 0x0000000000007941 */ /* 0x000fea0003800000 */
.L_x_8373:
[----:B------:R-:W-:-:S04]  /*a4e0*/  FMUL.FTZ R0, R0, 1 ;  /* 0x3f80000000007820 */ /* 0x000fc80000410000 */
[----:B------:R0:W1:Y:S01]  /*a4f0*/  F2F.F64.F32 R4, R0 ;  /* 0x0000000000047310 */ /* 0x0000620000201800 */
[----:B------:R-:W-:Y:S05]  /*a500*/  BRA `(.L_x_8354) ;  /* 0x000002c000007947 */ /* 0x000fea0003800000 */
.L_x_8366:
        /* <DEDUP_REMOVED lines=14> */
.L_x_8380:
[----:B------:R-:W-:Y:S05]  /*a5f0*/  BSYNC B0 ;  /* 0x0000000000007941 */ /* 0x000fea0003800000 */
.L_x_8379:
[----:B------:R-:W-:-:S04]  /*a600*/  FMUL.FTZ R0, R0, 1 ;  /* 0x3f80000000007820 */ /* 0x000fc80000410000 */
[----:B------:R0:W1:Y:S01]  /*a610*/  F2F.F64.F32 R4, R0 ;  /* 0x0000000000047310 */ /* 0x0000620000201800 */
[----:B------:R-:W-:Y:S05]  /*a620*/  BRA `(.L_x_8354) ;  /* 0x000001a000007947 */ /* 0x000fea0003800000 */
.L_x_8353:
        /* <DEDUP_REMOVED lines=21> */
.L_x_8378:
[----:B------:R-:W2:Y:S02]  /*a780*/  LDG.E.64 R4, [R2.64] ;  /* 0x0000002402047981 */ /* 0x000ea4000c1e1b00 */
[----:B--2---:R-:W0:Y:S01]  /*a790*/  I2F.F64.U64 R4, R4 ;  /* 0x0000000400047312 */ /* 0x004e220000301800 */
[----:B------:R-:W-:Y:S05]  /*a7a0*/  BRA `(.L_x_8354) ;  /* 0x0000002000007947 */ /* 0x000fea0003800000 */
.L_x_8377:
[----:B------:R-:W2:Y:S02]  /*a7b0*/  LDG.E R2, [R2.64] ;  /* 0x0000002402027981 */ /* 0x000ea4000c1e1900 */
[----:B--2---:R0:W1:Y:S02]  /*a7c0*/  I2F.F64.U32 R4, R2 ;  /* 0x0000000200047312 */ /* 0x0040640000201800 */
.L_x_8354:
        /* <DEDUP_REMOVED lines=16> */
.L_x_8384:
[----:B------:R-:W0:Y:S02]  /*a8d0*/  F2I.S64.F64.TRUNC R4, R4 ;  /* 0x0000000400047311 */ /* 0x000e24000030d900 */
[----:B0-----:R-:W-:-:S05]  /*a8e0*/  IMAD.MOV.U32 R3, RZ, RZ, R4 ;  /* 0x000000ffff037224 */ /* 0x001fca00078e0004 */
[----:B------:R-:W-:Y:S01]  /*a8f0*/  STG.E.U8 [R16.64], R3 ;  /* 0x0000000310007986 */ /* 0x000fe2000c101124 */
[----:B------:R-:W-:Y:S05]  /*a900*/  EXIT ;  /* 0x000000000000794d */ /* 0x000fea0003800000 */
.L_x_8383:
        /* <DEDUP_REMOVED lines=9> */
.L_x_8387:
[----:B------:R-:W0:Y:S02]  /*a9a0*/  F2I.F64.TRUNC R5, R4 ;  /* 0x0000000400057311 */ /* 0x000e24000030d100 */
[----:B0-----:R-:W-:Y:S01]  /*a9b0*/  STG.E [R16.64], R5 ;  /* 0x0000000510007986 */ /* 0x001fe2000c101924 */
[----:B------:R-:W-:Y:S05]  /*a9c0*/  EXIT ;  /* 0x000000000000794d */ /* 0x000fea0003800000 */
.L_x_8386:
[----:B------:R-:W0:Y:S02]  /*a9d0*/  F2I.F64.TRUNC R5, R4 ;  /* 0x0000000400057311 */ /* 0x000e24000030d100 */
[----:B0-----:R-:W-:Y:S01]  /*a9e0*/  STG.E.U16 [R16.64], R5 ;  /* 0x0000000510007986 */ /* 0x001fe2000c101524 */
[----:B------:R-:W-:Y:S05]  /*a9f0*/  EXIT ;  /* 0x000000000000794d */ /* 0x000fea0003800000 */
.L_x_8382:
        /* <DEDUP_REMOVED lines=11> */
.L_x_8389:
[----:B------:R-:W0:Y:S01]  /*aab0*/  F2F.F32.F64 R0, R4 ;  /* 0x0000000400007310 */ /* 0x000e220000301000 */
[----:B------:R-:W0:-:S14]  /*aac0*/  DSETP.GEU.AND P0, PT, |R4|, c[0x2][0x0], PT ;  /* 0x008000000400762a */ /* 0x000e1c0003f0e200 */
[----:B0-----:R-:W-:-:S05]  /*aad0*/  @!P0 FMUL R0, R0, 1.175494350822287508e-38 ;  /* 0x0080000000008820 */ /* 0x001fca0000400000 */
[----:B------:R-:W-:-:S05]  /*aae0*/  F2FP.PACK_AB R0, RZ, R0 ;  /* 0x00000000ff00723e */ /* 0x000fca00000000ff */
[----:B------:R-:W-:Y:S01]  /*aaf0*/  STG.E.U16 [R16.64], R0 ;  /* 0x0000000010007986 */ /* 0x000fe2000c101524 */
[----:B------:R-:W-:Y:S05]  /*ab00*/  EXIT ;  /* 0x000000000000794d */ /* 0x000fea0003800000 */
.L_x_8388:
        /* <DEDUP_REMOVED lines=10> */
[----:B------:R-:W-:Y:S01]  /*abb0*/  STG.E.64 [R16.64], R2 ;  /* 0x0000000210007986 */ /* 0x000fe2000c101b24 */
[----:B------:R-:W-:Y:S05]  /*abc0*/  EXIT ;  /* 0x000000000000794d */ /* 0x000fea0003800000 */
.L_x_8391:
[----:B------:R-:W0:Y:S01]  /*abd0*/  F2F.F32.F64 R0, R4 ;  /* 0x0000000400007310 */ /* 0x000e220000301000 */
[----:B------:R-:W0:-:S14]  /*abe0*/  DSETP.GEU.AND P0, PT, |R4|, c[0x2][0x0], PT ;  /* 0x008000000400762a */ /* 0x000e1c0003f0e200 */
[----:B0-----:R-:W-:-:S05]  /*abf0*/  @!P0 FMUL R0, R0, 1.175494350822287508e-38 ;  /* 0x0080000000008820 */ /* 0x001fca0000400000 */
[----:B------:R-:W-:-:S04]  /*ac00*/  F2FP.PACK_AB R3, RZ, R0 ;  /* 0x00000000ff03723e */ /* 0x000fc800000000ff */
[----:B------:R-:W-:-:S05]  /*ac10*/  PRMT R3, R3, 0x5410, RZ ;  /* 0x0000541003037816 */ /* 0x000fca00000000ff */
[----:B------:R-:W-:Y:S01]  /*ac20*/  STG.E [R16.64], R3 ;  /* 0x0000000310007986 */ /* 0x000fe2000c101924 */
[----:B------:R-:W-:Y:S05]  /*ac30*/  EXIT ;  /* 0x000000000000794d */ /* 0x000fea0003800000 */
.L_x_8390:
[----:B------:R-:W-:Y:S01]  /*ac40*/  STG.E.64 [R16.64], R4 ;  /* 0x0000000410007986 */ /* 0x000fe2000c101b24 */
[----:B------:R-:W-:Y:S05]  /*ac50*/  EXIT ;  /* 0x000000000000794d */ /* 0x000fea0003800000 */
.L_x_8381:
        /* <DEDUP_REMOVED lines=10> */
[----:B------:R-:W-:Y:S01]  /*ad00*/  STG.E.U8 [R16.64], R3 ;  /* 0x0000000310007986 */ /* 0x000fe2000c101124 */
[----:B------:R-:W-:Y:S05]  /*ad10*/  EXIT ;  /* 0x000000000000794d */ /* 0x000fea0003800000 */
.L_x_8394:
[----:B------:R-:W-:-:S05]  /*ad20*/  CS2R R6, SRZ ;  /* 0x0000000000067805 */ /* 0x000fca000001ff00 */
[----:B------:R-:W-:Y:S01]  /*ad30*/  STG.E.128 [R16.64], R4 ;  /* 0x0000000410007986 */ /* 0x000fe2000c101d24 */
[----:B------:R-:W-:Y:S05]  /*ad40*/  EXIT ;  /* 0x000000000000794d */ /* 0x000fea0003800000 */
.L_x_8393:
        /* <DEDUP_REMOVED lines=23> */
.L_x_8398:
[----:B------:R-:W-:Y:S05]  /*aec0*/  BSYNC B0 ;  /* 0x0000000000007941 */ /* 0x000fea0003800000 */
.L_x_8397:
[----:B------:R-:W-:-:S05]  /*aed0*/  LOP3.LUT R3, R0, R3, RZ, 0xfc, !PT ;  /* 0x0000000300037212 */ /* 0x000fca00078efcff */
[----:B------:R-:W-:Y:S01]  /*aee0*/  STG.E.U8 [R16.64], R3 ;  /* 0x0000000310007986 */ /* 0x000fe2000c101124 */
[----:B------:R-:W-:Y:S05]  /*aef0*/  EXIT ;  /* 0x000000000000794d */ /* 0x000fea0003800000 */
.L_x_8396:
        /* <DEDUP_REMOVED lines=15> */
.L_x_8400:
[----:B------:R-:W-:Y:S01]  /*aff0*/  IMAD.MOV.U32 R0, RZ, RZ, 0x7f ;  /* 0x0000007fff007424 */ /* 0x000fe200078e00ff */
[----:B------:R-:W-:-:S04]  /*b000*/  ISETP.GT.U32.AND P0, PT, R2, 0x7f800000, PT ;  /* 0x7f8000000200780c */ /* 0x000fc80003f04070 */
[----:B------:R-:W-:-:S04]  /*b010*/  SEL R0, R0, 0x7c, P0 ;  /* 0x0000007c00007807 */ /* 0x000fc80000000000 */
.L_x_8401:
[----:B------:R-:W-:Y:S05]  /*b020*/  BSYNC B0 ;  /* 0x0000000000007941 */ /* 0x000fea0003800000 */
.L_x_8399:
[----:B------:R-:W-:-:S04]  /*b030*/  LOP3.LUT R2, R3, 0x80000000, RZ, 0xc0, !PT ;  /* 0x8000000003027812 */ /* 0x000fc800078ec0ff */
[----:B------:R-:W-:-:S04]  /*b040*/  SHF.R.U32.HI R3, RZ, 0x18, R2 ;  /* 0x00000018ff037819 */ /* 0x000fc80000011602 */
[----:B------:R-:W-:-:S05]  /*b050*/  LOP3.LUT R3, R0, R3, RZ, 0xfc, !PT ;  /* 0x0000000300037212 */ /* 0x000fca00078efcff */
[----:B------:R-:W-:Y:S01]  /*b060*/  STG.E.U8 [R16.64], R3 ;  /* 0x0000000310007986 */ /* 0x000fe2000c101124 */
[----:B------:R-:W-:Y:S05]  /*b070*/  EXIT ;  /* 0x000000000000794d */ /* 0x000fea0003800000 */
.L_x_8395:
[----:B------:R-:W0:Y:S01]  /*b080*/  F2F.F32.F64 R0, R4 ;  /* 0x0000000400007310 */ /* 0x000e220000301000 */
[----:B------:R-:W0:-:S14]  /*b090*/  DSETP.GEU.AND P0, PT, |R4|, c[0x2][0x0], PT ;  /* 0x008000000400762a */ /* 0x000e1c0003f0e200 */
[----:B0-----:R-:W-:-:S05]  /*b0a0*/  @!P0 FMUL R0, R0, 1.175494350822287508e-38 ;  /* 0x0080000000008820 */ /* 0x001fca0000400000 */
[----:B------:R-:W-:-:S05]  /*b0b0*/  F2FP.BF16.PACK_AB R0, RZ, R0 ;  /* 0x00000000ff00723e */ /* 0x000fca00000010ff */
[----:B------:R-:W-:Y:S01]  /*b0c0*/  STG.E.U16 [R16.64], R0 ;  /* 0x0000000010007986 */ /* 0x000fe2000c101524 */
[----:B------:R-:W-:Y:S05]  /*b0d0*/  EXIT ;  /* 0x000000000000794d */ /* 0x000fea0003800000 */
.L_x_8392:
        /* <DEDUP_REMOVED lines=11> */
.L_x_8404:
        /* <DEDUP_REMOVED lines=19> */
.L_x_8407:
[----:B------:R-:W-:-:S04]  /*b2c0*/  LOP3.LUT R2, R3, 0x80000000, RZ, 0xc0, !PT ;  /* 0x8000000003027812 */ /* 0x000fc800078ec0ff */
[----:B------:R-:W-:-:S04]  /*b2d0*/  SHF.R.U32.HI R3, RZ, 0x18, R2 ;  /* 0x00000018ff037819 */ /* 0x000fc80000011602 */
[----:B------:R-:W-:-:S04]  /*b2e0*/  LOP3.LUT R0, R0, R3, RZ, 0xfc, !PT ;  /* 0x0000000300007212 */ /* 0x000fc800078efcff */
[----:B------:R-:W-:Y:S02]  /*b2f0*/  PRMT R8, R0, 0x7610, R8 ;  /* 0x0000761000087816 */ /* 0x000fe40000000008 */
.L_x_8406:
[----:B------:R-:W-:Y:S05]  /*b300*/  BSYNC B0 ;  /* 0x0000000000007941 */ /* 0x000fea0003800000 */
.L_x_8405:
[----:B------:R-:W-:Y:S01]  /*b310*/  STG.E.U8 [R16.64], R8 ;  /* 0x0000000810007986 */ /* 0x000fe2000c101124 */
[----:B------:R-:W-:Y:S05]  /*b320*/  EXIT ;  /* 0x000000000000794d */ /* 0x000fea0003800000 */
.L_x_8403:
        /* <DEDUP_REMOVED lines=19> */
.L_x_8410:
[----:B------:R-:W-:-:S04]  /*b460*/  LOP3.LUT R2, R3, 0x80000000, RZ, 0xc0, !PT ;  /* 0x8000000003027812 */ /* 0x000fc800078ec0ff */
[----:B------:R-:W-:-:S04]  /*b470*/  SHF.R.U32.HI R3, RZ, 0x18, R2 ;  /* 0x00000018ff037819 */ /* 0x000fc80000011602 */
[----:B------:R-:W-:-:S04]  /*b480*/  LOP3.LUT R0, R0, R3, RZ, 0xfc, !PT ;  /* 0x0000000300007212 */ /* 0x000fc800078efcff */
[----:B------:R-:W-:Y:S02]  /*b490*/  PRMT R8, R0, 0x7610, R8 ;  /* 0x0000761000087816 */ /* 0x000fe40000000008 */
.L_x_8409:
[----:B------:R-:W-:Y:S05]  /*b4a0*/  BSYNC B0 ;  /* 0x0000000000007941 */ /* 0x000fea0003800000 */
.L_x_8408:
[----:B------:R-:W-:Y:S01]  /*b4b0*/  STG.E.U8 [R16.64], R8 ;  /* 0x0000000810007986 */ /* 0x000fe2000c101124 */
[----:B------:R-:W-:Y:S05]  /*b4c0*/  EXIT ;  /* 0x000000000000794d */ /* 0x000fea0003800000 */
.L_x_8402:
        /* <DEDUP_REMOVED lines=24> */
.L_x_8385:
        /* <DEDUP_REMOVED lines=20> */
.L_x_8412:
[----:B------:R-:W0:Y:S02]  /*b790*/  F2I.U64.F64.TRUNC R4, R4 ;  /* 0x0000000400047311 */ /* 0x000e24000030d800 */
[----:B0-----:R-:W-:Y:S01]  /*b7a0*/  STG.E.64 [R16.64], R4 ;  /* 0x0000000410007986 */ /* 0x001fe2000c101b24 */
[----:B------:R-:W-:Y:S05]  /*b7b0*/  EXIT ;  /* 0x000000000000794d */ /* 0x000fea0003800000 */
.L_x_8411:
[----:B------:R-:W0:Y:S02]  /*b7c0*/  F2I.U32.F64.TRUNC R5, R4 ;  /* 0x0000000400057311 */ /* 0x000e24000030d000 */
[----:B0-----:R-:W-:Y:S01]  /*b7d0*/  STG.E [R16.64], R5 ;  /* 0x0000000510007986 */ /* 0x001fe2000c101924 */
[----:B------:R-:W-:Y:S05]  /*b7e0*/  EXIT ;  /* 0x000000000000794d */ /* 0x000fea0003800000 */
.L_x_8413:
        /* <DEDUP_REMOVED lines=9> */
.L_x_16570:


//--------------------- .text._ZN2at6native27unrolled_elementwise_kernelINS0_13AUnaryFunctorIdddNS0_15binary_internal10MulFunctorIdEEEESt5arrayIPcLm2EELi4E23TrivialOffsetCalculatorILi1EjESB_NS0_6memory12LoadWithCastILi1EEENSC_13StoreWithCastILi1EEEEEviT_T0_T2_T3_T4_T5_ --------------------------
	.section	.text._ZN2at6native27unrolled_elementwise_kernelINS0_13AUnaryFunctorIdddNS0_15binary_internal10MulFunctorIdEEEESt5arrayIPcLm2EELi4E23TrivialOffsetCalculatorILi1EjESB_NS0_6memory12LoadWithCastILi1EEENSC_13StoreWithCastILi1EEEEEviT_T0_T2_T3_T4_T5_,"ax",@progbits
	.sectioninfo	@"SHI_REGISTERS=34"
	.align	128
        .global         _ZN2at6native27unrolled_elementwise_kernelINS0_13AUnaryFunctorIdddNS0_15binary_internal10MulFunctorIdEEEESt5arrayIPcLm2EELi4E23TrivialOffsetCalculatorILi1EjESB_NS0_6memory12LoadWithCastILi1EEENSC_13StoreWithCastILi1EEEEEviT_T0_T2_T3_T4_T5_
        .type           _ZN2at6native27unrolled_elementwise_kernelINS0_13AUnaryFunctorIdddNS0_15binary_internal10MulFunctorIdEEEESt5arrayIPcLm2EELi4E23TrivialOffsetCalculatorILi1EjESB_NS0_6memory12LoadWithCastILi1EEENSC_13StoreWithCastILi1EEEEEviT_T0_T2_T3_T4_T5_,@function
        .size           _ZN2at6native27unrolled_elementwise_kernelINS0_13AUnaryFunctorIdddNS0_15binary_internal10MulFunctorIdEEEESt5arrayIPcLm2EELi4E23TrivialOffsetCalculatorILi1EjESB_NS0_6memory12LoadWithCastILi1EEENSC_13StoreWithCastILi1EEEEEviT_T0_T2_T3_T4_T5_,(.L_x_16571 - _ZN2at6native27unrolled_elementwise_kernelINS0_13AUnaryFunctorIdddNS0_15binary_internal10MulFunctorIdEEEESt5arrayIPcLm2EELi4E23TrivialOffsetCalculatorILi1EjESB_NS0_6memory12LoadWithCastILi1EEENSC_13StoreWithCastILi1EEEEEviT_T0_T2_T3_T4_T5_)
        .other          _ZN2at6native27unrolled_elementwise_kernelINS0_13AUnaryFunctorIdddNS0_15binary_internal10MulFunctorIdEEEESt5arrayIPcLm2EELi4E23TrivialOffsetCalculatorILi1EjESB_NS0_6memory12LoadWithCastILi1EEENSC_13StoreWithCastILi1EEEEEviT_T0_T2_T3_T4_T5_,@"STO_CUDA_ENTRY STV_DEFAULT"
_ZN2at6native27unrolled_elementwise_kernelINS0_13AUnaryFunctorIdddNS0_15binary_internal10MulFunctorIdEEEESt5arrayIPcLm2EELi4E23TrivialOffsetCalculatorILi1EjESB_NS0_6memory12LoadWithCastILi1EEENSC_13StoreWithCastILi1EEEEEviT_T0_T2_T3_T4_T5_:
.text._ZN2at6native27unrolled_elementwise_kernelINS0_13AUnaryFunctorIdddNS0_15binary_internal10MulFunctorIdEEEESt5arrayIPcLm2EELi4E23TrivialOffsetCalculatorILi1EjESB_NS0_6memory12LoadWithCastILi1EEENSC_13StoreWithCastILi1EEEEEviT_T0_T2_T3_T4_T5_:
        /* <DEDUP_REMOVED lines=30> */
.L_x_8419:
[----:B------:R-:W2:Y:S02]  /*01e0*/  LDG.E.U8 R4, [R4.64] ;  /* 0x0000002404047981 */ /* 0x000ea4000c1e1100 */
[----:B--2---:R0:W1:Y:S01]  /*01f0*/  I2F.F64.U16 R26, R4 ;  /* 0x00000004001a7312 */ /* 0x0040620000101800 */
[----:B------:R-:W-:Y:S05]  /*0200*/  BRA `(.L_x_8421) ;  /* 0x00000e0000007947 */ /* 0x000fea0003800000 */
.L_x_8418:
        /* <DEDUP_REMOVED lines=9> */
.L_x_8423:
[----:B------:R-:W2:Y:S02]  /*02a0*/  LDG.E R4, [R4.64] ;  /* 0x0000002404047981 */ /* 0x000ea4000c1e1900 */
[----:B--2---:R0:W1:Y:S01]  /*02b0*/  I2F.F64 R26, R4 ;  /* 0x00000004001a7312 */ /* 0x0040620000201c00 */
[----:B------:R-:W-:Y:S05]  /*02c0*/  BRA `(.L_x_8421) ;  /* 0x00000d4000007947 */ /* 0x000fea0003800000 */
.L_x_8422:
[----:B------:R-:W2:Y:S02]  /*02d0*/  LDG.E.U16 R4, [R4.64] ;  /* 0x0000002404047981 */ /* 0x000ea4000c1e1500 */
[----:B--2---:R0:W1:Y:S01]  /*02e0*/  I2F.F64.S16 R26, R4 ;  /* 0x00000004001a7312 */ /* 0x0040620000101c00 */
[----:B------:R-:W-:Y:S05]  /*02f0*/  BRA `(.L_x_8421) ;  /* 0x00000d1000007947 */ /* 0x000fea0003800000 */
.L_x_8417:
        /* <DEDUP_REMOVED lines=10> */
.L_x_8425:
[----:B------:R-:W2:Y:S02]  /*03a0*/  LDG.E.U16 R0, [R4.64] ;  /* 0x0000002404007981 */ /* 0x000ea4000c1e1500 */
[----:B--2---:R-:W-:-:S05]  /*03b0*/  HADD2.F32 R0, -RZ, R0.H0_H0 ;  /* 0x20000000ff007230 */ /* 0x004fca0000004100 */
[----:B------:R-:W-:-:S04]  /*03c0*/  FMUL.FTZ R0, R0, 1 ;  /* 0x3f80000000007820 */ /* 0x000fc80000410000 */
[----:B------:R0:W1:Y:S01]  /*03d0*/  F2F.F64.F32 R26, R0 ;  /* 0x00000000001a7310 */ /* 0x0000620000201800 */
[----:B------:R-:W-:Y:S05]  /*03e0*/  BRA `(.L_x_8421) ;  /* 0x00000c2000007947 */ /* 0x000fea0003800000 */
.L_x_8424:
        /* <DEDUP_REMOVED lines=10> */
.L_x_8427:
[----:B------:R-:W2:Y:S02]  /*0490*/  LDG.E.U16 R4, [R4.64] ;  /* 0x0000002404047981 */ /* 0x000ea4000c1e1500 */
[----:B--2---:R-:W-:-:S05]  /*04a0*/  HADD2.F32 R0, -RZ, R4.H0_H0 ;  /* 0x20000004ff007230 */ /* 0x004fca0000004100 */
[----:B------:R-:W-:-:S04]  /*04b0*/  FMUL.FTZ R0, R0, 1 ;  /* 0x3f80000000007820 */ /* 0x000fc80000410000 */
[----:B------:R0:W1:Y:S01]  /*04c0*/  F2F.F64.F32 R26, R0 ;  /* 0x00000000001a7310 */ /* 0x0000620000201800 */
[----:B------:R-:W-:Y:S05]  /*04d0*/  BRA `(.L_x_8421) ;  /* 0x00000b3000007947 */ /* 0x000fea0003800000 */
.L_x_8426:
[----:B------:R0:W5:Y:S01]  /*04e0*/  LDG.E.64 R26, [R4.64] ;  /* 0x00000024041a7981 */ /* 0x000162000c1e1b00 */
[----:B------:R-:W-:Y:S05]  /*04f0*/  BRA `(.L_x_8421) ;  /* 0x00000b1000007947 */ /* 0x000fea0003800000 */
.L_x_8416:
        /* <DEDUP_REMOVED lines=13> */
.L_x_8430:
[----:B------:R0:W5:Y:S01]  /*05d0*/  LDG.E.64 R26, [R4.64] ;  /* 0x00000024041a7981 */ /* 0x000162000c1e1b00 */
[----:B------:R-:W-:Y:S05]  /*05e0*/  BRA `(.L_x_8421) ;  /* 0x00000a2000007947 */ /* 0x000fea0003800000 */
.L_x_8429:
        /* <DEDUP_REMOVED lines=28> */
.L_x_8432:
        /* <DEDUP_REMOVED lines=16> */
.L_x_8431:
[----:B------:R-:W2:Y:S02]  /*08b0*/  LDG.E.U16 R0, [R4.64] ;  /* 0x0000002404007981 */ /* 0x000ea4000c1e1500 */
[----:B--2---:R-:W-:-:S05]  /*08c0*/  PRMT R0, RZ, 0x5410, R0 ;  /* 0x00005410ff007816 */ /* 0x004fca0000000000 */
[----:B------:R-:W-:-:S04]  /*08d0*/  FMUL.FTZ R0, R0, 1 ;  /* 0x3f80000000007820 */ /* 0x000fc80000410000 */
[----:B------:R0:W1:Y:S01]  /*08e0*/  F2F.F64.F32 R26, R0 ;  /* 0x00000000001a7310 */ /* 0x0000620000201800 */
[----:B------:R-:W-:Y:S05]  /*08f0*/  BRA `(.L_x_8421) ;  /* 0x0000071000007947 */ /* 0x000fea0003800000 */
.L_x_8428:
        /* <DEDUP_REMOVED lines=11> */
.L_x_8435:
        /* <DEDUP_REMOVED lines=21> */
.L_x_8439:
[----:B------:R-:W-:Y:S05]  /*0b00*/  BSYNC B1 ;  /* 0x0000000000017941 */ /* 0x000fea0003800000 */
.L_x_8438:
[----:B------:R-:W-:Y:S01]  /*0b10*/  LEA R5, R0, 0x3b800000, 0x17 ;  /* 0x3b80000000057811 */ /* 0x000fe200078eb8ff */
[----:B------:R-:W-:-:S05]  /*0b20*/  IMAD.SHL.U32 R0, R3, 0x100000, RZ ;  /* 0x0010000003007824 */ /* 0x000fca00078e00ff */
[----:B------:R-:W-:Y:S02]  /*0b30*/  LOP3.LUT R0, R5, R0, R6, 0xfe, !PT ;  /* 0x0000000005007212 */ /* 0x000fe400078efe06 */
.L_x_8437:
[----:B------:R-:W-:Y:S05]  /*0b40*/  BSYNC B0 ;  /* 0x0000000000007941 */ /* 0x000fea0003800000 */
.L_x_8436:
[----:B------:R-:W-:-:S04]  /*0b50*/  FMUL.FTZ R0, R0, 1 ;  /* 0x3f80000000007820 */ /* 0x000fc80000410000 */
[----:B------:R0:W1:Y:S01]  /*0b60*/  F2F.F64.F32 R26, R0 ;  /* 0x00000000001a7310 */ /* 0x0000620000201800 */
[----:B------:R-:W-:Y:S05]  /*0b70*/  BRA `(.L_x_8421) ;  /* 0x0000049000007947 */ /* 0x000fea0003800000 */
.L_x_8434:
        /* <DEDUP_REMOVED lines=21> */
.L_x_8443:
[----:B------:R-:W-:Y:S05]  /*0cd0*/  BSYNC B1 ;  /* 0x0000000000017941 */ /* 0x000fea0003800000 */
.L_x_8442:
[----:B------:R-:W-:Y:S01]  /*0ce0*/  LEA R5, R0, 0x37800000, 0x17 ;  /* 0x3780000000057811 */ /* 0x000fe200078eb8ff */
[----:B------:R-:W-:-:S05]  /*0cf0*/  IMAD.SHL.U32 R0, R3, 0x200000, RZ ;  /* 0x0020000003007824 */ /* 0x000fca00078e00ff */
[----:B------:R-:W-:Y:S02]  /*0d00*/  LOP3.LUT R0, R5, R0, R6, 0xfe, !PT ;  /* 0x0000000005007212 */ /* 0x000fe400078efe06 */
.L_x_8441:
[----:B------:R-:W-:Y:S05]  /*0d10*/  BSYNC B0 ;  /* 0x0000000000007941 */ /* 0x000fea0003800000 */
.L_x_8440:
[----:B------:R-:W-:-:S04]  /*0d20*/  FMUL.FTZ R0, R0, 1 ;  /* 0x3f80000000007820 */ /* 0x000fc80000410000 */
[----:B------:R0:W1:Y:S01]  /*0d30*/  F2F.F64.F32 R26, R0 ;  /* 0x00000000001a7310 */ /* 0x0000620000201800 */
[----:B------:R-:W-:Y:S05]  /*0d40*/  BRA `(.L_x_8421) ;  /* 0x000002c000007947 */ /* 0x000fea0003800000 */
.L_x_8433:
        /* <DEDUP_REMOVED lines=14> */
.L_x_8447:
[----:B------:R-:W-:Y:S05]  /*0e30*/  BSYNC B0 ;  /* 0x0000000000007941 */ /* 0x000fea0003800000 */
.L_x_8446:
[----:B------:R-:W-:-:S04]  /*0e40*/  FMUL.FTZ R0, R0, 1 ;  /* 0x3f80000000007820 */ /* 0x000fc80000410000 */
[----:B------:R0:W1:Y:S01]  /*0e50*/  F2F.F64.F32 R26, R0 ;  /* 0x00000000001a7310 */ /* 0x0000620000201800 */
[----:B------:R-:W-:Y:S05]  /*0e60*/  BRA `(.L_x_8421) ;  /* 0x000001a000007947 */ /* 0x000fea0003800000 */
.L_x_8420:
        /* <DEDUP_REMOVED lines=21> */
.L_x_8445:
[----:B------:R-:W2:Y:S02]  /*0fc0*/  LDG.E.64 R26, [R4.64] ;  /* 0x00000024041a7981 */ /* 0x000ea4000c1e1b00 */
[----:B--2---:R-:W0:Y:S01]  /*0fd0*/  I2F.F64.U64 R26, R26 ;  /* 0x0000001a001a7312 */ /* 0x004e220000301800 */
[----:B------:R-:W-:Y:S05]  /*0fe0*/  BRA `(.L_x_8421) ;  /* 0x0000002000007947 */ /* 0x000fea0003800000 */
.L_x_8444:
[----:B------:R-:W2:Y:S02]  /*0ff0*/  LDG.E R4, [R4.64] ;  /* 0x0000002404047981 */ /* 0x000ea4000c1e1900 */
[----:B--2---:R0:W1:Y:S02]  /*1000*/  I2F.F64.U32 R26, R4 ;  /* 0x00000004001a7312 */ /* 0x0040640000201800 */
.L_x_8421:
[----:B------:R-:W2:Y:S02]  /*1010*/  S2R R22, SR_TID.X ;  /* 0x0000000000167919 */ /* 0x000ea40000002100 */
[----:B--2---:R-:W-:Y:S02]  /*1020*/  IADD3 R22, R22, 0x80, RZ ;  /* 0x0000008016167810 */ /* 0x004fe40007ffe0ff */
.L_x_8415:
[----:B-1----:R-:W-:Y:S05]  /*1030*/  BSYNC B6 ;  /* 0x0000000000067941 */ /* 0x002fea0003800000 */
.L_x_8414:
        /* <DEDUP_REMOVED lines=22> */
.L_x_8453:
[----:B------:R-:W2:Y:S02]  /*11a0*/  LDG.E.U8 R4, [R4.64] ;  /* 0x0000002404047981 */ /* 0x000ea4000c1e1100 */
[----:B--2---:R0:W1:Y:S01]  /*11b0*/  I2F.F64.U16 R28, R4 ;  /* 0x00000004001c7312 */ /* 0x0040620000101800 */
[----:B------:R-:W-:Y:S05]  /*11c0*/  BRA `(.L_x_8455) ;  /* 0x00000df000007947 */ /* 0x000fea0003800000 */
.L_x_8452:
        /* <DEDUP_REMOVED lines=9> */
.L_x_8457:
[----:B------:R-:W2:Y:S02]  /*1260*/  LDG.E R4, [R4.64] ;  /* 0x0000002404047981 */ /* 0x000ea4000c1e1900 */
[----:B--2---:R0:W1:Y:S01]  /*1270*/  I2F.F64 R28, R4 ;  /* 0x00000004001c7312 */ /* 0x0040620000201c00 */
[----:B------:R-:W-:Y:S05]  /*1280*/  BRA `(.L_x_8455) ;  /* 0x00000d3000007947 */ /* 0x000fea0003800000 */
.L_x_8456:
[----:B------:R-:W2:Y:S02]  /*1290*/  LDG.E.U16 R4, [R4.64] ;  /* 0x0000002404047981 */ /* 0x000ea4000c1e1500 */
[----:B--2---:R0:W1:Y:S01]  /*12a0*/  I2F.F64.S16 R28, R4 ;  /* 0x00000004001c7312 */ /* 0x0040620000101c00 */
[----:B------:R-:W-:Y:S05]  /*12b0*/  BRA `(.L_x_8455) ;  /* 0x00000d0000007947 */ /* 0x000fea0003800000 */
.L_x_8451:
        /* <DEDUP_REMOVED lines=10> */
.L_x_8459:
[----:B------:R-:W2:Y:S02]  /*1360*/  LDG.E.U16 R0, [R4.64] ;  /* 0x0000002404007981 */ /* 0x000ea4000c1e1500 */
[----:B--2---:R-:W-:-:S05]  /*1370*/  HADD2.F32 R0, -RZ, R0.H0_H0 ;  /* 0x20000000ff007230 */ /* 0x004fca0000004100 */
[----:B------:R-:W-:-:S04]  /*1380*/  FMUL.FTZ R0, R0, 1 ;  /* 0x3f80000000007820 */ /* 0x000fc80000410000 */
[----:B------:R0:W1:Y:S01]  /*1390*/  F2F.F64.F32 R28, R0 ;  /* 0x00000000001c7310 */ /* 0x0000620000201800 */
[----:B------:R-:W-:Y:S05]  /*13a0*/  BRA `(.L_x_8455) ;  /* 0x00000c1000007947 */ /* 0x000fea0003800000 */
.L_x_8458:
        /* <DEDUP_REMOVED lines=10> */
.L_x_8461:
[----:B------:R-:W2:Y:S02]  /*1450*/  LDG.E.U16 R4, [R4.64] ;  /* 0x0000002404047981 */ /* 0x000ea4000c1e1500 */
[----:B--2---:R-:W-:-:S05]  /*1460*/  HADD2.F32 R0, -RZ, R4.H0_H0 ;  /* 0x20000004ff007230 */ /* 0x004fca0000004100 */
[----:B------:R-:W-:-:S04]  /*1470*/  FMUL.FTZ R0, R0, 1 ;  /* 0x3f80000000007820 */ /* 0x000fc80000410000 */
[----:B------:R0:W1:Y:S01]  /*1480*/  F2F.F64.F32 R28, R0 ;  /* 0x00000000001c7310 */ /* 0x0000620000201800 */
[----:B------:R-:W-:Y:S05]  /*1490*/  BRA `(.L_x_8455) ;  /* 0x00000b2000007947 */ /* 0x000fea0003800000 */
.L_x_8460:
[----:B------:R0:W5:Y:S01]  /*14a0*/  LDG.E.64 R28, [R4.64] ;  /* 0x00000024041c7981 */ /* 0x000162000c1e1b00 */
[----:B------:R-:W-:Y:S05]  /*14b0*/  BRA `(.L_x_8455) ;  /* 0x00000b0000007947 */ /* 0x000fea0003800000 */
.L_x_8450:
        /* <DEDUP_REMOVED lines=13> */
.L_x_8464:
[----:B------:R0:W5:Y:S01]  /*1590*/  LDG.E.64 R28, [R4.64] ;  /* 0x00000024041c7981 */ /* 0x000162000c1e1b00 */
[----:B------:R-:W-:Y:S05]  /*15a0*/  BRA `(.L_x_8455) ;  /* 0x00000a1000007947 */ /* 0x000fea0003800000 */
.L_x_8463:
        /* <DEDUP_REMOVED lines=28> */
.L_x_8466:
        /* <DEDUP_REMOVED lines=15> */
.L_x_8465:
[----:B------:R-:W2:Y:S02]  /*1860*/  LDG.E.U16 R0, [R4.64] ;  /* 0x0000002404007981 */ /* 0x000ea4000c1e1500 */
[----:B--2---:R-:W-:-:S05]  /*1870*/  PRMT R0, RZ, 0x5410, R0 ;  /* 0x00005410ff007816 */ /* 0x004fca0000000000 */
[----:B------:R-:W-:-:S04]  /*1880*/  FMUL.FTZ R0, R0, 1 ;  /* 0x3f80000000007820 */ /* 0x000fc80000410000 */
[----:B------:R0:W1:Y:S01]  /*1890*/  F2F.F64.F32 R28, R0 ;  /* 0x00000000001c7310 */ /* 0x0000620000201800 */
[----:B------:R-:W-:Y:S05]  /*18a0*/  BRA `(.L_x_8455) ;  /* 0x0000071000007947 */ /* 0x000fea0003800000 */
.L_x_8462:
        /* <DEDUP_REMOVED lines=11> */
.L_x_8469:
        /* <DEDUP_REMOVED lines=21> */
.L_x_8473:
[----:B------:R-:W-:Y:S05]  /*1ab0*/  BSYNC B1 ;  /* 0x0000000000017941 */ /* 0x000fea0003800000 */
.L_x_8472:
[----:B------:R-:W-:Y:S01]  /*1ac0*/  LEA R5, R0, 0x3b800000, 0x17 ;  /* 0x3b80000000057811 */ /* 0x000fe200078eb8ff */
[----:B------:R-:W-:-:S05]  /*1ad0*/  IMAD.SHL.U32 R0, R3, 0x100000, RZ ;  /* 0x0010000003007824 */ /* 0x000fca00078e00ff */
[----:B------:R-:W-:Y:S02]  /*1ae0*/  LOP3.LUT R0, R5, R0, R6, 0xfe, !PT ;  /* 0x0000000005007212 */ /* 0x000fe400078efe06 */
.L_x_8471:
[----:B------:R-:W-:Y:S05]  /*1af0*/  BSYNC B0 ;  /* 0x0000000000007941 */ /* 0x000fea0003800000 */
.L_x_8470:
[----:B------:R-:W-:-:S04]  /*1b00*/  FMUL.FTZ R0, R0, 1 ;  /* 0x3f80000000007820 */ /* 0x000fc80000410000 */
[----:B------:R0:W1:Y:S01]  /*1b10*/  F2F.F64.F32 R28, R0 ;  /* 0x00000000001c7310 */ /* 0x0000620000201800 */
[----:B------:R-:W-:Y:S05]  /*1b20*/  BRA `(.L_x_8455) ;  /* 0x0000049000007947 */ /* 0x000fea0003800000 */
.L_x_8468:
        /* <DEDUP_REMOVED lines=21> */
.L_x_8477:
[----:B------:R-:W-:Y:S05]  /*1c80*/  BSYNC B1 ;  /* 0x0000000000017941 */ /* 0x000fea0003800000 */
.L_x_8476:
[----:B------:R-:W-:Y:S01]  /*1c90*/  LEA R5, R0, 0x37800000, 0x17 ;  /* 0x3780000000057811 */ /* 0x000fe200078eb8ff */
[----:B------:R-:W-:-:S05]  /*1ca0*/  IMAD.SHL.U32 R0, R3, 0x200000, RZ ;  /* 0x0020000003007824 */ /* 0x000fca00078e00ff */
[----:B------:R-:W-:Y:S02]  /*1cb0*/  LOP3.LUT R0, R5, R0, R6, 0xfe, !PT ;  /* 0x0000000005007212 */ /* 0x000fe400078efe06 */
.L_x_8475:
[----:B------:R-:W-:Y:S05]  /*1cc0*/  BSYNC B0 ;  /* 0x0000000000007941 */ /* 0x000fea0003800000 */
.L_x_8474:
[----:B------:R-:W-:-:S04]  /*1cd0*/  FMUL.FTZ R0, R0, 1 ;  /* 0x3f80000000007820 */ /* 0x000fc80000410000 */
[----:B------:R0:W1:Y:S01]  /*1ce0*/  F2F.F64.F32 R28, R0 ;  /* 0x00000000001c7310 */ /* 0x0000620000201800 */
[----:B------:R-:W-:Y:S05]  /*1cf0*/  BRA `(.L_x_8455) ;  /* 0x000002c000007947 */ /* 0x000fea0003800000 */
.L_x_8467:
        /* <DEDUP_REMOVED lines=14> */
.L_x_8481:
[----:B------:R-:W-:Y:S05]  /*1de0*/  BSYNC B0 ;  /* 0x0000000000007941 */ /* 0x000fea0003800000 */
.L_x_8480:
[----:B------:R-:W-:-:S04]  /*1df0*/  FMUL.FTZ R0, R0, 1 ;  /* 0x3f80000000007820 */ /* 0x000fc80000410000 */
[----:B------:R0:W1:Y:S01]  /*1e00*/  F2F.F64.F32 R28, R0 ;  /* 0x00000000001c7310 */ /* 0x0000620000201800 */
[----:B------:R-:W-:Y:S05]  /*1e10*/  BRA `(.L_x_8455) ;  /* 0x000001a000007947 */ /* 0x000fea0003800000 */
.L_x_8454:
        /* <DEDUP_REMOVED lines=19> */
[----:B------:R-:W-:Y:S01]  /*1f50*/  CS2R R28, SRZ ;  /* 0x00000000001c7805 */ /* 0x000fe2000001ff00 */
[----:B------:R-:W-:Y:S05]  /*1f60*/  BRA `(.L_x_8455) ;  /* 0x0000005000007947 */ /* 0x000fea0003800000 */
.L_x_8479:
[----:B------:R-:W2:Y:S02]  /*1f70*/  LDG.E.64 R28, [R4.64] ;  /* 0x00000024041c7981 */ /* 0x000ea4000c1e1b00 */
[----:B--2---:R-:W0:Y:S01]  /*1f80*/  I2F.F64.U64 R28, R28 ;  /* 0x0000001c001c7312 */ /* 0x004e220000301800 */
[----:B------:R-:W-:Y:S05]  /*1f90*/  BRA `(.L_x_8455) ;  /* 0x0000002000007947 */ /* 0x000fea0003800000 */
.L_x_8478:
[----:B------:R-:W2:Y:S02]  /*1fa0*/  LDG.E R4, [R4.64] ;  /* 0x0000002404047981 */ /* 0x000ea4000c1e1900 */
[----:B--2---:R0:W1:Y:S02]  /*1fb0*/  I2F.F64.U32 R28, R4 ;  /* 0x00000004001c7312 */ /* 0x0040640000201800 */
.L_x_8455:
[----:B------:R-:W-:-:S03]  /*1fc0*/  IADD3 R22, R22, 0x80, RZ ;  /* 0x0000008016167810 */ /* 0x000fc60007ffe0ff */
.L_x_8449:
[----:B------:R-:W-:Y:S05]  /*1fd0*/  BSYNC B6 ;  /* 0x0000000000067941 */ /* 0x000fea0003800000 */
.L_x_8448:
[----:B------:R-:W-:Y:S01]  /*1fe0*/  ISETP.GE.AND P0, PT, R22, R19, PT ;  /* 0x000000131600720c */ /* 0x000fe20003f06270 */
[----:B------:R-:W-:Y:S01]  /*1ff0*/  BSSY B6, `(.L_x_8482) ;  /* 0x00000fa000067945 */ /* 0x000fe20003800000 */
[----:B------:R-:W-:Y:S01]  /*2000*/  CS2R R16, SRZ ;  /* 0x0000000000107805 */ /* 0x000fe2000001ff00 */
[----:B------:R-:W-:-:S10]  /*2010*/  CS2R R24, SRZ ;  /* 0x0000000000187805 */ /* 0x000fd4000001ff00 */
        /* <DEDUP_REMOVED lines=18> */
[----:B--2---:R0:W2:Y:S01]  /*2140*/  I2F.F64.S16 R24, R4 ;  /* 0x0000000400187312 */ /* 0x0040a20000101c00 */
[----:B------:R-:W-:Y:S05]  /*2150*/  BRA `(.L_x_8489) ;  /* 0x00000e2000007947 */ /* 0x000fea0003800000 */
.L_x_8487:
[----:B------:R-:W2:Y:S02]  /*2160*/  LDG.E.U8 R4, [R4.64] ;  /* 0x0000002404047981 */ /* 0x000ea4000c1e1100 */
[----:B--2---:R0:W2:Y:S01]  /*2170*/  I2F.F64.U16 R24, R4 ;  /* 0x0000000400187312 */ /* 0x0040a20000101800 */
[----:B------:R-:W-:Y:S05]  /*2180*/  BRA `(.L_x_8489) ;  /* 0x00000df000007947 */ /* 0x000fea0003800000 */
.L_x_8486:
        /* <DEDUP_REMOVED lines=9> */
.L_x_8491:
[----:B------:R-:W2:Y:S02]  /*2220*/  LDG.E R4, [R4.64] ;  /* 0x0000002404047981 */ /* 0x000ea4000c1e1900 */
[----:B--2---:R0:W2:Y:S01]  /*2230*/  I2F.F64 R24, R4 ;  /* 0x0000000400187312 */ /* 0x0040a20000201c00 */
[----:B------:R-:W-:Y:S05]  /*2240*/  BRA `(.L_x_8489) ;  /* 0x00000d3000007947 */ /* 0x000fea0003800000 */
.L_x_8490:
[----:B------:R-:W2:Y:S02]  /*2250*/  LDG.E.U16 R4, [R4.64] ;  /* 0x0000002404047981 */ /* 0x000ea4000c1e1500 */
[----:B--2---:R0:W2:Y:S01]  /*2260*/  I2F.F64.S16 R24, R4 ;  /* 0x0000000400187312 */ /* 0x0040a20000101c00 */
[----:B------:R-:W-:Y:S05]  /*2270*/  BRA `(.L_x_8489) ;  /* 0x00000d0000007947 */ /* 0x000fea0003800000 */
.L_x_8485:
        /* <DEDUP_REMOVED lines=10> */
.L_x_8493:
[----:B------:R-:W2:Y:S02]  /*2320*/  LDG.E.U16 R0, [R4.64] ;  /* 0x0000002404007981 */ /* 0x000ea4000c1e1500 */
[----:B--2---:R-:W-:-:S05]  /*2330*/  HADD2.F32 R0, -RZ, R0.H0_H0 ;  /* 0x20000000ff007230 */ /* 0x004fca0000004100 */
[----:B------:R-:W-:-:S04]  /*2340*/  FMUL.FTZ R0, R0, 1 ;  /* 0x3f80000000007820 */ /* 0x000fc80000410000 */
[----:B------:R0:W2:Y:S01]  /*2350*/  F2F.F64.F32 R24, R0 ;  /* 0x0000000000187310 */ /* 0x0000a20000201800 */
[----:B------:R-:W-:Y:S05]  /*2360*/  BRA `(.L_x_8489) ;  /* 0x00000c1000007947 */ /* 0x000fea0003800000 */
.L_x_8492:
        /* <DEDUP_REMOVED lines=10> */
.L_x_8495:
[----:B------:R-:W2:Y:S02]  /*2410*/  LDG.E.U16 R4, [R4.64] ;  /* 0x0000002404047981 */ /* 0x000ea4000c1e1500 */
[----:B--2---:R-:W-:-:S05]  /*2420*/  HADD2.F32 R0, -RZ, R4.H0_H0 ;  /* 0x20000004ff007230 */ /* 0x004fca0000004100 */
[----:B------:R-:W-:-:S04]  /*2430*/  FMUL.FTZ R0, R0, 1 ;  /* 0x3f80000000007820 */ /* 0x000fc80000410000 */
[----:B------:R0:W2:Y:S01]  /*2440*/  F2F.F64.F32 R24, R0 ;  /* 0x0000000000187310 */ /* 0x0000a20000201800 */
[----:B------:R-:W-:Y:S05]  /*2450*/  BRA `(.L_x_8489) ;  /* 0x00000b2000007947 */ /* 0x000fea0003800000 */
.L_x_8494:
[----:B------:R0:W5:Y:S01]  /*2460*/  LDG.E.64 R24, [R4.64] ;  /* 0x0000002404187981 */ /* 0x000162000c1e1b00 */
[----:B------:R-:W-:Y:S05]  /*2470*/  BRA `(.L_x_8489) ;  /* 0x00000b0000007947 */ /* 0x000fea0003800000 */
.L_x_8484:
        /* <DEDUP_REMOVED lines=13> */
.L_x_8498:
[----:B------:R0:W5:Y:S01]  /*2550*/  LDG.E.64 R24, [R4.64] ;  /* 0x0000002404187981 */ /* 0x000162000c1e1b00 */
[----:B------:R-:W-:Y:S05]  /*2560*/  BRA `(.L_x_8489) ;  /* 0x00000a1000007947 */ /* 0x000fea0003800000 */
.L_x_8497:
        /* <DEDUP_REMOVED lines=26> */
[----:B------:R0:W2:Y:S01]  /*2710*/  F2F.F64.F32 R24, R7 ;  /* 0x0000000700187310 */ /* 0x0000a20000201800 */
[----:B------:R-:W-:Y:S05]  /*2720*/  BRA `(.L_x_8489) ;  /* 0x0000085000007947 */ /* 0x000fea0003800000 */
.L_x_8500:
        /* <DEDUP_REMOVED lines=13> */
[----:B------:R0:W2:Y:S01]  /*2800*/  F2F.F64.F32 R24, R0 ;  /* 0x0000000000187310 */ /* 0x0000a20000201800 */
[----:B------:R-:W-:Y:S05]  /*2810*/  BRA `(.L_x_8489) ;  /* 0x0000076000007947 */ /* 0x000fea0003800000 */
.L_x_8499:
[----:B------:R-:W2:Y:S02]  /*2820*/  LDG.E.U16 R0, [R4.64] ;  /* 0x0000002404007981 */ /* 0x000ea4000c1e1500 */
[----:B--2---:R-:W-:-:S05]  /*2830*/  PRMT R0, RZ, 0x5410, R0 ;  /* 0x00005410ff007816 */ /* 0x004fca0000000000 */
[----:B------:R-:W-:-:S04]  /*2840*/  FMUL.FTZ R0, R0, 1 ;  /* 0x3f80000000007820 */ /* 0x000fc80000410000 */
[----:B------:R0:W2:Y:S01]  /*2850*/  F2F.F64.F32 R24, R0 ;  /* 0x0000000000187310 */ /* 0x0000a20000201800 */
[----:B------:R-:W-:Y:S05]  /*2860*/  BRA `(.L_x_8489) ;  /* 0x0000071000007947 */ /* 0x000fea0003800000 */
.L_x_8496:
        /* <DEDUP_REMOVED lines=9> */
[----:B--2---:R0:W2:Y:S01]  /*2900*/  I2F.F64.U16 R24, R4 ;  /* 0x0000000400187312 */ /* 0x0040a20000101800 */
[----:B------:R-:W-:Y:S05]  /*2910*/  BRA `(.L_x_8489) ;  /* 0x0000066000007947 */ /* 0x000fea0003800000 */
.L_x_8503:
        /* <DEDUP_REMOVED lines=21> */
.L_x_8507:
[----:B------:R-:W-:Y:S05]  /*2a70*/  BSYNC B1 ;  /* 0x0000000000017941 */ /* 0x000fea0003800000 */
.L_x_8506:
[----:B------:R-:W-:Y:S01]  /*2a80*/  LEA R5, R0, 0x3b800000, 0x17 ;  /* 0x3b80000000057811 */ /* 0x000fe200078eb8ff */
[----:B------:R-:W-:-:S05]  /*2a90*/  IMAD.SHL.U32 R0, R3, 0x100000, RZ ;  /* 0x0010000003007824 */ /* 0x000fca00078e00ff */
[----:B------:R-:W-:Y:S02]  /*2aa0*/  LOP3.LUT R0, R5, R0, R6, 0xfe, !PT ;  /* 0x0000000005007212 */ /* 0x000fe400078efe06 */
.L_x_8505:
[----:B------:R-:W-:Y:S05]  /*2ab0*/  BSYNC B0 ;  /* 0x0000000000007941 */ /* 0x000fea0003800000 */
.L_x_8504:
[----:B------:R-:W-:-:S04]  /*2ac0*/  FMUL.FTZ R0, R0, 1 ;  /* 0x3f80000000007820 */ /* 0x000fc80000410000 */
[----:B------:R0:W2:Y:S01]  /*2ad0*/  F2F.F64.F32 R24, R0 ;  /* 0x0000000000187310 */ /* 0x0000a20000201800 */
[----:B------:R-:W-:Y:S05]  /*2ae0*/  BRA `(.L_x_8489) ;  /* 0x0000049000007947 */ /* 0x000fea0003800000 */
.L_x_8502:
        /* <DEDUP_REMOVED lines=21> */
.L_x_8511:
[----:B------:R-:W-:Y:S05]  /*2c40*/  BSYNC B1 ;  /* 0x0000000000017941 */ /* 0x000fea0003800000 */
.L_x_8510:
[----:B------:R-:W-:Y:S01]  /*2c50*/  LEA R5, R0, 0x37800000, 0x17 ;  /* 0x3780000000057811 */ /* 0x000fe200078eb8ff */
[----:B------:R-:W-:-:S05]  /*2c60*/  IMAD.SHL.U32 R0, R3, 0x200000, RZ ;  /* 0x0020000003007824 */ /* 0x000fca00078e00ff */
[----:B------:R-:W-:Y:S02]  /*2c70*/  LOP3.LUT R0, R5, R0, R6, 0xfe, !PT ;  /* 0x0000000005007212 */ /* 0x000fe400078efe06 */
.L_x_8509:
[----:B------:R-:W-:Y:S05]  /*2c80*/  BSYNC B0 ;  /* 0x0000000000007941 */ /* 0x000fea0003800000 */
.L_x_8508:
[----:B------:R-:W-:-:S04]  /*2c90*/  FMUL.FTZ R0, R0, 1 ;  /* 0x3f80000000007820 */ /* 0x000fc80000410000 */
[----:B------:R0:W2:Y:S01]  /*2ca0*/  F2F.F64.F32 R24, R0 ;  /* 0x0000000000187310 */ /* 0x0000a20000201800 */
[----:B------:R-:W-:Y:S05]  /*2cb0*/  BRA `(.L_x_8489) ;  /* 0x000002c000007947 */ /* 0x000fea0003800000 */
.L_x_8501:
        /* <DEDUP_REMOVED lines=14> */
.L_x_8515:
[----:B------:R-:W-:Y:S05]  /*2da0*/  BSYNC B0 ;  /* 0x0000000000007941 */ /* 0x000fea0003800000 */
.L_x_8514:
[----:B------:R-:W-:-:S04]  /*2db0*/  FMUL.FTZ R0, R0, 1 ;  /* 0x3f80000000007820 */ /* 0x000fc80000410000 */
[----:B------:R0:W2:Y:S01]  /*2dc0*/  F2F.F64.F32 R24, R0 ;  /* 0x0000000000187310 */ /* 0x0000a20000201800 */
[----:B------:R-:W-:Y:S05]  /*2dd0*/  BRA `(.L_x_8489) ;  /* 0x000001a000007947 */ /* 0x000fea0003800000 */
.L_x_8488:
        /* <DEDUP_REMOVED lines=18> */
[----:B01---5:R-:W-:Y:S05]  /*2f00*/  CALL.ABS.NOINC R14 ;  /* 0x000000000e007343 */ /* 0x023fea0003c00000 */
[----:B------:R-:W-:Y:S01]  /*2f10*/  CS2R R24, SRZ ;  /* 0x0000000000187805 */ /* 0x000fe2000001ff00 */
[----:B------:R-:W-:Y:S05]  /*2f20*/  BRA `(.L_x_8489) ;  /* 0x0000005000007947 */ /* 0x000fea0003800000 */
.L_x_8513:
[----:B------:R-:W2:Y:S02]  /*2f30*/  LDG.E.64 R24, [R4.64] ;  /* 0x0000002404187981 */ /* 0x000ea4000c1e1b00 */
[----:B--2---:R-:W0:Y:S01]  /*2f40*/  I2F.F64.U64 R24, R24 ;  /* 0x0000001800187312 */ /* 0x004e220000301800 */
[----:B------:R-:W-:Y:S05]  /*2f50*/  BRA `(.L_x_8489) ;  /* 0x0000002000007947 */ /* 0x000fea0003800000 */
.L_x_8512:
[----:B------:R-:W2:Y:S02]  /*2f60*/  LDG.E R4, [R4.64] ;  /* 0x0000002404047981 */ /* 0x000ea4000c1e1900 */
[----:B--2---:R0:W2:Y:S02]  /*2f70*/  I2F.F64.U32 R24, R4 ;  /* 0x0000000400187312 */ /* 0x0040a40000201800 */
.L_x_8489:
[----:B------:R-:W-:-:S03]  /*2f80*/  IADD3 R22, R22, 0x80, RZ ;  /* 0x0000008016167810 */ /* 0x000fc60007ffe0ff */
.L_x_8483:
[----:B------:R-:W-:Y:S05]  /*2f90*/  BSYNC B6 ;  /* 0x0000000000067941 */ /* 0x000fea0003800000 */
.L_x_8482:
[----:B------:R-:W-:Y:S01]  /*2fa0*/  ISETP.GE.AND P0, PT, R22, R19, PT ;  /* 0x000000131600720c */ /* 0x000fe20003f06270 */
[----:B------:R-:W-:-:S12]  /*2fb0*/  BSSY B6, `(.L_x_8516) ;  /* 0x00000f5000067945 */ /* 0x000fd80003800000 */
        /* <DEDUP_REMOVED lines=17> */
[----:B---3--:R0:W3:Y:S01]  /*30d0*/  I2F.F64.S16 R16, R4 ;  /* 0x0000000400107312 */ /* 0x0080e20000101c00 */
[----:B------:R-:W-:Y:S05]  /*30e0*/  BRA `(.L_x_8517) ;  /* 0x00000e1000007947 */ /* 0x000fea0003800000 */
.L_x_8521:
[----:B------:R-:W3:Y:S02]  /*30f0*/  LDG.E.U8 R4, [R4.64] ;  /* 0x0000002404047981 */ /* 0x000ee4000c1e1100 */
[----:B---3--:R0:W3:Y:S01]  /*3100*/  I2F.F64.U16 R16, R4 ;  /* 0x0000000400107312 */ /* 0x0080e20000101800 */
[----:B------:R-:W-:Y:S05]  /*3110*/  BRA `(.L_x_8517) ;  /* 0x00000de000007947 */ /* 0x000fea0003800000 */
.L_x_8520:
[----:B------:R-:W-:-:S13]  /*3120*/  ISETP.NE.AND P0, PT, R0, 0x2, PT ;  /* 0x000000020000780c */ /* 0x000fda0003f05270 */
[----:B------:R-:W-:Y:S05]  /*3130*/  @!P0 BRA `(.L_x_8523) ;  /* 0x000000a000008947 */ /* 0x000fea0003800000 */
[----:B------:R-:W-:-:S13]  /*3140*/  ISETP.NE.AND P0, PT, R0, 0x3, PT ;  /* 0x000000030000780c */ /* 0x000fda0003f05270 */
[----:B------:R-:W-:Y:S05]  /*3150*/  @!P0 BRA `(.L_x_8524) ;  /* 0x0000005000008947 */ /* 0x000fea0003800000 */
[----:B------:R-:W-:-:S13]  /*3160*/  ISETP.NE.AND P0, PT, R0, 0x4, PT ;  /* 0x000000040000780c */ /* 0x000fda0003f05270 */
[----:B------:R-:W-:Y:S05]  /*3170*/  @P0 BRA `(.L_x_8522) ;  /* 0x00000bf000000947 */ /* 0x000fea0003800000 */
[----:B------:R-:W3:Y:S02]  /*3180*/  LDG.E.64 R16, [R4.64] ;  /* 0x0000002404107981 */ /* 0x000ee4000c1e1b00 */
[----:B---3--:R-:W0:Y:S01]  /*3190*/  I2F.F64.S64 R16, R16 ;  /* 0x0000001000107312 */ /* 0x008e220000301c00 */
[----:B------:R-:W-:Y:S05]  /*31a0*/  BRA `(.L_x_8517) ;  /* 0x00000d5000007947 */ /* 0x000fea0003800000 */
.L_x_8524:
[----:B------:R-:W3:Y:S02]  /*31b0*/  LDG.E R4, [R4.64] ;  /* 0x0000002404047981 */ /* 0x000ee4000c1e1900 */
[----:B---3--:R0:W3:Y:S01]  /*31c0*/  I2F.F64 R16, R4 ;  /* 0x0000000400107312 */ /* 0x0080e20000201c00 */
[----:B------:R-:W-:Y:S05]  /*31d0*/  BRA `(.L_x_8517) ;  /* 0x00000d2000007947 */ /* 0x000fea0003800000 */
.L_x_8523:
[----:B------:R-:W3:Y:S02]  /*31e0*/  LDG.E.U16 R4, [R4.64] ;  /* 0x0000002404047981 */ /* 0x000ee4000c1e1500 */
[----:B---3--:R0:W3:Y:S01]  /*31f0*/  I2F.F64.S16 R16, R4 ;  /* 0x0000000400107312 */ /* 0x0080e20000101c00 */
[----:B------:R-:W-:Y:S05]  /*3200*/  BRA `(.L_x_8517) ;  /* 0x00000cf000007947 */ /* 0x000fea0003800000 */
.L_x_8519:
[----:B------:R-:W-:-:S13]  /*3210*/  ISETP.GT.AND P0, PT, R0, 0x6, PT ;  /* 0x000000060000780c */ /* 0x000fda0003f04270 */
[----:B------:R-:W-:Y:S05]  /*3220*/  @P0 BRA `(.L_x_8525) ;  /* 0x000000d000000947 */ /* 0x000fea0003800000 */
[----:B------:R-:W-:-:S13]  /*3230*/  ISETP.NE.AND P0, PT, R0, 0x5, PT ;  /* 0x000000050000780c */ /* 0x000fda0003f05270 */
[----:B------:R-:W-:Y:S05]  /*3240*/  @!P0 BRA `(.L_x_8526) ;  /* 0x0000006000008947 */ /* 0x000fea0003800000 */
[----:B------:R-:W-:-:S13]  /*3250*/  ISETP.NE.AND P0, PT, R0, 0x6, PT ;  /* 0x000000060000780c */ /* 0x000fda0003f05270 */
[----:B------:R-:W-:Y:S05]  /*3260*/  @P0 BRA `(.L_x_8522) ;  /* 0x00000b0000000947 */ /* 0x000fea0003800000 */
[----:B------:R-:W3:Y:S02]  /*3270*/  LDG.E R16, [R4.64] ;  /* 0x0000002404107981 */ /* 0x000ee4000c1e1900 */
[----:B---3--:R-:W-:-:S06]  /*3280*/  FMUL.FTZ R16, R16, 1 ;  /* 0x3f80000010107820 */ /* 0x008fcc0000410000 */
[----:B------:R-:W0:Y:S01]  /*3290*/  F2F.F64.F32 R16, R16 ;  /* 0x0000001000107310 */ /* 0x000e220000201800 */
[----:B------:R-:W-:Y:S05]  /*32a0*/  BRA `(.L_x_8517) ;  /* 0x00000c5000007947 */ /* 0x000fea0003800000 */
.L_x_8526:
[----:B------:R-:W3:Y:S02]  /*32b0*/  LDG.E.U16 R0, [R4.64] ;  /* 0x0000002404007981 */ /* 0x000ee4000c1e1500 */
[----:B---3--:R-:W-:-:S05]  /*32c0*/  HADD2.F32 R0, -RZ, R0.H0_H0 ;  /* 0x20000000ff007230 */ /* 0x008fca0000004100 */
[----:B------:R-:W-:-:S04]  /*32d0*/  FMUL.FTZ R0, R0, 1 ;  /* 0x3f80000000007820 */ /* 0x000fc80000410000 */
[----:B------:R0:W3:Y:S01]  /*32e0*/  F2F.F64.F32 R16, R0 ;  /* 0x0000000000107310 */ /* 0x0000e20000201800 */
[----:B------:R-:W-:Y:S05]  /*32f0*/  BRA `(.L_x_8517) ;  /* 0x00000c0000007947 */ /* 0x000fea0003800000 */
.L_x_8525:
[----:B------:R-:W-:-:S13]  /*3300*/  ISETP.NE.AND P0, PT, R0, 0x7, PT ;  /* 0x000000070000780c */ /* 0x000fda0003f05270 */
[----:B------:R-:W-:Y:S05]  /*3310*/  @!P0 BRA `(.L_x_8527) ;  /* 0x000000d000008947 */ /* 0x000fea0003800000 */
        /* <DEDUP_REMOVED lines=8> */
.L_x_8528:
[----:B------:R-:W3:Y:S02]  /*33a0*/  LDG.E.U16 R4, [R4.64] ;  /* 0x0000002404047981 */ /* 0x000ee4000c1e1500 */
[----:B---3--:R-:W-:-:S05]  /*33b0*/  HADD2.F32 R0, -RZ, R4.H0_H0 ;  /* 0x20000004ff007230 */ /* 0x008fca0000004100 */
[----:B------:R-:W-:-:S04]  /*33c0*/  FMUL.FTZ R0, R0, 1 ;  /* 0x3f80000000007820 */ /* 0x000fc80000410000 */
[----:B------:R0:W3:Y:S01]  /*33d0*/  F2F.F64.F32 R16, R0 ;  /* 0x0000000000107310 */ /* 0x0000e20000201800 */
[----:B------:R-:W-:Y:S05]  /*33e0*/  BRA `(.L_x_8517) ;  /* 0x00000b1000007947 */ /* 0x000fea0003800000 */
.L_x_8527:
[----:B------:R0:W5:Y:S01]  /*33f0*/  LDG.E.64 R16, [R4.64] ;  /* 0x0000002404107981 */ /* 0x000162000c1e1b00 */
[----:B------:R-:W-:Y:S05]  /*3400*/  BRA `(.L_x_8517) ;  /* 0x00000af000007947 */ /* 0x000fea0003800000 */
.L_x_8518:
        /* <DEDUP_REMOVED lines=11> */
[----:B------:R-:W-:Y:S01]  /*34c0*/  FSEL R17, RZ, 1.875, !P0 ;  /* 0x3ff00000ff117808 */ /* 0x000fe20004000000 */
[----:B------:R-:W-:Y:S05]  /*34d0*/  BRA `(.L_x_8517) ;  /* 0x00000a2000007947 */ /* 0x000fea0003800000 */
.L_x_8531:
[----:B------:R0:W5:Y:S01]  /*34e0*/  LDG.E.64 R16, [R4.64] ;  /* 0x0000002404107981 */ /* 0x000162000c1e1b00 */
[----:B------:R-:W-:Y:S05]  /*34f0*/  BRA `(.L_x_8517) ;  /* 0x00000a0000007947 */ /* 0x000fea0003800000 */
.L_x_8530:
        /* <DEDUP_REMOVED lines=28> */
.L_x_8533:
        /* <DEDUP_REMOVED lines=15> */
.L_x_8532:
[----:B------:R-:W3:Y:S02]  /*37b0*/  LDG.E.U16 R0, [R4.64] ;  /* 0x0000002404007981 */ /* 0x000ee4000c1e1500 */
[----:B---3--:R-:W-:-:S05]  /*37c0*/  PRMT R0, RZ, 0x5410, R0 ;  /* 0x00005410ff007816 */ /* 0x008fca0000000000 */
[----:B------:R-:W-:-:S04]  /*37d0*/  FMUL.FTZ R0, R0, 1 ;  /* 0x3f80000000007820 */ /* 0x000fc80000410000 */
[----:B------:R0:W3:Y:S01]  /*37e0*/  F2F.F64.F32 R16, R0 ;  /* 0x0000000000107310 */ /* 0x0000e20000201800 */
[----:B------:R-:W-:Y:S05]  /*37f0*/  BRA `(.L_x_8517) ;  /* 0x0000070000007947 */ /* 0x000fea0003800000 */
.L_x_8529:
        /* <DEDUP_REMOVED lines=9> */
[----:B---3--:R0:W3:Y:S01]  /*3890*/  I2F.F64.U16 R16, R4 ;  /* 0x0000000400107312 */ /* 0x0080e20000101800 */
[----:B------:R-:W-:Y:S05]  /*38a0*/  BRA `(.L_x_8517) ;  /* 0x0000065000007947 */ /* 0x000fea0003800000 */
.L_x_8536:
        /* <DEDUP_REMOVED lines=21> */
.L_x_8540:
[----:B------:R-:W-:Y:S05]  /*3a00*/  BSYNC B1 ;  /* 0x0000000000017941 */ /* 0x000fea0003800000 */
.L_x_8539:
[----:B------:R-:W-:Y:S01]  /*3a10*/  LEA R5, R0, 0x3b800000, 0x17 ;  /* 0x3b80000000057811 */ /* 0x000fe200078eb8ff */
[----:B------:R-:W-:-:S05]  /*3a20*/  IMAD.SHL.U32 R0, R3, 0x100000, RZ ;  /* 0x0010000003007824 */ /* 0x000fca00078e00ff */
[----:B------:R-:W-:Y:S02]  /*3a30*/  LOP3.LUT R0, R5, R0, R6, 0xfe, !PT ;  /* 0x0000000005007212 */ /* 0x000fe400078efe06 */
.L_x_8538:
[----:B------:R-:W-:Y:S05]  /*3a40*/  BSYNC B0 ;  /* 0x0000000000007941 */ /* 0x000fea0003800000 */
.L_x_8537:
[----:B------:R-:W-:-:S04]  /*3a50*/  FMUL.FTZ R0, R0, 1 ;  /* 0x3f80000000007820 */ /* 0x000fc80000410000 */
[----:B------:R0:W3:Y:S01]  /*3a60*/  F2F.F64.F32 R16, R0 ;  /* 0x0000000000107310 */ /* 0x0000e20000201800 */
[----:B------:R-:W-:Y:S05]  /*3a70*/  BRA `(.L_x_8517) ;  /* 0x0000048000007947 */ /* 0x000fea0003800000 */
.L_x_8535:
        /* <DEDUP_REMOVED lines=21> */
.L_x_8544:
[----:B------:R-:W-:Y:S05]  /*3bd0*/  BSYNC B1 ;  /* 0x0000000000017941 */ /* 0x000fea0003800000 */
.L_x_8543:
[----:B------:R-:W-:Y:S01]  /*3be0*/  LEA R5, R0, 0x37800000, 0x17 ;  /* 0x3780000000057811 */ /* 0x000fe200078eb8ff */
[----:B------:R-:W-:-:S05]  /*3bf0*/  IMAD.SHL.U32 R0, R3, 0x200000, RZ ;  /* 0x0020000003007824 */ /* 0x000fca00078e00ff */
[----:B------:R-:W-:Y:S02]  /*3c00*/  LOP3.LUT R0, R5, R0, R6, 0xfe, !PT ;  /* 0x0000000005007212 */ /* 0x000fe400078efe06 */
.L_x_8542:
[----:B------:R-:W-:Y:S05]  /*3c10*/  BSYNC B0 ;  /* 0x0000000000007941 */ /* 0x000fea0003800000 */
.L_x_8541:
[----:B------:R-:W-:-:S04]  /*3c20*/  FMUL.FTZ R0, R0, 1 ;  /* 0x3f80000000007820 */ /* 0x000fc80000410000 */
[----:B------:R0:W3:Y:S01]  /*3c30*/  F2F.F64.F32 R16, R0 ;  /* 0x0000000000107310 */ /* 0x0000e20000201800 */
[----:B------:R-:W-:Y:S05]  /*3c40*/  BRA `(.L_x_8517) ;  /* 0x000002b000007947 */ /* 0x000fea0003800000 */
.L_x_8534:
        /* <DEDUP_REMOVED lines=14> */
.L_x_8548:
[----:B------:R-:W-:Y:S05]  /*3d30*/  BSYNC B0 ;  /* 0x0000000000007941 */ /* 0x000fea0003800000 */
.L_x_8547:
[----:B------:R-:W-:-:S04]  /*3d40*/  FMUL.FTZ R0, R0, 1 ;  /* 0x3f80000000007820 */ /* 0x000fc80000410000 */
[----:B------:R0:W3:Y:S01]  /*3d50*/  F2F.F64.F32 R16, R0 ;  /* 0x0000000000107310 */ /* 0x0000e20000201800 */
[----:B------:R-:W-:Y:S05]  /*3d60*/  BRA `(.L_x_8517) ;  /* 0x0000019000007947 */ /* 0x000fea0003800000 */
.L_x_8522:
        /* <DEDUP_REMOVED lines=19> */
[----:B------:R-:W-:Y:S05]  /*3ea0*/  BRA `(.L_x_8517) ;  /* 0x0000005000007947 */ /* 0x000fea0003800000 */
.L_x_8546:
[----:B------:R-:W3:Y:S02]  /*3eb0*/  LDG.E.64 R16, [R4.64] ;  /* 0x0000002404107981 */ /* 0x000ee4000c1e1b00 */
[----:B---3--:R-:W0:Y:S01]  /*3ec0*/  I2F.F64.U64 R16, R16 ;  /* 0x0000001000107312 */ /* 0x008e220000301800 */
[----:B------:R-:W-:Y:S05]  /*3ed0*/  BRA `(.L_x_8517) ;  /* 0x0000002000007947 */ /* 0x000fea0003800000 */
.L_x_8545:
[----:B------:R-:W3:Y:S02]  /*3ee0*/  LDG.E R4, [R4.64] ;  /* 0x0000002404047981 */ /* 0x000ee4000c1e1900 */
[----:B---3--:R0:W3:Y:S02]  /*3ef0*/  I2F.F64.U32 R16, R4 ;  /* 0x0000000400107312 */ /* 0x0080e40000201800 */
.L_x_8517:
[----:B------:R-:W-:Y:S05]  /*3f00*/  BSYNC B6 ;  /* 0x0000000000067941 */ /* 0x000fea0003800000 */
.L_x_8516:
[----:B------:R-:W4:Y:S01]  /*3f10*/  S2R R22, SR_TID.X ;  /* 0x0000000000167919 */ /* 0x000f220000002100 */
[----:B------:R-:W3:Y:S01]  /*3f20*/  LDC.U8 R18, c[0x0][0x194] ;  /* 0x00006500ff127b82 */ /* 0x000ee20000000000 */
[----:B------:R-:W-:Y:S01]  /*3f30*/  BSSY B6, `(.L_x_8549) ;  /* 0x000010a000067945 */ /* 0x000fe20003800000 */
[----:B01---5:R-:W0:-:S04]  /*3f40*/  DMUL R28, R28, c[0x0][0x170] ;  /* 0x00005c001c1c7a28 */ /* 0x023e080000000000 */
[----:B--2---:R-:W1:-:S04]  /*3f50*/  DMUL R24, R24, c[0x0][0x170] ;  /* 0x00005c0018187a28 */ /* 0x004e480000000000 */
[----:B---3--:R-:W2:Y:S01]  /*3f60*/  DMUL R16, R16, c[0x0][0x170] ;  /* 0x00005c0010107a28 */ /* 0x008ea20000000000 */
[----:B----4-:R-:W-:-:S13]  /*3f70*/  ISETP.GE.AND P0, PT, R22, R19, PT ;  /* 0x000000131600720c */ /* 0x010fda0003f06270 */
[----:B------:R-:W-:Y:S05]  /*3f80*/  @P0 BRA `(.L_x_8550) ;  /* 0x0000104000000947 */ /* 0x000fea0003800000 */
[----:B012---:R-:W-:Y:S01]  /*3f90*/  IMAD R0, R2, 0x200, R22 ;  /* 0x0000020002007824 */ /* 0x007fe200078e0216 */
[----:B------:R-:W-:Y:S01]  /*3fa0*/  PRMT R3, R18, 0x9910, RZ ;  /* 0x0000991012037816 */ /* 0x000fe200000000ff */
[----:B------:R0:W1:Y:S01]  /*3fb0*/  DMUL R4, R26, c[0x0][0x170] ;  /* 0x00005c001a047a28 */ /* 0x0000620000000000 */
[----:B------:R-:W-:Y:S01]  /*3fc0*/  IADD3 R22, R22, 0x80, RZ ;  /* 0x0000008016167810 */ /* 0x000fe20007ffe0ff */
[----:B------:R-:W-:Y:S02]  /*3fd0*/  IMAD R8, R0, c[0x0][0x198], RZ ;  /* 0x0000660000087a24 */ /* 0x000fe400078e02ff */
[----:B------:R-:W-:-:S03]  /*3fe0*/  IMAD.MOV.U32 R0, RZ, RZ, R3 ;  /* 0x000000ffff007224 */ /* 0x000fc600078e0003 */
[----:B------:R-:W-:Y:S02]  /*3ff0*/  IADD3 R8, P1, R8, c[0x0][0x178], RZ ;  /* 0x00005e0008087a10 */ /* 0x000fe40007f3e0ff */
[----:B------:R-:W-:-:S03]  /*4000*/  ISETP.GT.AND P0, PT, R0, 0x9, PT ;  /* 0x000000090000780c */ /* 0x000fc60003f04270 */
[----:B------:R-:W-:-:S10]  /*4010*/  IMAD.X R9, RZ, RZ, c[0x0][0x17c], P1 ;  /* 0x00005f00ff097624 */ /* 0x000fd400008e06ff */
[----:B------:R-:W-:Y:S05]  /*4020*/  @P0 BRA `(.L_x_8551) ;  /* 0x0000044000000947 */ /* 0x000fea0003800000 */
[----:B01----:R-:W-:-:S13]  /*4030*/  ISETP.GT.AND P0, PT, R0, 0x4, PT ;  /* 0x000000040000780c */ /* 0x003fda0003f04270 */
        /* <DEDUP_REMOVED lines=10> */
.L_x_8554:
[----:B------:R-:W0:Y:S02]  /*40e0*/  F2I.S64.F64.TRUNC R4, R4 ;  /* 0x0000000400047311 */ /* 0x000e24000030d900 */
[----:B0-----:R-:W-:-:S05]  /*40f0*/  IMAD.MOV.U32 R3, RZ, RZ, R4 ;  /* 0x000000ffff037224 */ /* 0x001fca00078e0004 */
[----:B------:R0:W-:Y:S01]  /*4100*/  STG.E.U8 [R8.64], R3 ;  /* 0x0000000308007986 */ /* 0x0001e2000c101124 */
[----:B------:R-:W-:Y:S05]  /*4110*/  BRA `(.L_x_8550) ;  /* 0x00000eb000007947 */ /* 0x000fea0003800000 */
.L_x_8553:
        /* <DEDUP_REMOVED lines=9> */
.L_x_8557:
[----:B------:R-:W0:Y:S02]  /*41b0*/  F2I.F64.TRUNC R5, R4 ;  /* 0x0000000400057311 */ /* 0x000e24000030d100 */
[----:B0-----:R0:W-:Y:S01]  /*41c0*/  STG.E [R8.64], R5 ;  /* 0x0000000508007986 */ /* 0x0011e2000c101924 */
[----:B------:R-:W-:Y:S05]  /*41d0*/  BRA `(.L_x_8550) ;  /* 0x00000df000007947 */ /* 0x000fea0003800000 */
.L_x_8556:
[----:B------:R-:W0:Y:S02]  /*41e0*/  F2I.F64.TRUNC R5, R4 ;  /* 0x0000000400057311 */ /* 0x000e24000030d100 */
[----:B0-----:R0:W-:Y:S01]  /*41f0*/  STG.E.U16 [R8.64], R5 ;  /* 0x0000000508007986 */ /* 0x0011e2000c101524 */
[----:B------:R-:W-:Y:S05]  /*4200*/  BRA `(.L_x_8550) ;  /* 0x00000dc000007947 */ /* 0x000fea0003800000 */
.L_x_8552:
        /* <DEDUP_REMOVED lines=11> */
.L_x_8559:
[----:B------:R-:W0:Y:S01]  /*42c0*/  F2F.F32.F64 R0, R4 ;  /* 0x0000000400007310 */ /* 0x000e220000301000 */
[----:B------:R-:W0:-:S14]  /*42d0*/  DSETP.GEU.AND P0, PT, |R4|, c[0x2][0x0], PT ;  /* 0x008000000400762a */ /* 0x000e1c0003f0e200 */
[----:B0-----:R-:W-:-:S05]  /*42e0*/  @!P0 FMUL R0, R0, 1.175494350822287508e-38 ;  /* 0x0080000000008820 */ /* 0x001fca0000400000 */
[----:B------:R-:W-:-:S05]  /*42f0*/  F2FP.PACK_AB R0, RZ, R0 ;  /* 0x00000000ff00723e */ /* 0x000fca00000000ff */
[----:B------:R0:W-:Y:S01]  /*4300*/  STG.E.U16 [R8.64], R0 ;  /* 0x0000000008007986 */ /* 0x0001e2000c101524 */
[----:B------:R-:W-:Y:S05]  /*4310*/  BRA `(.L_x_8550) ;  /* 0x00000cb000007947 */ /* 0x000fea0003800000 */
.L_x_8558:
        /* <DEDUP_REMOVED lines=12> */
.L_x_8561:
[----:B------:R-:W0:Y:S01]  /*43e0*/  F2F.F32.F64 R0, R4 ;  /* 0x0000000400007310 */ /* 0x000e220000301000 */
[----:B------:R-:W0:-:S14]  /*43f0*/  DSETP.GEU.AND P0, PT, |R4|, c[0x2][0x0], PT ;  /* 0x008000000400762a */ /* 0x000e1c0003f0e200 */
[----:B0-----:R-:W-:-:S05]  /*4400*/  @!P0 FMUL R0, R0, 1.175494350822287508e-38 ;  /* 0x0080000000008820 */ /* 0x001fca0000400000 */
[----:B------:R-:W-:-:S04]  /*4410*/  F2FP.PACK_AB R3, RZ, R0 ;  /* 0x00000000ff03723e */ /* 0x000fc800000000ff */
[----:B------:R-:W-:-:S05]  /*4420*/  PRMT R3, R3, 0x5410, RZ ;  /* 0x0000541003037816 */ /* 0x000fca00000000ff */
[----:B------:R0:W-:Y:S01]  /*4430*/  STG.E [R8.64], R3 ;  /* 0x0000000308007986 */ /* 0x0001e2000c101924 */
[----:B------:R-:W-:Y:S05]  /*4440*/  BRA `(.L_x_8550) ;  /* 0x00000b8000007947 */ /* 0x000fea0003800000 */
.L_x_8560:
[----:B------:R0:W-:Y:S01]  /*4450*/  STG.E.64 [R8.64], R4 ;  /* 0x0000000408007986 */ /* 0x0001e2000c101b24 */
[----:B------:R-:W-:Y:S05]  /*4460*/  BRA `(.L_x_8550) ;  /* 0x00000b6000007947 */ /* 0x000fea0003800000 */
.L_x_8551:
[----:B01----:R-:W-:-:S13]  /*4470*/  ISETP.GT.AND P0, PT, R0, 0x18, PT ;  /* 0x000000180000780c */ /* 0x003fda0003f04270 */
        /* <DEDUP_REMOVED lines=11> */
.L_x_8564:
[----:B------:R-:W-:-:S05]  /*4530*/  CS2R R6, SRZ ;  /* 0x0000000000067805 */ /* 0x000fca000001ff00 */
[----:B------:R0:W-:Y:S01]  /*4540*/  STG.E.128 [R8.64], R4 ;  /* 0x0000000408007986 */ /* 0x0001e2000c101d24 */
[----:B------:R-:W-:Y:S05]  /*4550*/  BRA `(.L_x_8550) ;  /* 0x00000a7000007947 */ /* 0x000fea0003800000 */
.L_x_8563:
        /* <DEDUP_REMOVED lines=23> */
.L_x_8568:
[----:B------:R-:W-:Y:S05]  /*46d0*/  BSYNC B0 ;  /* 0x0000000000007941 */ /* 0x000fea0003800000 */
.L_x_8567:
[----:B------:R-:W-:-:S05]  /*46e0*/  LOP3.LUT R7, R0, R7, RZ, 0xfc, !PT ;  /* 0x0000000700077212 */ /* 0x000fca00078efcff */
[----:B------:R0:W-:Y:S01]  /*46f0*/  STG.E.U8 [R8.64], R7 ;  /* 0x0000000708007986 */ /* 0x0001e2000c101124 */
[----:B------:R-:W-:Y:S05]  /*4700*/  BRA `(.L_x_8550) ;  /* 0x000008c000007947 */ /* 0x000fea0003800000 */
.L_x_8566:
        /* <DEDUP_REMOVED lines=15> */
.L_x_8570:
[----:B------:R-:W-:Y:S01]  /*4800*/  IMAD.MOV.U32 R0, RZ, RZ, 0x7f ;  /* 0x0000007fff007424 */ /* 0x000fe200078e00ff */
[----:B------:R-:W-:-:S04]  /*4810*/  ISETP.GT.U32.AND P0, PT, R3, 0x7f800000, PT ;  /* 0x7f8000000300780c */ /* 0x000fc80003f04070 */
[----:B------:R-:W-:-:S04]  /*4820*/  SEL R0, R0, 0x7c, P0 ;  /* 0x0000007c00007807 */ /* 0x000fc80000000000 */
.L_x_8571:
[----:B------:R-:W-:Y:S05]  /*4830*/  BSYNC B0 ;  /* 0x0000000000007941 */ /* 0x000fea0003800000 */
.L_x_8569:
[----:B------:R-:W-:-:S04]  /*4840*/  LOP3.LUT R3, R7, 0x80000000, RZ, 0xc0, !PT ;  /* 0x8000000007037812 */ /* 0x000fc800078ec0ff */
[----:B------:R-:W-:-:S04]  /*4850*/  SHF.R.U32.HI R3, RZ, 0x18, R3 ;  /* 0x00000018ff037819 */ /* 0x000fc80000011603 */
[----:B------:R-:W-:-:S05]  /*4860*/  LOP3.LUT R3, R0, R3, RZ, 0xfc, !PT ;  /* 0x0000000300037212 */ /* 0x000fca00078efcff */
[----:B------:R0:W-:Y:S01]  /*4870*/  STG.E.U8 [R8.64], R3 ;  /* 0x0000000308007986 */ /* 0x0001e2000c101124 */
[----:B------:R-:W-:Y:S05]  /*4880*/  BRA `(.L_x_8550) ;  /* 0x0000074000007947 */ /* 0x000fea0003800000 */
.L_x_8565:
[----:B------:R-:W0:Y:S01]  /*4890*/  F2F.F32.F64 R0, R4 ;  /* 0x0000000400007310 */ /* 0x000e220000301000 */
[----:B------:R-:W0:-:S14]  /*48a0*/  DSETP.GEU.AND P0, PT, |R4|, c[0x2][0x0], PT ;  /* 0x008000000400762a */ /* 0x000e1c0003f0e200 */
[----:B0-----:R-:W-:-:S05]  /*48b0*/  @!P0 FMUL R0, R0, 1.175494350822287508e-38 ;  /* 0x0080000000008820 */ /* 0x001fca0000400000 */
[----:B------:R-:W-:-:S05]  /*48c0*/  F2FP.BF16.PACK_AB R0, RZ, R0 ;  /* 0x00000000ff00723e */ /* 0x000fca00000010ff */
[----:B------:R0:W-:Y:S01]  /*48d0*/  STG.E.U16 [R8.64], R0 ;  /* 0x0000000008007986 */ /* 0x0001e2000c101524 */
[----:B------:R-:W-:Y:S05]  /*48e0*/  BRA `(.L_x_8550) ;  /* 0x000006e000007947 */ /* 0x000fea0003800000 */
.L_x_8562:
        /* <DEDUP_REMOVED lines=11> */
.L_x_8574:
        /* <DEDUP_REMOVED lines=19> */
.L_x_8577:
[----:B------:R-:W-:-:S04]  /*4ad0*/  LOP3.LUT R0, R7, 0x80000000, RZ, 0xc0, !PT ;  /* 0x8000000007007812 */ /* 0x000fc800078ec0ff */
[----:B------:R-:W-:-:S04]  /*4ae0*/  SHF.R.U32.HI R0, RZ, 0x18, R0 ;  /* 0x00000018ff007819 */ /* 0x000fc80000011600 */
[----:B------:R-:W-:Y:S02]  /*4af0*/  LOP3.LUT R0, R3, R0, RZ, 0xfc, !PT ;  /* 0x0000000003007212 */ /* 0x000fe400078efcff */
.L_x_8576:
[----:B------:R-:W-:Y:S05]  /*4b00*/  BSYNC B0 ;  /* 0x0000000000007941 */ /* 0x000fea0003800000 */
.L_x_8575:
[----:B------:R0:W-:Y:S01]  /*4b10*/  STG.E.U8 [R8.64], R0 ;  /* 0x0000000008007986 */ /* 0x0001e2000c101124 */
[----:B------:R-:W-:Y:S05]  /*4b20*/  BRA `(.L_x_8550) ;  /* 0x000004a000007947 */ /* 0x000fea0003800000 */
.L_x_8573:
        /* <DEDUP_REMOVED lines=19> */
.L_x_8580:
[----:B------:R-:W-:-:S04]  /*4c60*/  LOP3.LUT R0, R7, 0x80000000, RZ, 0xc0, !PT ;  /* 0x8000000007007812 */ /* 0x000fc800078ec0ff */
[----:B------:R-:W-:-:S04]  /*4c70*/  SHF.R.U32.HI R0, RZ, 0x18, R0 ;  /* 0x00000018ff007819 */ /* 0x000fc80000011600 */
[----:B------:R-:W-:Y:S02]  /*4c80*/  LOP3.LUT R0, R3, R0, RZ, 0xfc, !PT ;  /* 0x0000000003007212 */ /* 0x000fe400078efcff */
.L_x_8579:
[----:B------:R-:W-:Y:S05]  /*4c90*/  BSYNC B0 ;  /* 0x0000000000007941 */ /* 0x000fea0003800000 */
.L_x_8578:
[----:B------:R0:W-:Y:S01]  /*4ca0*/  STG.E.U8 [R8.64], R0 ;  /* 0x0000000008007986 */ /* 0x0001e2000c101124 */
[----:B------:R-:W-:Y:S05]  /*4cb0*/  BRA `(.L_x_8550) ;  /* 0x0000031000007947 */ /* 0x000fea0003800000 */
.L_x_8572:
        /* <DEDUP_REMOVED lines=24> */
.L_x_8555:
        /* <DEDUP_REMOVED lines=20> */
.L_x_8582:
[----:B------:R-:W0:Y:S02]  /*4f80*/  F2I.U64.F64.TRUNC R4, R4 ;  /* 0x0000000400047311 */ /* 0x000e24000030d800 */
[----:B0-----:R0:W-:Y:S01]  /*4f90*/  STG.E.64 [R8.64], R4 ;  /* 0x0000000408007986 */ /* 0x0011e2000c101b24 */
[----:B------:R-:W-:Y:S05]  /*4fa0*/  BRA `(.L_x_8550) ;  /* 0x0000002000007947 */ /* 0x000fea0003800000 */
.L_x_8581:
[----:B------:R-:W0:Y:S02]  /*4fb0*/  F2I.U32.F64.TRUNC R5, R4 ;  /* 0x0000000400057311 */ /* 0x000e24000030d000 */
[----:B0-----:R0:W-:Y:S02]  /*4fc0*/  STG.E [R8.64], R5 ;  /* 0x0000000508007986 */ /* 0x0011e4000c101924 */
.L_x_8550:
[----:B012---:R-:W-:Y:S05]  /*4fd0*/  BSYNC B6 ;  /* 0x0000000000067941 */ /* 0x007fea0003800000 */
.L_x_8549:
        /* <DEDUP_REMOVED lines=22> */
.L_x_8588:
[----:B------:R-:W0:Y:S02]  /*5140*/  F2I.S64.F64.TRUNC R28, R28 ;  /* 0x0000001c001c7311 */ /* 0x000e24000030d900 */
[----:B0-----:R-:W-:-:S05]  /*5150*/  IMAD.MOV.U32 R3, RZ, RZ, R28 ;  /* 0x000000ffff037224 */ /* 0x001fca00078e001c */
[----:B------:R0:W-:Y:S01]  /*5160*/  STG.E.U8 [R4.64], R3 ;  /* 0x0000000304007986 */ /* 0x0001e2000c101124 */
[----:B------:R-:W-:Y:S05]  /*5170*/  BRA `(.L_x_8590) ;  /* 0x00000eb000007947 */ /* 0x000fea0003800000 */
.L_x_8587:
        /* <DEDUP_REMOVED lines=9> */
.L_x_8592:
[----:B------:R-:W0:Y:S02]  /*5210*/  F2I.F64.TRUNC R29, R28 ;  /* 0x0000001c001d7311 */ /* 0x000e24000030d100 */
[----:B0-----:R0:W-:Y:S01]  /*5220*/  STG.E [R4.64], R29 ;  /* 0x0000001d04007986 */ /* 0x0011e2000c101924 */
[----:B------:R-:W-:Y:S05]  /*5230*/  BRA `(.L_x_8590) ;  /* 0x00000df000007947 */ /* 0x000fea0003800000 */
.L_x_8591:
[----:B------:R-:W0:Y:S02]  /*5240*/  F2I.F64.TRUNC R29, R28 ;  /* 0x0000001c001d7311 */ /* 0x000e24000030d100 */
[----:B0-----:R0:W-:Y:S01]  /*5250*/  STG.E.U16 [R4.64], R29 ;  /* 0x0000001d04007986 */ /* 0x0011e2000c101524 */
[----:B------:R-:W-:Y:S05]  /*5260*/  BRA `(.L_x_8590) ;  /* 0x00000dc000007947 */ /* 0x000fea0003800000 */
.L_x_8586:
        /* <DEDUP_REMOVED lines=11> */
.L_x_8594:
[----:B------:R-:W0:Y:S01]  /*5320*/  F2F.F32.F64 R0, R28 ;  /* 0x0000001c00007310 */ /* 0x000e220000301000 */
[----:B------:R-:W0:-:S14]  /*5330*/  DSETP.GEU.AND P0, PT, |R28|, c[0x2][0x0], PT ;  /* 0x008000001c00762a */ /* 0x000e1c0003f0e200 */
[----:B0-----:R-:W-:-:S05]  /*5340*/  @!P0 FMUL R0, R0, 1.175494350822287508e-38 ;  /* 0x0080000000008820 */ /* 0x001fca0000400000 */
[----:B------:R-:W-:-:S05]  /*5350*/  F2FP.PACK_AB R0, RZ, R0 ;  /* 0x00000000ff00723e */ /* 0x000fca00000000ff */
[----:B------:R0:W-:Y:S01]  /*5360*/  STG.E.U16 [R4.64], R0 ;  /* 0x0000000004007986 */ /* 0x0001e2000c101524 */
[----:B------:R-:W-:Y:S05]  /*5370*/  BRA `(.L_x_8590) ;  /* 0x00000cb000007947 */ /* 0x000fea0003800000 */
.L_x_8593:
        /* <DEDUP_REMOVED lines=12> */
.L_x_8596:
[----:B------:R-:W0:Y:S01]  /*5440*/  F2F.F32.F64 R0, R28 ;  /* 0x0000001c00007310 */ /* 0x000e220000301000 */
[----:B------:R-:W0:-:S14]  /*5450*/  DSETP.GEU.AND P0, PT, |R28|, c[0x2][0x0], PT ;  /* 0x008000001c00762a */ /* 0x000e1c0003f0e200 */
[----:B0-----:R-:W-:-:S05]  /*5460*/  @!P0 FMUL R0, R0, 1.175494350822287508e-38 ;  /* 0x0080000000008820 */ /* 0x001fca0000400000 */
[----:B------:R-:W-:-:S04]  /*5470*/  F2FP.PACK_AB R3, RZ, R0 ;  /* 0x00000000ff03723e */ /* 0x000fc800000000ff */
[----:B------:R-:W-:-:S05]  /*5480*/  PRMT R3, R3, 0x5410, RZ ;  /* 0x0000541003037816 */ /* 0x000fca00000000ff */
[----:B------:R0:W-:Y:S01]  /*5490*/  STG.E [R4.64], R3 ;  /* 0x0000000304007986 */ /* 0x0001e2000c101924 */
[----:B------:R-:W-:Y:S05]  /*54a0*/  BRA `(.L_x_8590) ;  /* 0x00000b8000007947 */ /* 0x000fea0003800000 */
.L_x_8595:
[----:B------:R0:W-:Y:S01]  /*54b0*/  STG.E.64 [R4.64], R28 ;  /* 0x0000001c04007986 */ /* 0x0001e2000c101b24 */
[----:B------:R-:W-:Y:S05]  /*54c0*/  BRA `(.L_x_8590) ;  /* 0x00000b6000007947 */ /* 0x000fea0003800000 */
.L_x_8585:
        /* <DEDUP_REMOVED lines=12> */
.L_x_8599:
[----:B------:R-:W-:-:S05]  /*5590*/  CS2R R30, SRZ ;  /* 0x00000000001e7805 */ /* 0x000fca000001ff00 */
[----:B------:R0:W-:Y:S01]  /*55a0*/  STG.E.128 [R4.64], R28 ;  /* 0x0000001c04007986 */ /* 0x0001e2000c101d24 */
[----:B------:R-:W-:Y:S05]  /*55b0*/  BRA `(.L_x_8590) ;  /* 0x00000a7000007947 */ /* 0x000fea0003800000 */
.L_x_8598:
        /* <DEDUP_REMOVED lines=23> */
.L_x_8603:
[----:B------:R-:W-:Y:S05]  /*5730*/  BSYNC B0 ;  /* 0x0000000000007941 */ /* 0x000fea0003800000 */
.L_x_8602:
[----:B------:R-:W-:-:S05]  /*5740*/  LOP3.LUT R7, R0, R7, RZ, 0xfc, !PT ;  /* 0x0000000700077212 */ /* 0x000fca00078efcff */
[----:B------:R0:W-:Y:S01]  /*5750*/  STG.E.U8 [R4.64], R7 ;  /* 0x0000000704007986 */ /* 0x0001e2000c101124 */
[----:B------:R-:W-:Y:S05]  /*5760*/  BRA `(.L_x_8590) ;  /* 0x000008c000007947 */ /* 0x000fea0003800000 */
.L_x_8601:
        /* <DEDUP_REMOVED lines=15> */
.L_x_8605:
[----:B------:R-:W-:Y:S01]  /*5860*/  IMAD.MOV.U32 R0, RZ, RZ, 0x7f ;  /* 0x0000007fff007424 */ /* 0x000fe200078e00ff */
[----:B------:R-:W-:-:S04]  /*5870*/  ISETP.GT.U32.AND P0, PT, R3, 0x7f800000, PT ;  /* 0x7f8000000300780c */ /* 0x000fc80003f04070 */
[----:B------:R-:W-:-:S04]  /*5880*/  SEL R0, R0, 0x7c, P0 ;  /* 0x0000007c00007807 */ /* 0x000fc80000000000 */
.L_x_8606:
[----:B------:R-:W-:Y:S05]  /*5890*/  BSYNC B0 ;  /* 0x0000000000007941 */ /* 0x000fea0003800000 */
.L_x_8604:
[----:B------:R-:W-:-:S04]  /*58a0*/  LOP3.LUT R3, R7, 0x80000000, RZ, 0xc0, !PT ;  /* 0x8000000007037812 */ /* 0x000fc800078ec0ff */
[----:B------:R-:W-:-:S04]  /*58b0*/  SHF.R.U32.HI R3, RZ, 0x18, R3 ;  /* 0x00000018ff037819 */ /* 0x000fc80000011603 */
[----:B------:R-:W-:-:S05]  /*58c0*/  LOP3.LUT R3, R0, R3, RZ, 0xfc, !PT ;  /* 0x0000000300037212 */ /* 0x000fca00078efcff */
[----:B------:R0:W-:Y:S01]  /*58d0*/  STG.E.U8 [R4.64], R3 ;  /* 0x0000000304007986 */ /* 0x0001e2000c101124 */
[----:B------:R-:W-:Y:S05]  /*58e0*/  BRA `(.L_x_8590) ;  /* 0x0000074000007947 */ /* 0x000fea0003800000 */
.L_x_8600:
[----:B------:R-:W0:Y:S01]  /*58f0*/  F2F.F32.F64 R0, R28 ;  /* 0x0000001c00007310 */ /* 0x000e220000301000 */
[----:B------:R-:W0:-:S14]  /*5900*/  DSETP.GEU.AND P0, PT, |R28|, c[0x2][0x0], PT ;  /* 0x008000001c00762a */ /* 0x000e1c0003f0e200 */
[----:B0-----:R-:W-:-:S05]  /*5910*/  @!P0 FMUL R0, R0, 1.175494350822287508e-38 ;  /* 0x0080000000008820 */ /* 0x001fca0000400000 */
[----:B------:R-:W-:-:S05]  /*5920*/  F2FP.BF16.PACK_AB R0, RZ, R0 ;  /* 0x00000000ff00723e */ /* 0x000fca00000010ff */
[----:B------:R0:W-:Y:S01]  /*5930*/  STG.E.U16 [R4.64], R0 ;  /* 0x0000000004007986 */ /* 0x0001e2000c101524 */
[----:B------:R-:W-:Y:S05]  /*5940*/  BRA `(.L_x_8590) ;  /* 0x000006e000007947 */ /* 0x000fea0003800000 */
.L_x_8597:
        /* <DEDUP_REMOVED lines=11> */
.L_x_8609:
        /* <DEDUP_REMOVED lines=19> */
.L_x_8612:
[----:B------:R-:W-:-:S04]  /*5b30*/  LOP3.LUT R0, R7, 0x80000000, RZ, 0xc0, !PT ;  /* 0x8000000007007812 */ /* 0x000fc800078ec0ff */
[----:B------:R-:W-:-:S04]  /*5b40*/  SHF.R.U32.HI R0, RZ, 0x18, R0 ;  /* 0x00000018ff007819 */ /* 0x000fc80000011600 */
[----:B------:R-:W-:Y:S02]  /*5b50*/  LOP3.LUT R0, R3, R0, RZ, 0xfc, !PT ;  /* 0x0000000003007212 */ /* 0x000fe400078efcff */
.L_x_8611:
[----:B------:R-:W-:Y:S05]  /*5b60*/  BSYNC B0 ;  /* 0x0000000000007941 */ /* 0x000fea0003800000 */
.L_x_8610:
[----:B------:R0:W-:Y:S01]  /*5b70*/  STG.E.U8 [R4.64], R0 ;  /* 0x0000000004007986 */ /* 0x0001e2000c101124 */
[----:B------:R-:W-:Y:S05]  /*5b80*/  BRA `(.L_x_8590) ;  /* 0x000004a000007947 */ /* 0x000fea0003800000 */
.L_x_8608:
        /* <DEDUP_REMOVED lines=19> */
.L_x_8615:
[----:B------:R-:W-:-:S04]  /*5cc0*/  LOP3.LUT R0, R7, 0x80000000, RZ, 0xc0, !PT ;  /* 0x8000000007007812 */ /* 0x000fc800078ec0ff */
[----:B------:R-:W-:-:S04]  /*5cd0*/  SHF.R.U32.HI R0, RZ, 0x18, R0 ;  /* 0x00000018ff007819 */ /* 0x000fc80000011600 */
[----:B------:R-:W-:Y:S02]  /*5ce0*/  LOP3.LUT R0, R3, R0, RZ, 0xfc, !PT ;  /* 0x0000000003007212 */ /* 0x000fe400078efcff */
.L_x_8614:
[----:B------:R-:W-:Y:S05]  /*5cf0*/  BSYNC B0 ;  /* 0x0000000000007941 */ /* 0x000fea0003800000 */
.L_x_8613:
[----:B------:R0:W-:Y:S01]  /*5d00*/  STG.E.U8 [R4.64], R0 ;  /* 0x0000000004007986 */ /* 0x0001e2000c101124 */
[----:B------:R-:W-:Y:S05]  /*5d10*/  BRA `(.L_x_8590) ;  /* 0x0000031000007947 */ /* 0x000fea0003800000 */
.L_x_8607:
        /* <DEDUP_REMOVED lines=24> */
.L_x_8589:
        /* <DEDUP_REMOVED lines=20> */
.L_x_8617:
[----:B------:R-:W0:Y:S02]  /*5fe0*/  F2I.U64.F64.TRUNC R28, R28 ;  /* 0x0000001c001c7311 */ /* 0x000e24000030d800 */
[----:B0-----:R0:W-:Y:S01]  /*5ff0*/  STG.E.64 [R4.64], R28 ;  /* 0x0000001c04007986 */ /* 0x0011e2000c101b24 */
[----:B------:R-:W-:Y:S05]  /*6000*/  BRA `(.L_x_8590) ;  /* 0x0000002000007947 */ /* 0x000fea0003800000 */
.L_x_8616:
[----:B------:R-:W0:Y:S02]  /*6010*/  F2I.U32.F64.TRUNC R29, R28 ;  /* 0x0000001c001d7311 */ /* 0x000e24000030d000 */
[----:B0-----:R0:W-:Y:S02]  /*6020*/  STG.E [R4.64], R29 ;  /* 0x0000001d04007986 */ /* 0x0011e4000c101924 */
.L_x_8590:
        /* <DEDUP_REMOVED lines=22> */
.L_x_8621:
[----:B------:R-:W0:Y:S02]  /*6190*/  F2I.S64.F64.TRUNC R24, R24 ;  /* 0x0000001800187311 */ /* 0x000e24000030d900 */
[----:B0-----:R-:W-:-:S05]  /*61a0*/  IMAD.MOV.U32 R3, RZ, RZ, R24 ;  /* 0x000000ffff037224 */ /* 0x001fca00078e0018 */
[----:B------:R0:W-:Y:S01]  /*61b0*/  STG.E.U8 [R4.64], R3 ;  /* 0x0000000304007986 */ /* 0x0001e2000c101124 */
[----:B------:R-:W-:Y:S05]  /*61c0*/  BRA `(.L_x_8623) ;  /* 0x00000eb000007947 */ /* 0x000fea0003800000 */
.L_x_8620:
        /* <DEDUP_REMOVED lines=9> */
.L_x_8625:
[----:B------:R-:W0:Y:S02]  /*6260*/  F2I.F64.TRUNC R25, R24 ;  /* 0x0000001800197311 */ /* 0x000e24000030d100 */
[----:B0-----:R0:W-:Y:S01]  /*6270*/  STG.E [R4.64], R25 ;  /* 0x0000001904007986 */ /* 0x0011e2000c101924 */
[----:B------:R-:W-:Y:S05]  /*6280*/  BRA `(.L_x_8623) ;  /* 0x00000df000007947 */ /* 0x000fea0003800000 */
.L_x_8624:
[----:B------:R-:W0:Y:S02]  /*6290*/  F2I.F64.TRUNC R25, R24 ;  /* 0x0000001800197311 */ /* 0x000e24000030d100 */
[----:B0-----:R0:W-:Y:S01]  /*62a0*/  STG.E.U16 [R4.64], R25 ;  /* 0x0000001904007986 */ /* 0x0011e2000c101524 */
[----:B------:R-:W-:Y:S05]  /*62b0*/  BRA `(.L_x_8623) ;  /* 0x00000dc000007947 */ /* 0x000fea0003800000 */
.L_x_8619:
        /* <DEDUP_REMOVED lines=11> */
.L_x_8627:
[----:B------:R-:W0:Y:S01]  /*6370*/  F2F.F32.F64 R0, R24 ;  /* 0x0000001800007310 */ /* 0x000e220000301000 */
[----:B------:R-:W0:-:S14]  /*6380*/  DSETP.GEU.AND P0, PT, |R24|, c[0x2][0x0], PT ;  /* 0x008000001800762a */ /* 0x000e1c0003f0e200 */
[----:B0-----:R-:W-:-:S05]  /*6390*/  @!P0 FMUL R0, R0, 1.175494350822287508e-38 ;  /* 0x0080000000008820 */ /* 0x001fca0000400000 */
[----:B------:R-:W-:-:S05]  /*63a0*/  F2FP.PACK_AB R0, RZ, R0 ;  /* 0x00000000ff00723e */ /* 0x000fca00000000ff */
[----:B------:R0:W-:Y:S01]  /*63b0*/  STG.E.U16 [R4.64], R0 ;  /* 0x0000000004007986 */ /* 0x0001e2000c101524 */
[----:B------:R-:W-:Y:S05]  /*63c0*/  BRA `(.L_x_8623) ;  /* 0x00000cb000007947 */ /* 0x000fea0003800000 */
.L_x_8626:
        /* <DEDUP_REMOVED lines=12> */
.L_x_8629:
[----:B------:R-:W0:Y:S01]  /*6490*/  F2F.F32.F64 R0, R24 ;  /* 0x0000001800007310 */ /* 0x000e220000301000 */
[----:B------:R-:W0:-:S14]  /*64a0*/  DSETP.GEU.AND P0, PT, |R24|, c[0x2][0x0], PT ;  /* 0x008000001800762a */ /* 0x000e1c0003f0e200 */
[----:B0-----:R-:W-:-:S05]  /*64b0*/  @!P0 FMUL R0, R0, 1.175494350822287508e-38 ;  /* 0x0080000000008820 */ /* 0x001fca0000400000 */
[----:B------:R-:W-:-:S04]  /*64c0*/  F2FP.PACK_AB R3, RZ, R0 ;  /* 0x00000000ff03723e */ /* 0x000fc800000000ff */
[----:B------:R-:W-:-:S05]  /*64d0*/  PRMT R3, R3, 0x5410, RZ ;  /* 0x0000541003037816 */ /* 0x000fca00000000ff */
[----:B------:R0:W-:Y:S01]  /*64e0*/  STG.E [R4.64], R3 ;  /* 0x0000000304007986 */ /* 0x0001e2000c101924 */
[----:B------:R-:W-:Y:S05]  /*64f0*/  BRA `(.L_x_8623) ;  /* 0x00000b8000007947 */ /* 0x000fea0003800000 */
.L_x_8628:
[----:B------:R0:W-:Y:S01]  /*6500*/  STG.E.64 [R4.64], R24 ;  /* 0x0000001804007986 */ /* 0x0001e2000c101b24 */
[----:B------:R-:W-:Y:S05]  /*6510*/  BRA `(.L_x_8623) ;  /* 0x00000b6000007947 */ /* 0x000fea0003800000 */
.L_x_8618:
        /* <DEDUP_REMOVED lines=12> */
.L_x_8632:
[----:B------:R-:W-:-:S05]  /*65e0*/  CS2R R26, SRZ ;  /* 0x00000000001a7805 */ /* 0x000fca000001ff00 */
[----:B------:R0:W-:Y:S01]  /*65f0*/  STG.E.128 [R4.64], R24 ;  /* 0x0000001804007986 */ /* 0x0001e2000c101d24 */
[----:B------:R-:W-:Y:S05]  /*6600*/  BRA `(.L_x_8623) ;  /* 0x00000a7000007947 */ /* 0x000fea0003800000 */
.L_x_8631:
        /* <DEDUP_REMOVED lines=23> */
.L_x_8636:
[----:B------:R-:W-:Y:S05]  /*6780*/  BSYNC B0 ;  /* 0x0000000000007941 */ /* 0x000fea0003800000 */
.L_x_8635:
[----:B------:R-:W-:-:S05]  /*6790*/  LOP3.LUT R7, R0, R7, RZ, 0xfc, !PT ;  /* 0x0000000700077212 */ /* 0x000fca00078efcff */
[----:B------:R0:W-:Y:S01]  /*67a0*/  STG.E.U8 [R4.64], R7 ;  /* 0x0000000704007986 */ /* 0x0001e2000c101124 */
[----:B------:R-:W-:Y:S05]  /*67b0*/  BRA `(.L_x_8623) ;  /* 0x000008c000007947 */ /* 0x000fea0003800000 */
.L_x_8634:
        /* <DEDUP_REMOVED lines=15> */
.L_x_8638:
[----:B------:R-:W-:Y:S01]  /*68b0*/  IMAD.MOV.U32 R0, RZ, RZ, 0x7f ;  /* 0x0000007fff007424 */ /* 0x000fe200078e00ff */
[----:B------:R-:W-:-:S04]  /*68c0*/  ISETP.GT.U32.AND P0, PT, R3, 0x7f800000, PT ;  /* 0x7f8000000300780c */ /* 0x000fc80003f04070 */
[----:B------:R-:W-:-:S04]  /*68d0*/  SEL R0, R0, 0x7c, P0 ;  /* 0x0000007c00007807 */ /* 0x000fc80000000000 */
.L_x_8639:
[----:B------:R-:W-:Y:S05]  /*68e0*/  BSYNC B0 ;  /* 0x0000000000007941 */ /* 0x000fea0003800000 */
.L_x_8637:
[----:B------:R-:W-:-:S04]  /*68f0*/  LOP3.LUT R3, R7, 0x80000000, RZ, 0xc0, !PT ;  /* 0x8000000007037812 */ /* 0x000fc800078ec0ff */
[----:B------:R-:W-:-:S04]  /*6900*/  SHF.R.U32.HI R3, RZ, 0x18, R3 ;  /* 0x00000018ff037819 */ /* 0x000fc80000011603 */
[----:B------:R-:W-:-:S05]  /*6910*/  LOP3.LUT R3, R0, R3, RZ, 0xfc, !PT ;  /* 0x0000000300037212 */ /* 0x000fca00078efcff */
[----:B------:R0:W-:Y:S01]  /*6920*/  STG.E.U8 [R4.64], R3 ;  /* 0x0000000304007986 */ /* 0x0001e2000c101124 */
[----:B------:R-:W-:Y:S05]  /*6930*/  BRA `(.L_x_8623) ;  /* 0x0000074000007947 */ /* 0x000fea0003800000 */
.L_x_8633:
[----:B------:R-:W0:Y:S01]  /*6940*/  F2F.F32.F64 R0, R24 ;  /* 0x0000001800007310 */ /* 0x000e220000301000 */
[----:B------:R-:W0:-:S14]  /*6950*/  DSETP.GEU.AND P0, PT, |R24|, c[0x2][0x0], PT ;  /* 0x008000001800762a */ /* 0x000e1c0003f0e200 */
[----:B0-----:R-:W-:-:S05]  /*6960*/  @!P0 FMUL R0, R0, 1.175494350822287508e-38 ;  /* 0x0080000000008820 */ /* 0x001fca0000400000 */
[----:B------:R-:W-:-:S05]  /*6970*/  F2FP.BF16.PACK_AB R0, RZ, R0 ;  /* 0x00000000ff00723e */ /* 0x000fca00000010ff */
[----:B------:R0:W-:Y:S01]  /*6980*/  STG.E.U16 [R4.64], R0 ;  /* 0x0000000004007986 */ /* 0x0001e2000c101524 */
[----:B------:R-:W-:Y:S05]  /*6990*/  BRA `(.L_x_8623) ;  /* 0x000006e000007947 */ /* 0x000fea0003800000 */
.L_x_8630:
        /* <DEDUP_REMOVED lines=11> */
.L_x_8642:
        /* <DEDUP_REMOVED lines=19> */
.L_x_8645:
[----:B------:R-:W-:-:S04]  /*6b80*/  LOP3.LUT R0, R7, 0x80000000, RZ, 0xc0, !PT ;  /* 0x8000000007007812 */ /* 0x000fc800078ec0ff */
[----:B------:R-:W-:-:S04]  /*6b90*/  SHF.R.U32.HI R0, RZ, 0x18, R0 ;  /* 0x00000018ff007819 */ /* 0x000fc80000011600 */
[----:B------:R-:W-:Y:S02]  /*6ba0*/  LOP3.LUT R0, R3, R0, RZ, 0xfc, !PT ;  /* 0x0000000003007212 */ /* 0x000fe400078efcff */
.L_x_8644:
[----:B------:R-:W-:Y:S05]  /*6bb0*/  BSYNC B0 ;  /* 0x0000000000007941 */ /* 0x000fea0003800000 */
.L_x_8643:
[----:B------:R0:W-:Y:S01]  /*6bc0*/  STG.E.U8 [R4.64], R0 ;  /* 0x0000000004007986 */ /* 0x0001e2000c101124 */
[----:B------:R-:W-:Y:S05]  /*6bd0*/  BRA `(.L_x_8623) ;  /* 0x000004a000007947 */ /* 0x000fea0003800000 */
.L_x_8641:
        /* <DEDUP_REMOVED lines=19> */
.L_x_8648:
[----:B------:R-:W-:-:S04]  /*6d10*/  LOP3.LUT R0, R7, 0x80000000, RZ, 0xc0, !PT ;  /* 0x8000000007007812 */ /* 0x000fc800078ec0ff */
[----:B------:R-:W-:-:S04]  /*6d20*/  SHF.R.U32.HI R0, RZ, 0x18, R0 ;  /* 0x00000018ff007819 */ /* 0x000fc80000011600 */
[----:B------:R-:W-:Y:S02]  /*6d30*/  LOP3.LUT R0, R3, R0, RZ, 0xfc, !PT ;  /* 0x0000000003007212 */ /* 0x000fe400078efcff */
.L_x_8647:
[----:B------:R-:W-:Y:S05]  /*6d40*/  BSYNC B0 ;  /* 0x0000000000007941 */ /* 0x000fea0003800000 */
.L_x_8646:
[----:B------:R0:W-:Y:S01]  /*6d50*/  STG.E.U8 [R4.64], R0 ;  /* 0x0000000004007986 */ /* 0x0001e2000c101124 */
[----:B------:R-:W-:Y:S05]  /*6d60*/  BRA `(.L_x_8623) ;  /* 0x0000031000007947 */ /* 0x000fea0003800000 */
.L_x_8640:
        /* <DEDUP_REMOVED lines=24> */
.L_x_8622:
        /* <DEDUP_REMOVED lines=20> */
.L_x_8650:
[----:B------:R-:W0:Y:S02]  /*7030*/  F2I.U64.F64.TRUNC R24, R24 ;  /* 0x0000001800187311 */ /* 0x000e24000030d800 */
[----:B0-----:R0:W-:Y:S01]  /*7040*/  STG.E.64 [R4.64], R24 ;  /* 0x0000001804007986 */ /* 0x0011e2000c101b24 */
[----:B------:R-:W-:Y:S05]  /*7050*/  BRA `(.L_x_8623) ;  /* 0x0000002000007947 */ /* 0x000fea0003800000 */
.L_x_8649:
[----:B------:R-:W0:Y:S02]  /*7060*/  F2I.U32.F64.TRUNC R25, R24 ;  /* 0x0000001800197311 */ /* 0x000e24000030d000 */
[----:B0-----:R0:W-:Y:S02]  /*7070*/  STG.E [R4.64], R25 ;  /* 0x0000001904007986 */ /* 0x0011e4000c101924 */
.L_x_8623:
[----:B------:R-:W-:Y:S02]  /*7080*/  IADD3 R22, R22, 0x80, RZ ;  /* 0x0000008016167810 */ /* 0x000fe40007ffe0ff */
.L_x_8584:
[----:B------:R-:W-:Y:S05]  /*7090*/  BSYNC B6 ;  /* 0x0000000000067941 */ /* 0x000fea0003800000 */
.L_x_8583:
        /* <DEDUP_REMOVED lines=20> */
.L_x_8654:
[----:B------:R-:W0:Y:S02]  /*71e0*/  F2I.S64.F64.TRUNC R16, R16 ;  /* 0x0000001000107311 */ /* 0x000e24000030d900 */
[----:B0-----:R-:W-:-:S05]  /*71f0*/  IMAD.MOV.U32 R5, RZ, RZ, R16 ;  /* 0x000000ffff057224 */ /* 0x001fca00078e0010 */
[----:B------:R-:W-:Y:S01]  /*7200*/  STG.E.U8 [R2.64], R5 ;  /* 0x0000000502007986 */ /* 0x000fe2000c101124 */
[----:B------:R-:W-:Y:S05]  /*7210*/  EXIT ;  /* 0x000000000000794d */ /* 0x000fea0003800000 */
.L_x_8653:
        /* <DEDUP_REMOVED lines=9> */
.L_x_8657:
[----:B------:R-:W0:Y:S02]  /*72b0*/  F2I.F64.TRUNC R17, R16 ;  /* 0x0000001000117311 */ /* 0x000e24000030d100 */
[----:B0-----:R-:W-:Y:S01]  /*72c0*/  STG.E [R2.64], R17 ;  /* 0x0000001102007986 */ /* 0x001fe2000c101924 */
[----:B------:R-:W-:Y:S05]  /*72d0*/  EXIT ;  /* 0x000000000000794d */ /* 0x000fea0003800000 */
.L_x_8656:
[----:B------:R-:W0:Y:S02]  /*72e0*/  F2I.F64.TRUNC R17, R16 ;  /* 0x0000001000117311 */ /* 0x000e24000030d100 */
[----:B0-----:R-:W-:Y:S01]  /*72f0*/  STG.E.U16 [R2.64], R17 ;  /* 0x0000001102007986 */ /* 0x001fe2000c101524 */
[----:B------:R-:W-:Y:S05]  /*7300*/  EXIT ;  /* 0x000000000000794d */ /* 0x000fea0003800000 */
.L_x_8652:
        /* <DEDUP_REMOVED lines=11> */
.L_x_8659:
[----:B------:R-:W0:Y:S01]  /*73c0*/  F2F.F32.F64 R0, R16 ;  /* 0x0000001000007310 */ /* 0x000e220000301000 */
[----:B------:R-:W0:-:S14]  /*73d0*/  DSETP.GEU.AND P0, PT, |R16|, c[0x2][0x0], PT ;  /* 0x008000001000762a */ /* 0x000e1c0003f0e200 */
[----:B0-----:R-:W-:-:S05]  /*73e0*/  @!P0 FMUL R0, R0, 1.175494350822287508e-38 ;  /* 0x0080000000008820 */ /* 0x001fca0000400000 */
[----:B------:R-:W-:-:S05]  /*73f0*/  F2FP.PACK_AB R0, RZ, R0 ;  /* 0x00000000ff00723e */ /* 0x000fca00000000ff */
[----:B------:R-:W-:Y:S01]  /*7400*/  STG.E.U16 [R2.64], R0 ;  /* 0x0000000002007986 */ /* 0x000fe2000c101524 */
[----:B------:R-:W-:Y:S05]  /*7410*/  EXIT ;  /* 0x000000000000794d */ /* 0x000fea0003800000 */
.L_x_8658:
        /* <DEDUP_REMOVED lines=12> */
.L_x_8661:
[----:B------:R-:W0:Y:S01]  /*74e0*/  F2F.F32.F64 R0, R16 ;  /* 0x0000001000007310 */ /* 0x000e220000301000 */
[----:B------:R-:W0:-:S14]  /*74f0*/  DSETP.GEU.AND P0, PT, |R16|, c[0x2][0x0], PT ;  /* 0x008000001000762a */ /* 0x000e1c0003f0e200 */
[----:B0-----:R-:W-:-:S05]  /*7500*/  @!P0 FMUL R0, R0, 1.175494350822287508e-38 ;  /* 0x0080000000008820 */ /* 0x001fca0000400000 */
[----:B------:R-:W-:-:S04]  /*7510*/  F2FP.PACK_AB R5, RZ, R0 ;  /* 0x00000000ff05723e */ /* 0x000fc800000000ff */
[----:B------:R-:W-:-:S05]  /*7520*/  PRMT R5, R5, 0x5410, RZ ;  /* 0x0000541005057816 */ /* 0x000fca00000000ff */
[----:B------:R-:W-:Y:S01]  /*7530*/  STG.E [R2.64], R5 ;  /* 0x0000000502007986 */ /* 0x000fe2000c101924 */
[----:B------:R-:W-:Y:S05]  /*7540*/  EXIT ;  /* 0x000000000000794d */ /* 0x000fea0003800000 */
.L_x_8660:
[----:B------:R-:W-:Y:S01]  /*7550*/  STG.E.64 [R2.64], R16 ;  /* 0x0000001002007986 */ /* 0x000fe2000c101b24 */
[----:B------:R-:W-:Y:S05]  /*7560*/  EXIT ;  /* 0x000000000000794d */ /* 0x000fea0003800000 */
.L_x_8651:
        /* <DEDUP_REMOVED lines=12> */
.L_x_8664:
[----:B------:R-:W-:-:S05]  /*7630*/  CS2R R18, SRZ ;  /* 0x0000000000127805 */ /* 0x000fca000001ff00 */
[----:B------:R-:W-:Y:S01]  /*7640*/  STG.E.128 [R2.64], R16 ;  /* 0x0000001002007986 */ /* 0x000fe2000c101d24 */
[----:B------:R-:W-:Y:S05]  /*7650*/  EXIT ;  /* 0x000000000000794d */ /* 0x000fea0003800000 */
.L_x_8663:
        /* <DEDUP_REMOVED lines=23> */
.L_x_8668:
[----:B------:R-:W-:Y:S05]  /*77d0*/  BSYNC B0 ;  /* 0x0000000000007941 */ /* 0x000fea0003800000 */
.L_x_8667:
[----:B------:R-:W-:-:S05]  /*77e0*/  LOP3.LUT R5, R0, R5, RZ, 0xfc, !PT ;  /* 0x0000000500057212 */ /* 0x000fca00078efcff */
[----:B------:R-:W-:Y:S01]  /*77f0*/  STG.E.U8 [R2.64], R5 ;  /* 0x0000000502007986 */ /* 0x000fe2000c101124 */
[----:B------:R-:W-:Y:S05]  /*7800*/  EXIT ;  /* 0x000000000000794d */ /* 0x000fea0003800000 */
.L_x_8666:
        /* <DEDUP_REMOVED lines=15> */
.L_x_8670:
[----:B------:R-:W-:Y:S01]  /*7900*/  IMAD.MOV.U32 R0, RZ, RZ, 0x7f ;  /* 0x0000007fff007424 */ /* 0x000fe200078e00ff */
[----:B------:R-:W-:-:S04]  /*7910*/  ISETP.GT.U32.AND P0, PT, R4, 0x7f800000, PT ;  /* 0x7f8000000400780c */ /* 0x000fc80003f04070 */
[----:B------:R-:W-:-:S04]  /*7920*/  SEL R0, R0, 0x7c, P0 ;  /* 0x0000007c00007807 */ /* 0x000fc80000000000 */
.L_x_8671:
[----:B------:R-:W-:Y:S05]  /*7930*/  BSYNC B0 ;  /* 0x0000000000007941 */ /* 0x000fea0003800000 */
.L_x_8669:
[----:B------:R-:W-:-:S04]  /*7940*/  LOP3.LUT R4, R5, 0x80000000, RZ, 0xc0, !PT ;  /* 0x8000000005047812 */ /* 0x000fc800078ec0ff */
[----:B------:R-:W-:-:S04]  /*7950*/  SHF.R.U32.HI R5, RZ, 0x18, R4 ;  /* 0x00000018ff057819 */ /* 0x000fc80000011604 */
[----:B------:R-:W-:-:S05]  /*7960*/  LOP3.LUT R5, R0, R5, RZ, 0xfc, !PT ;  /* 0x0000000500057212 */ /* 0x000fca00078efcff */
[----:B------:R-:W-:Y:S01]  /*7970*/  STG.E.U8 [R2.64], R5 ;  /* 0x0000000502007986 */ /* 0x000fe2000c101124 */
[----:B------:R-:W-:Y:S05]  /*7980*/  EXIT ;  /* 0x000000000000794d */ /* 0x000fea0003800000 */
.L_x_8665:
[----:B------:R-:W0:Y:S01]  /*7990*/  F2F.F32.F64 R0, R16 ;  /* 0x0000001000007310 */ /* 0x000e220000301000 */
[----:B------:R-:W0:-:S14]  /*79a0*/  DSETP.GEU.AND P0, PT, |R16|, c[0x2][0x0], PT ;  /* 0x008000001000762a */ /* 0x000e1c0003f0e200 */
[----:B0-----:R-:W-:-:S05]  /*79b0*/  @!P0 FMUL R0, R0, 1.175494350822287508e-38 ;  /* 0x0080000000008820 */ /* 0x001fca0000400000 */
[----:B------:R-:W-:-:S05]  /*79c0*/  F2FP.BF16.PACK_AB R0, RZ, R0 ;  /* 0x00000000ff00723e */ /* 0x000fca00000010ff */
[----:B------:R-:W-:Y:S01]  /*79d0*/  STG.E.U16 [R2.64], R0 ;  /* 0x0000000002007986 */ /* 0x000fe2000c101524 */
[----:B------:R-:W-:Y:S05]  /*79e0*/  EXIT ;  /* 0x000000000000794d */ /* 0x000fea0003800000 */
.L_x_8662:
        /* <DEDUP_REMOVED lines=11> */
.L_x_8674:
        /* <DEDUP_REMOVED lines=19> */
.L_x_8677:
[----:B------:R-:W-:-:S04]  /*7bd0*/  LOP3.LUT R0, R7, 0x80000000, RZ, 0xc0, !PT ;  /* 0x8000000007007812 */ /* 0x000fc800078ec0ff */
[----:B------:R-:W-:-:S04]  /*7be0*/  SHF.R.U32.HI R5, RZ, 0x18, R0 ;  /* 0x00000018ff057819 */ /* 0x000fc80000011600 */
[----:B------:R-:W-:-:S04]  /*7bf0*/  LOP3.LUT R4, R4, R5, RZ, 0xfc, !PT ;  /* 0x0000000504047212 */ /* 0x000fc800078efcff */
[----:B------:R-:W-:Y:S02]  /*7c00*/  PRMT R0, R4, 0x7610, R0 ;  /* 0x0000761004007816 */ /* 0x000fe40000000000 */
.L_x_8676:
[----:B------:R-:W-:Y:S05]  /*7c10*/  BSYNC B0 ;  /* 0x0000000000007941 */ /* 0x000fea0003800000 */
.L_x_8675:
[----:B------:R-:W-:Y:S01]  /*7c20*/  STG.E.U8 [R2.64], R0 ;  /* 0x0000000002007986 */ /* 0x000fe2000c101124 */
[----:B------:R-:W-:Y:S05]  /*7c30*/  EXIT ;  /* 0x000000000000794d */ /* 0x000fea0003800000 */
.L_x_8673:
        /* <DEDUP_REMOVED lines=19> */
.L_x_8680:
[----:B------:R-:W-:-:S04]  /*7d70*/  LOP3.LUT R0, R7, 0x80000000, RZ, 0xc0, !PT ;  /* 0x8000000007007812 */ /* 0x000fc800078ec0ff */
[----:B------:R-:W-:-:S04]  /*7d80*/  SHF.R.U32.HI R5, RZ, 0x18, R0 ;  /* 0x00000018ff057819 */ /* 0x000fc80000011600 */
[----:B------:R-:W-:-:S04]  /*7d90*/  LOP3.LUT R4, R4, R5, RZ, 0xfc, !PT ;  /* 0x0000000504047212 */ /* 0x000fc800078efcff */
[----:B------:R-:W-:Y:S02]  /*7da0*/  PRMT R0, R4, 0x7610, R0 ;  /* 0x0000761004007816 */ /* 0x000fe40000000000 */
.L_x_8679:
[----:B------:R-:W-:Y:S05]  /*7db0*/  BSYNC B0 ;  /* 0x0000000000007941 */ /* 0x000fea0003800000 */
.L_x_8678:
[----:B------:R-:W-:Y:S01]  /*7dc0*/  STG.E.U8 [R2.64], R0 ;  /* 0x0000000002007986 */ /* 0x000fe2000c101124 */
[----:B------:R-:W-:Y:S05]  /*7dd0*/  EXIT ;  /* 0x000000000000794d */ /* 0x000fea0003800000 */
.L_x_8672:
        /* <DEDUP_REMOVED lines=24> */
.L_x_8655:
        /* <DEDUP_REMOVED lines=20> */
.L_x_8682:
[----:B------:R-:W0:Y:S02]  /*80a0*/  F2I.U64.F64.TRUNC R16, R16 ;  /* 0x0000001000107311 */ /* 0x000e24000030d800 */
[----:B0-----:R-:W-:Y:S01]  /*80b0*/  STG.E.64 [R2.64], R16 ;  /* 0x0000001002007986 */ /* 0x001fe2000c101b24 */
[----:B------:R-:W-:Y:S05]  /*80c0*/  EXIT ;  /* 0x000000000000794d */ /* 0x000fea0003800000 */
.L_x_8681:
[----:B------:R-:W0:Y:S02]  /*80d0*/  F2I.U32.F64.TRUNC R17, R16 ;  /* 0x0000001000117311 */ /* 0x000e24000030d000 */
[----:B0-----:R-:W-:Y:S01]  /*80e0*/  STG.E [R2.64], R17 ;  /* 0x0000001102007986 */ /* 0x001fe2000c101924 */
[----:B------:R-:W-:Y:S05]  /*80f0*/  EXIT ;  /* 0x000000000000794d */ /* 0x000fea0003800000 */
.L_x_8683:
        /* <DEDUP_REMOVED lines=16> */
.L_x_16571:


//--------------------- .text._ZN2at6native18elementwise_kernelILi128ELi2EZNS0_22gpu_kernel_impl_nocastINS0_13AUnaryFunctorIdddNS0_15binary_internal10MulFunctorIdEEEEEEvRNS_18TensorIteratorBaseERKT_EUliE_EEviT1_ --------------------------
	.section	.text._ZN2at6native18elementwise_kernelILi128ELi2EZNS0_22gpu_kernel_impl_nocastINS0_13AUnaryFunctorIdddNS0_15binary_internal10MulFunctorIdEEEEEEvRNS_18TensorIteratorBaseERKT_EUliE_EEviT1_,"ax",@progbits
	.sectioninfo	@"SHI_REGISTERS=12"
	.align	128
        .global         _ZN2at6native18elementwise_kernelILi128ELi2EZNS0_22gpu_kernel_impl_nocastINS0_13AUnaryFunctorIdddNS0_15binary_internal10MulFunctorIdEEEEEEvRNS_18TensorIteratorBaseERKT_EUliE_EEviT1_
        .type           _ZN2at6native18elementwise_kernelILi128ELi2EZNS0_22gpu_kernel_impl_nocastINS0_13AUnaryFunctorIdddNS0_15binary_internal10MulFunctorIdEEEEEEvRNS_18TensorIteratorBaseERKT_EUliE_EEviT1_,@function
        .size           _ZN2at6native18elementwise_kernelILi128ELi2EZNS0_22gpu_kernel_impl_nocastINS0_13AUnaryFunctorIdddNS0_15binary_internal10MulFunctorIdEEEEEEvRNS_18TensorIteratorBaseERKT_EUliE_EEviT1_,(.L_x_16572 - _ZN2at6native18elementwise_kernelILi128ELi2EZNS0_22gpu_kernel_impl_nocastINS0_13AUnaryFunctorIdddNS0_15binary_internal10MulFunctorIdEEEEEEvRNS_18TensorIteratorBaseERKT_EUliE_EEviT1_)
        .other          _ZN2at6native18elementwise_kernelILi128ELi2EZNS0_22gpu_kernel_impl_nocastINS0_13AUnaryFunctorIdddNS0_15binary_internal10MulFunctorIdEEEEEEvRNS_18TensorIteratorBaseERKT_EUliE_EEviT1_,@"STO_CUDA_ENTRY STV_DEFAULT"
_ZN2at6native18elementwise_kernelILi128ELi2EZNS0_22gpu_kernel_impl_nocastINS0_13AUnaryFunctorIdddNS0_15binary_internal10MulFunctorIdEEEEEEvRNS_18TensorIteratorBaseERKT_EUliE_EEviT1_:
.text._ZN2at6native18elementwise_kernelILi128ELi2EZNS0_22gpu_kernel_impl_nocastINS0_13AUnaryFunctorIdddNS0_15binary_internal10MulFunctorIdEEEEEEvRNS_18TensorIteratorBaseERKT_EUliE_EEviT1_:
        /* <DEDUP_REMOVED lines=236> */
.L_x_8686:
[----:B------:R-:W-:-:S04]  /*0ec0*/  IADD3 R6, P0, R3, c[0x0][0x368], RZ ;  /* 0x0000da0003067a10 */ /* 0x000fc80007f1e0ff */
[----:B------:R-:W-:-:S05]  /*0ed0*/  IADD3.X R7, RZ, c[0x0][0x36c], RZ, P0, !PT ;  /* 0x0000db00ff077a10 */ /* 0x000fca00007fe4ff */
[----:B------:R-:W2:Y:S01]  /*0ee0*/  LDG.E.64 R4, [R6.64] ;  /* 0x0000000406047981 */ /* 0x000ea2000c1e1b00 */
[----:B------:R-:W-:Y:S02]  /*0ef0*/  IADD3 R2, P0, R2, c[0x0][0x360], RZ ;  /* 0x0000d80002027a10 */ /* 0x000fe40007f1e0ff */
[----:B------:R-:W-:Y:S02]  /*0f00*/  IADD3 R9, R0, 0x80, RZ ;  /* 0x0000008000097810 */ /* 0x000fe40007ffe0ff */
[----:B------:R-:W-:Y:S01]  /*0f10*/  IADD3.X R3, RZ, c[0x0][0x364], RZ, P0, !PT ;  /* 0x0000d900ff037a10 */ /* 0x000fe200007fe4ff */
[----:B--2---:R-:W0:-:S07]  /*0f20*/  DMUL R4, R4, c[0x0][0x378] ;  /* 0x0000de0004047a28 */ /* 0x004e0e0000000000 */
[----:B0-----:R0:W-:Y:S04]  /*0f30*/  STG.E.64 [R2.64], R4 ;  /* 0x0000000402007986 */ /* 0x0011e8000c101b04 */
.L_x_8685:
[----:B------:R-:W-:Y:S05]  /*0f40*/  BSYNC B0 ;  /* 0x0000000000007941 */ /* 0x000fea0003800000 */
.L_x_8684:
[----:B------:R-:W-:-:S13]  /*0f50*/  ISETP.GE.AND P0, PT, R9, c[0x0][0x160], PT ;  /* 0x0000580009007a0c */ /* 0x000fda0003f06270 */
[----:B------:R-:W-:Y:S05]  /*0f60*/  @P0 EXIT ;  /* 0x000000000000094d */ /* 0x000fea0003800000 */
[----:B------:R-:W-:Y:S01]  /*0f70*/  ISETP.NE.AND P0, PT, RZ, c[0x0][0x168], PT ;  /* 0x00005a00ff007a0c */ /* 0x000fe20003f05270 */
[----:B------:R-:W-:Y:S01]  /*0f80*/  HFMA2.MMA R0, -RZ, RZ, 0, 0 ;  /* 0x00000000ff007435 */ /* 0x000fe200000001ff */
[----:B0-----:R-:W-:-:S11]  /*0f90*/  MOV R2, RZ ;  /* 0x000000ff00027202 */ /* 0x001fd60000000f00 */
[----:B------:R-:W-:Y:S05]  /*0fa0*/  @!P0 BRA `(.L_x_8687) ;  /* 0x00000e0000008947 */ /* 0x000fea0003800000 */
[----:B------:R-:W-:Y:S01]  /*0fb0*/  MOV R2, RZ ;  /* 0x000000ff00027202 */ /* 0x000fe20000000f00 */
[----:B------:R-:W-:-:S04]  /*0fc0*/  IMAD.MOV.U32 R3, RZ, RZ, R9 ;  /* 0x000000ffff037224 */ /* 0x000fc800078e0009 */
        /* <DEDUP_REMOVED lines=222> */
.L_x_8687:
[----:B------:R-:W-:-:S04]  /*1db0*/  IADD3 R4, P0, R2, c[0x0][0x368], RZ ;  /* 0x0000da0002047a10 */ /* 0x000fc80007f1e0ff */
[----:B------:R-:W-:-:S05]  /*1dc0*/  IADD3.X R5, RZ, c[0x0][0x36c], RZ, P0, !PT ;  /* 0x0000db00ff057a10 */ /* 0x000fca00007fe4ff */
[----:B------:R-:W2:Y:S01]  /*1dd0*/  LDG.E.64 R2, [R4.64] ;  /* 0x0000000404027981 */ /* 0x000ea2000c1e1b00 */
[----:B------:R-:W-:-:S04]  /*1de0*/  IADD3 R6, P0, R0, c[0x0][0x360], RZ ;  /* 0x0000d80000067a10 */ /* 0x000fc80007f1e0ff */
[----:B------:R-:W-:Y:S01]  /*1df0*/  IADD3.X R7, RZ, c[0x0][0x364], RZ, P0, !PT ;  /* 0x0000d900ff077a10 */ /* 0x000fe200007fe4ff */
[----:B--2---:R-:W0:-:S07]  /*1e00*/  DMUL R2, R2, c[0x0][0x378] ;  /* 0x0000de0002027a28 */ /* 0x004e0e0000000000 */
[----:B0-----:R-:W-:Y:S01]  /*1e10*/  STG.E.64 [R6.64], R2 ;  /* 0x0000000206007986 */ /* 0x001fe2000c101b04 */
[----:B------:R-:W-:Y:S05]  /*1e20*/  EXIT ;  /* 0x000000000000794d */ /* 0x000fea0003800000 */
.L_x_8688:
        /* <DEDUP_REMOVED lines=13> */
.L_x_16572:


//--------------------- .text._ZN2at6native27unrolled_elementwise_kernelINS0_13AUnaryFunctorIdddNS0_15binary_internal10MulFunctorIdEEEESt5arrayIPcLm2EELi4E23TrivialOffsetCalculatorILi1EjESB_NS0_6memory15LoadWithoutCastENSC_16StoreWithoutCastEEEviT_T0_T2_T3_T4_T5_ --------------------------
	.section	.text._ZN2at6native27unrolled_elementwise_kernelINS0_13AUnaryFunctorIdddNS0_15binary_internal10MulFunctorIdEEEESt5arrayIPcLm2EELi4E23TrivialOffsetCalculatorILi1EjESB_NS0_6memory15LoadWithoutCastENSC_16StoreWithoutCastEEEviT_T0_T2_T3_T4_T5_,"ax",@progbits
	.sectioninfo	@"SHI_REGISTERS=22"
	.align	128
        .global         _ZN2at6native27unrolled_elementwise_kernelINS0_13AUnaryFunctorIdddNS0_15binary_internal10MulFunctorIdEEEESt5arrayIPcLm2EELi4E23TrivialOffsetCalculatorILi1EjESB_NS0_6memory15LoadWithoutCastENSC_16StoreWithoutCastEEEviT_T0_T2_T3_T4_T5_
        .type           _ZN2at6native27unrolled_elementwise_kernelINS0_13AUnaryFunctorIdddNS0_15binary_internal10MulFunctorIdEEEESt5arrayIPcLm2EELi4E23TrivialOffsetCalculatorILi1EjESB_NS0_6memory15LoadWithoutCastENSC_16StoreWithoutCastEEEviT_T0_T2_T3_T4_T5_,@function
        .size           _ZN2at6native27unrolled_elementwise_kernelINS0_13AUnaryFunctorIdddNS0_15binary_internal10MulFunctorIdEEEESt5arrayIPcLm2EELi4E23TrivialOffsetCalculatorILi1EjESB_NS0_6memory15LoadWithoutCastENSC_16StoreWithoutCastEEEviT_T0_T2_T3_T4_T5_,(.L_x_16573 - _ZN2at6native27unrolled_elementwise_kernelINS0_13AUnaryFunctorIdddNS0_15binary_internal10MulFunctorIdEEEESt5arrayIPcLm2EELi4E23TrivialOffsetCalculatorILi1EjESB_NS0_6memory15LoadWithoutCastENSC_16StoreWithoutCastEEEviT_T0_T2_T3_T4_T5_)
        .other          _ZN2at6native27unrolled_elementwise_kernelINS0_13AUnaryFunctorIdddNS0_15binary_internal10MulFunctorIdEEEESt5arrayIPcLm2EELi4E23TrivialOffsetCalculatorILi1EjESB_NS0_6memory15LoadWithoutCastENSC_16StoreWithoutCastEEEviT_T0_T2_T3_T4_T5_,@"STO_CUDA_ENTRY STV_DEFAULT"
_ZN2at6native27unrolled_elementwise_kernelINS0_13AUnaryFunctorIdddNS0_15binary_internal10MulFunctorIdEEEESt5arrayIPcLm2EELi4E23TrivialOffsetCalculatorILi1EjESB_NS0_6memory15LoadWithoutCastENSC_16StoreWithoutCastEEEviT_T0_T2_T3_T4_T5_:
.text._ZN2at6native27unrolled_elementwise_kernelINS0_13AUnaryFunctorIdddNS0_15binary_internal10MulFunctorIdEEEESt5arrayIPcLm2EELi4E23TrivialOffsetCalculatorILi1EjESB_NS0_6memory15LoadWithoutCastENSC_16StoreWithoutCastEEEviT_T0_T2_T3_T4_T5_:
[----:B------:R-:W-:Y:S02]  /*0000*/  IMAD.MOV.U32 R1, RZ, RZ, c[0x0][0x28] ;  /* 0x00000a00ff017624 */ /* 0x000fe400078e00ff */
[----:B------:R-:W0:Y:S01]  /*0010*/  S2R R0, SR_CTAID.X ;  /* 0x0000000000007919 */ /* 0x000e220000002500 */
[----:B------:R-:W-:Y:S01]  /*0020*/  IMAD.MOV.U32 R3, RZ, RZ, -0x200 ;  /* 0xfffffe00ff037424 */ /* 0x000fe200078e00ff */
[----:B------:R-:W-:Y:S01]  /*0030*/  CS2R R6, SRZ ;  /* 0x0000000000067805 */ /* 0x000fe2000001ff00 */
[----:B------:R-:W-:Y:S01]  /*0040*/  ULDC.64 UR4, c[0x0][0x118] ;  /* 0x0000460000047ab9 */ /* 0x000fe20000000a00 */
[----:B------:R-:W1:Y:S01]  /*0050*/  S2R R5, SR_TID.X ;  /* 0x0000000000057919 */ /* 0x000e620000002100 */
[----:B0-----:R-:W-:Y:S01]  /*0060*/  IMAD R4, R0, R3, c[0x0][0x160] ;  /* 0x0000580000047624 */ /* 0x001fe200078e0203 */
[----:B-1----:R-:W-:-:S04]  /*0070*/  IADD3 R12, R5, 0x80, RZ ;  /* 0x00000080050c7810 */ /* 0x002fc80007ffe0ff */
[----:B------:R-:W-:Y:S02]  /*0080*/  ISETP.GE.AND P0, PT, R5, R4, PT ;  /* 0x000000040500720c */ /* 0x000fe40003f06270 */
[----:B------:R-:W-:-:S11]  /*0090*/  MOV R3, R5 ;  /* 0x0000000500037202 */ /* 0x000fd60000000f00 */
[----:B------:R-:W-:Y:S01]  /*00a0*/  @!P0 MOV R9, 0x8 ;  /* 0x0000000800098802 */ /* 0x000fe20000000f00 */
[----:B------:R-:W-:Y:S02]  /*00b0*/  @!P0 IMAD R8, R0, 0x200, R5 ;  /* 0x0000020000088824 */ /* 0x000fe400078e0205 */
[----:B------:R-:W-:Y:S02]  /*00c0*/  @!P0 IMAD.MOV.U32 R3, RZ, RZ, R12 ;  /* 0x000000ffff038224 */ /* 0x000fe400078e000c */
[----:B------:R-:W-:-:S03]  /*00d0*/  @!P0 IMAD.WIDE.U32 R8, R8, R9, c[0x0][0x180] ;  /* 0x0000600008088625 */ /* 0x000fc600078e0009 */
[----:B------:R-:W-:Y:S02]  /*00e0*/  ISETP.GE.AND P1, PT, R3, R4, PT ;  /* 0x000000040300720c */ /* 0x000fe40003f26270 */
[----:B------:R0:W2:Y:S11]  /*00f0*/  @!P0 LDG.E.64 R6, [R8.64] ;  /* 0x0000000408068981 */ /* 0x0000b6000c1e1b00 */
[----:B------:R-:W-:-:S02]  /*0100*/  @!P1 LEA R14, R0, R3, 0x9 ;  /* 0x00000003000e9211 */ /* 0x000fc400078e48ff */
[----:B------:R-:W-:-:S04]  /*0110*/  @!P1 IADD3 R3, R3, 0x80, RZ ;  /* 0x0000008003039810 */ /* 0x000fc80007ffe0ff */
[----:B------:R-:W-:-:S13]  /*0120*/  ISETP.GE.AND P3, PT, R3, R4, PT ;  /* 0x000000040300720c */ /* 0x000fda0003f66270 */
[----:B------:R-:W-:Y:S01]  /*0130*/  @!P3 IMAD R18, R0, 0x200, R3 ;  /* 0x000002000012b824 */ /* 0x000fe200078e0203 */
[----:B------:R-:W-:-:S04]  /*0140*/  @!P3 IADD3 R3, R3, 0x80, RZ ;  /* 0x000000800303b810 */ /* 0x000fc80007ffe0ff */
[----:B------:R-:W-:Y:S01]  /*0150*/  ISETP.GE.AND P2, PT, R3, R4, PT ;  /* 0x000000040300720c */ /* 0x000fe20003f46270 */
[----:B------:R-:W-:Y:S01]  /*0160*/  @!P3 IMAD.MOV.U32 R19, RZ, RZ, 0x8 ;  /* 0x00000008ff13b424 */ /* 0x000fe200078e00ff */
[----:B------:R-:W-:Y:S02]  /*0170*/  @!P1 MOV R15, 0x8 ;  /* 0x00000008000f9802 */ /* 0x000fe40000000f00 */
[----:B------:R-:W-:Y:S01]  /*0180*/  MOV R13, R5 ;  /* 0x00000005000d7202 */ /* 0x000fe20000000f00 */
[----:B------:R-:W-:-:S08]  /*0190*/  @!P0 IMAD.MOV.U32 R13, RZ, RZ, R12 ;  /* 0x000000ffff0d8224 */ /* 0x000fd000078e000c */
[----:B------:R-:W-:Y:S01]  /*01a0*/  @!P2 LEA R16, R0, R3, 0x9 ;  /* 0x000000030010a211 */ /* 0x000fe200078e48ff */
[----:B------:R-:W-:Y:S01]  /*01b0*/  @!P2 IMAD.MOV.U32 R17, RZ, RZ, 0x8 ;  /* 0x00000008ff11a424 */ /* 0x000fe200078e00ff */
[----:B------:R-:W-:-:S03]  /*01c0*/  CS2R R2, SRZ ;  /* 0x0000000000027805 */ /* 0x000fc6000001ff00 */
[----:B------:R-:W-:Y:S01]  /*01d0*/  @!P2 IMAD.WIDE.U32 R16, R16, R17, c[0x0][0x180] ;  /* 0x000060001010a625 */ /* 0x000fe200078e0011 */
[----:B------:R-:W-:Y:S01]  /*01e0*/  @!P0 LEA R5, R0, R5, 0x9 ;  /* 0x0000000500058211 */ /* 0x000fe200078e48ff */
[----:B------:R-:W-:Y:S02]  /*01f0*/  CS2R R10, SRZ ;  /* 0x00000000000a7805 */ /* 0x000fe4000001ff00 */
[----:B------:R-:W-:Y:S01]  /*0200*/  @!P0 IMAD.MOV.U32 R12, RZ, RZ, 0x8 ;  /* 0x00000008ff0c8424 */ /* 0x000fe200078e00ff */
[----:B------:R2:W5:Y:S01]  /*0210*/  @!P2 LDG.E.64 R2, [R16.64] ;  /* 0x000000041002a981 */ /* 0x000562000c1e1b00 */
[----:B0-----:R-:W-:Y:S01]  /*0220*/  CS2R R8, SRZ ;  /* 0x0000000000087805 */ /* 0x001fe2000001ff00 */
[----:B------:R-:W-:-:S04]  /*0230*/  @!P1 IMAD.WIDE.U32 R14, R14, R15, c[0x0][0x180] ;  /* 0x000060000e0e9625 */ /* 0x000fc800078e000f */
[----:B------:R-:W-:Y:S01]  /*0240*/  @!P3 IMAD.WIDE.U32 R18, R18, R19, c[0x0][0x180] ;  /* 0x000060001212b625 */ /* 0x000fe200078e0013 */
[----:B------:R0:W5:Y:S04]  /*0250*/  @!P1 LDG.E.64 R10, [R14.64] ;  /* 0x000000040e0a9981 */ /* 0x000168000c1e1b00 */
[----:B------:R0:W5:Y:S01]  /*0260*/  @!P3 LDG.E.64 R8, [R18.64] ;  /* 0x000000041208b981 */ /* 0x000162000c1e1b00 */
[----:B------:R-:W-:Y:S01]  /*0270*/  ISETP.GE.AND P1, PT, R13, R4, PT ;  /* 0x000000040d00720c */ /* 0x000fe20003f26270 */
[----:B------:R-:W-:Y:S01]  /*0280*/  BSSY B0, `(.L_x_8689) ;  /* 0x0000011000007945 */ /* 0x000fe20003800000 */
[----:B--2---:R1:W2:Y:S02]  /*0290*/  DMUL R16, R6, c[0x0][0x170] ;  /* 0x00005c0006107a28 */ /* 0x0042a40000000000 */
[----:B-1----:R-:W-:-:S05]  /*02a0*/  @!P0 IMAD.WIDE.U32 R6, R5, R12, c[0x0][0x178] ;  /* 0x00005e0005068625 */ /* 0x002fca00078e000c */
[----:B--2---:R0:W-:Y:S04]  /*02b0*/  @!P0 STG.E.64 [R6.64], R16 ;  /* 0x0000001006008986 */ /* 0x0041e8000c101b04 */
[----:B------:R-:W-:Y:S05]  /*02c0*/  @P1 BRA `(.L_x_8690) ;  /* 0x000000c000001947 */ /* 0x000fea0003800000 */
[----:B0-----:R-:W-:Y:S01]  /*02d0*/  LEA R6, R0, R13, 0x9 ;  /* 0x0000000d00067211 */ /* 0x001fe200078e48ff */
[----:B------:R-:W-:Y:S01]  /*02e0*/  IMAD.MOV.U32 R15, RZ, RZ, 0x8 ;  /* 0x00000008ff0f7424 */ /* 0x000fe200078e00ff */
[----:B------:R-:W-:Y:S01]  /*02f0*/  IADD3 R13, R13, 0x80, RZ ;  /* 0x000000800d0d7810 */ /* 0x000fe20007ffe0ff */
[----:B-----5:R-:W0:Y:S02]  /*0300*/  DMUL R10, R10, c[0x0][0x170] ;  /* 0x00005c000a0a7a28 */ /* 0x020e240000000000 */
[----:B------:R-:W-:Y:S01]  /*0310*/  IMAD.WIDE.U32 R6, R6, R15, c[0x0][0x178] ;  /* 0x00005e0006067625 */ /* 0x000fe200078e000f */
[----:B------:R-:W-:Y:S01]  /*0320*/  ISETP.GE.AND P0, PT, R13, R4, PT ;  /* 0x000000040d00720c */ /* 0x000fe20003f06270 */
[----:B------:R-:W1:-:S03]  /*0330*/  DMUL R8, R8, c[0x0][0x170] ;  /* 0x00005c0008087a28 */ /* 0x000e460000000000 */
[----:B0-----:R0:W-:Y:S09]  /*0340*/  STG.E.64 [R6.64], R10 ;  /* 0x0000000a06007986 */ /* 0x0011f2000c101b04 */
[----:B------:R-:W-:Y:S02]  /*0350*/  @!P0 LEA R14, R0, R13, 0x9 ;  /* 0x0000000d000e8211 */ /* 0x000fe400078e48ff */
[----:B------:R-:W-:-:S03]  /*0360*/  @!P0 IADD3 R13, R13, 0x80, RZ ;  /* 0x000000800d0d8810 */ /* 0x000fc60007ffe0ff */
[----:B------:R-:W-:-:S05]  /*0370*/  @!P0 IMAD.WIDE.U32 R14, R14, R15, c[0x0][0x178] ;  /* 0x00005e000e0e8625 */ /* 0x000fca00078e000f */
[----:B-1----:R0:W-:Y:S02]  /*0380*/  @!P0 STG.E.64 [R14.64], R8 ;  /* 0x000000080e008986 */ /* 0x0021e4000c101b04 */
.L_x_8690:
[----:B------:R-:W-:Y:S05]  /*0390*/  BSYNC B0 ;  /* 0x0000000000007941 */ /* 0x000fea0003800000 */
.L_x_8689:
[----:B------:R-:W-:-:S13]  /*03a0*/  ISETP.GE.AND P0, PT, R13, R4, PT ;  /* 0x000000040d00720c */ /* 0x000fda0003f06270 */
[----:B------:R-:W-:Y:S05]  /*03b0*/  @P0 EXIT ;  /* 0x000000000000094d */ /* 0x000fea0003800000 */
[----:B0-----:R-:W-:Y:S01]  /*03c0*/  MOV R7, 0x8 ;  /* 0x0000000800077802 */ /* 0x001fe20000000f00 */
[----:B------:R-:W-:Y:S01]  /*03d0*/  IMAD R0, R0, 0x200, R13 ;  /* 0x0000020000007824 */ /* 0x000fe200078e020d */
[----:B-----5:R0:W1:-:S03]  /*03e0*/  DMUL R4, R2, c[0x0][0x170] ;  /* 0x00005c0002047a28 */ /* 0x0200460000000000 */
[----:B0-----:R-:W-:-:S05]  /*03f0*/  IMAD.WIDE.U32 R2, R0, R7, c[0x0][0x178] ;  /* 0x00005e0000027625 */ /* 0x001fca00078e0007 */
[----:B-1----:R-:W-:Y:S01]  /*0400*/  STG.E.64 [R2.64], R4 ;  /* 0x0000000402007986 */ /* 0x002fe2000c101b04 */
[----:B------:R-:W-:Y:S05]  /*0410*/  EXIT ;  /* 0x000000000000794d */ /* 0x000fea0003800000 */
.L_x_8691:
        /* <DEDUP_REMOVED lines=14> */
.L_x_16573:


//--------------------- .text._ZN2at6native29vectorized_elementwise_kernelILi2ENS0_13AUnaryFunctorIdddNS0_15binary_internal10MulFunctorIdEEEESt5arrayIPcLm2EEEEviT0_T1_ --------------------------
	.section	.text._ZN2at6native29vectorized_elementwise_kernelILi2ENS0_13AUnaryFunctorIdddNS0_15binary_internal10MulFunctorIdEEEESt5arrayIPcLm2EEEEviT0_T1_,"ax",@progbits
	.sectioninfo	@"SHI_REGISTERS=32"
	.align	128
        .global         _ZN2at6native29vectorized_elementwise_kernelILi2ENS0_13AUnaryFunctorIdddNS0_15binary_internal10MulFunctorIdEEEESt5arrayIPcLm2EEEEviT0_T1_
        .type           _ZN2at6native29vectorized_elementwise_kernelILi2ENS0_13AUnaryFunctorIdddNS0_15binary_internal10MulFunctorIdEEEESt5arrayIPcLm2EEEEviT0_T1_,@function
        .size           _ZN2at6native29vectorized_elementwise_kernelILi2ENS0_13AUnaryFunctorIdddNS0_15binary_internal10MulFunctorIdEEEESt5arrayIPcLm2EEEEviT0_T1_,(.L_x_16574 - _ZN2at6native29vectorized_elementwise_kernelILi2ENS0_13AUnaryFunctorIdddNS0_15binary_internal10MulFunctorIdEEEESt5arrayIPcLm2EEEEviT0_T1_)
        .other          _ZN2at6native29vectorized_elementwise_kernelILi2ENS0_13AUnaryFunctorIdddNS0_15binary_internal10MulFunctorIdEEEESt5arrayIPcLm2EEEEviT0_T1_,@"STO_CUDA_ENTRY STV_DEFAULT"
_ZN2at6native29vectorized_elementwise_kernelILi2ENS0_13AUnaryFunctorIdddNS0_15binary_internal10MulFunctorIdEEEESt5arrayIPcLm2EEEEviT0_T1_:
.text._ZN2at6native29vectorized_elementwise_kernelILi2ENS0_13AUnaryFunctorIdddNS0_15binary_internal10MulFunctorIdEEEESt5arrayIPcLm2EEEEviT0_T1_:
        /* <DEDUP_REMOVED lines=13> */
[----:B------:R-:W4:Y:S04]  /*00d0*/  LDG.E.128 R8, [R20.64+0x1000] ;  /* 0x0010000414087981 */ /* 0x000f28000c1e1d00 */
[----:B------:R-:W5:Y:S01]  /*00e0*/  LDG.E.128 R4, [R20.64+0x1800] ;  /* 0x0018000414047981 */ /* 0x000f62000c1e1d00 */
[----:B------:R-:W-:-:S06]  /*00f0*/  IMAD.WIDE.U32 R22, R0, R3, c[0x0][0x178] ;  /* 0x00005e0000167625 */ /* 0x000fcc00078e0003 */
[----:B------:R-:W-:Y:S01]  /*0100*/  IMAD.WIDE R22, R2, 0x10, R22 ;  /* 0x0000001002167825 */ /* 0x000fe200078e0216 */
[----:B--2---:R-:W-:-:S04]  /*0110*/  DMUL R18, R18, c[0x0][0x170] ;  /* 0x00005c0012127a28 */ /* 0x004fc80000000000 */
[----:B------:R-:W0:-:S04]  /*0120*/  DMUL R16, R16, c[0x0][0x170] ;  /* 0x00005c0010107a28 */ /* 0x000e080000000000 */
[----:B---3--:R-:W-:-:S03]  /*0130*/  DMUL R14, R14, c[0x0][0x170] ;  /* 0x00005c000e0e7a28 */ /* 0x008fc60000000000 */
[----:B0-----:R-:W-:Y:S01]  /*0140*/  STG.E.128 [R22.64], R16 ;  /* 0x0000001016007986 */ /* 0x001fe2000c101d04 */
[----:B------:R-:W0:-:S04]  /*0150*/  DMUL R12, R12, c[0x0][0x170] ;  /* 0x00005c000c0c7a28 */ /* 0x000e080000000000 */
[----:B----4-:R-:W-:-:S03]  /*0160*/  DMUL R10, R10, c[0x0][0x170] ;  /* 0x00005c000a0a7a28 */ /* 0x010fc60000000000 */
[----:B0-----:R-:W-:Y:S01]  /*0170*/  STG.E.128 [R22.64+0x800], R12 ;  /* 0x0008000c16007986 */ /* 0x001fe2000c101d04 */
[----:B------:R-:W0:-:S04]  /*0180*/  DMUL R8, R8, c[0x0][0x170] ;  /* 0x00005c0008087a28 */ /* 0x000e080000000000 */
[----:B-----5:R-:W-:-:S03]  /*0190*/  DMUL R6, R6, c[0x0][0x170] ;  /* 0x00005c0006067a28 */ /* 0x020fc60000000000 */
[----:B0-----:R-:W-:Y:S01]  /*01a0*/  STG.E.128 [R22.64+0x1000], R8 ;  /* 0x0010000816007986 */ /* 0x001fe2000c101d04 */
[----:B------:R-:W0:-:S07]  /*01b0*/  DMUL R4, R4, c[0x0][0x170] ;  /* 0x00005c0004047a28 */ /* 0x000e0e0000000000 */
[----:B0-----:R-:W-:Y:S01]  /*01c0*/  STG.E.128 [R22.64+0x1800], R4 ;  /* 0x0018000416007986 */ /* 0x001fe2000c101d04 */
[----:B------:R-:W-:Y:S05]  /*01d0*/  EXIT ;  /* 0x000000000000794d */ /* 0x000fea0003800000 */
.L_x_8692:
[----:B------:R-:W0:Y:S01]  /*01e0*/  S2R R19, SR_TID.X ;  /* 0x0000000000137919 */ /* 0x000e220000002100 */
[----:B------:R-:W-:Y:S01]  /*01f0*/  CS2R R14, SRZ ;  /* 0x00000000000e7805 */ /* 0x000fe2000001ff00 */
[----:B------:R-:W-:Y:S01]  /*0200*/  CS2R R16, SRZ ;  /* 0x0000000000107805 */ /* 0x000fe2000001ff00 */
[C---:B0-----:R-:W-:Y:S01]  /*0210*/  ISETP.GE.AND P0, PT, R19.reuse, R18, PT ;  /* 0x000000121300720c */ /* 0x041fe20003f06270 */
[----:B------:R-:W-:Y:S01]  /*0220*/  IMAD.MOV.U32 R9, RZ, RZ, R19 ;  /* 0x000000ffff097224 */ /* 0x000fe200078e0013 */
[----:B------:R-:W-:-:S11]  /*0230*/  IADD3 R22, R19, 0x80, RZ ;  /* 0x0000008013167810 */ /* 0x000fd60007ffe0ff */
[----:B------:R-:W-:Y:S01]  /*0240*/  @!P0 IMAD.MOV.U32 R9, RZ, RZ, R22 ;  /* 0x000000ffff098224 */ /* 0x000fe200078e0016 */
[----:B------:R-:W-:Y:S01]  /*0250*/  @!P0 IADD3 R10, R0, R19, RZ ;  /* 0x00000013000a8210 */ /* 0x000fe20007ffe0ff */
[----:B------:R-:W-:-:S03]  /*0260*/  @!P0 IMAD.MOV.U32 R11, RZ, RZ, 0x8 ;  /* 0x00000008ff0b8424 */ /* 0x000fc600078e00ff */
[----:B------:R-:W-:Y:S01]  /*0270*/  ISETP.GE.AND P2, PT, R9, R18, PT ;  /* 0x000000120900720c */ /* 0x000fe20003f46270 */
[----:B------:R-:W-:-:S05]  /*0280*/  @!P0 IMAD.WIDE.U32 R10, R10, R11, c[0x0][0x180] ;  /* 0x000060000a0a8625 */ /* 0x000fca00078e000b */
[----:B------:R0:W2:Y:S07]  /*0290*/  @!P0 LDG.E.64 R16, [R10.64] ;  /* 0x000000040a108981 */ /* 0x0000ae000c1e1b00 */
[----:B------:R-:W-:Y:S02]  /*02a0*/  @!P2 IADD3 R21, R0, R9, RZ ;  /* 0x000000090015a210 */ /* 0x000fe40007ffe0ff */
[----:B------:R-:W-:-:S04]  /*02b0*/  @!P2 IADD3 R9, R9, 0x80, RZ ;  /* 0x000000800909a810 */ /* 0x000fc80007ffe0ff */
[----:B------:R-:W-:-:S13]  /*02c0*/  ISETP.GE.AND P1, PT, R9, R18, PT ;  /* 0x000000120900720c */ /* 0x000fda0003f26270 */
[----:B------:R-:W-:Y:S01]  /*02d0*/  @!P1 IMAD.IADD R20, R0, 0x1, R9 ;  /* 0x0000000100149824 */ /* 0x000fe200078e0209 */
[----:B------:R-:W-:-:S04]  /*02e0*/  @!P1 IADD3 R9, R9, 0x80, RZ ;  /* 0x0000008009099810 */ /* 0x000fc80007ffe0ff */
[----:B------:R-:W-:-:S13]  /*02f0*/  ISETP.GE.AND P6, PT, R9, R18, PT ;  /* 0x000000120900720c */ /* 0x000fda0003fc6270 */
[----:B------:R-:W-:Y:S01]  /*0300*/  @!P6 IMAD.IADD R4, R0, 0x1, R9 ;  /* 0x000000010004e824 */ /* 0x000fe200078e0209 */
[----:B------:R-:W-:Y:S01]  /*0310*/  @!P6 IADD3 R9, R9, 0x80, RZ ;  /* 0x000000800909e810 */ /* 0x000fe20007ffe0ff */
[----:B------:R-:W-:-:S03]  /*0320*/  @!P6 IMAD.MOV.U32 R5, RZ, RZ, 0x8 ;  /* 0x00000008ff05e424 */ /* 0x000fc600078e00ff */
[----:B------:R-:W-:Y:S01]  /*0330*/  ISETP.GE.AND P3, PT, R9, R18, PT ;  /* 0x000000120900720c */ /* 0x000fe20003f66270 */
[----:B------:R-:W-:-:S05]  /*0340*/  @!P6 IMAD.WIDE.U32 R4, R4, R5, c[0x0][0x180] ;  /* 0x000060000404e625 */ /* 0x000fca00078e0005 */
[----:B------:R1:W3:Y:S07]  /*0350*/  @!P6 LDG.E.64 R14, [R4.64] ;  /* 0x00000004040ee981 */ /* 0x0002ee000c1e1b00 */
        /* <DEDUP_REMOVED lines=9> */
[----:B------:R-:W-:Y:S01]  /*03f0*/  @!P4 IMAD.MOV.U32 R25, RZ, RZ, 0x8 ;  /* 0x00000008ff19c424 */ /* 0x000fe200078e00ff */
[----:B------:R-:W-:Y:S01]  /*0400*/  @!P3 MOV R3, 0x8 ;  /* 0x000000080003b802 */ /* 0x000fe20000000f00 */
[----:B------:R-:W-:Y:S01]  /*0410*/  @!P5 IMAD.MOV.U32 R27, RZ, RZ, 0x8 ;  /* 0x00000008ff1bd424 */ /* 0x000fe200078e00ff */
[----:B------:R-:W-:Y:S01]  /*0420*/  CS2R R12, SRZ ;  /* 0x00000000000c7805 */ /* 0x000fe2000001ff00 */
[----:B------:R-:W-:Y:S01]  /*0430*/  CS2R R6, SRZ ;  /* 0x0000000000067805 */ /* 0x000fe2000001ff00 */
[----:B0-----:R-:W-:Y:S01]  /*0440*/  CS2R R10, SRZ ;  /* 0x00000000000a7805 */ /* 0x001fe2000001ff00 */
[----:B------:R-:W-:-:S06]  /*0450*/  @!P3 IMAD.WIDE.U32 R2, R2, R3, c[0x0][0x180] ;  /* 0x000060000202b625 */ /* 0x000fcc00078e0003 */
[----:B------:R-:W-:Y:S01]  /*0460*/  @!P6 IADD3 R28, R0, R9, RZ ;  /* 0x00000009001ce210 */ /* 0x000fe20007ffe0ff */
[----:B------:R-:W-:Y:S01]  /*0470*/  @!P6 IMAD.MOV.U32 R29, RZ, RZ, 0x8 ;  /* 0x00000008ff1de424 */ /* 0x000fe200078e00ff */
[----:B------:R-:W-:Y:S01]  /*0480*/  CS2R R8, SRZ ;  /* 0x0000000000087805 */ /* 0x000fe2000001ff00 */
[----:B------:R-:W-:Y:S01]  /*0490*/  @!P4 IMAD.WIDE.U32 R24, R24, R25, c[0x0][0x180] ;  /* 0x000060001818c625 */ /* 0x000fe200078e0019 */
[----:B------:R0:W4:Y:S03]  /*04a0*/  @!P3 LDG.E.64 R12, [R2.64] ;  /* 0x00000004020cb981 */ /* 0x000126000c1e1b00 */
[----:B------:R-:W-:Y:S01]  /*04b0*/  @!P5 IMAD.WIDE.U32 R26, R26, R27, c[0x0][0x180] ;  /* 0x000060001a1ad625 */ /* 0x000fe200078e001b */
[----:B------:R0:W4:Y:S03]  /*04c0*/  @!P4 LDG.E.64 R6, [R24.64] ;  /* 0x000000041806c981 */ /* 0x000126000c1e1b00 */
[----:B------:R-:W-:Y:S01]  /*04d0*/  @!P6 IMAD.WIDE.U32 R28, R28, R29, c[0x0][0x180] ;  /* 0x000060001c1ce625 */ /* 0x000fe200078e001d */
[----:B------:R1:W4:Y:S04]  /*04e0*/  @!P5 LDG.E.64 R8, [R26.64] ;  /* 0x000000041a08d981 */ /* 0x000328000c1e1b00 */
[----:B------:R-:W4:Y:S01]  /*04f0*/  @!P6 LDG.E.64 R10, [R28.64] ;  /* 0x000000041c0ae981 */ /* 0x000f22000c1e1b00 */
[----:B------:R-:W-:Y:S01]  /*0500*/  @!P2 IMAD.MOV.U32 R23, RZ, RZ, 0x8 ;  /* 0x00000008ff17a424 */ /* 0x000fe200078e00ff */
[----:B0-----:R-:W-:Y:S01]  /*0510*/  CS2R R2, SRZ ;  /* 0x0000000000027805 */ /* 0x001fe2000001ff00 */
[----:B-1----:R-:W-:-:S02]  /*0520*/  @!P1 MOV R27, 0x8 ;  /* 0x00000008001b9802 */ /* 0x002fc40000000f00 */
[----:B------:R-:W-:-:S04]  /*0530*/  @!P2 IMAD.WIDE.U32 R24, R21, R23, c[0x0][0x180] ;  /* 0x000060001518a625 */ /* 0x000fc800078e0017 */
[----:B------:R-:W-:Y:S01]  /*0540*/  @!P1 IMAD.WIDE.U32 R20, R20, R27, c[0x0][0x180] ;  /* 0x0000600014149625 */ /* 0x000fe200078e001b */
[----:B------:R-:W-:-:S03]  /*0550*/  CS2R R4, SRZ ;  /* 0x0000000000047805 */ /* 0x000fc6000001ff00 */
[----:B------:R-:W-:Y:S01]  /*0560*/  @!P0 IMAD.IADD R23, R0, 0x1, R19 ;  /* 0x0000000100178824 */ /* 0x000fe200078e0213 */
[----:B------:R0:W5:Y:S01]  /*0570*/  @!P1 LDG.E.64 R2, [R20.64] ;  /* 0x0000000414029981 */ /* 0x000162000c1e1b00 */
[----:B------:R-:W-:Y:S01]  /*0580*/  @!P0 IMAD.MOV.U32 R26, RZ, RZ, 0x8 ;  /* 0x00000008ff1a8424 */ /* 0x000fe200078e00ff */
[----:B------:R-:W-:Y:S02]  /*0590*/  @!P0 MOV R19, R22 ;  /* 0x0000001600138202 */ /* 0x000fe40000000f00 */
[----:B------:R1:W5:Y:S01]  /*05a0*/  @!P2 LDG.E.64 R4, [R24.64] ;  /* 0x000000041804a981 */ /* 0x000362000c1e1b00 */
[----:B0-----:R-:W-:Y:S01]  /*05b0*/  @!P0 IMAD.WIDE.U32 R20, R23, R26, c[0x0][0x178] ;  /* 0x00005e0017148625 */ /* 0x001fe200078e001a */
[----:B------:R-:W-:Y:S01]  /*05c0*/  BSSY B0, `(.L_x_8693) ;  /* 0x0000036000007945 */ /* 0x000fe20003800000 */
[----:B------:R-:W-:Y:S01]  /*05d0*/  BSSY B1, `(.L_x_8694) ;  /* 0x000002e000017945 */ /* 0x000fe20003800000 */
[----:B--2---:R-:W0:-:S07]  /*05e0*/  DMUL R16, R16, c[0x0][0x170] ;  /* 0x00005c0010107a28 */ /* 0x004e0e0000000000 */
[----:B0-----:R1:W-:Y:S01]  /*05f0*/  @!P0 STG.E.64 [R20.64], R16 ;  /* 0x0000001014008986 */ /* 0x0013e2000c101b04 */
[----:B------:R-:W-:Y:S01]  /*0600*/  ISETP.GE.AND P0, PT, R19, R18, PT ;  /* 0x000000121300720c */ /* 0x000fe20003f06270 */
[----:B---3--:R-:W0:-:S04]  /*0610*/  DMUL R14, R14, c[0x0][0x170] ;  /* 0x00005c000e0e7a28 */ /* 0x008e080000000000 */
[----:B----4-:R-:W2:-:S04]  /*0620*/  DMUL R12, R12, c[0x0][0x170] ;  /* 0x00005c000c0c7a28 */ /* 0x010e880000000000 */
[----:B------:R-:W3:-:S04]  /*0630*/  DMUL R6, R6, c[0x0][0x170] ;  /* 0x00005c0006067a28 */ /* 0x000ec80000000000 */
[----:B------:R-:W4:-:S04]  /*0640*/  DMUL R8, R8, c[0x0][0x170] ;  /* 0x00005c0008087a28 */ /* 0x000f080000000000 */
[----:B------:R-:W0:Y:S01]  /*0650*/  DMUL R10, R10, c[0x0][0x170] ;  /* 0x00005c000a0a7a28 */ /* 0x000e220000000000 */
[----:B------:R-:W-:Y:S05]  /*0660*/  @P0 BRA `(.L_x_8695) ;  /* 0x000000e000000947 */ /* 0x000fea0003800000 */
[----:B-1234-:R-:W-:Y:S01]  /*0670*/  MOV R21, 0x8 ;  /* 0x0000000800157802 */ /* 0x01efe20000000f00 */
[----:B------:R-:W-:Y:S01]  /*0680*/  IMAD.IADD R20, R0, 0x1, R19 ;  /* 0x0000000100147824 */ /* 0x000fe200078e0213 */
[----:B-----5:R1:W2:Y:S01]  /*0690*/  DMUL R16, R4, c[0x0][0x170] ;  /* 0x00005c0004107a28 */ /* 0x0202a20000000000 */
[----:B------:R-:W-:Y:S02]  /*06a0*/  IADD3 R19, R19, 0x80, RZ ;  /* 0x0000008013137810 */ /* 0x000fe40007ffe0ff */
[----:B-1----:R-:W-:Y:S02]  /*06b0*/  IMAD.WIDE.U32 R4, R20, R21, c[0x0][0x178] ;  /* 0x00005e0014047625 */ /* 0x002fe400078e0015 */
[----:B------:R-:W-:-:S03]  /*06c0*/  ISETP.GE.AND P0, PT, R19, R18, PT ;  /* 0x000000121300720c */ /* 0x000fc60003f06270 */
[----:B--2---:R1:W-:Y:S10]  /*06d0*/  STG.E.64 [R4.64], R16 ;  /* 0x0000001004007986 */ /* 0x0043f4000c101b04 */
[----:B------:R-:W-:Y:S05]  /*06e0*/  @P0 BRA `(.L_x_8696) ;  /* 0x000000d000000947 */ /* 0x000fea0003800000 */
[----:B-1----:R-:W-:Y:S01]  /*06f0*/  MOV R5, 0x8 ;  /* 0x0000000800057802 */ /* 0x002fe20000000f00 */
[----:B------:R-:W-:Y:S01]  /*0700*/  IMAD.IADD R4, R0, 0x1, R19 ;  /* 0x0000000100047824 */ /* 0x000fe200078e0213 */
[----:B------:R-:W1:Y:S01]  /*0710*/  DMUL R2, R2, c[0x0][0x170] ;  /* 0x00005c0002027a28 */ /* 0x000e620000000000 */
[----:B------:R-:W-:-:S02]  /*0720*/  IADD3 R19, R19, 0x80, RZ ;  /* 0x0000008013137810 */ /* 0x000fc40007ffe0ff */
[----:B------:R-:W-:-:S05]  /*0730*/  IMAD.WIDE.U32 R4, R4, R5, c[0x0][0x178] ;  /* 0x00005e0004047625 */ /* 0x000fca00078e0005 */
[----:B-1----:R1:W-:Y:S03]  /*0740*/  STG.E.64 [R4.64], R2 ;  /* 0x0000000204007986 */ /* 0x0023e6000c101b04 */
.L_x_8695:
[----:B-1234-:R-:W-:-:S13]  /*0750*/  ISETP.GE.AND P0, PT, R19, R18, PT ;  /* 0x000000121300720c */ /* 0x01efda0003f06270 */
[----:B------:R-:W-:Y:S05]  /*0760*/  @P0 BRA `(.L_x_8697) ;  /* 0x000000c000000947 */ /* 0x000fea0003800000 */
[----:B-----5:R-:W-:Y:S01]  /*0770*/  MOV R3, 0x8 ;  /* 0x0000000800037802 */ /* 0x020fe20000000f00 */
[----:B------:R-:W-:Y:S01]  /*0780*/  IMAD.IADD R2, R0, 0x1, R19 ;  /* 0x0000000100027824 */ /* 0x000fe200078e0213 */
[----:B------:R-:W-:-:S03]  /*0790*/  IADD3 R19, R19, 0x80, RZ ;  /* 0x0000008013137810 */ /* 0x000fc60007ffe0ff */
[----:B------:R-:W-:-:S05]  /*07a0*/  IMAD.WIDE.U32 R2, R2, R3, c[0x0][0x178] ;  /* 0x00005e0002027625 */ /* 0x000fca00078e0003 */
[----:B0-----:R0:W-:Y:S02]  /*07b0*/  STG.E.64 [R2.64], R14 ;  /* 0x0000000e02007986 */ /* 0x0011e4000c101b04 */
.L_x_8696:
[----:B------:R-:W-:-:S13]  /*07c0*/  ISETP.GE.AND P0, PT, R19, R18, PT ;  /* 0x000000121300720c */ /* 0x000fda0003f06270 */
[----:B------:R-:W-:Y:S05]  /*07d0*/  @P0 BRA `(.L_x_8698) ;  /* 0x000000d000000947 */ /* 0x000fea0003800000 */
[----:B0-----:R-:W-:Y:S01]  /*07e0*/  HFMA2.MMA R3, -RZ, RZ, 0, 4.76837158203125e-07 ;  /* 0x00000008ff037435 */ /* 0x001fe200000001ff */
[----:B------:R-:W-:Y:S01]  /*07f0*/  IMAD.IADD R2, R0, 0x1, R19 ;  /* 0x0000000100027824 */ /* 0x000fe200078e0213 */
[----:B------:R-:W-:-:S08]  /*0800*/  IADD3 R19, R19, 0x80, RZ ;  /* 0x0000008013137810 */ /* 0x000fd00007ffe0ff */
[----:B------:R-:W-:-:S05]  /*0810*/  IMAD.WIDE.U32 R2, R2, R3, c[0x0][0x178] ;  /* 0x00005e0002027625 */ /* 0x000fca00078e0003 */
[----:B------:R0:W-:Y:S02]  /*0820*/  STG.E.64 [R2.64], R12 ;  /* 0x0000000c02007986 */ /* 0x0001e4000c101b04 */
.L_x_8697:
[----:B------:R-:W-:-:S13]  /*0830*/  ISETP.GE.AND P0, PT, R19, R18, PT ;  /* 0x000000121300720c */ /* 0x000fda0003f06270 */
[----:B------:R-:W-:Y:S01]  /*0840*/  @P0 BREAK B1 ;  /* 0x0000000000010942 */ /* 0x000fe20003800000 */
[----:B------:R-:W-:Y:S05]  /*0850*/  @P0 BRA `(.L_x_8699) ;  /* 0x000000c000000947 */ /* 0x000fea0003800000 */
[----:B0----5:R-:W-:Y:S01]  /*0860*/  MOV R3, 0x8 ;  /* 0x0000000800037802 */ /* 0x021fe20000000f00 */
[----:B------:R-:W-:Y:S01]  /*0870*/  IMAD.IADD R2, R0, 0x1, R19 ;  /* 0x0000000100027824 */ /* 0x000fe200078e0213 */
[----:B------:R-:W-:-:S03]  /*0880*/  IADD3 R19, R19, 0x80, RZ ;  /* 0x0000008013137810 */ /* 0x000fc60007ffe0ff */
[----:B------:R-:W-:-:S05]  /*0890*/  IMAD.WIDE.U32 R2, R2, R3, c[0x0][0x178] ;  /* 0x00005e0002027625 */ /* 0x000fca00078e0003 */
[----:B------:R0:W-:Y:S02]  /*08a0*/  STG.E.64 [R2.64], R6 ;  /* 0x0000000602007986 */ /* 0x0001e4000c101b04 */
.L_x_8698:
[----:B------:R-:W-:Y:S05]  /*08b0*/  BSYNC B1 ;  /* 0x0000000000017941 */ /* 0x000fea0003800000 */
.L_x_8694:
[----:B------:R-:W-:-:S13]  /*08c0*/  ISETP.GE.AND P0, PT, R19, R18, PT ;  /* 0x000000121300720c */ /* 0x000fda0003f06270 */
[----:B0-----:R-:W-:Y:S01]  /*08d0*/  @!P0 MOV R3, 0x8 ;  /* 0x0000000800038802 */ /* 0x001fe20000000f00 */
[----:B------:R-:W-:Y:S01]  /*08e0*/  @!P0 IMAD.IADD R2, R0, 0x1, R19 ;  /* 0x0000000100028824 */ /* 0x000fe200078e0213 */
[----:B------:R-:W-:-:S03]  /*08f0*/  @!P0 IADD3 R19, R19, 0x80, RZ ;  /* 0x0000008013138810 */ /* 0x000fc60007ffe0ff */
[----:B------:R-:W-:-:S05]  /*0900*/  @!P0 IMAD.WIDE.U32 R2, R2, R3, c[0x0][0x178] ;  /* 0x00005e0002028625 */ /* 0x000fca00078e0003 */
[----:B------:R0:W-:Y:S02]  /*0910*/  @!P0 STG.E.64 [R2.64], R8 ;  /* 0x0000000802008986 */ /* 0x0001e4000c101b04 */
.L_x_8699:
[----:B------:R-:W-:Y:S05]  /*0920*/  BSYNC B0 ;  /* 0x0000000000007941 */ /* 0x000fea0003800000 */
.L_x_8693:
[----:B------:R-:W-:Y:S01]  /*0930*/  WARPSYNC 0xffffffff ;  /* 0xffffffff00007948 */ /* 0x000fe20003800000 */
[----:B------:R-:W-:-:S13]  /*0940*/  ISETP.GE.AND P0, PT, R19, R18, PT ;  /* 0x000000121300720c */ /* 0x000fda0003f06270 */
[----:B------:R-:W-:Y:S05]  /*0950*/  @P0 EXIT ;  /* 0x000000000000094d */ /* 0x000fea0003800000 */
[----:B0----5:R-:W-:Y:S01]  /*0960*/  HFMA2.MMA R3, -RZ, RZ, 0, 4.76837158203125e-07 ;  /* 0x00000008ff037435 */ /* 0x021fe200000001ff */
[----:B------:R-:W-:-:S09]  /*0970*/  IMAD.IADD R2, R0, 0x1, R19 ;  /* 0x0000000100027824 */ /* 0x000fd200078e0213 */
[----:B------:R-:W-:-:S05]  /*0980*/  IMAD.WIDE.U32 R2, R2, R3, c[0x0][0x178] ;  /* 0x00005e0002027625 */ /* 0x000fca00078e0003 */
[----:B------:R-:W-:Y:S01]  /*0990*/  STG.E.64 [R2.64], R10 ;  /* 0x0000000a02007986 */ /* 0x000fe2000c101b04 */
[----:B------:R-:W-:Y:S05]  /*09a0*/  EXIT ;  /* 0x000000000000794d */ /* 0x000fea0003800000 */
.L_x_8700:
        /* <DEDUP_REMOVED lines=13> */
.L_x_16574:


//--------------------- .text._ZN2at6native29vectorized_elementwise_kernelILi4ENS0_13AUnaryFunctorIdddNS0_15binary_internal10MulFunctorIdEEEESt5arrayIPcLm2EEEEviT0_T1_ --------------------------
	.section	.text._ZN2at6native29vectorized_elementwise_kernelILi4ENS0_13AUnaryFunctorIdddNS0_15binary_internal10MulFunctorIdEEEESt5arrayIPcLm2EEEEviT0_T1_,"ax",@progbits
	.sectioninfo	@"SHI_REGISTERS=32"
	.align	128
        .global         _ZN2at6native29vectorized_elementwise_kernelILi4ENS0_13AUnaryFunctorIdddNS0_15binary_internal10MulFunctorIdEEEESt5arrayIPcLm2EEEEviT0_T1_
        .type           _ZN2at6native29vectorized_elementwise_kernelILi4ENS0_13AUnaryFunctorIdddNS0_15binary_internal10MulFunctorIdEEEESt5arrayIPcLm2EEEEviT0_T1_,@function
        .size           _ZN2at6native29vectorized_elementwise_kernelILi4ENS0_13AUnaryFunctorIdddNS0_15binary_internal10MulFunctorIdEEEESt5arrayIPcLm2EEEEviT0_T1_,(.L_x_16575 - _ZN2at6native29vectorized_elementwise_kernelILi4ENS0_13AUnaryFunctorIdddNS0_15binary_internal10MulFunctorIdEEEESt5arrayIPcLm2EEEEviT0_T1_)
        .other          _ZN2at6native29vectorized_elementwise_kernelILi4ENS0_13AUnaryFunctorIdddNS0_15binary_internal10MulFunctorIdEEEESt5arrayIPcLm2EEEEviT0_T1_,@"STO_CUDA_ENTRY STV_DEFAULT"
_ZN2at6native29vectorized_elementwise_kernelILi4ENS0_13AUnaryFunctorIdddNS0_15binary_internal10MulFunctorIdEEEESt5arrayIPcLm2EEEEviT0_T1_:
.text._ZN2at6native29vectorized_elementwise_kernelILi4ENS0_13AUnaryFunctorIdddNS0_15binary_internal10MulFunctorIdEEEESt5arrayIPcLm2EEEEviT0_T1_:
        /* <DEDUP_REMOVED lines=30> */
.L_x_8701:
        /* <DEDUP_REMOVED lines=87> */
.L_x_8704:
[----:B-1234-:R-:W-:-:S13]  /*0750*/  ISETP.GE.AND P0, PT, R19, R18, PT ;  /* 0x000000121300720c */ /* 0x01efda0003f06270 */
[----:B------:R-:W-:Y:S05]  /*0760*/  @P0 BRA `(.L_x_8706) ;  /* 0x000000c000000947 */ /* 0x000fea0003800000 */
[----:B-----5:R-:W-:Y:S01]  /*0770*/  MOV R3, 0x8 ;  /* 0x0000000800037802 */ /* 0x020fe20000000f00 */
[----:B------:R-:W-:Y:S01]  /*0780*/  IMAD.IADD R2, R0, 0x1, R19 ;  /* 0x0000000100027824 */ /* 0x000fe200078e0213 */
[----:B------:R-:W-:-:S03]  /*0790*/  IADD3 R19, R19, 0x80, RZ ;  /* 0x0000008013137810 */ /* 0x000fc60007ffe0ff */
[----:B------:R-:W-:-:S05]  /*07a0*/  IMAD.WIDE.U32 R2, R2, R3, c[0x0][0x178] ;  /* 0x00005e0002027625 */ /* 0x000fca00078e0003 */
[----:B0-----:R0:W-:Y:S02]  /*07b0*/  STG.E.64 [R2.64], R14 ;  /* 0x0000000e02007986 */ /* 0x0011e4000c101b04 */
.L_x_8705:
[----:B------:R-:W-:-:S13]  /*07c0*/  ISETP.GE.AND P0, PT, R19, R18, PT ;  /* 0x000000121300720c */ /* 0x000fda0003f06270 */
[----:B------:R-:W-:Y:S05]  /*07d0*/  @P0 BRA `(.L_x_8707) ;  /* 0x000000d000000947 */ /* 0x000fea0003800000 */
[----:B0-----:R-:W-:Y:S01]  /*07e0*/  HFMA2.MMA R3, -RZ, RZ, 0, 4.76837158203125e-07 ;  /* 0x00000008ff037435 */ /* 0x001fe200000001ff */
[----:B------:R-:W-:Y:S01]  /*07f0*/  IMAD.IADD R2, R0, 0x1, R19 ;  /* 0x0000000100027824 */ /* 0x000fe200078e0213 */
[----:B------:R-:W-:-:S08]  /*0800*/  IADD3 R19, R19, 0x80, RZ ;  /* 0x0000008013137810 */ /* 0x000fd00007ffe0ff */
[----:B------:R-:W-:-:S05]  /*0810*/  IMAD.WIDE.U32 R2, R2, R3, c[0x0][0x178] ;  /* 0x00005e0002027625 */ /* 0x000fca00078e0003 */
[----:B------:R0:W-:Y:S02]  /*0820*/  STG.E.64 [R2.64], R12 ;  /* 0x0000000c02007986 */ /* 0x0001e4000c101b04 */
.L_x_8706:
        /* <DEDUP_REMOVED lines=8> */
.L_x_8707:
[----:B------:R-:W-:Y:S05]  /*08b0*/  BSYNC B1 ;  /* 0x0000000000017941 */ /* 0x000fea0003800000 */
.L_x_8703:
[----:B------:R-:W-:-:S13]  /*08c0*/  ISETP.GE.AND P0, PT, R19, R18, PT ;  /* 0x000000121300720c */ /* 0x000fda0003f06270 */
[----:B0-----:R-:W-:Y:S01]  /*08d0*/  @!P0 MOV R3, 0x8 ;  /* 0x0000000800038802 */ /* 0x001fe20000000f00 */
[----:B------:R-:W-:Y:S01]  /*08e0*/  @!P0 IMAD.IADD R2, R0, 0x1, R19 ;  /* 0x0000000100028824 */ /* 0x000fe200078e0213 */
[----:B------:R-:W-:-:S03]  /*08f0*/  @!P0 IADD3 R19, R19, 0x80, RZ ;  /* 0x0000008013138810 */ /* 0x000fc60007ffe0ff */
[----:B------:R-:W-:-:S05]  /*0900*/  @!P0 IMAD.WIDE.U32 R2, R2, R3, c[0x0][0x178] ;  /* 0x00005e0002028625 */ /* 0x000fca00078e0003 */
[----:B------:R0:W-:Y:S02]  /*0910*/  @!P0 STG.E.64 [R2.64], R8 ;  /* 0x0000000802008986 */ /* 0x0001e4000c101b04 */
.L_x_8708:
[----:B------:R-:W-:Y:S05]  /*0920*/  BSYNC B0 ;  /* 0x0000000000007941 */ /* 0x000fea0003800000 */
.L_x_8702:
        /* <DEDUP_REMOVED lines=8> */
.L_x_8709:
        /* <DEDUP_REMOVED lines=13> */
.L_x_16575:


//--------------------- .text._ZN2at6native29vectorized_elementwise_kernelILi8ENS0_13AUnaryFunctorIdddNS0_15binary_internal10MulFunctorIdEEEESt5arrayIPcLm2EEEEviT0_T1_ --------------------------
	.section	.text._ZN2at6native29vectorized_elementwise_kernelILi8ENS0_13AUnaryFunctorIdddNS0_15binary_internal10MulFunctorIdEEEESt5arrayIPcLm2EEEEviT0_T1_,"ax",@progbits
	.sectioninfo	@"SHI_REGISTERS=4"
	.align	128
        .global         _ZN2at6native29vectorized_elementwise_kernelILi8ENS0_13AUnaryFunctorIdddNS0_15binary_internal10MulFunctorIdEEEESt5arrayIPcLm2EEEEviT0_T1_
        .type           _ZN2at6native29vectorized_elementwise_kernelILi8ENS0_13AUnaryFunctorIdddNS0_15binary_internal10MulFunctorIdEEEESt5arrayIPcLm2EEEEviT0_T1_,@function
        .size           _ZN2at6native29vectorized_elementwise_kernelILi8ENS0_13AUnaryFunctorIdddNS0_15binary_internal10MulFunctorIdEEEESt5arrayIPcLm2EEEEviT0_T1_,(.L_x_16576 - _ZN2at6native29vectorized_elementwise_kernelILi8ENS0_13AUnaryFunctorIdddNS0_15binary_internal10MulFunctorIdEEEESt5arrayIPcLm2EEEEviT0_T1_)
        .other          _ZN2at6native29vectorized_elementwise_kernelILi8ENS0_13AUnaryFunctorIdddNS0_15binary_internal10MulFunctorIdEEEESt5arrayIPcLm2EEEEviT0_T1_,@"STO_CUDA_ENTRY STV_DEFAULT"
_ZN2at6native29vectorized_elementwise_kernelILi8ENS0_13AUnaryFunctorIdddNS0_15binary_internal10MulFunctorIdEEEESt5arrayIPcLm2EEEEviT0_T1_:
.text._ZN2at6native29vectorized_elementwise_kernelILi8ENS0_13AUnaryFunctorIdddNS0_15binary_internal10MulFunctorIdEEEESt5arrayIPcLm2EEEEviT0_T1_:
[----:B------:R-:W-:Y:S02]  /*0000*/  MOV R1, c[0x0][0x28] ;  /* 0x00000a0000017a02 */ /* 0x000fe40000000f00 */
[----:B------:R-:W-:Y:S05]  /*0010*/  EXIT ;  /* 0x000000000000794d */ /* 0x000fea0003800000 */
.L_x_8710:
        /* <DEDUP_REMOVED lines=14> */
.L_x_16576:


//--------------------- .text._ZN2at6native18elementwise_kernelILi128ELi4EZNS0_15gpu_kernel_implINS0_13BinaryFunctorIdddNS0_15binary_internal10MulFunctorIdEEEEEEvRNS_18TensorIteratorBaseERKT_EUliE_EEviT1_ --------------------------
	.section	.text._ZN2at6native18elementwise_kernelILi128ELi4EZNS0_15gpu_kernel_implINS0_13BinaryFunctorIdddNS0_15binary_internal10MulFunctorIdEEEEEEvRNS_18TensorIteratorBaseERKT_EUliE_EEviT1_,"ax",@progbits
	.sectioninfo	@"SHI_REGISTERS=28"
	.align	128
        .global         _ZN2at6native18elementwise_kernelILi128ELi4EZNS0_15gpu_kernel_implINS0_13BinaryFunctorIdddNS0_15binary_internal10MulFunctorIdEEEEEEvRNS_18TensorIteratorBaseERKT_EUliE_EEviT1_
        .type           _ZN2at6native18elementwise_kernelILi128ELi4EZNS0_15gpu_kernel_implINS0_13BinaryFunctorIdddNS0_15binary_internal10MulFunctorIdEEEEEEvRNS_18TensorIteratorBaseERKT_EUliE_EEviT1_,@function
        .size           _ZN2at6native18elementwise_kernelILi128ELi4EZNS0_15gpu_kernel_implINS0_13BinaryFunctorIdddNS0_15binary_internal10MulFunctorIdEEEEEEvRNS_18TensorIteratorBaseERKT_EUliE_EEviT1_,(.L_x_16577 - _ZN2at6native18elementwise_kernelILi128ELi4EZNS0_15gpu_kernel_implINS0_13BinaryFunctorIdddNS0_15binary_internal10MulFunctorIdEEEEEEvRNS_18TensorIteratorBaseERKT_EUliE_EEviT1_)
        .other          _ZN2at6native18elementwise_kernelILi128ELi4EZNS0_15gpu_kernel_implINS0_13BinaryFunctorIdddNS0_15binary_internal10MulFunctorIdEEEEEEvRNS_18TensorIteratorBaseERKT_EUliE_EEviT1_,@"STO_CUDA_ENTRY STV_DEFAULT"
_ZN2at6native18elementwise_kernelILi128ELi4EZNS0_15gpu_kernel_implINS0_13BinaryFunctorIdddNS0_15binary_internal10MulFunctorIdEEEEEEvRNS_18TensorIteratorBaseERKT_EUliE_EEviT1_:
.text._ZN2at6native18elementwise_kernelILi128ELi4EZNS0_15gpu_kernel_implINS0_13BinaryFunctorIdddNS0_15binary_internal10MulFunctorIdEEEEEEvRNS_18TensorIteratorBaseERKT_EUliE_EEviT1_:
        /* <DEDUP_REMOVED lines=264> */
.L_x_8713:
        /* <DEDUP_REMOVED lines=19> */
.L_x_8717:
[----:B------:R-:W2:Y:S02]  /*11b0*/  LDG.E.U8 R2, [R2.64] ;  /* 0x0000002402027981 */ /* 0x000ea4000c1e1100 */
[----:B--2---:R0:W1:Y:S01]  /*11c0*/  I2F.F64.U16 R18, R2 ;  /* 0x0000000200127312 */ /* 0x0040620000101800 */
[----:B------:R-:W-:Y:S05]  /*11d0*/  BRA `(.L_x_8719) ;  /* 0x00000df000007947 */ /* 0x000fea0003800000 */
.L_x_8716:
        /* <DEDUP_REMOVED lines=9> */
.L_x_8721:
[----:B------:R-:W2:Y:S02]  /*1270*/  LDG.E R2, [R2.64] ;  /* 0x0000002402027981 */ /* 0x000ea4000c1e1900 */
[----:B--2---:R0:W1:Y:S01]  /*1280*/  I2F.F64 R18, R2 ;  /* 0x0000000200127312 */ /* 0x0040620000201c00 */
[----:B------:R-:W-:Y:S05]  /*1290*/  BRA `(.L_x_8719) ;  /* 0x00000d3000007947 */ /* 0x000fea0003800000 */
.L_x_8720:
[----:B------:R-:W2:Y:S02]  /*12a0*/  LDG.E.U16 R2, [R2.64] ;  /* 0x0000002402027981 */ /* 0x000ea4000c1e1500 */
[----:B--2---:R0:W1:Y:S01]  /*12b0*/  I2F.F64.S16 R18, R2 ;  /* 0x0000000200127312 */ /* 0x0040620000101c00 */
[----:B------:R-:W-:Y:S05]  /*12c0*/  BRA `(.L_x_8719) ;  /* 0x00000d0000007947 */ /* 0x000fea0003800000 */
.L_x_8715:
        /* <DEDUP_REMOVED lines=10> */
.L_x_8723:
[----:B------:R-:W2:Y:S02]  /*1370*/  LDG.E.U16 R0, [R2.64] ;  /* 0x0000002402007981 */ /* 0x000ea4000c1e1500 */
[----:B--2---:R-:W-:-:S05]  /*1380*/  HADD2.F32 R0, -RZ, R0.H0_H0 ;  /* 0x20000000ff007230 */ /* 0x004fca0000004100 */
[----:B------:R-:W-:-:S04]  /*1390*/  FMUL.FTZ R0, R0, 1 ;  /* 0x3f80000000007820 */ /* 0x000fc80000410000 */
[----:B------:R0:W1:Y:S01]  /*13a0*/  F2F.F64.F32 R18, R0 ;  /* 0x0000000000127310 */ /* 0x0000620000201800 */
[----:B------:R-:W-:Y:S05]  /*13b0*/  BRA `(.L_x_8719) ;  /* 0x00000c1000007947 */ /* 0x000fea0003800000 */
.L_x_8722:
        /* <DEDUP_REMOVED lines=10> */
.L_x_8725:
[----:B------:R-:W2:Y:S02]  /*1460*/  LDG.E.U16 R2, [R2.64] ;  /* 0x0000002402027981 */ /* 0x000ea4000c1e1500 */
[----:B--2---:R-:W-:-:S05]  /*1470*/  HADD2.F32 R0, -RZ, R2.H0_H0 ;  /* 0x20000002ff007230 */ /* 0x004fca0000004100 */
[----:B------:R-:W-:-:S04]  /*1480*/  FMUL.FTZ R0, R0, 1 ;  /* 0x3f80000000007820 */ /* 0x000fc80000410000 */
[----:B------:R0:W1:Y:S01]  /*1490*/  F2F.F64.F32 R18, R0 ;  /* 0x0000000000127310 */ /* 0x0000620000201800 */
[----:B------:R-:W-:Y:S05]  /*14a0*/  BRA `(.L_x_8719) ;  /* 0x00000b2000007947 */ /* 0x000fea0003800000 */
.L_x_8724:
[----:B------:R0:W5:Y:S01]  /*14b0*/  LDG.E.64 R18, [R2.64] ;  /* 0x0000002402127981 */ /* 0x000162000c1e1b00 */
[----:B------:R-:W-:Y:S05]  /*14c0*/  BRA `(.L_x_8719) ;  /* 0x00000b0000007947 */ /* 0x000fea0003800000 */
.L_x_8714:
        /* <DEDUP_REMOVED lines=13> */
.L_x_8728:
[----:B------:R0:W5:Y:S01]  /*15a0*/  LDG.E.64 R18, [R2.64] ;  /* 0x0000002402127981 */ /* 0x000162000c1e1b00 */
[----:B------:R-:W-:Y:S05]  /*15b0*/  BRA `(.L_x_8719) ;  /* 0x00000a1000007947 */ /* 0x000fea0003800000 */
.L_x_8727:
        /* <DEDUP_REMOVED lines=28> */
.L_x_8730:
        /* <DEDUP_REMOVED lines=15> */
.L_x_8729:
[----:B------:R-:W2:Y:S02]  /*1870*/  LDG.E.U16 R0, [R2.64] ;  /* 0x0000002402007981 */ /* 0x000ea4000c1e1500 */
[----:B--2---:R-:W-:-:S05]  /*1880*/  PRMT R0, RZ, 0x5410, R0 ;  /* 0x00005410ff007816 */ /* 0x004fca0000000000 */
[----:B------:R-:W-:-:S04]  /*1890*/  FMUL.FTZ R0, R0, 1 ;  /* 0x3f80000000007820 */ /* 0x000fc80000410000 */
[----:B------:R0:W1:Y:S01]  /*18a0*/  F2F.F64.F32 R18, R0 ;  /* 0x0000000000127310 */ /* 0x0000620000201800 */
[----:B------:R-:W-:Y:S05]  /*18b0*/  BRA `(.L_x_8719) ;  /* 0x0000071000007947 */ /* 0x000fea0003800000 */
.L_x_8726:
        /* <DEDUP_REMOVED lines=11> */
.L_x_8733:
        /* <DEDUP_REMOVED lines=21> */
.L_x_8737:
[----:B------:R-:W-:Y:S05]  /*1ac0*/  BSYNC B1 ;  /* 0x0000000000017941 */ /* 0x000fea0003800000 */
.L_x_8736:
[----:B------:R-:W-:Y:S01]  /*1ad0*/  LEA R3, R0, 0x3b800000, 0x17 ;  /* 0x3b80000000037811 */ /* 0x000fe200078eb8ff */
[----:B------:R-:W-:-:S05]  /*1ae0*/  IMAD.SHL.U32 R0, R2, 0x100000, RZ ;  /* 0x0010000002007824 */ /* 0x000fca00078e00ff */
[----:B------:R-:W-:Y:S02]  /*1af0*/  LOP3.LUT R0, R3, R0, R4, 0xfe, !PT ;  /* 0x0000000003007212 */ /* 0x000fe400078efe04 */
.L_x_8735:
[----:B------:R-:W-:Y:S05]  /*1b00*/  BSYNC B0 ;  /* 0x0000000000007941 */ /* 0x000fea0003800000 */
.L_x_8734:
[----:B------:R-:W-:-:S04]  /*1b10*/  FMUL.FTZ R0, R0, 1 ;  /* 0x3f80000000007820 */ /* 0x000fc80000410000 */
[----:B------:R0:W1:Y:S01]  /*1b20*/  F2F.F64.F32 R18, R0 ;  /* 0x0000000000127310 */ /* 0x0000620000201800 */
[----:B------:R-:W-:Y:S05]  /*1b30*/  BRA `(.L_x_8719) ;  /* 0x0000049000007947 */ /* 0x000fea0003800000 */
.L_x_8732:
        /* <DEDUP_REMOVED lines=21> */
.L_x_8741:
[----:B------:R-:W-:Y:S05]  /*1c90*/  BSYNC B1 ;  /* 0x0000000000017941 */ /* 0x000fea0003800000 */
.L_x_8740:
[----:B------:R-:W-:Y:S01]  /*1ca0*/  LEA R3, R0, 0x37800000, 0x17 ;  /* 0x3780000000037811 */ /* 0x000fe200078eb8ff */
[----:B------:R-:W-:-:S05]  /*1cb0*/  IMAD.SHL.U32 R0, R2, 0x200000, RZ ;  /* 0x0020000002007824 */ /* 0x000fca00078e00ff */
[----:B------:R-:W-:Y:S02]  /*1cc0*/  LOP3.LUT R0, R3, R0, R4, 0xfe, !PT ;  /* 0x0000000003007212 */ /* 0x000fe400078efe04 */
.L_x_8739:
[----:B------:R-:W-:Y:S05]  /*1cd0*/  BSYNC B0 ;  /* 0x0000000000007941 */ /* 0x000fea0003800000 */
.L_x_8738:
[----:B------:R-:W-:-:S04]  /*1ce0*/  FMUL.FTZ R0, R0, 1 ;  /* 0x3f80000000007820 */ /* 0x000fc80000410000 */
[----:B------:R0:W1:Y:S01]  /*1cf0*/  F2F.F64.F32 R18, R0 ;  /* 0x0000000000127310 */ /* 0x0000620000201800 */
[----:B------:R-:W-:Y:S05]  /*1d00*/  BRA `(.L_x_8719) ;  /* 0x000002c000007947 */ /* 0x000fea0003800000 */
.L_x_8731:
        /* <DEDUP_REMOVED lines=14> */
.L_x_8745:
[----:B------:R-:W-:Y:S05]  /*1df0*/  BSYNC B0 ;  /* 0x0000000000007941 */ /* 0x000fea0003800000 */
.L_x_8744:
[----:B------:R-:W-:-:S04]  /*1e00*/  FMUL.FTZ R0, R0, 1 ;  /* 0x3f80000000007820 */ /* 0x000fc80000410000 */
[----:B------:R0:W1:Y:S01]  /*1e10*/  F2F.F64.F32 R18, R0 ;  /* 0x0000000000127310 */ /* 0x0000620000201800 */
[----:B------:R-:W-:Y:S05]  /*1e20*/  BRA `(.L_x_8719) ;  /* 0x000001a000007947 */ /* 0x000fea0003800000 */
.L_x_8718:
        /* <DEDUP_REMOVED lines=21> */
.L_x_8743:
[----:B------:R-:W2:Y:S02]  /*1f80*/  LDG.E.64 R18, [R2.64] ;  /* 0x0000002402127981 */ /* 0x000ea4000c1e1b00 */
[----:B--2---:R-:W0:Y:S01]  /*1f90*/  I2F.F64.U64 R18, R18 ;  /* 0x0000001200127312 */ /* 0x004e220000301800 */
[----:B------:R-:W-:Y:S05]  /*1fa0*/  BRA `(.L_x_8719) ;  /* 0x0000002000007947 */ /* 0x000fea0003800000 */
.L_x_8742:
[----:B------:R-:W2:Y:S02]  /*1fb0*/  LDG.E R2, [R2.64] ;  /* 0x0000002402027981 */ /* 0x000ea4000c1e1900 */
[----:B--2---:R0:W1:Y:S02]  /*1fc0*/  I2F.F64.U32 R18, R2 ;  /* 0x0000000200127312 */ /* 0x0040640000201800 */
.L_x_8719:
        /* <DEDUP_REMOVED lines=17> */
.L_x_8749:
[----:B------:R-:W2:Y:S02]  /*20e0*/  LDG.E.U8 R2, [R2.64] ;  /* 0x0000002402027981 */ /* 0x000ea4000c1e1100 */
[----:B--2---:R0:W2:Y:S01]  /*20f0*/  I2F.F64.U16 R4, R2 ;  /* 0x0000000200047312 */ /* 0x0040a20000101800 */
[----:B------:R-:W-:Y:S05]  /*2100*/  BRA `(.L_x_8751) ;  /* 0x00000df000007947 */ /* 0x000fea0003800000 */
.L_x_8748:
        /* <DEDUP_REMOVED lines=9> */
.L_x_8753:
[----:B------:R-:W2:Y:S02]  /*21a0*/  LDG.E R2, [R2.64] ;  /* 0x0000002402027981 */ /* 0x000ea4000c1e1900 */
[----:B--2---:R0:W2:Y:S01]  /*21b0*/  I2F.F64 R4, R2 ;  /* 0x0000000200047312 */ /* 0x0040a20000201c00 */
[----:B------:R-:W-:Y:S05]  /*21c0*/  BRA `(.L_x_8751) ;  /* 0x00000d3000007947 */ /* 0x000fea0003800000 */
.L_x_8752:
[----:B------:R-:W2:Y:S02]  /*21d0*/  LDG.E.U16 R2, [R2.64] ;  /* 0x0000002402027981 */ /* 0x000ea4000c1e1500 */
[----:B--2---:R0:W2:Y:S01]  /*21e0*/  I2F.F64.S16 R4, R2 ;  /* 0x0000000200047312 */ /* 0x0040a20000101c00 */
[----:B------:R-:W-:Y:S05]  /*21f0*/  BRA `(.L_x_8751) ;  /* 0x00000d0000007947 */ /* 0x000fea0003800000 */
.L_x_8747:
        /* <DEDUP_REMOVED lines=10> */
.L_x_8755:
[----:B------:R-:W2:Y:S02]  /*22a0*/  LDG.E.U16 R0, [R2.64] ;  /* 0x0000002402007981 */ /* 0x000ea4000c1e1500 */
[----:B--2---:R-:W-:-:S05]  /*22b0*/  HADD2.F32 R0, -RZ, R0.H0_H0 ;  /* 0x20000000ff007230 */ /* 0x004fca0000004100 */
[----:B------:R-:W-:-:S04]  /*22c0*/  FMUL.FTZ R0, R0, 1 ;  /* 0x3f80000000007820 */ /* 0x000fc80000410000 */
[----:B------:R0:W2:Y:S01]  /*22d0*/  F2F.F64.F32 R4, R0 ;  /* 0x0000000000047310 */ /* 0x0000a20000201800 */
[----:B------:R-:W-:Y:S05]  /*22e0*/  BRA `(.L_x_8751) ;  /* 0x00000c1000007947 */ /* 0x000fea0003800000 */
.L_x_8754:
        /* <DEDUP_REMOVED lines=10> */
.L_x_8757:
[----:B------:R-:W2:Y:S02]  /*2390*/  LDG.E.U16 R2, [R2.64] ;  /* 0x0000002402027981 */ /* 0x000ea4000c1e1500 */
[----:B--2---:R-:W-:-:S05]  /*23a0*/  HADD2.F32 R0, -RZ, R2.H0_H0 ;  /* 0x20000002ff007230 */ /* 0x004fca0000004100 */
[----:B------:R-:W-:-:S04]  /*23b0*/  FMUL.FTZ R0, R0, 1 ;  /* 0x3f80000000007820 */ /* 0x000fc80000410000 */
[----:B------:R0:W2:Y:S01]  /*23c0*/  F2F.F64.F32 R4, R0 ;  /* 0x0000000000047310 */ /* 0x0000a20000201800 */
[----:B------:R-:W-:Y:S05]  /*23d0*/  BRA `(.L_x_8751) ;  /* 0x00000b2000007947 */ /* 0x000fea0003800000 */
.L_x_8756:
[----:B------:R0:W5:Y:S01]  /*23e0*/  LDG.E.64 R4, [R2.64] ;  /* 0x0000002402047981 */ /* 0x000162000c1e1b00 */
[----:B------:R-:W-:Y:S05]  /*23f0*/  BRA `(.L_x_8751) ;  /* 0x00000b0000007947 */ /* 0x000fea0003800000 */
.L_x_8746:
        /* <DEDUP_REMOVED lines=13> */
.L_x_8760:
[----:B------:R0:W5:Y:S01]  /*24d0*/  LDG.E.64 R4, [R2.64] ;  /* 0x0000002402047981 */ /* 0x000162000c1e1b00 */
[----:B------:R-:W-:Y:S05]  /*24e0*/  BRA `(.L_x_8751) ;  /* 0x00000a1000007947 */ /* 0x000fea0003800000 */
.L_x_8759:
        /* <DEDUP_REMOVED lines=28> */
.L_x_8762:
        /* <DEDUP_REMOVED lines=15> */
.L_x_8761:
[----:B------:R-:W2:Y:S02]  /*27a0*/  LDG.E.U16 R0, [R2.64] ;  /* 0x0000002402007981 */ /* 0x000ea4000c1e1500 */
[----:B--2---:R-:W-:-:S05]  /*27b0*/  PRMT R0, RZ, 0x5410, R0 ;  /* 0x00005410ff007816 */ /* 0x004fca0000000000 */
[----:B------:R-:W-:-:S04]  /*27c0*/  FMUL.FTZ R0, R0, 1 ;  /* 0x3f80000000007820 */ /* 0x000fc80000410000 */
[----:B------:R0:W2:Y:S01]  /*27d0*/  F2F.F64.F32 R4, R0 ;  /* 0x0000000000047310 */ /* 0x0000a20000201800 */
[----:B------:R-:W-:Y:S05]  /*27e0*/  BRA `(.L_x_8751) ;  /* 0x0000071000007947 */ /* 0x000fea0003800000 */
.L_x_8758:
        /* <DEDUP_REMOVED lines=11> */
.L_x_8765:
        /* <DEDUP_REMOVED lines=21> */
.L_x_8769:
[----:B------:R-:W-:Y:S05]  /*29f0*/  BSYNC B1 ;  /* 0x0000000000017941 */ /* 0x000fea0003800000 */
.L_x_8768:
[----:B------:R-:W-:Y:S01]  /*2a00*/  LEA R3, R0, 0x3b800000, 0x17 ;  /* 0x3b80000000037811 */ /* 0x000fe200078eb8ff */
[----:B------:R-:W-:-:S05]  /*2a10*/  IMAD.SHL.U32 R0, R2, 0x100000, RZ ;  /* 0x0010000002007824 */ /* 0x000fca00078e00ff */
[----:B------:R-:W-:Y:S02]  /*2a20*/  LOP3.LUT R0, R3, R0, R4, 0xfe, !PT ;  /* 0x0000000003007212 */ /* 0x000fe400078efe04 */
.L_x_8767:
[----:B------:R-:W-:Y:S05]  /*2a30*/  BSYNC B0 ;  /* 0x0000000000007941 */ /* 0x000fea0003800000 */
.L_x_8766:
[----:B------:R-:W-:-:S04]  /*2a40*/  FMUL.FTZ R0, R0, 1 ;  /* 0x3f80000000007820 */ /* 0x000fc80000410000 */
[----:B------:R0:W2:Y:S01]  /*2a50*/  F2F.F64.F32 R4, R0 ;  /* 0x0000000000047310 */ /* 0x0000a20000201800 */
[----:B------:R-:W-:Y:S05]  /*2a60*/  BRA `(.L_x_8751) ;  /* 0x0000049000007947 */ /* 0x000fea0003800000 */
.L_x_8764:
        /* <DEDUP_REMOVED lines=21> */
.L_x_8773:
[----:B------:R-:W-:Y:S05]  /*2bc0*/  BSYNC B1 ;  /* 0x0000000000017941 */ /* 0x000fea0003800000 */
.L_x_8772:
[----:B------:R-:W-:Y:S01]  /*2bd0*/  LEA R3, R0, 0x37800000, 0x17 ;  /* 0x3780000000037811 */ /* 0x000fe200078eb8ff */
[----:B------:R-:W-:-:S05]  /*2be0*/  IMAD.SHL.U32 R0, R2, 0x200000, RZ ;  /* 0x0020000002007824 */ /* 0x000fca00078e00ff */
[----:B------:R-:W-:Y:S02]  /*2bf0*/  LOP3.LUT R0, R3, R0, R4, 0xfe, !PT ;  /* 0x0000000003007212 */ /* 0x000fe400078efe04 */
.L_x_8771:
[----:B------:R-:W-:Y:S05]  /*2c00*/  BSYNC B0 ;  /* 0x0000000000007941 */ /* 0x000fea0003800000 */
.L_x_8770:
[----:B------:R-:W-:-:S04]  /*2c10*/  FMUL.FTZ R0, R0, 1 ;  /* 0x3f80000000007820 */ /* 0x000fc80000410000 */
[----:B------:R0:W2:Y:S01]  /*2c20*/  F2F.F64.F32 R4, R0 ;  /* 0x0000000000047310 */ /* 0x0000a20000201800 */
[----:B------:R-:W-:Y:S05]  /*2c30*/  BRA `(.L_x_8751) ;  /* 0x000002c000007947 */ /* 0x000fea0003800000 */
.L_x_8763:
        /* <DEDUP_REMOVED lines=14> */
.L_x_8777:
[----:B------:R-:W-:Y:S05]  /*2d20*/  BSYNC B0 ;  /* 0x0000000000007941 */ /* 0x000fea0003800000 */
.L_x_8776:
[----:B------:R-:W-:-:S04]  /*2d30*/  FMUL.FTZ R0, R0, 1 ;  /* 0x3f80000000007820 */ /* 0x000fc80000410000 */
[----:B------:R0:W2:Y:S01]  /*2d40*/  F2F.F64.F32 R4, R0 ;  /* 0x0000000000047310 */ /* 0x0000a20000201800 */
[----:B------:R-:W-:Y:S05]  /*2d50*/  BRA `(.L_x_8751) ;  /* 0x000001a000007947 */ /* 0x000fea0003800000 */
.L_x_8750:
        /* <DEDUP_REMOVED lines=21> */
.L_x_8775:
[----:B------:R-:W2:Y:S02]  /*2eb0*/  LDG.E.64 R4, [R2.64] ;  /* 0x0000002402047981 */ /* 0x000ea4000c1e1b00 */
[----:B--2---:R-:W0:Y:S01]  /*2ec0*/  I2F.F64.U64 R4, R4 ;  /* 0x0000000400047312 */ /* 0x004e220000301800 */
[----:B------:R-:W-:Y:S05]  /*2ed0*/  BRA `(.L_x_8751) ;  /* 0x0000002000007947 */ /* 0x000fea0003800000 */
.L_x_8774:
[----:B------:R-:W2:Y:S02]  /*2ee0*/  LDG.E R2, [R2.64] ;  /* 0x0000002402027981 */ /* 0x000ea4000c1e1900 */
[----:B--2---:R0:W2:Y:S02]  /*2ef0*/  I2F.F64.U32 R4, R2 ;  /* 0x0000000200047312 */ /* 0x0040a40000201800 */
.L_x_8751:
[----:B0-----:R-:W0:Y:S01]  /*2f00*/  LDC.U8 R2, c[0x0][0x3e1] ;  /* 0x0000f840ff027b82 */ /* 0x001e220000000000 */
[----:B-12--5:R1:W2:Y:S01]  /*2f10*/  DMUL R4, R4, R18 ;  /* 0x0000001204047228 */ /* 0x0262a20000000000 */
[----:B0-----:R-:W-:-:S04]  /*2f20*/  PRMT R0, R2, 0x9910, RZ ;  /* 0x0000991002007816 */ /* 0x001fc800000000ff */
[----:B------:R-:W-:-:S13]  /*2f30*/  ISETP.GT.AND P0, PT, R0, 0x9, PT ;  /* 0x000000090000780c */ /* 0x000fda0003f04270 */
[----:B------:R-:W-:Y:S05]  /*2f40*/  @P0 BRA `(.L_x_8778) ;  /* 0x0000044000000947 */ /* 0x000fea0003800000 */
[----:B-12---:R-:W-:-:S13]  /*2f50*/  ISETP.GT.AND P0, PT, R0, 0x4, PT ;  /* 0x000000040000780c */ /* 0x006fda0003f04270 */
        /* <DEDUP_REMOVED lines=10> */
.L_x_8781:
[----:B------:R-:W0:Y:S02]  /*3000*/  F2I.S64.F64.TRUNC R4, R4 ;  /* 0x0000000400047311 */ /* 0x000e24000030d900 */
[----:B0-----:R-:W-:-:S05]  /*3010*/  IMAD.MOV.U32 R3, RZ, RZ, R4 ;  /* 0x000000ffff037224 */ /* 0x001fca00078e0004 */
[----:B------:R0:W-:Y:S01]  /*3020*/  STG.E.U8 [R16.64], R3 ;  /* 0x0000000310007986 */ /* 0x0001e2000c101124 */
[----:B------:R-:W-:Y:S05]  /*3030*/  BRA `(.L_x_8783) ;  /* 0x00000ed000007947 */ /* 0x000fea0003800000 */
.L_x_8780:
        /* <DEDUP_REMOVED lines=9> */
.L_x_8785:
[----:B------:R-:W0:Y:S02]  /*30d0*/  F2I.F64.TRUNC R5, R4 ;  /* 0x0000000400057311 */ /* 0x000e24000030d100 */
[----:B0-----:R0:W-:Y:S01]  /*30e0*/  STG.E [R16.64], R5 ;  /* 0x0000000510007986 */ /* 0x0011e2000c101924 */
[----:B------:R-:W-:Y:S05]  /*30f0*/  BRA `(.L_x_8783) ;  /* 0x00000e1000007947 */ /* 0x000fea0003800000 */
.L_x_8784:
[----:B------:R-:W0:Y:S02]  /*3100*/  F2I.F64.TRUNC R5, R4 ;  /* 0x0000000400057311 */ /* 0x000e24000030d100 */
[----:B0-----:R0:W-:Y:S01]  /*3110*/  STG.E.U16 [R16.64], R5 ;  /* 0x0000000510007986 */ /* 0x0011e2000c101524 */
[----:B------:R-:W-:Y:S05]  /*3120*/  BRA `(.L_x_8783) ;  /* 0x00000de000007947 */ /* 0x000fea0003800000 */
.L_x_8779:
        /* <DEDUP_REMOVED lines=11> */
.L_x_8787:
[----:B------:R-:W0:Y:S01]  /*31e0*/  F2F.F32.F64 R0, R4 ;  /* 0x0000000400007310 */ /* 0x000e220000301000 */
[----:B------:R-:W0:-:S14]  /*31f0*/  DSETP.GEU.AND P0, PT, |R4|, c[0x2][0x0], PT ;  /* 0x008000000400762a */ /* 0x000e1c0003f0e200 */
[----:B0-----:R-:W-:-:S05]  /*3200*/  @!P0 FMUL R0, R0, 1.175494350822287508e-38 ;  /* 0x0080000000008820 */ /* 0x001fca0000400000 */
[----:B------:R-:W-:-:S05]  /*3210*/  F2FP.PACK_AB R0, RZ, R0 ;  /* 0x00000000ff00723e */ /* 0x000fca00000000ff */
[----:B------:R0:W-:Y:S01]  /*3220*/  STG.E.U16 [R16.64], R0 ;  /* 0x0000000010007986 */ /* 0x0001e2000c101524 */
[----:B------:R-:W-:Y:S05]  /*3230*/  BRA `(.L_x_8783) ;  /* 0x00000cd000007947 */ /* 0x000fea0003800000 */
.L_x_8786:
        /* <DEDUP_REMOVED lines=12> */
.L_x_8789:
[----:B------:R-:W0:Y:S01]  /*3300*/  F2F.F32.F64 R0, R4 ;  /* 0x0000000400007310 */ /* 0x000e220000301000 */
[----:B------:R-:W0:-:S14]  /*3310*/  DSETP.GEU.AND P0, PT, |R4|, c[0x2][0x0], PT ;  /* 0x008000000400762a */ /* 0x000e1c0003f0e200 */
[----:B0-----:R-:W-:-:S05]  /*3320*/  @!P0 FMUL R0, R0, 1.175494350822287508e-38 ;  /* 0x0080000000008820 */ /* 0x001fca0000400000 */
[----:B------:R-:W-:-:S04]  /*3330*/  F2FP.PACK_AB R3, RZ, R0 ;  /* 0x00000000ff03723e */ /* 0x000fc800000000ff */
[----:B------:R-:W-:-:S05]  /*3340*/  PRMT R3, R3, 0x5410, RZ ;  /* 0x0000541003037816 */ /* 0x000fca00000000ff */
[----:B------:R0:W-:Y:S01]  /*3350*/  STG.E [R16.64], R3 ;  /* 0x0000000310007986 */ /* 0x0001e2000c101924 */
[----:B------:R-:W-:Y:S05]  /*3360*/  BRA `(.L_x_8783) ;  /* 0x00000ba000007947 */ /* 0x000fea0003800000 */
.L_x_8788:
[----:B------:R0:W-:Y:S01]  /*3370*/  STG.E.64 [R16.64], R4 ;  /* 0x0000000410007986 */ /* 0x0001e2000c101b24 */
[----:B------:R-:W-:Y:S05]  /*3380*/  BRA `(.L_x_8783) ;  /* 0x00000b8000007947 */ /* 0x000fea0003800000 */
.L_x_8778:
[----:B-12---:R-:W-:-:S13]  /*3390*/  ISETP.GT.AND P0, PT, R0, 0x18, PT ;  /* 0x000000180000780c */ /* 0x006fda0003f04270 */
        /* <DEDUP_REMOVED lines=11> */
.L_x_8792:
[----:B------:R-:W-:-:S05]  /*3450*/  CS2R R6, SRZ ;  /* 0x0000000000067805 */ /* 0x000fca000001ff00 */
[----:B------:R0:W-:Y:S01]  /*3460*/  STG.E.128 [R16.64], R4 ;  /* 0x0000000410007986 */ /* 0x0001e2000c101d24 */
[----:B------:R-:W-:Y:S05]  /*3470*/  BRA `(.L_x_8783) ;  /* 0x00000a9000007947 */ /* 0x000fea0003800000 */
.L_x_8791:
        /* <DEDUP_REMOVED lines=23> */
.L_x_8796:
[----:B------:R-:W-:Y:S05]  /*35f0*/  BSYNC B0 ;  /* 0x0000000000007941 */ /* 0x000fea0003800000 */
.L_x_8795:
[----:B------:R-:W-:-:S05]  /*3600*/  LOP3.LUT R3, R0, R3, RZ, 0xfc, !PT ;  /* 0x0000000300037212 */ /* 0x000fca00078efcff */
[----:B------:R0:W-:Y:S01]  /*3610*/  STG.E.U8 [R16.64], R3 ;  /* 0x0000000310007986 */ /* 0x0001e2000c101124 */
[----:B------:R-:W-:Y:S05]  /*3620*/  BRA `(.L_x_8783) ;  /* 0x000008e000007947 */ /* 0x000fea0003800000 */
.L_x_8794:
        /* <DEDUP_REMOVED lines=15> */
.L_x_8798:
[----:B------:R-:W-:Y:S01]  /*3720*/  IMAD.MOV.U32 R0, RZ, RZ, 0x7f ;  /* 0x0000007fff007424 */ /* 0x000fe200078e00ff */
[----:B------:R-:W-:-:S04]  /*3730*/  ISETP.GT.U32.AND P0, PT, R2, 0x7f800000, PT ;  /* 0x7f8000000200780c */ /* 0x000fc80003f04070 */
[----:B------:R-:W-:-:S04]  /*3740*/  SEL R0, R0, 0x7c, P0 ;  /* 0x0000007c00007807 */ /* 0x000fc80000000000 */
.L_x_8799:
[----:B------:R-:W-:Y:S05]  /*3750*/  BSYNC B0 ;  /* 0x0000000000007941 */ /* 0x000fea0003800000 */
.L_x_8797:
[----:B------:R-:W-:-:S04]  /*3760*/  LOP3.LUT R2, R3, 0x80000000, RZ, 0xc0, !PT ;  /* 0x8000000003027812 */ /* 0x000fc800078ec0ff */
[----:B------:R-:W-:-:S04]  /*3770*/  SHF.R.U32.HI R3, RZ, 0x18, R2 ;  /* 0x00000018ff037819 */ /* 0x000fc80000011602 */
[----:B------:R-:W-:-:S05]  /*3780*/  LOP3.LUT R3, R0, R3, RZ, 0xfc, !PT ;  /* 0x0000000300037212 */ /* 0x000fca00078efcff */
[----:B------:R0:W-:Y:S01]  /*3790*/  STG.E.U8 [R16.64], R3 ;  /* 0x0000000310007986 */ /* 0x0001e2000c101124 */
[----:B------:R-:W-:Y:S05]  /*37a0*/  BRA `(.L_x_8783) ;  /* 0x0000076000007947 */ /* 0x000fea0003800000 */
.L_x_8793:
[----:B------:R-:W0:Y:S01]  /*37b0*/  F2F.F32.F64 R0, R4 ;  /* 0x0000000400007310 */ /* 0x000e220000301000 */
[----:B------:R-:W0:-:S14]  /*37c0*/  DSETP.GEU.AND P0, PT, |R4|, c[0x2][0x0], PT ;  /* 0x008000000400762a */ /* 0x000e1c0003f0e200 */
[----:B0-----:R-:W-:-:S05]  /*37d0*/  @!P0 FMUL R0, R0, 1.175494350822287508e-38 ;  /* 0x0080000000008820 */ /* 0x001fca0000400000 */
[----:B------:R-:W-:-:S05]  /*37e0*/  F2FP.BF16.PACK_AB R0, RZ, R0 ;  /* 0x00000000ff00723e */ /* 0x000fca00000010ff */
[----:B------:R0:W-:Y:S01]  /*37f0*/  STG.E.U16 [R16.64], R0 ;  /* 0x0000000010007986 */ /* 0x0001e2000c101524 */
[----:B------:R-:W-:Y:S05]  /*3800*/  BRA `(.L_x_8783) ;  /* 0x0000070000007947 */ /* 0x000fea0003800000 */
.L_x_8790:
        /* <DEDUP_REMOVED lines=11> */
.L_x_8802:
        /* <DEDUP_REMOVED lines=19> */
.L_x_8805:
[----:B------:R-:W-:-:S04]  /*39f0*/  LOP3.LUT R2, R3, 0x80000000, RZ, 0xc0, !PT ;  /* 0x8000000003027812 */ /* 0x000fc800078ec0ff */
[----:B------:R-:W-:-:S04]  /*3a00*/  SHF.R.U32.HI R3, RZ, 0x18, R2 ;  /* 0x00000018ff037819 */ /* 0x000fc80000011602 */
[----:B------:R-:W-:-:S04]  /*3a10*/  LOP3.LUT R0, R0, R3, RZ, 0xfc, !PT ;  /* 0x0000000300007212 */ /* 0x000fc800078efcff */
[----:B------:R-:W-:Y:S02]  /*3a20*/  PRMT R8, R0, 0x7610, R8 ;  /* 0x0000761000087816 */ /* 0x000fe40000000008 */
.L_x_8804:
[----:B------:R-:W-:Y:S05]  /*3a30*/  BSYNC B0 ;  /* 0x0000000000007941 */ /* 0x000fea0003800000 */
.L_x_8803:
[----:B------:R0:W-:Y:S01]  /*3a40*/  STG.E.U8 [R16.64], R8 ;  /* 0x0000000810007986 */ /* 0x0001e2000c101124 */
[----:B------:R-:W-:Y:S05]  /*3a50*/  BRA `(.L_x_8783) ;  /* 0x000004b000007947 */ /* 0x000fea0003800000 */
.L_x_8801:
        /* <DEDUP_REMOVED lines=19> */
.L_x_8808:
[----:B------:R-:W-:-:S04]  /*3b90*/  LOP3.LUT R2, R3, 0x80000000, RZ, 0xc0, !PT ;  /* 0x8000000003027812 */ /* 0x000fc800078ec0ff */
[----:B------:R-:W-:-:S04]  /*3ba0*/  SHF.R.U32.HI R3, RZ, 0x18, R2 ;  /* 0x00000018ff037819 */ /* 0x000fc80000011602 */
[----:B------:R-:W-:-:S04]  /*3bb0*/  LOP3.LUT R0, R0, R3, RZ, 0xfc, !PT ;  /* 0x0000000300007212 */ /* 0x000fc800078efcff */
[----:B------:R-:W-:Y:S02]  /*3bc0*/  PRMT R8, R0, 0x7610, R8 ;  /* 0x0000761000087816 */ /* 0x000fe40000000008 */
.L_x_8807:
[----:B------:R-:W-:Y:S05]  /*3bd0*/  BSYNC B0 ;  /* 0x0000000000007941 */ /* 0x000fea0003800000 */
.L_x_8806:
[----:B------:R0:W-:Y:S01]  /*3be0*/  STG.E.U8 [R16.64], R8 ;  /* 0x0000000810007986 */ /* 0x0001e2000c101124 */
[----:B------:R-:W-:Y:S05]  /*3bf0*/  BRA `(.L_x_8783) ;  /* 0x0000031000007947 */ /* 0x000fea0003800000 */
.L_x_8800:
        /* <DEDUP_REMOVED lines=24> */
.L_x_8782:
        /* <DEDUP_REMOVED lines=20> */
.L_x_8810:
[----:B------:R-:W0:Y:S02]  /*3ec0*/  F2I.U64.F64.TRUNC R4, R4 ;  /* 0x0000000400047311 */ /* 0x000e24000030d800 */
[----:B0-----:R0:W-:Y:S01]  /*3ed0*/  STG.E.64 [R16.64], R4 ;  /* 0x0000000410007986 */ /* 0x0011e2000c101b24 */
[----:B------:R-:W-:Y:S05]  /*3ee0*/  BRA `(.L_x_8783) ;  /* 0x0000002000007947 */ /* 0x000fea0003800000 */
.L_x_8809:
[----:B------:R-:W0:Y:S02]  /*3ef0*/  F2I.U32.F64.TRUNC R5, R4 ;  /* 0x0000000400057311 */ /* 0x000e24000030d000 */
[----:B0-----:R0:W-:Y:S02]  /*3f00*/  STG.E [R16.64], R5 ;  /* 0x0000000510007986 */ /* 0x0011e4000c101924 */
.L_x_8783:
[----:B------:R-:W-:-:S05]  /*3f10*/  IMAD R22, R22, 0x200, R25 ;  /* 0x0000020016167824 */ /* 0x000fca00078e0219 */
[----:B------:R-:W-:Y:S02]  /*3f20*/  IADD3 R23, R22, 0x80, RZ ;  /* 0x0000008016177810 */ /* 0x000fe40007ffe0ff */
.L_x_8712:
[----:B------:R-:W-:Y:S05]  /*3f30*/  BSYNC B6 ;  /* 0x0000000000067941 */ /* 0x000fea0003800000 */
.L_x_8711:
        /* <DEDUP_REMOVED lines=258> */
.L_x_8813:
        /* <DEDUP_REMOVED lines=19> */
.L_x_8817:
[----:B------:R-:W2:Y:S02]  /*5090*/  LDG.E.U8 R2, [R2.64] ;  /* 0x0000002402027981 */ /* 0x000ea4000c1e1100 */
[----:B--2---:R0:W1:Y:S01]  /*50a0*/  I2F.F64.U16 R18, R2 ;  /* 0x0000000200127312 */ /* 0x0040620000101800 */
[----:B------:R-:W-:Y:S05]  /*50b0*/  BRA `(.L_x_8819) ;  /* 0x00000df000007947 */ /* 0x000fea0003800000 */
.L_x_8816:
        /* <DEDUP_REMOVED lines=9> */
.L_x_8821:
[----:B------:R-:W2:Y:S02]  /*5150*/  LDG.E R2, [R2.64] ;  /* 0x0000002402027981 */ /* 0x000ea4000c1e1900 */
[----:B--2---:R0:W1:Y:S01]  /*5160*/  I2F.F64 R18, R2 ;  /* 0x0000000200127312 */ /* 0x0040620000201c00 */
[----:B------:R-:W-:Y:S05]  /*5170*/  BRA `(.L_x_8819) ;  /* 0x00000d3000007947 */ /* 0x000fea0003800000 */
.L_x_8820:
[----:B------:R-:W2:Y:S02]  /*5180*/  LDG.E.U16 R2, [R2.64] ;  /* 0x0000002402027981 */ /* 0x000ea4000c1e1500 */
[----:B--2---:R0:W1:Y:S01]  /*5190*/  I2F.F64.S16 R18, R2 ;  /* 0x0000000200127312 */ /* 0x0040620000101c00 */
[----:B------:R-:W-:Y:S05]  /*51a0*/  BRA `(.L_x_8819) ;  /* 0x00000d0000007947 */ /* 0x000fea0003800000 */
.L_x_8815:
        /* <DEDUP_REMOVED lines=10> */
.L_x_8823:
[----:B------:R-:W2:Y:S02]  /*5250*/  LDG.E.U16 R0, [R2.64] ;  /* 0x0000002402007981 */ /* 0x000ea4000c1e1500 */
[----:B--2---:R-:W-:-:S05]  /*5260*/  HADD2.F32 R0, -RZ, R0.H0_H0 ;  /* 0x20000000ff007230 */ /* 0x004fca0000004100 */
[----:B------:R-:W-:-:S04]  /*5270*/  FMUL.FTZ R0, R0, 1 ;  /* 0x3f80000000007820 */ /* 0x000fc80000410000 */
[----:B------:R0:W1:Y:S01]  /*5280*/  F2F.F64.F32 R18, R0 ;  /* 0x0000000000127310 */ /* 0x0000620000201800 */
[----:B------:R-:W-:Y:S05]  /*5290*/  BRA `(.L_x_8819) ;  /* 0x00000c1000007947 */ /* 0x000fea0003800000 */
.L_x_8822:
        /* <DEDUP_REMOVED lines=10> */
.L_x_8825:
[----:B------:R-:W2:Y:S02]  /*5340*/  LDG.E.U16 R2, [R2.64] ;  /* 0x0000002402027981 */ /* 0x000ea4000c1e1500 */
[----:B--2---:R-:W-:-:S05]  /*5350*/  HADD2.F32 R0, -RZ, R2.H0_H0 ;  /* 0x20000002ff007230 */ /* 0x004fca0000004100 */
[----:B------:R-:W-:-:S04]  /*5360*/  FMUL.FTZ R0, R0, 1 ;  /* 0x3f80000000007820 */ /* 0x000fc80000410000 */
[----:B------:R0:W1:Y:S01]  /*5370*/  F2F.F64.F32 R18, R0 ;  /* 0x0000000000127310 */ /* 0x0000620000201800 */
[----:B------:R-:W-:Y:S05]  /*5380*/  BRA `(.L_x_8819) ;  /* 0x00000b2000007947 */ /* 0x000fea0003800000 */
.L_x_8824:
[----:B------:R0:W5:Y:S01]  /*5390*/  LDG.E.64 R18, [R2.64] ;  /* 0x0000002402127981 */ /* 0x000162000c1e1b00 */
[----:B------:R-:W-:Y:S05]  /*53a0*/  BRA `(.L_x_8819) ;  /* 0x00000b0000007947 */ /* 0x000fea0003800000 */
.L_x_8814:
        /* <DEDUP_REMOVED lines=13> */
.L_x_8828:
[----:B------:R0:W5:Y:S01]  /*5480*/  LDG.E.64 R18, [R2.64] ;  /* 0x0000002402127981 */ /* 0x000162000c1e1b00 */
[----:B------:R-:W-:Y:S05]  /*5490*/  BRA `(.L_x_8819) ;  /* 0x00000a1000007947 */ /* 0x000fea0003800000 */
.L_x_8827:
        /* <DEDUP_REMOVED lines=28> */
.L_x_8830:
        /* <DEDUP_REMOVED lines=15> */
.L_x_8829:
[----:B------:R-:W2:Y:S02]  /*5750*/  LDG.E.U16 R0, [R2.64] ;  /* 0x0000002402007981 */ /* 0x000ea4000c1e1500 */
[----:B--2---:R-:W-:-:S05]  /*5760*/  PRMT R0, RZ, 0x5410, R0 ;  /* 0x00005410ff007816 */ /* 0x004fca0000000000 */
[----:B------:R-:W-:-:S04]  /*5770*/  FMUL.FTZ R0, R0, 1 ;  /* 0x3f80000000007820 */ /* 0x000fc80000410000 */
[----:B------:R0:W1:Y:S01]  /*5780*/  F2F.F64.F32 R18, R0 ;  /* 0x0000000000127310 */ /* 0x0000620000201800 */
[----:B------:R-:W-:Y:S05]  /*5790*/  BRA `(.L_x_8819) ;  /* 0x0000071000007947 */ /* 0x000fea0003800000 */
.L_x_8826:
        /* <DEDUP_REMOVED lines=11> */
.L_x_8833:
        /* <DEDUP_REMOVED lines=21> */
.L_x_8837:
[----:B------:R-:W-:Y:S05]  /*59a0*/  BSYNC B1 ;  /* 0x0000000000017941 */ /* 0x000fea0003800000 */
.L_x_8836:
[----:B------:R-:W-:Y:S01]  /*59b0*/  LEA R3, R0, 0x3b800000, 0x17 ;  /* 0x3b80000000037811 */ /* 0x000fe200078eb8ff */
[----:B------:R-:W-:-:S05]  /*59c0*/  IMAD.SHL.U32 R0, R2, 0x100000, RZ ;  /* 0x0010000002007824 */ /* 0x000fca00078e00ff */
[----:B------:R-:W-:Y:S02]  /*59d0*/  LOP3.LUT R0, R3, R0, R4, 0xfe, !PT ;  /* 0x0000000003007212 */ /* 0x000fe400078efe04 */
.L_x_8835:
[----:B------:R-:W-:Y:S05]  /*59e0*/  BSYNC B0 ;  /* 0x0000000000007941 */ /* 0x000fea0003800000 */
.L_x_8834:
[----:B------:R-:W-:-:S04]  /*59f0*/  FMUL.FTZ R0, R0, 1 ;  /* 0x3f80000000007820 */ /* 0x000fc80000410000 */
[----:B------:R0:W1:Y:S01]  /*5a00*/  F2F.F64.F32 R18, R0 ;  /* 0x0000000000127310 */ /* 0x0000620000201800 */
[----:B------:R-:W-:Y:S05]  /*5a10*/  BRA `(.L_x_8819) ;  /* 0x0000049000007947 */ /* 0x000fea0003800000 */
.L_x_8832:
        /* <DEDUP_REMOVED lines=21> */
.L_x_8841:
[----:B------:R-:W-:Y:S05]  /*5b70*/  BSYNC B1 ;  /* 0x0000000000017941 */ /* 0x000fea0003800000 */
.L_x_8840:
[----:B------:R-:W-:Y:S01]  /*5b80*/  LEA R3, R0, 0x37800000, 0x17 ;  /* 0x3780000000037811 */ /* 0x000fe200078eb8ff */
[----:B------:R-:W-:-:S05]  /*5b90*/  IMAD.SHL.U32 R0, R2, 0x200000, RZ ;  /* 0x0020000002007824 */ /* 0x000fca00078e00ff */
[----:B------:R-:W-:Y:S02]  /*5ba0*/  LOP3.LUT R0, R3, R0, R4, 0xfe, !PT ;  /* 0x0000000003007212 */ /* 0x000fe400078efe04 */
.L_x_8839:
[----:B------:R-:W-:Y:S05]  /*5bb0*/  BSYNC B0 ;  /* 0x0000000000007941 */ /* 0x000fea0003800000 */
.L_x_8838:
[----:B------:R-:W-:-:S04]  /*5bc0*/  FMUL.FTZ R0, R0, 1 ;  /* 0x3f80000000007820 */ /* 0x000fc80000410000 */
[----:B------:R0:W1:Y:S01]  /*5bd0*/  F2F.F64.F32 R18, R0 ;  /* 0x0000000000127310 */ /* 0x0000620000201800 */
[----:B------:R-:W-:Y:S05]  /*5be0*/  BRA `(.L_x_8819) ;  /* 0x000002c000007947 */ /* 0x000fea0003800000 */
.L_x_8831:
        /* <DEDUP_REMOVED lines=14> */
.L_x_8845:
[----:B------:R-:W-:Y:S05]  /*5cd0*/  BSYNC B0 ;  /* 0x0000000000007941 */ /* 0x000fea0003800000 */
.L_x_8844:
[----:B------:R-:W-:-:S04]  /*5ce0*/  FMUL.FTZ R0, R0, 1 ;  /* 0x3f80000000007820 */ /* 0x000fc80000410000 */
[----:B------:R0:W1:Y:S01]  /*5cf0*/  F2F.F64.F32 R18, R0 ;  /* 0x0000000000127310 */ /* 0x0000620000201800 */
[----:B------:R-:W-:Y:S05]  /*5d00*/  BRA `(.L_x_8819) ;  /* 0x000001a000007947 */ /* 0x000fea0003800000 */
.L_x_8818:
        /* <DEDUP_REMOVED lines=21> */
.L_x_8843:
[----:B------:R-:W2:Y:S02]  /*5e60*/  LDG.E.64 R18, [R2.64] ;  /* 0x0000002402127981 */ /* 0x000ea4000c1e1b00 */
[----:B--2---:R-:W0:Y:S01]  /*5e70*/  I2F.F64.U64 R18, R18 ;  /* 0x0000001200127312 */ /* 0x004e220000301800 */
[----:B------:R-:W-:Y:S05]  /*5e80*/  BRA `(.L_x_8819) ;  /* 0x0000002000007947 */ /* 0x000fea0003800000 */
.L_x_8842:
[----:B------:R-:W2:Y:S02]  /*5e90*/  LDG.E R2, [R2.64] ;  /* 0x0000002402027981 */ /* 0x000ea4000c1e1900 */
[----:B--2---:R0:W1:Y:S02]  /*5ea0*/  I2F.F64.U32 R18, R2 ;  /* 0x0000000200127312 */ /* 0x0040640000201800 */
.L_x_8819:
        /* <DEDUP_REMOVED lines=17> */
.L_x_8849:
[----:B------:R-:W2:Y:S02]  /*5fc0*/  LDG.E.U8 R2, [R2.64] ;  /* 0x0000002402027981 */ /* 0x000ea4000c1e1100 */
[----:B--2---:R0:W2:Y:S01]  /*5fd0*/  I2F.F64.U16 R4, R2 ;  /* 0x0000000200047312 */ /* 0x0040a20000101800 */
[----:B------:R-:W-:Y:S05]  /*5fe0*/  BRA `(.L_x_8851) ;  /* 0x00000df000007947 */ /* 0x000fea0003800000 */
.L_x_8848:
        /* <DEDUP_REMOVED lines=9> */
.L_x_8853:
[----:B------:R-:W2:Y:S02]  /*6080*/  LDG.E R2, [R2.64] ;  /* 0x0000002402027981 */ /* 0x000ea4000c1e1900 */
[----:B--2---:R0:W2:Y:S01]  /*6090*/  I2F.F64 R4, R2 ;  /* 0x0000000200047312 */ /* 0x0040a20000201c00 */
[----:B------:R-:W-:Y:S05]  /*60a0*/  BRA `(.L_x_8851) ;  /* 0x00000d3000007947 */ /* 0x000fea0003800000 */
.L_x_8852:
[----:B------:R-:W2:Y:S02]  /*60b0*/  LDG.E.U16 R2, [R2.64] ;  /* 0x0000002402027981 */ /* 0x000ea4000c1e1500 */
[----:B--2---:R0:W2:Y:S01]  /*60c0*/  I2F.F64.S16 R4, R2 ;  /* 0x0000000200047312 */ /* 0x0040a20000101c00 */
[----:B------:R-:W-:Y:S05]  /*60d0*/  BRA `(.L_x_8851) ;  /* 0x00000d0000007947 */ /* 0x000fea0003800000 */
.L_x_8847:
        /* <DEDUP_REMOVED lines=10> */
.L_x_8855:
[----:B------:R-:W2:Y:S02]  /*6180*/  LDG.E.U16 R0, [R2.64] ;  /* 0x0000002402007981 */ /* 0x000ea4000c1e1500 */
[----:B--2---:R-:W-:-:S05]  /*6190*/  HADD2.F32 R0, -RZ, R0.H0_H0 ;  /* 0x20000000ff007230 */ /* 0x004fca0000004100 */
[----:B------:R-:W-:-:S04]  /*61a0*/  FMUL.FTZ R0, R0, 1 ;  /* 0x3f80000000007820 */ /* 0x000fc80000410000 */
[----:B------:R0:W2:Y:S01]  /*61b0*/  F2F.F64.F32 R4, R0 ;  /* 0x0000000000047310 */ /* 0x0000a20000201800 */
[----:B------:R-:W-:Y:S05]  /*61c0*/  BRA `(.L_x_8851) ;  /* 0x00000c1000007947 */ /* 0x000fea0003800000 */
.L_x_8854:
        /* <DEDUP_REMOVED lines=10> */
.L_x_8857:
[----:B------:R-:W2:Y:S02]  /*6270*/  LDG.E.U16 R2, [R2.64] ;  /* 0x0000002402027981 */ /* 0x000ea4000c1e1500 */
[----:B--2---:R-:W-:-:S05]  /*6280*/  HADD2.F32 R0, -RZ, R2.H0_H0 ;  /* 0x20000002ff007230 */ /* 0x004fca0000004100 */
[----:B------:R-:W-:-:S04]  /*6290*/  FMUL.FTZ R0, R0, 1 ;  /* 0x3f80000000007820 */ /* 0x000fc80000410000 */
[----:B------:R0:W2:Y:S01]  /*62a0*/  F2F.F64.F32 R4, R0 ;  /* 0x0000000000047310 */ /* 0x0000a20000201800 */
[----:B------:R-:W-:Y:S05]  /*62b0*/  BRA `(.L_x_8851) ;  /* 0x00000b2000007947 */ /* 0x000fea0003800000 */
.L_x_8856:
[----:B------:R0:W5:Y:S01]  /*62c0*/  LDG.E.64 R4, [R2.64] ;  /* 0x0000002402047981 */ /* 0x000162000c1e1b00 */
[----:B------:R-:W-:Y:S05]  /*62d0*/  BRA `(.L_x_8851) ;  /* 0x00000b0000007947 */ /* 0x000fea0003800000 */
.L_x_8846:
        /* <DEDUP_REMOVED lines=13> */
.L_x_8860:
[----:B------:R0:W5:Y:S01]  /*63b0*/  LDG.E.64 R4, [R2.64] ;  /* 0x0000002402047981 */ /* 0x000162000c1e1b00 */
[----:B------:R-:W-:Y:S05]  /*63c0*/  BRA `(.L_x_8851) ;  /* 0x00000a1000007947 */ /* 0x000fea0003800000 */
.L_x_8859:
        /* <DEDUP_REMOVED lines=28> */
.L_x_8862:
        /* <DEDUP_REMOVED lines=15> */
.L_x_8861:
[----:B------:R-:W2:Y:S02]  /*6680*/  LDG.E.U16 R0, [R2.64] ;  /* 0x0000002402007981 */ /* 0x000ea4000c1e1500 */
[----:B--2---:R-:W-:-:S05]  /*6690*/  PRMT R0, RZ, 0x5410, R0 ;  /* 0x00005410ff007816 */ /* 0x004fca0000000000 */
[----:B------:R-:W-:-:S04]  /*66a0*/  FMUL.FTZ R0, R0, 1 ;  /* 0x3f80000000007820 */ /* 0x000fc80000410000 */
[----:B------:R0:W2:Y:S01]  /*66b0*/  F2F.F64.F32 R4, R0 ;  /* 0x0000000000047310 */ /* 0x0000a20000201800 */
[----:B------:R-:W-:Y:S05]  /*66c0*/  BRA `(.L_x_8851) ;  /* 0x0000071000007947 */ /* 0x000fea0003800000 */
.L_x_8858:
        /* <DEDUP_REMOVED lines=11> */
.L_x_8865:
        /* <DEDUP_REMOVED lines=21> */
.L_x_8869:
[----:B------:R-:W-:Y:S05]  /*68d0*/  BSYNC B1 ;  /* 0x0000000000017941 */ /* 0x000fea0003800000 */
.L_x_8868:
[----:B------:R-:W-:Y:S01]  /*68e0*/  LEA R3, R0, 0x3b800000, 0x17 ;  /* 0x3b80000000037811 */ /* 0x000fe200078eb8ff */
[----:B------:R-:W-:-:S05]  /*68f0*/  IMAD.SHL.U32 R0, R2, 0x100000, RZ ;  /* 0x0010000002007824 */ /* 0x000fca00078e00ff */
[----:B------:R-:W-:Y:S02]  /*6900*/  LOP3.LUT R0, R3, R0, R4, 0xfe, !PT ;  /* 0x0000000003007212 */ /* 0x000fe400078efe04 */
.L_x_8867:
[----:B------:R-:W-:Y:S05]  /*6910*/  BSYNC B0 ;  /* 0x0000000000007941 */ /* 0x000fea0003800000 */
.L_x_8866:
[----:B------:R-:W-:-:S04]  /*6920*/  FMUL.FTZ R0, R0, 1 ;  /* 0x3f80000000007820 */ /* 0x000fc80000410000 */
[----:B------:R0:W2:Y:S01]  /*6930*/  F2F.F64.F32 R4, R0 ;  /* 0x0000000000047310 */ /* 0x0000a20000201800 */
[----:B------:R-:W-:Y:S05]  /*6940*/  BRA `(.L_x_8851) ;  /* 0x0000049000007947 */ /* 0x000fea0003800000 */
.L_x_8864:
        /* <DEDUP_REMOVED lines=21> */
.L_x_8873:
[----:B------:R-:W-:Y:S05]  /*6aa0*/  BSYNC B1 ;  /* 0x0000000000017941 */ /* 0x000fea0003800000 */
.L_x_8872:
[----:B------:R-:W-:Y:S01]  /*6ab0*/  LEA R3, R0, 0x37800000, 0x17 ;  /* 0x3780000000037811 */ /* 0x000fe200078eb8ff */
[----:B------:R-:W-:-:S05]  /*6ac0*/  IMAD.SHL.U32 R0, R2, 0x200000, RZ ;  /* 0x0020000002007824 */ /* 0x000fca00078e00ff */
[----:B------:R-:W-:Y:S02]  /*6ad0*/  LOP3.LUT R0, R3, R0, R4, 0xfe, !PT ;  /* 0x0000000003007212 */ /* 0x000fe400078efe04 */
.L_x_8871:
[----:B------:R-:W-:Y:S05]  /*6ae0*/  BSYNC B0 ;  /* 0x0000000000007941 */ /* 0x000fea0003800000 */
.L_x_8870:
[----:B------:R-:W-:-:S04]  /*6af0*/  FMUL.FTZ R0, R0, 1 ;  /* 0x3f80000000007820 */ /* 0x000fc80000410000 */
[----:B------:R0:W2:Y:S01]  /*6b00*/  F2F.F64.F32 R4, R0 ;  /* 0x0000000000047310 */ /* 0x0000a20000201800 */
[----:B------:R-:W-:Y:S05]  /*6b10*/  BRA `(.L_x_8851) ;  /* 0x000002c000007947 */ /* 0x000fea0003800000 */
.L_x_8863:
        /* <DEDUP_REMOVED lines=14> */
.L_x_8877:
[----:B------:R-:W-:Y:S05]  /*6c00*/  BSYNC B0 ;  /* 0x0000000000007941 */ /* 0x000fea0003800000 */
.L_x_8876:
[----:B------:R-:W-:-:S04]  /*6c10*/  FMUL.FTZ R0, R0, 1 ;  /* 0x3f80000000007820 */ /* 0x000fc80000410000 */
[----:B------:R0:W2:Y:S01]  /*6c20*/  F2F.F64.F32 R4, R0 ;  /* 0x0000000000047310 */ /* 0x0000a20000201800 */
[----:B------:R-:W-:Y:S05]  /*6c30*/  BRA `(.L_x_8851) ;  /* 0x000001a000007947 */ /* 0x000fea0003800000 */
.L_x_8850:
        /* <DEDUP_REMOVED lines=21> */
.L_x_8875:
[----:B------:R-:W2:Y:S02]  /*6d90*/  LDG.E.64 R4, [R2.64] ;  /* 0x0000002402047981 */ /* 0x000ea4000c1e1b00 */
[----:B--2---:R-:W0:Y:S01]  /*6da0*/  I2F.F64.U64 R4, R4 ;  /* 0x0000000400047312 */ /* 0x004e220000301800 */
[----:B------:R-:W-:Y:S05]  /*6db0*/  BRA `(.L_x_8851) ;  /* 0x0000002000007947 */ /* 0x000fea0003800000 */
.L_x_8874:
[----:B------:R-:W2:Y:S02]  /*6dc0*/  LDG.E R2, [R2.64] ;  /* 0x0000002402027981 */ /* 0x000ea4000c1e1900 */
[----:B--2---:R0:W2:Y:S02]  /*6dd0*/  I2F.F64.U32 R4, R2 ;  /* 0x0000000200047312 */ /* 0x0040a40000201800 */
.L_x_8851:
        /* <DEDUP_REMOVED lines=16> */
.L_x_8881:
[----:B------:R-:W0:Y:S02]  /*6ee0*/  F2I.S64.F64.TRUNC R4, R4 ;  /* 0x0000000400047311 */ /* 0x000e24000030d900 */
[----:B0-----:R-:W-:-:S05]  /*6ef0*/  IMAD.MOV.U32 R3, RZ, RZ, R4 ;  /* 0x000000ffff037224 */ /* 0x001fca00078e0004 */
[----:B------:R0:W-:Y:S01]  /*6f00*/  STG.E.U8 [R16.64], R3 ;  /* 0x0000000310007986 */ /* 0x0001e2000c101124 */
[----:B------:R-:W-:Y:S05]  /*6f10*/  BRA `(.L_x_8883) ;  /* 0x00000ed000007947 */ /* 0x000fea0003800000 */
.L_x_8880:
        /* <DEDUP_REMOVED lines=9> */
.L_x_8885:
[----:B------:R-:W0:Y:S02]  /*6fb0*/  F2I.F64.TRUNC R5, R4 ;  /* 0x0000000400057311 */ /* 0x000e24000030d100 */
[----:B0-----:R0:W-:Y:S01]  /*6fc0*/  STG.E [R16.64], R5 ;  /* 0x0000000510007986 */ /* 0x0011e2000c101924 */
[----:B------:R-:W-:Y:S05]  /*6fd0*/  BRA `(.L_x_8883) ;  /* 0x00000e1000007947 */ /* 0x000fea0003800000 */
.L_x_8884:
[----:B------:R-:W0:Y:S02]  /*6fe0*/  F2I.F64.TRUNC R5, R4 ;  /* 0x0000000400057311 */ /* 0x000e24000030d100 */
[----:B0-----:R0:W-:Y:S01]  /*6ff0*/  STG.E.U16 [R16.64], R5 ;  /* 0x0000000510007986 */ /* 0x0011e2000c101524 */
[----:B------:R-:W-:Y:S05]  /*7000*/  BRA `(.L_x_8883) ;  /* 0x00000de000007947 */ /* 0x000fea0003800000 */
.L_x_8879:
        /* <DEDUP_REMOVED lines=11> */
.L_x_8887:
[----:B------:R-:W0:Y:S01]  /*70c0*/  F2F.F32.F64 R0, R4 ;  /* 0x0000000400007310 */ /* 0x000e220000301000 */
[----:B------:R-:W0:-:S14]  /*70d0*/  DSETP.GEU.AND P0, PT, |R4|, c[0x2][0x0], PT ;  /* 0x008000000400762a */ /* 0x000e1c0003f0e200 */
[----:B0-----:R-:W-:-:S05]  /*70e0*/  @!P0 FMUL R0, R0, 1.175494350822287508e-38 ;  /* 0x0080000000008820 */ /* 0x001fca0000400000 */
[----:B------:R-:W-:-:S05]  /*70f0*/  F2FP.PACK_AB R0, RZ, R0 ;  /* 0x00000000ff00723e */ /* 0x000fca00000000ff */
[----:B------:R0:W-:Y:S01]  /*7100*/  STG.E.U16 [R16.64], R0 ;  /* 0x0000000010007986 */ /* 0x0001e2000c101524 */
[----:B------:R-:W-:Y:S05]  /*7110*/  BRA `(.L_x_8883) ;  /* 0x00000cd000007947 */ /* 0x000fea0003800000 */
.L_x_8886:
        /* <DEDUP_REMOVED lines=12> */
.L_x_8889:
[----:B------:R-:W0:Y:S01]  /*71e0*/  F2F.F32.F64 R0, R4 ;  /* 0x0000000400007310 */ /* 0x000e220000301000 */
[----:B------:R-:W0:-:S14]  /*71f0*/  DSETP.GEU.AND P0, PT, |R4|, c[0x2][0x0], PT ;  /* 0x008000000400762a */ /* 0x000e1c0003f0e200 */
[----:B0-----:R-:W-:-:S05]  /*7200*/  @!P0 FMUL R0, R0, 1.175494350822287508e-38 ;  /* 0x0080000000008820 */ /* 0x001fca0000400000 */
[----:B------:R-:W-:-:S04]  /*7210*/  F2FP.PACK_AB R3, RZ, R0 ;  /* 0x00000000ff03723e */ /* 0x000fc800000000ff */
[----:B------:R-:W-:-:S05]  /*7220*/  PRMT R3, R3, 0x5410, RZ ;  /* 0x0000541003037816 */ /* 0x000fca00000000ff */
[----:B------:R0:W-:Y:S01]  /*7230*/  STG.E [R16.64], R3 ;  /* 0x0000000310007986 */ /* 0x0001e2000c101924 */
[----:B------:R-:W-:Y:S05]  /*7240*/  BRA `(.L_x_8883) ;  /* 0x00000ba000007947 */ /* 0x000fea0003800000 */
.L_x_8888:
[----:B------:R0:W-:Y:S01]  /*7250*/  STG.E.64 [R16.64], R4 ;  /* 0x0000000410007986 */ /* 0x0001e2000c101b24 */
[----:B------:R-:W-:Y:S05]  /*7260*/  BRA `(.L_x_8883) ;  /* 0x00000b8000007947 */ /* 0x000fea0003800000 */
.L_x_8878:
        /* <DEDUP_REMOVED lines=12> */
.L_x_8892:
[----:B------:R-:W-:-:S05]  /*7330*/  CS2R R6, SRZ ;  /* 0x0000000000067805 */ /* 0x000fca000001ff00 */
[----:B------:R0:W-:Y:S01]  /*7340*/  STG.E.128 [R16.64], R4 ;  /* 0x0000000410007986 */ /* 0x0001e2000c101d24 */
[----:B------:R-:W-:Y:S05]  /*7350*/  BRA `(.L_x_8883) ;  /* 0x00000a9000007947 */ /* 0x000fea0003800000 */
.L_x_8891:
        /* <DEDUP_REMOVED lines=23> */
.L_x_8896:
[----:B------:R-:W-:Y:S05]  /*74d0*/  BSYNC B0 ;  /* 0x0000000000007941 */ /* 0x000fea0003800000 */
.L_x_8895:
[----:B------:R-:W-:-:S05]  /*74e0*/  LOP3.LUT R3, R0, R3, RZ, 0xfc, !PT ;  /* 0x0000000300037212 */ /* 0x000fca00078efcff */
[----:B------:R0:W-:Y:S01]  /*74f0*/  STG.E.U8 [R16.64], R3 ;  /* 0x0000000310007986 */ /* 0x0001e2000c101124 */
[----:B------:R-:W-:Y:S05]  /*7500*/  BRA `(.L_x_8883) ;  /* 0x000008e000007947 */ /* 0x000fea0003800000 */
.L_x_8894:
        /* <DEDUP_REMOVED lines=15> */
.L_x_8898:
[----:B------:R-:W-:Y:S01]  /*7600*/  IMAD.MOV.U32 R0, RZ, RZ, 0x7f ;  /* 0x0000007fff007424 */ /* 0x000fe200078e00ff */
[----:B------:R-:W-:-:S04]  /*7610*/  ISETP.GT.U32.AND P0, PT, R2, 0x7f800000, PT ;  /* 0x7f8000000200780c */ /* 0x000fc80003f04070 */
[----:B------:R-:W-:-:S04]  /*7620*/  SEL R0, R0, 0x7c, P0 ;  /* 0x0000007c00007807 */ /* 0x000fc80000000000 */
.L_x_8899:
[----:B------:R-:W-:Y:S05]  /*7630*/  BSYNC B0 ;  /* 0x0000000000007941 */ /* 0x000fea0003800000 */
.L_x_8897:
[----:B------:R-:W-:-:S04]  /*7640*/  LOP3.LUT R2, R3, 0x80000000, RZ, 0xc0, !PT ;  /* 0x8000000003027812 */ /* 0x000fc800078ec0ff */
[----:B------:R-:W-:-:S04]  /*7650*/  SHF.R.U32.HI R3, RZ, 0x18, R2 ;  /* 0x00000018ff037819 */ /* 0x000fc80000011602 */
[----:B------:R-:W-:-:S05]  /*7660*/  LOP3.LUT R3, R0, R3, RZ, 0xfc, !PT ;  /* 0x0000000300037212 */ /* 0x000fca00078efcff */
[----:B------:R0:W-:Y:S01]  /*7670*/  STG.E.U8 [R16.64], R3 ;  /* 0x0000000310007986 */ /* 0x0001e2000c101124 */
[----:B------:R-:W-:Y:S05]  /*7680*/  BRA `(.L_x_8883) ;  /* 0x0000076000007947 */ /* 0x000fea0003800000 */
.L_x_8893:
[----:B------:R-:W0:Y:S01]  /*7690*/  F2F.F32.F64 R0, R4 ;  /* 0x0000000400007310 */ /* 0x000e220000301000 */
[----:B------:R-:W0:-:S14]  /*76a0*/  DSETP.GEU.AND P0, PT, |R4|, c[0x2][0x0], PT ;  /* 0x008000000400762a */ /* 0x000e1c0003f0e200 */
[----:B0-----:R-:W-:-:S05]  /*76b0*/  @!P0 FMUL R0, R0, 1.175494350822287508e-38 ;  /* 0x0080000000008820 */ /* 0x001fca0000400000 */
[----:B------:R-:W-:-:S05]  /*76c0*/  F2FP.BF16.PACK_AB R0, RZ, R0 ;  /* 0x00000000ff00723e */ /* 0x000fca00000010ff */
[----:B------:R0:W-:Y:S01]  /*76d0*/  STG.E.U16 [R16.64], R0 ;  /* 0x0000000010007986 */ /* 0x0001e2000c101524 */
[----:B------:R-:W-:Y:S05]  /*76e0*/  BRA `(.L_x_8883) ;  /* 0x0000070000007947 */ /* 0x000fea0003800000 */
.L_x_8890:
        /* <DEDUP_REMOVED lines=11> */
.L_x_8902:
        /* <DEDUP_REMOVED lines=19> */
.L_x_8905:
[----:B------:R-:W-:-:S04]  /*78d0*/  LOP3.LUT R2, R3, 0x80000000, RZ, 0xc0, !PT ;  /* 0x8000000003027812 */ /* 0x000fc800078ec0ff */
[----:B------:R-:W-:-:S04]  /*78e0*/  SHF.R.U32.HI R3, RZ, 0x18, R2 ;  /* 0x00000018ff037819 */ /* 0x000fc80000011602 */
[----:B------:R-:W-:-:S04]  /*78f0*/  LOP3.LUT R0, R0, R3, RZ, 0xfc, !PT ;  /* 0x0000000300007212 */ /* 0x000fc800078efcff */
[----:B------:R-:W-:Y:S02]  /*7900*/  PRMT R8, R0, 0x7610, R8 ;  /* 0x0000761000087816 */ /* 0x000fe40000000008 */
.L_x_8904:
[----:B------:R-:W-:Y:S05]  /*7910*/  BSYNC B0 ;  /* 0x0000000000007941 */ /* 0x000fea0003800000 */
.L_x_8903:
[----:B------:R0:W-:Y:S01]  /*7920*/  STG.E.U8 [R16.64], R8 ;  /* 0x0000000810007986 */ /* 0x0001e2000c101124 */
[----:B------:R-:W-:Y:S05]  /*7930*/  BRA `(.L_x_8883) ;  /* 0x000004b000007947 */ /* 0x000fea0003800000 */
.L_x_8901:
        /* <DEDUP_REMOVED lines=19> */
.L_x_8908:
[----:B------:R-:W-:-:S04]  /*7a70*/  LOP3.LUT R2, R3, 0x80000000, RZ, 0xc0, !PT ;  /* 0x8000000003027812 */ /* 0x000fc800078ec0ff */
[----:B------:R-:W-:-:S04]  /*7a80*/  SHF.R.U32.HI R3, RZ, 0x18, R2 ;  /* 0x00000018ff037819 */ /* 0x000fc80000011602 */
[----:B------:R-:W-:-:S04]  /*7a90*/  LOP3.LUT R0, R0, R3, RZ, 0xfc, !PT ;  /* 0x0000000300007212 */ /* 0x000fc800078efcff */
[----:B------:R-:W-:Y:S02]  /*7aa0*/  PRMT R8, R0, 0x7610, R8 ;  /* 0x0000761000087816 */ /* 0x000fe40000000008 */
.L_x_8907:
[----:B------:R-:W-:Y:S05]  /*7ab0*/  BSYNC B0 ;  /* 0x0000000000007941 */ /* 0x000fea0003800000 */
.L_x_8906:
[----:B------:R0:W-:Y:S01]  /*7ac0*/  STG.E.U8 [R16.64], R8 ;  /* 0x0000000810007986 */ /* 0x0001e2000c101124 */
[----:B------:R-:W-:Y:S05]  /*7ad0*/  BRA `(.L_x_8883) ;  /* 0x0000031000007947 */ /* 0x000fea0003800000 */
.L_x_8900:
        /* <DEDUP_REMOVED lines=24> */
.L_x_8882:
        /* <DEDUP_REMOVED lines=20> */
.L_x_8910:
[----:B------:R-:W0:Y:S02]  /*7da0*/  F2I.U64.F64.TRUNC R4, R4 ;  /* 0x0000000400047311 */ /* 0x000e24000030d800 */
[----:B0-----:R0:W-:Y:S01]  /*7db0*/  STG.E.64 [R16.64], R4 ;  /* 0x0000000410007986 */ /* 0x0011e2000c101b24 */
[----:B------:R-:W-:Y:S05]  /*7dc0*/  BRA `(.L_x_8883) ;  /* 0x0000002000007947 */ /* 0x000fea0003800000 */
.L_x_8909:
[----:B------:R-:W0:Y:S02]  /*7dd0*/  F2I.U32.F64.TRUNC R5, R4 ;  /* 0x0000000400057311 */ /* 0x000e24000030d000 */
[----:B0-----:R0:W-:Y:S02]  /*7de0*/  STG.E [R16.64], R5 ;  /* 0x0000000510007986 */ /* 0x0011e4000c101924 */
.L_x_8883:
        /* <DEDUP_REMOVED lines=258> */
.L_x_8911:
        /* <DEDUP_REMOVED lines=19> */
.L_x_8915:
[----:B------:R-:W2:Y:S02]  /*8f40*/  LDG.E.U8 R2, [R2.64] ;  /* 0x0000002402027981 */ /* 0x000ea4000c1e1100 */
[----:B--2---:R0:W1:Y:S01]  /*8f50*/  I2F.F64.U16 R18, R2 ;  /* 0x0000000200127312 */ /* 0x0040620000101800 */
[----:B------:R-:W-:Y:S05]  /*8f60*/  BRA `(.L_x_8917) ;  /* 0x00000df000007947 */ /* 0x000fea0003800000 */
.L_x_8914:
        /* <DEDUP_REMOVED lines=9> */
.L_x_8919:
[----:B------:R-:W2:Y:S02]  /*9000*/  LDG.E R2, [R2.64] ;  /* 0x0000002402027981 */ /* 0x000ea4000c1e1900 */
[----:B--2---:R0:W1:Y:S01]  /*9010*/  I2F.F64 R18, R2 ;  /* 0x0000000200127312 */ /* 0x0040620000201c00 */
[----:B------:R-:W-:Y:S05]  /*9020*/  BRA `(.L_x_8917) ;  /* 0x00000d3000007947 */ /* 0x000fea0003800000 */
.L_x_8918:
[----:B------:R-:W2:Y:S02]  /*9030*/  LDG.E.U16 R2, [R2.64] ;  /* 0x0000002402027981 */ /* 0x000ea4000c1e1500 */
[----:B--2---:R0:W1:Y:S01]  /*9040*/  I2F.F64.S16 R18, R2 ;  /* 0x0000000200127312 */ /* 0x0040620000101c00 */
[----:B------:R-:W-:Y:S05]  /*9050*/  BRA `(.L_x_8917) ;  /* 0x00000d0000007947 */ /* 0x000fea0003800000 */
.L_x_8913:
        /* <DEDUP_REMOVED lines=10> */
.L_x_8921:
[----:B------:R-:W2:Y:S02]  /*9100*/  LDG.E.U16 R0, [R2.64] ;  /* 0x0000002402007981 */ /* 0x000ea4000c1e1500 */
[----:B--2---:R-:W-:-:S05]  /*9110*/  HADD2.F32 R0, -RZ, R0.H0_H0 ;  /* 0x20000000ff007230 */ /* 0x004fca0000004100 */
[----:B------:R-:W-:-:S04]  /*9120*/  FMUL.FTZ R0, R0, 1 ;  /* 0x3f80000000007820 */ /* 0x000fc80000410000 */
[----:B------:R0:W1:Y:S01]  /*9130*/  F2F.F64.F32 R18, R0 ;  /* 0x0000000000127310 */ /* 0x0000620000201800 */
[----:B------:R-:W-:Y:S05]  /*9140*/  BRA `(.L_x_8917) ;  /* 0x00000c1000007947 */ /* 0x000fea0003800000 */
.L_x_8920:
        /* <DEDUP_REMOVED lines=10> */
.L_x_8923:
[----:B------:R-:W2:Y:S02]  /*91f0*/  LDG.E.U16 R2, [R2.64] ;  /* 0x0000002402027981 */ /* 0x000ea4000c1e1500 */
[----:B--2---:R-:W-:-:S05]  /*9200*/  HADD2.F32 R0, -RZ, R2.H0_H0 ;  /* 0x20000002ff007230 */ /* 0x004fca0000004100 */
[----:B------:R-:W-:-:S04]  /*9210*/  FMUL.FTZ R0, R0, 1 ;  /* 0x3f80000000007820 */ /* 0x000fc80000410000 */
[----:B------:R0:W1:Y:S01]  /*9220*/  F2F.F64.F32 R18, R0 ;  /* 0x0000000000127310 */ /* 0x0000620000201800 */
[----:B------:R-:W-:Y:S05]  /*9230*/  BRA `(.L_x_8917) ;  /* 0x00000b2000007947 */ /* 0x000fea0003800000 */
.L_x_8922:
[----:B------:R0:W5:Y:S01]  /*9240*/  LDG.E.64 R18, [R2.64] ;  /* 0x0000002402127981 */ /* 0x000162000c1e1b00 */
[----:B------:R-:W-:Y:S05]  /*9250*/  BRA `(.L_x_8917) ;  /* 0x00000b0000007947 */ /* 0x000fea0003800000 */
.L_x_8912:
        /* <DEDUP_REMOVED lines=13> */
.L_x_8926:
[----:B------:R0:W5:Y:S01]  /*9330*/  LDG.E.64 R18, [R2.64] ;  /* 0x0000002402127981 */ /* 0x000162000c1e1b00 */
[----:B------:R-:W-:Y:S05]  /*9340*/  BRA `(.L_x_8917) ;  /* 0x00000a1000007947 */ /* 0x000fea0003800000 */
.L_x_8925:
        /* <DEDUP_REMOVED lines=28> */
.L_x_8928:
        /* <DEDUP_REMOVED lines=15> */
.L_x_8927:
[----:B------:R-:W2:Y:S02]  /*9600*/  LDG.E.U16 R0, [R2.64] ;  /* 0x0000002402007981 */ /* 0x000ea4000c1e1500 */
[----:B--2---:R-:W-:-:S05]  /*9610*/  PRMT R0, RZ, 0x5410, R0 ;  /* 0x00005410ff007816 */ /* 0x004fca0000000000 */
[----:B------:R-:W-:-:S04]  /*9620*/  FMUL.FTZ R0, R0, 1 ;  /* 0x3f80000000007820 */ /* 0x000fc80000410000 */
[----:B------:R0:W1:Y:S01]  /*9630*/  F2F.F64.F32 R18, R0 ;  /* 0x0000000000127310 */ /* 0x0000620000201800 */
[----:B------:R-:W-:Y:S05]  /*9640*/  BRA `(.L_x_8917) ;  /* 0x0000071000007947 */ /* 0x000fea0003800000 */
.L_x_8924:
        /* <DEDUP_REMOVED lines=11> */
.L_x_8931:
        /* <DEDUP_REMOVED lines=21> */
.L_x_8935:
[----:B------:R-:W-:Y:S05]  /*9850*/  BSYNC B1 ;  /* 0x0000000000017941 */ /* 0x000fea0003800000 */
.L_x_8934:
[----:B------:R-:W-:Y:S01]  /*9860*/  LEA R3, R0, 0x3b800000, 0x17 ;  /* 0x3b80000000037811 */ /* 0x000fe200078eb8ff */
[----:B------:R-:W-:-:S05]  /*9870*/  IMAD.SHL.U32 R0, R2, 0x100000, RZ ;  /* 0x0010000002007824 */ /* 0x000fca00078e00ff */
[----:B------:R-:W-:Y:S02]  /*9880*/  LOP3.LUT R0, R3, R0, R4, 0xfe, !PT ;  /* 0x0000000003007212 */ /* 0x000fe400078efe04 */
.L_x_8933:
[----:B------:R-:W-:Y:S05]  /*9890*/  BSYNC B0 ;  /* 0x0000000000007941 */ /* 0x000fea0003800000 */
.L_x_8932:
[----:B------:R-:W-:-:S04]  /*98a0*/  FMUL.FTZ R0, R0, 1 ;  /* 0x3f80000000007820 */ /* 0x000fc80000410000 */
[----:B------:R0:W1:Y:S01]  /*98b0*/  F2F.F64.F32 R18, R0 ;  /* 0x0000000000127310 */ /* 0x0000620000201800 */
[----:B------:R-:W-:Y:S05]  /*98c0*/  BRA `(.L_x_8917) ;  /* 0x0000049000007947 */ /* 0x000fea0003800000 */
.L_x_8930:
        /* <DEDUP_REMOVED lines=21> */
.L_x_8939:
[----:B------:R-:W-:Y:S05]  /*9a20*/  BSYNC B1 ;  /* 0x0000000000017941 */ /* 0x000fea0003800000 */
.L_x_8938:
[----:B------:R-:W-:Y:S01]  /*9a30*/  LEA R3, R0, 0x37800000, 0x17 ;  /* 0x3780000000037811 */ /* 0x000fe200078eb8ff */
[----:B------:R-:W-:-:S05]  /*9a40*/  IMAD.SHL.U32 R0, R2, 0x200000, RZ ;  /* 0x0020000002007824 */ /* 0x000fca00078e00ff */
[----:B------:R-:W-:Y:S02]  /*9a50*/  LOP3.LUT R0, R3, R0, R4, 0xfe, !PT ;  /* 0x0000000003007212 */ /* 0x000fe400078efe04 */
.L_x_8937:
[----:B------:R-:W-:Y:S05]  /*9a60*/  BSYNC B0 ;  /* 0x0000000000007941 */ /* 0x000fea0003800000 */
.L_x_8936:
[----:B------:R-:W-:-:S04]  /*9a70*/  FMUL.FTZ R0, R0, 1 ;  /* 0x3f80000000007820 */ /* 0x000fc80000410000 */
[----:B------:R0:W1:Y:S01]  /*9a80*/  F2F.F64.F32 R18, R0 ;  /* 0x0000000000127310 */ /* 0x0000620000201800 */
[----:B------:R-:W-:Y:S05]  /*9a90*/  BRA `(.L_x_8917) ;  /* 0x000002c000007947 */ /* 0x000fea0003800000 */
.L_x_8929:
        /* <DEDUP_REMOVED lines=14> */
.L_x_8943:
[----:B------:R-:W-:Y:S05]  /*9b80*/  BSYNC B0 ;  /* 0x0000000000007941 */ /* 0x000fea0003800000 */
.L_x_8942:
[----:B------:R-:W-:-:S04]  /*9b90*/  FMUL.FTZ R0, R0, 1 ;  /* 0x3f80000000007820 */ /* 0x000fc80000410000 */
[----:B------:R0:W1:Y:S01]  /*9ba0*/  F2F.F64.F32 R18, R0 ;  /* 0x0000000000127310 */ /* 0x0000620000201800 */
[----:B------:R-:W-:Y:S05]  /*9bb0*/  BRA `(.L_x_8917) ;  /* 0x000001a000007947 */ /* 0x000fea0003800000 */
.L_x_8916:
        /* <DEDUP_REMOVED lines=21> */
.L_x_8941:
[----:B------:R-:W2:Y:S02]  /*9d10*/  LDG.E.64 R18, [R2.64] ;  /* 0x0000002402127981 */ /* 0x000ea4000c1e1b00 */
[----:B--2---:R-:W0:Y:S01]  /*9d20*/  I2F.F64.U64 R18, R18 ;  /* 0x0000001200127312 */ /* 0x004e220000301800 */
[----:B------:R-:W-:Y:S05]  /*9d30*/  BRA `(.L_x_8917) ;  /* 0x0000002000007947 */ /* 0x000fea0003800000 */
.L_x_8940:
[----:B------:R-:W2:Y:S02]  /*9d40*/  LDG.E R2, [R2.64] ;  /* 0x0000002402027981 */ /* 0x000ea4000c1e1900 */
[----:B--2---:R0:W1:Y:S02]  /*9d50*/  I2F.F64.U32 R18, R2 ;  /* 0x0000000200127312 */ /* 0x0040640000201800 */
.L_x_8917:
        /* <DEDUP_REMOVED lines=17> */
.L_x_8947:
[----:B------:R-:W2:Y:S02]  /*9e70*/  LDG.E.U8 R2, [R2.64] ;  /* 0x0000002402027981 */ /* 0x000ea4000c1e1100 */
[----:B--2---:R0:W2:Y:S01]  /*9e80*/  I2F.F64.U16 R4, R2 ;  /* 0x0000000200047312 */ /* 0x0040a20000101800 */
[----:B------:R-:W-:Y:S05]  /*9e90*/  BRA `(.L_x_8949) ;  /* 0x00000df000007947 */ /* 0x000fea0003800000 */
.L_x_8946:
        /* <DEDUP_REMOVED lines=9> */
.L_x_8951:
[----:B------:R-:W2:Y:S02]  /*9f30*/  LDG.E R2, [R2.64] ;  /* 0x0000002402027981 */ /* 0x000ea4000c1e1900 */
[----:B--2---:R0:W2:Y:S01]  /*9f40*/  I2F.F64 R4, R2 ;  /* 0x0000000200047312 */ /* 0x0040a20000201c00 */
[----:B------:R-:W-:Y:S05]  /*9f50*/  BRA `(.L_x_8949) ;  /* 0x00000d3000007947 */ /* 0x000fea0003800000 */
.L_x_8950:
[----:B------:R-:W2:Y:S02]  /*9f60*/  LDG.E.U16 R2, [R2.64] ;  /* 0x0000002402027981 */ /* 0x000ea4000c1e1500 */
[----:B--2---:R0:W2:Y:S01]  /*9f70*/  I2F.F64.S16 R4, R2 ;  /* 0x0000000200047312 */ /* 0x0040a20000101c00 */
[----:B------:R-:W-:Y:S05]  /*9f80*/  BRA `(.L_x_8949) ;  /* 0x00000d0000007947 */ /* 0x000fea0003800000 */
.L_x_8945:
        /* <DEDUP_REMOVED lines=10> */
.L_x_8953:
[----:B------:R-:W2:Y:S02]  /*a030*/  LDG.E.U16 R0, [R2.64] ;  /* 0x0000002402007981 */ /* 0x000ea4000c1e1500 */
[----:B--2---:R-:W-:-:S05]  /*a040*/  HADD2.F32 R0, -RZ, R0.H0_H0 ;  /* 0x20000000ff007230 */ /* 0x004fca0000004100 */
[----:B------:R-:W-:-:S04]  /*a050*/  FMUL.FTZ R0, R0, 1 ;  /* 0x3f80000000007820 */ /* 0x000fc80000410000 */
[----:B------:R0:W2:Y:S01]  /*a060*/  F2F.F64.F32 R4, R0 ;  /* 0x0000000000047310 */ /* 0x0000a20000201800 */
[----:B------:R-:W-:Y:S05]  /*a070*/  BRA `(.L_x_8949) ;  /* 0x00000c1000007947 */ /* 0x000fea0003800000 */
.L_x_8952:
        /* <DEDUP_REMOVED lines=10> */
.L_x_8955:
[----:B------:R-:W2:Y:S02]  /*a120*/  LDG.E.U16 R2, [R2.64] ;  /* 0x0000002402027981 */ /* 0x000ea4000c1e1500 */
[----:B--2---:R-:W-:-:S05]  /*a130*/  HADD2.F32 R0, -RZ, R2.H0_H0 ;  /* 0x20000002ff007230 */ /* 0x004fca0000004100 */
[----:B------:R-:W-:-:S04]  /*a140*/  FMUL.FTZ R0, R0, 1 ;  /* 0x3f80000000007820 */ /* 0x000fc80000410000 */
[----:B------:R0:W2:Y:S01]  /*a150*/  F2F.F64.F32 R4, R0 ;  /* 0x0000000000047310 */ /* 0x0000a20000201800 */
[----:B------:R-:W-:Y:S05]  /*a160*/  BRA `(.L_x_8949) ;  /* 0x00000b2000007947 */ /* 0x000fea0003800000 */
.L_x_8954:
[----:B------:R0:W5:Y:S01]  /*a170*/  LDG.E.64 R4, [R2.64] ;  /* 0x0000002402047981 */ /* 0x000162000c1e1b00 */
[----:B------:R-:W-:Y:S05]  /*a180*/  BRA `(.L_x_8949) ;  /* 0x00000b0000007947 */ /* 0x000fea0003800000 */
.L_x_8944:
        /* <DEDUP_REMOVED lines=13> */
.L_x_8958:
[----:B------:R0:W5:Y:S01]  /*a260*/  LDG.E.64 R4, [R2.64] ;  /* 0x0000002402047981 */ /* 0x000162000c1e1b00 */
[----:B------:R-:W-:Y:S05]  /*a270*/  BRA `(.L_x_8949) ;  /* 0x00000a1000007947 */ /* 0x000fea0003800000 */
.L_x_8957:
        /* <DEDUP_REMOVED lines=28> */
.L_x_8960:
        /* <DEDUP_REMOVED lines=15> */
.L_x_8959:
[----:B------:R-:W2:Y:S02]  /*a530*/  LDG.E.U16 R0, [R2.64] ;  /* 0x0000002402007981 */ /* 0x000ea4000c1e1500 */
[----:B--2---:R-:W-:-:S05]  /*a540*/  PRMT R0, RZ, 0x5410, R0 ;  /* 0x00005410ff007816 */ /* 0x004fca0000000000 */
[----:B------:R-:W-:-:S04]  /*a550*/  FMUL.FTZ R0, R0, 1 ;  /* 0x3f80000000007820 */ /* 0x000fc80000410000 */
[----:B------:R0:W2:Y:S01]  /*a560*/  F2F.F64.F32 R4, R0 ;  /* 0x0000000000047310 */ /* 0x0000a20000201800 */
[----:B------:R-:W-:Y:S05]  /*a570*/  BRA `(.L_x_8949) ;  /* 0x0000071000007947 */ /* 0x000fea0003800000 */
.L_x_8956:
        /* <DEDUP_REMOVED lines=11> */
.L_x_8963:
        /* <DEDUP_REMOVED lines=21> */
.L_x_8967:
[----:B------:R-:W-:Y:S05]  /*a780*/  BSYNC B1 ;  /* 0x0000000000017941 */ /* 0x000fea0003800000 */
.L_x_8966:
[----:B------:R-:W-:Y:S01]  /*a790*/  LEA R3, R0, 0x3b800000, 0x17 ;  /* 0x3b80000000037811 */ /* 0x000fe200078eb8ff */
[----:B------:R-:W-:-:S05]  /*a7a0*/  IMAD.SHL.U32 R0, R2, 0x100000, RZ ;  /* 0x0010000002007824 */ /* 0x000fca00078e00ff */
[----:B------:R-:W-:Y:S02]  /*a7b0*/  LOP3.LUT R0, R3, R0, R4, 0xfe, !PT ;  /* 0x0000000003007212 */ /* 0x000fe400078efe04 */
.L_x_8965:
[----:B------:R-:W-:Y:S05]  /*a7c0*/  BSYNC B0 ;  /* 0x0000000000007941 */ /* 0x000fea0003800000 */
.L_x_8964:
[----:B------:R-:W-:-:S04]  /*a7d0*/  FMUL.FTZ R0, R0, 1 ;  /* 0x3f80000000007820 */ /* 0x000fc80000410000 */
[----:B------:R0:W2:Y:S01]  /*a7e0*/  F2F.F64.F32 R4, R0 ;  /* 0x0000000000047310 */ /* 0x0000a20000201800 */
[----:B------:R-:W-:Y:S05]  /*a7f0*/  BRA `(.L_x_8949) ;  /* 0x0000049000007947 */ /* 0x000fea0003800000 */
.L_x_8962:
        /* <DEDUP_REMOVED lines=21> */
.L_x_8971:
[----:B------:R-:W-:Y:S05]  /*a950*/  BSYNC B1 ;  /* 0x0000000000017941 */ /* 0x000fea0003800000 */
.L_x_8970:
[----:B------:R-:W-:Y:S01]  /*a960*/  LEA R3, R0, 0x37800000, 0x17 ;  /* 0x3780000000037811 */ /* 0x000fe200078eb8ff */
[----:B------:R-:W-:-:S05]  /*a970*/  IMAD.SHL.U32 R0, R2, 0x200000, RZ ;  /* 0x0020000002007824 */ /* 0x000fca00078e00ff */
[----:B------:R-:W-:Y:S02]  /*a980*/  LOP3.LUT R0, R3, R0, R4, 0xfe, !PT ;  /* 0x0000000003007212 */ /* 0x000fe400078efe04 */
.L_x_8969:
[----:B------:R-:W-:Y:S05]  /*a990*/  BSYNC B0 ;  /* 0x0000000000007941 */ /* 0x000fea0003800000 */
.L_x_8968:
[----:B------:R-:W-:-:S04]  /*a9a0*/  FMUL.FTZ R0, R0, 1 ;  /* 0x3f80000000007820 */ /* 0x000fc80000410000 */
[----:B------:R0:W2:Y:S01]  /*a9b0*/  F2F.F64.F32 R4, R0 ;  /* 0x0000000000047310 */ /* 0x0000a20000201800 */
[----:B------:R-:W-:Y:S05]  /*a9c0*/  BRA `(.L_x_8949) ;  /* 0x000002c000007947 */ /* 0x000fea0003800000 */
.L_x_8961:
        /* <DEDUP_REMOVED lines=14> */
.L_x_8975:
[----:B------:R-:W-:Y:S05]  /*aab0*/  BSYNC B0 ;  /* 0x0000000000007941 */ /* 0x000fea0003800000 */
.L_x_8974:
[----:B------:R-:W-:-:S04]  /*aac0*/  FMUL.FTZ R0, R0, 1 ;  /* 0x3f80000000007820 */ /* 0x000fc80000410000 */
[----:B------:R0:W2:Y:S01]  /*aad0*/  F2F.F64.F32 R4, R0 ;  /* 0x0000000000047310 */ /* 0x0000a20000201800 */
[----:B------:R-:W-:Y:S05]  /*aae0*/  BRA `(.L_x_8949) ;  /* 0x000001a000007947 */ /* 0x000fea0003800000 */
.L_x_8948:
        /* <DEDUP_REMOVED lines=21> */
.L_x_8973:
[----:B------:R-:W2:Y:S02]  /*ac40*/  LDG.E.64 R4, [R2.64] ;  /* 0x0000002402047981 */ /* 0x000ea4000c1e1b00 */
[----:B--2---:R-:W0:Y:S01]  /*ac50*/  I2F.F64.U64 R4, R4 ;  /* 0x0000000400047312 */ /* 0x004e220000301800 */
[----:B------:R-:W-:Y:S05]  /*ac60*/  BRA `(.L_x_8949) ;  /* 0x0000002000007947 */ /* 0x000fea0003800000 */
.L_x_8972:
[----:B------:R-:W2:Y:S02]  /*ac70*/  LDG.E R2, [R2.64] ;  /* 0x0000002402027981 */ /* 0x000ea4000c1e1900 */
[----:B--2---:R0:W2:Y:S02]  /*ac80*/  I2F.F64.U32 R4, R2 ;  /* 0x0000000200047312 */ /* 0x0040a40000201800 */
.L_x_8949:
        /* <DEDUP_REMOVED lines=16> */
.L_x_8979:
[----:B------:R-:W0:Y:S02]  /*ad90*/  F2I.S64.F64.TRUNC R4, R4 ;  /* 0x0000000400047311 */ /* 0x000e24000030d900 */
[----:B0-----:R-:W-:-:S05]  /*ada0*/  IMAD.MOV.U32 R3, RZ, RZ, R4 ;  /* 0x000000ffff037224 */ /* 0x001fca00078e0004 */
[----:B------:R0:W-:Y:S01]  /*adb0*/  STG.E.U8 [R16.64], R3 ;  /* 0x0000000310007986 */ /* 0x0001e2000c101124 */
[----:B------:R-:W-:Y:S05]  /*adc0*/  BRA `(.L_x_8981) ;  /* 0x00000ed000007947 */ /* 0x000fea0003800000 */
.L_x_8978:
        /* <DEDUP_REMOVED lines=9> */
.L_x_8983:
[----:B------:R-:W0:Y:S02]  /*ae60*/  F2I.F64.TRUNC R5, R4 ;  /* 0x0000000400057311 */ /* 0x000e24000030d100 */
[----:B0-----:R0:W-:Y:S01]  /*ae70*/  STG.E [R16.64], R5 ;  /* 0x0000000510007986 */ /* 0x0011e2000c101924 */
[----:B------:R-:W-:Y:S05]  /*ae80*/  BRA `(.L_x_8981) ;  /* 0x00000e1000007947 */ /* 0x000fea0003800000 */
.L_x_8982:
[----:B------:R-:W0:Y:S02]  /*ae90*/  F2I.F64.TRUNC R5, R4 ;  /* 0x0000000400057311 */ /* 0x000e24000030d100 */
[----:B0-----:R0:W-:Y:S01]  /*aea0*/  STG.E.U16 [R16.64], R5 ;  /* 0x0000000510007986 */ /* 0x0011e2000c101524 */
[----:B------:R-:W-:Y:S05]  /*aeb0*/  BRA `(.L_x_8981) ;  /* 0x00000de000007947 */ /* 0x000fea0003800000 */
.L_x_8977:
        /* <DEDUP_REMOVED lines=11> */
.L_x_8985:
[----:B------:R-:W0:Y:S01]  /*af70*/  F2F.F32.F64 R0, R4 ;  /* 0x0000000400007310 */ /* 0x000e220000301000 */
[----:B------:R-:W0:-:S14]  /*af80*/  DSETP.GEU.AND P0, PT, |R4|, c[0x2][0x0], PT ;  /* 0x008000000400762a */ /* 0x000e1c0003f0e200 */
[----:B0-----:R-:W-:-:S05]  /*af90*/  @!P0 FMUL R0, R0, 1.175494350822287508e-38 ;  /* 0x0080000000008820 */ /* 0x001fca0000400000 */
[----:B------:R-:W-:-:S05]  /*afa0*/  F2FP.PACK_AB R0, RZ, R0 ;  /* 0x00000000ff00723e */ /* 0x000fca00000000ff */
[----:B------:R0:W-:Y:S01]  /*afb0*/  STG.E.U16 [R16.64], R0 ;  /* 0x0000000010007986 */ /* 0x0001e2000c101524 */
[----:B------:R-:W-:Y:S05]  /*afc0*/  BRA `(.L_x_8981) ;  /* 0x00000cd000007947 */ /* 0x000fea0003800000 */
.L_x_8984:
        /* <DEDUP_REMOVED lines=12> */
.L_x_8987:
[----:B------:R-:W0:Y:S01]  /*b090*/  F2F.F32.F64 R0, R4 ;  /* 0x0000000400007310 */ /* 0x000e220000301000 */
[----:B------:R-:W0:-:S14]  /*b0a0*/  DSETP.GEU.AND P0, PT, |R4|, c[0x2][0x0], PT ;  /* 0x008000000400762a */ /* 0x000e1c0003f0e200 */
[----:B0-----:R-:W-:-:S05]  /*b0b0*/  @!P0 FMUL R0, R0, 1.175494350822287508e-38 ;  /* 0x0080000000008820 */ /* 0x001fca0000400000 */
[----:B------:R-:W-:-:S04]  /*b0c0*/  F2FP.PACK_AB R3, RZ, R0 ;  /* 0x00000000ff03723e */ /* 0x000fc800000000ff */
[----:B------:R-:W-:-:S05]  /*b0d0*/  PRMT R3, R3, 0x5410, RZ ;  /* 0x0000541003037816 */ /* 0x000fca00000000ff */
[----:B------:R0:W-:Y:S01]  /*b0e0*/  STG.E [R16.64], R3 ;  /* 0x0000000310007986 */ /* 0x0001e2000c101924 */
[----:B------:R-:W-:Y:S05]  /*b0f0*/  BRA `(.L_x_8981) ;  /* 0x00000ba000007947 */ /* 0x000fea0003800000 */
.L_x_8986:
[----:B------:R0:W-:Y:S01]  /*b100*/  STG.E.64 [R16.64], R4 ;  /* 0x0000000410007986 */ /* 0x0001e2000c101b24 */
[----:B------:R-:W-:Y:S05]  /*b110*/  BRA `(.L_x_8981) ;  /* 0x00000b8000007947 */ /* 0x000fea0003800000 */
.L_x_8976:
        /* <DEDUP_REMOVED lines=12> */
.L_x_8990:
[----:B------:R-:W-:-:S05]  /*b1e0*/  CS2R R6, SRZ ;  /* 0x0000000000067805 */ /* 0x000fca000001ff00 */
[----:B------:R0:W-:Y:S01]  /*b1f0*/  STG.E.128 [R16.64], R4 ;  /* 0x0000000410007986 */ /* 0x0001e2000c101d24 */
[----:B------:R-:W-:Y:S05]  /*b200*/  BRA `(.L_x_8981) ;  /* 0x00000a9000007947 */ /* 0x000fea0003800000 */
.L_x_8989:
        /* <DEDUP_REMOVED lines=23> */
.L_x_8994:
[----:B------:R-:W-:Y:S05]  /*b380*/  BSYNC B0 ;  /* 0x0000000000007941 */ /* 0x000fea0003800000 */
.L_x_8993:
[----:B------:R-:W-:-:S05]  /*b390*/  LOP3.LUT R3, R0, R3, RZ, 0xfc, !PT ;  /* 0x0000000300037212 */ /* 0x000fca00078efcff */
[----:B------:R0:W-:Y:S01]  /*b3a0*/  STG.E.U8 [R16.64], R3 ;  /* 0x0000000310007986 */ /* 0x0001e2000c101124 */
[----:B------:R-:W-:Y:S05]  /*b3b0*/  BRA `(.L_x_8981) ;  /* 0x000008e000007947 */ /* 0x000fea0003800000 */
.L_x_8992:
        /* <DEDUP_REMOVED lines=15> */
.L_x_8996:
[----:B------:R-:W-:Y:S01]  /*b4b0*/  IMAD.MOV.U32 R0, RZ, RZ, 0x7f ;  /* 0x0000007fff007424 */ /* 0x000fe200078e00ff */
[----:B------:R-:W-:-:S04]  /*b4c0*/  ISETP.GT.U32.AND P0, PT, R2, 0x7f800000, PT ;  /* 0x7f8000000200780c */ /* 0x000fc80003f04070 */
[----:B------:R-:W-:-:S04]  /*b4d0*/  SEL R0, R0, 0x7c, P0 ;  /* 0x0000007c00007807 */ /* 0x000fc80000000000 */
.L_x_8997:
[----:B------:R-:W-:Y:S05]  /*b4e0*/  BSYNC B0 ;  /* 0x0000000000007941 */ /* 0x000fea0003800000 */
.L_x_8995:
[----:B------:R-:W-:-:S04]  /*b4f0*/  LOP3.LUT R2, R3, 0x80000000, RZ, 0xc0, !PT ;  /* 0x8000000003027812 */ /* 0x000fc800078ec0ff */
[----:B------:R-:W-:-:S04]  /*b500*/  SHF.R.U32.HI R3, RZ, 0x18, R2 ;  /* 0x00000018ff037819 */ /* 0x000fc80000011602 */
[----:B------:R-:W-:-:S05]  /*b510*/  LOP3.LUT R3, R0, R3, RZ, 0xfc, !PT ;  /* 0x0000000300037212 */ /* 0x000fca00078efcff */
[----:B------:R0:W-:Y:S01]  /*b520*/  STG.E.U8 [R16.64], R3 ;  /* 0x0000000310007986 */ /* 0x0001e2000c101124 */
[----:B------:R-:W-:Y:S05]  /*b530*/  BRA `(.L_x_8981) ;  /* 0x0000076000007947 */ /* 0x000fea0003800000 */
.L_x_8991:
[----:B------:R-:W0:Y:S01]  /*b540*/  F2F.F32.F64 R0, R4 ;  /* 0x0000000400007310 */ /* 0x000e220000301000 */
[----:B------:R-:W0:-:S14]  /*b550*/  DSETP.GEU.AND P0, PT, |R4|, c[0x2][0x0], PT ;  /* 0x008000000400762a */ /* 0x000e1c0003f0e200 */
[----:B0-----:R-:W-:-:S05]  /*b560*/  @!P0 FMUL R0, R0, 1.175494350822287508e-38 ;  /* 0x0080000000008820 */ /* 0x001fca0000400000 */
[----:B------:R-:W-:-:S05]  /*b570*/  F2FP.BF16.PACK_AB R0, RZ, R0 ;  /* 0x00000000ff00723e */ /* 0x000fca00000010ff */
[----:B------:R0:W-:Y:S01]  /*b580*/  STG.E.U16 [R16.64], R0 ;  /* 0x0000000010007986 */ /* 0x0001e2000c101524 */
[----:B------:R-:W-:Y:S05]  /*b590*/  BRA `(.L_x_8981) ;  /* 0x0000070000007947 */ /* 0x000fea0003800000 */
.L_x_8988:
        /* <DEDUP_REMOVED lines=11> */
.L_x_9000:
        /* <DEDUP_REMOVED lines=19> */
.L_x_9003:
[----:B------:R-:W-:-:S04]  /*b780*/  LOP3.LUT R2, R3, 0x80000000, RZ, 0xc0, !PT ;  /* 0x8000000003027812 */ /* 0x000fc800078ec0ff */
[----:B------:R-:W-:-:S04]  /*b790*/  SHF.R.U32.HI R3, RZ, 0x18, R2 ;  /* 0x00000018ff037819 */ /* 0x000fc80000011602 */
[----:B------:R-:W-:-:S04]  /*b7a0*/  LOP3.LUT R0, R0, R3, RZ, 0xfc, !PT ;  /* 0x0000000300007212 */ /* 0x000fc800078efcff */
[----:B------:R-:W-:Y:S02]  /*b7b0*/  PRMT R8, R0, 0x7610, R8 ;  /* 0x0000761000087816 */ /* 0x000fe40000000008 */
.L_x_9002:
[----:B------:R-:W-:Y:S05]  /*b7c0*/  BSYNC B0 ;  /* 0x0000000000007941 */ /* 0x000fea0003800000 */
.L_x_9001:
[----:B------:R0:W-:Y:S01]  /*b7d0*/  STG.E.U8 [R16.64], R8 ;  /* 0x0000000810007986 */ /* 0x0001e2000c101124 */
[----:B------:R-:W-:Y:S05]  /*b7e0*/  BRA `(.L_x_8981) ;  /* 0x000004b000007947 */ /* 0x000fea0003800000 */
.L_x_8999:
        /* <DEDUP_REMOVED lines=19> */
.L_x_9006:
[----:B------:R-:W-:-:S04]  /*b920*/  LOP3.LUT R2, R3, 0x80000000, RZ, 0xc0, !PT ;  /* 0x8000000003027812 */ /* 0x000fc800078ec0ff */
[----:B------:R-:W-:-:S04]  /*b930*/  SHF.R.U32.HI R3, RZ, 0x18, R2 ;  /* 0x00000018ff037819 */ /* 0x000fc80000011602 */
[----:B------:R-:W-:-:S04]  /*b940*/  LOP3.LUT R0, R0, R3, RZ, 0xfc, !PT ;  /* 0x0000000300007212 */ /* 0x000fc800078efcff */
[----:B------:R-:W-:Y:S02]  /*b950*/  PRMT R8, R0, 0x7610, R8 ;  /* 0x0000761000087816 */ /* 0x000fe40000000008 */
.L_x_9005:
[----:B------:R-:W-:Y:S05]  /*b960*/  BSYNC B0 ;  /* 0x0000000000007941 */ /* 0x000fea0003800000 */
.L_x_9004:
[----:B------:R0:W-:Y:S01]  /*b970*/  STG.E.U8 [R16.64], R8 ;  /* 0x0000000810007986 */ /* 0x0001e2000c101124 */
[----:B------:R-:W-:Y:S05]  /*b980*/  BRA `(.L_x_8981) ;  /* 0x0000031000007947 */ /* 0x000fea0003800000 */
.L_x_8998:
        /* <DEDUP_REMOVED lines=24> */
.L_x_8980:
        /* <DEDUP_REMOVED lines=20> */
.L_x_9008:
[----:B------:R-:W0:Y:S02]  /*bc50*/  F2I.U64.F64.TRUNC R4, R4 ;  /* 0x0000000400047311 */ /* 0x000e24000030d800 */
[----:B0-----:R0:W-:Y:S01]  /*bc60*/  STG.E.64 [R16.64], R4 ;  /* 0x0000000410007986 */ /* 0x0011e2000c101b24 */
[----:B------:R-:W-:Y:S05]  /*bc70*/  BRA `(.L_x_8981) ;  /* 0x0000002000007947 */ /* 0x000fea0003800000 */
.L_x_9007:
[----:B------:R-:W0:Y:S02]  /*bc80*/  F2I.U32.F64.TRUNC R5, R4 ;  /* 0x0000000400057311 */ /* 0x000e24000030d000 */
[----:B0-----:R0:W-:Y:S02]  /*bc90*/  STG.E [R16.64], R5 ;  /* 0x0000000510007986 */ /* 0x0011e4000c101924 */
.L_x_8981:
[----:B------:R-:W-:Y:S02]  /*bca0*/  IADD3 R23, R23, 0x80, RZ ;  /* 0x0000008017177810 */ /* 0x000fe40007ffe0ff */
.L_x_8812:
[----:B------:R-:W-:Y:S05]  /*bcb0*/  BSYNC B6 ;  /* 0x0000000000067941 */ /* 0x000fea0003800000 */
.L_x_8811:
        /* <DEDUP_REMOVED lines=257> */
.L_x_9009:
        /* <DEDUP_REMOVED lines=19> */
.L_x_9013:
[----:B------:R-:W2:Y:S02]  /*ce00*/  LDG.E.U8 R2, [R2.64] ;  /* 0x0000002402027981 */ /* 0x000ea4000c1e1100 */
[----:B--2---:R0:W1:Y:S01]  /*ce10*/  I2F.F64.U16 R18, R2 ;  /* 0x0000000200127312 */ /* 0x0040620000101800 */
[----:B------:R-:W-:Y:S05]  /*ce20*/  BRA `(.L_x_9015) ;  /* 0x00000df000007947 */ /* 0x000fea0003800000 */
.L_x_9012:
        /* <DEDUP_REMOVED lines=9> */
.L_x_9017:
[----:B------:R-:W2:Y:S02]  /*cec0*/  LDG.E R2, [R2.64] ;  /* 0x0000002402027981 */ /* 0x000ea4000c1e1900 */
[----:B--2---:R0:W1:Y:S01]  /*ced0*/  I2F.F64 R18, R2 ;  /* 0x0000000200127312 */ /* 0x0040620000201c00 */
[----:B------:R-:W-:Y:S05]  /*cee0*/  BRA `(.L_x_9015) ;  /* 0x00000d3000007947 */ /* 0x000fea0003800000 */
.L_x_9016:
[----:B------:R-:W2:Y:S02]  /*cef0*/  LDG.E.U16 R2, [R2.64] ;  /* 0x0000002402027981 */ /* 0x000ea4000c1e1500 */
[----:B--2---:R0:W1:Y:S01]  /*cf00*/  I2F.F64.S16 R18, R2 ;  /* 0x0000000200127312 */ /* 0x0040620000101c00 */
[----:B------:R-:W-:Y:S05]  /*cf10*/  BRA `(.L_x_9015) ;  /* 0x00000d0000007947 */ /* 0x000fea0003800000 */
.L_x_9011:
        /* <DEDUP_REMOVED lines=10> */
.L_x_9019:
[----:B------:R-:W2:Y:S02]  /*cfc0*/  LDG.E.U16 R0, [R2.64] ;  /* 0x0000002402007981 */ /* 0x000ea4000c1e1500 */
[----:B--2---:R-:W-:-:S05]  /*cfd0*/  HADD2.F32 R0, -RZ, R0.H0_H0 ;  /* 0x20000000ff007230 */ /* 0x004fca0000004100 */
[----:B------:R-:W-:-:S04]  /*cfe0*/  FMUL.FTZ R0, R0, 1 ;  /* 0x3f80000000007820 */ /* 0x000fc80000410000 */
[----:B------:R0:W1:Y:S01]  /*cff0*/  F2F.F64.F32 R18, R0 ;  /* 0x0000000000127310 */ /* 0x0000620000201800 */
[----:B------:R-:W-:Y:S05]  /*d000*/  BRA `(.L_x_9015) ;  /* 0x00000c1000007947 */ /* 0x000fea0003800000 */
.L_x_9018:
        /* <DEDUP_REMOVED lines=10> */
.L_x_9021:
[----:B------:R-:W2:Y:S02]  /*d0b0*/  LDG.E.U16 R2, [R2.64] ;  /* 0x0000002402027981 */ /* 0x000ea4000c1e1500 */
[----:B--2---:R-:W-:-:S05]  /*d0c0*/  HADD2.F32 R0, -RZ, R2.H0_H0 ;  /* 0x20000002ff007230 */ /* 0x004fca0000004100 */
[----:B------:R-:W-:-:S04]  /*d0d0*/  FMUL.FTZ R0, R0, 1 ;  /* 0x3f80000000007820 */ /* 0x000fc80000410000 */
[----:B------:R0:W1:Y:S01]  /*d0e0*/  F2F.F64.F32 R18, R0 ;  /* 0x0000000000127310 */ /* 0x0000620000201800 */
[----:B------:R-:W-:Y:S05]  /*d0f0*/  BRA `(.L_x_9015) ;  /* 0x00000b2000007947 */ /* 0x000fea0003800000 */
.L_x_9020:
[----:B------:R0:W5:Y:S01]  /*d100*/  LDG.E.64 R18, [R2.64] ;  /* 0x0000002402127981 */ /* 0x000162000c1e1b00 */
[----:B------:R-:W-:Y:S05]  /*d110*/  BRA `(.L_x_9015) ;  /* 0x00000b0000007947 */ /* 0x000fea0003800000 */
.L_x_9010:
        /* <DEDUP_REMOVED lines=13> */
.L_x_9024:
[----:B------:R0:W5:Y:S01]  /*d1f0*/  LDG.E.64 R18, [R2.64] ;  /* 0x0000002402127981 */ /* 0x000162000c1e1b00 */
[----:B------:R-:W-:Y:S05]  /*d200*/  BRA `(.L_x_9015) ;  /* 0x00000a1000007947 */ /* 0x000fea0003800000 */
.L_x_9023:
        /* <DEDUP_REMOVED lines=28> */
.L_x_9026:
        /* <DEDUP_REMOVED lines=15> */
.L_x_9025:
[----:B------:R-:W2:Y:S02]  /*d4c0*/  LDG.E.U16 R0, [R2.64] ;  /* 0x0000002402007981 */ /* 0x000ea4000c1e1500 */
[----:B--2---:R-:W-:-:S05]  /*d4d0*/  PRMT R0, RZ, 0x5410, R0 ;  /* 0x00005410ff007816 */ /* 0x004fca0000000000 */
[----:B------:R-:W-:-:S04]  /*d4e0*/  FMUL.FTZ R0, R0, 1 ;  /* 0x3f80000000007820 */ /* 0x000fc80000410000 */
[----:B------:R0:W1:Y:S01]  /*d4f0*/  F2F.F64.F32 R18, R0 ;  /* 0x0000000000127310 */ /* 0x0000620000201800 */
[----:B------:R-:W-:Y:S05]  /*d500*/  BRA `(.L_x_9015) ;  /* 0x0000071000007947 */ /* 0x000fea0003800000 */
.L_x_9022:
        /* <DEDUP_REMOVED lines=11> */
.L_x_9029:
        /* <DEDUP_REMOVED lines=21> */
.L_x_9033:
[----:B------:R-:W-:Y:S05]  /*d710*/  BSYNC B1 ;  /* 0x0000000000017941 */ /* 0x000fea0003800000 */
.L_x_9032:
[----:B------:R-:W-:Y:S01]  /*d720*/  LEA R3, R0, 0x3b800000, 0x17 ;  /* 0x3b80000000037811 */ /* 0x000fe200078eb8ff */
[----:B------:R-:W-:-:S05]  /*d730*/  IMAD.SHL.U32 R0, R2, 0x100000, RZ ;  /* 0x0010000002007824 */ /* 0x000fca00078e00ff */
[----:B------:R-:W-:Y:S02]  /*d740*/  LOP3.LUT R0, R3, R0, R4, 0xfe, !PT ;  /* 0x0000000003007212 */ /* 0x000fe400078efe04 */
.L_x_9031:
[----:B------:R-:W-:Y:S05]  /*d750*/  BSYNC B0 ;  /* 0x0000000000007941 */ /* 0x000fea0003800000 */
.L_x_9030:
[----:B------:R-:W-:-:S04]  /*d760*/  FMUL.FTZ R0, R0, 1 ;  /* 0x3f80000000007820 */ /* 0x000fc80000410000 */
[----:B------:R0:W1:Y:S01]  /*d770*/  F2F.F64.F32 R18, R0 ;  /* 0x0000000000127310 */ /* 0x0000620000201800 */
[----:B------:R-:W-:Y:S05]  /*d780*/  BRA `(.L_x_9015) ;  /* 0x0000049000007947 */ /* 0x000fea0003800000 */
.L_x_9028:
        /* <DEDUP_REMOVED lines=21> */
.L_x_9037:
[----:B------:R-:W-:Y:S05]  /*d8e0*/  BSYNC B1 ;  /* 0x0000000000017941 */ /* 0x000fea0003800000 */
.L_x_9036:
[----:B------:R-:W-:Y:S01]  /*d8f0*/  LEA R3, R0, 0x37800000, 0x17 ;  /* 0x3780000000037811 */ /* 0x000fe200078eb8ff */
[----:B------:R-:W-:-:S05]  /*d900*/  IMAD.SHL.U32 R0, R2, 0x200000, RZ ;  /* 0x0020000002007824 */ /* 0x000fca00078e00ff */
[----:B------:R-:W-:Y:S02]  /*d910*/  LOP3.LUT R0, R3, R0, R4, 0xfe, !PT ;  /* 0x0000000003007212 */ /* 0x000fe400078efe04 */
.L_x_9035:
[----:B------:R-:W-:Y:S05]  /*d920*/  BSYNC B0 ;  /* 0x0000000000007941 */ /* 0x000fea0003800000 */
.L_x_9034:
[----:B------:R-:W-:-:S04]  /*d930*/  FMUL.FTZ R0, R0, 1 ;  /* 0x3f80000000007820 */ /* 0x000fc80000410000 */
[----:B------:R0:W1:Y:S01]  /*d940*/  F2F.F64.F32 R18, R0 ;  /* 0x0000000000127310 */ /* 0x0000620000201800 */
[----:B------:R-:W-:Y:S05]  /*d950*/  BRA `(.L_x_9015) ;  /* 0x000002c000007947 */ /* 0x000fea0003800000 */
.L_x_9027:
        /* <DEDUP_REMOVED lines=14> */
.L_x_9041:
[----:B------:R-:W-:Y:S05]  /*da40*/  BSYNC B0 ;  /* 0x0000000000007941 */ /* 0x000fea0003800000 */
.L_x_9040:
[----:B------:R-:W-:-:S04]  /*da50*/  FMUL.FTZ R0, R0, 1 ;  /* 0x3f80000000007820 */ /* 0x000fc80000410000 */
[----:B------:R0:W1:Y:S01]  /*da60*/  F2F.F64.F32 R18, R0 ;  /* 0x0000000000127310 */ /* 0x0000620000201800 */
[----:B------:R-:W-:Y:S05]  /*da70*/  BRA `(.L_x_9015) ;  /* 0x000001a000007947 */ /* 0x000fea0003800000 */
.L_x_9014:
        /* <DEDUP_REMOVED lines=21> */
.L_x_9039:
[----:B------:R-:W2:Y:S02]  /*dbd0*/  LDG.E.64 R18, [R2.64] ;  /* 0x0000002402127981 */ /* 0x000ea4000c1e1b00 */
[----:B--2---:R-:W0:Y:S01]  /*dbe0*/  I2F.F64.U64 R18, R18 ;  /* 0x0000001200127312 */ /* 0x004e220000301800 */
[----:B------:R-:W-:Y:S05]  /*dbf0*/  BRA `(.L_x_9015) ;  /* 0x0000002000007947 */ /* 0x000fea0003800000 */
.L_x_9038:
[----:B------:R-:W2:Y:S02]  /*dc00*/  LDG.E R2, [R2.64] ;  /* 0x0000002402027981 */ /* 0x000ea4000c1e1900 */
[----:B--2---:R0:W1:Y:S02]  /*dc10*/  I2F.F64.U32 R18, R2 ;  /* 0x0000000200127312 */ /* 0x0040640000201800 */
.L_x_9015:
        /* <DEDUP_REMOVED lines=15> */
[----:B--2---:R-:W0:Y:S01]  /*dd10*/  I2F.F64.S16 R4, R4 ;  /* 0x0000000400047312 */ /* 0x004e220000101c00 */
[----:B------:R-:W-:Y:S05]  /*dd20*/  BRA `(.L_x_9047) ;  /* 0x00000e2000007947 */ /* 0x000fea0003800000 */
.L_x_9045:
[----:B------:R-:W2:Y:S02]  /*dd30*/  LDG.E.U8 R4, [R22.64] ;  /* 0x0000002416047981 */ /* 0x000ea4000c1e1100 */
[----:B--2---:R-:W0:Y:S01]  /*dd40*/  I2F.F64.U16 R4, R4 ;  /* 0x0000000400047312 */ /* 0x004e220000101800 */
[----:B------:R-:W-:Y:S05]  /*dd50*/  BRA `(.L_x_9047) ;  /* 0x00000df000007947 */ /* 0x000fea0003800000 */
.L_x_9044:
        /* <DEDUP_REMOVED lines=9> */
.L_x_9049:
[----:B------:R-:W2:Y:S02]  /*ddf0*/  LDG.E R4, [R22.64] ;  /* 0x0000002416047981 */ /* 0x000ea4000c1e1900 */
[----:B--2---:R-:W0:Y:S01]  /*de00*/  I2F.F64 R4, R4 ;  /* 0x0000000400047312 */ /* 0x004e220000201c00 */
[----:B------:R-:W-:Y:S05]  /*de10*/  BRA `(.L_x_9047) ;  /* 0x00000d3000007947 */ /* 0x000fea0003800000 */
.L_x_9048:
[----:B------:R-:W2:Y:S02]  /*de20*/  LDG.E.U16 R4, [R22.64] ;  /* 0x0000002416047981 */ /* 0x000ea4000c1e1500 */
[----:B--2---:R-:W0:Y:S01]  /*de30*/  I2F.F64.S16 R4, R4 ;  /* 0x0000000400047312 */ /* 0x004e220000101c00 */
[----:B------:R-:W-:Y:S05]  /*de40*/  BRA `(.L_x_9047) ;  /* 0x00000d0000007947 */ /* 0x000fea0003800000 */
.L_x_9043:
        /* <DEDUP_REMOVED lines=10> */
.L_x_9051:
[----:B------:R-:W2:Y:S02]  /*def0*/  LDG.E.U16 R0, [R22.64] ;  /* 0x0000002416007981 */ /* 0x000ea4000c1e1500 */
[----:B--2---:R-:W-:-:S05]  /*df00*/  HADD2.F32 R0, -RZ, R0.H0_H0 ;  /* 0x20000000ff007230 */ /* 0x004fca0000004100 */
[----:B------:R-:W-:-:S04]  /*df10*/  FMUL.FTZ R0, R0, 1 ;  /* 0x3f80000000007820 */ /* 0x000fc80000410000 */
[----:B------:R0:W2:Y:S01]  /*df20*/  F2F.F64.F32 R4, R0 ;  /* 0x0000000000047310 */ /* 0x0000a20000201800 */
[----:B------:R-:W-:Y:S05]  /*df30*/  BRA `(.L_x_9047) ;  /* 0x00000c1000007947 */ /* 0x000fea0003800000 */
.L_x_9050:
        /* <DEDUP_REMOVED lines=10> */
.L_x_9053:
[----:B------:R-:W2:Y:S02]  /*dfe0*/  LDG.E.U16 R22, [R22.64] ;  /* 0x0000002416167981 */ /* 0x000ea4000c1e1500 */
[----:B--2---:R-:W-:-:S05]  /*dff0*/  HADD2.F32 R0, -RZ, R22.H0_H0 ;  /* 0x20000016ff007230 */ /* 0x004fca0000004100 */
[----:B------:R-:W-:-:S04]  /*e000*/  FMUL.FTZ R0, R0, 1 ;  /* 0x3f80000000007820 */ /* 0x000fc80000410000 */
[----:B------:R0:W2:Y:S01]  /*e010*/  F2F.F64.F32 R4, R0 ;  /* 0x0000000000047310 */ /* 0x0000a20000201800 */
[----:B------:R-:W-:Y:S05]  /*e020*/  BRA `(.L_x_9047) ;  /* 0x00000b2000007947 */ /* 0x000fea0003800000 */
.L_x_9052:
[----:B------:R0:W5:Y:S01]  /*e030*/  LDG.E.64 R4, [R22.64] ;  /* 0x0000002416047981 */ /* 0x000162000c1e1b00 */
[----:B------:R-:W-:Y:S05]  /*e040*/  BRA `(.L_x_9047) ;  /* 0x00000b0000007947 */ /* 0x000fea0003800000 */
.L_x_9042:
        /* <DEDUP_REMOVED lines=13> */
.L_x_9056:
[----:B------:R0:W5:Y:S01]  /*e120*/  LDG.E.64 R4, [R22.64] ;  /* 0x0000002416047981 */ /* 0x000162000c1e1b00 */
[----:B------:R-:W-:Y:S05]  /*e130*/  BRA `(.L_x_9047) ;  /* 0x00000a1000007947 */ /* 0x000fea0003800000 */
.L_x_9055:
        /* <DEDUP_REMOVED lines=24> */
[----:B------:R-:W-:-:S05]  /*e2c0*/  LOP3.LUT R3, R3, 0x80000000, R0, 0xf8, !PT ;  /* 0x8000000003037812 */ /* 0x000fca00078ef800 */
[----:B------:R-:W-:-:S04]  /*e2d0*/  FMUL.FTZ R3, R3, 1 ;  /* 0x3f80000003037820 */ /* 0x000fc80000410000 */
[----:B------:R0:W2:Y:S01]  /*e2e0*/  F2F.F64.F32 R4, R3 ;  /* 0x0000000300047310 */ /* 0x0000a20000201800 */
[----:B------:R-:W-:Y:S05]  /*e2f0*/  BRA `(.L_x_9047) ;  /* 0x0000085000007947 */ /* 0x000fea0003800000 */
.L_x_9058:
        /* <DEDUP_REMOVED lines=13> */
[----:B------:R0:W2:Y:S01]  /*e3d0*/  F2F.F64.F32 R4, R2 ;  /* 0x0000000200047310 */ /* 0x0000a20000201800 */
[----:B------:R-:W-:Y:S05]  /*e3e0*/  BRA `(.L_x_9047) ;  /* 0x0000076000007947 */ /* 0x000fea0003800000 */
.L_x_9057:
[----:B------:R-:W2:Y:S02]  /*e3f0*/  LDG.E.U16 R0, [R22.64] ;  /* 0x0000002416007981 */ /* 0x000ea4000c1e1500 */
[----:B--2---:R-:W-:-:S05]  /*e400*/  PRMT R0, RZ, 0x5410, R0 ;  /* 0x00005410ff007816 */ /* 0x004fca0000000000 */
[----:B------:R-:W-:-:S04]  /*e410*/  FMUL.FTZ R0, R0, 1 ;  /* 0x3f80000000007820 */ /* 0x000fc80000410000 */
[----:B------:R0:W2:Y:S01]  /*e420*/  F2F.F64.F32 R4, R0 ;  /* 0x0000000000047310 */ /* 0x0000a20000201800 */
[----:B------:R-:W-:Y:S05]  /*e430*/  BRA `(.L_x_9047) ;  /* 0x0000071000007947 */ /* 0x000fea0003800000 */
.L_x_9054:
        /* <DEDUP_REMOVED lines=9> */
[----:B--2---:R-:W0:Y:S01]  /*e4d0*/  I2F.F64.U16 R4, R4 ;  /* 0x0000000400047312 */ /* 0x004e220000101800 */
[----:B------:R-:W-:Y:S05]  /*e4e0*/  BRA `(.L_x_9047) ;  /* 0x0000066000007947 */ /* 0x000fea0003800000 */
.L_x_9061:
        /* <DEDUP_REMOVED lines=21> */
.L_x_9065:
[----:B------:R-:W-:Y:S05]  /*e640*/  BSYNC B1 ;  /* 0x0000000000017941 */ /* 0x000fea0003800000 */
.L_x_9064:
[----:B------:R-:W-:Y:S01]  /*e650*/  LEA R3, R0, 0x3b800000, 0x17 ;  /* 0x3b80000000037811 */ /* 0x000fe200078eb8ff */
[----:B------:R-:W-:-:S05]  /*e660*/  IMAD.SHL.U32 R0, R2, 0x100000, RZ ;  /* 0x0010000002007824 */ /* 0x000fca00078e00ff */
[----:B------:R-:W-:Y:S02]  /*e670*/  LOP3.LUT R0, R3, R0, R4, 0xfe, !PT ;  /* 0x0000000003007212 */ /* 0x000fe400078efe04 */
.L_x_9063:
[----:B------:R-:W-:Y:S05]  /*e680*/  BSYNC B0 ;  /* 0x0000000000007941 */ /* 0x000fea0003800000 */
.L_x_9062:
[----:B------:R-:W-:-:S04]  /*e690*/  FMUL.FTZ R0, R0, 1 ;  /* 0x3f80000000007820 */ /* 0x000fc80000410000 */
[----:B------:R0:W2:Y:S01]  /*e6a0*/  F2F.F64.F32 R4, R0 ;  /* 0x0000000000047310 */ /* 0x0000a20000201800 */
[----:B------:R-:W-:Y:S05]  /*e6b0*/  BRA `(.L_x_9047) ;  /* 0x0000049000007947 */ /* 0x000fea0003800000 */
.L_x_9060:
        /* <DEDUP_REMOVED lines=21> */
.L_x_9069:
[----:B------:R-:W-:Y:S05]  /*e810*/  BSYNC B1 ;  /* 0x0000000000017941 */ /* 0x000fea0003800000 */
.L_x_9068:
[----:B------:R-:W-:Y:S01]  /*e820*/  LEA R3, R0, 0x37800000, 0x17 ;  /* 0x3780000000037811 */ /* 0x000fe200078eb8ff */
[----:B------:R-:W-:-:S05]  /*e830*/  IMAD.SHL.U32 R0, R2, 0x200000, RZ ;  /* 0x0020000002007824 */ /* 0x000fca00078e00ff */
[----:B------:R-:W-:Y:S02]  /*e840*/  LOP3.LUT R0, R3, R0, R4, 0xfe, !PT ;  /* 0x0000000003007212 */ /* 0x000fe400078efe04 */
.L_x_9067:
[----:B------:R-:W-:Y:S05]  /*e850*/  BSYNC B0 ;  /* 0x0000000000007941 */ /* 0x000fea0003800000 */
.L_x_9066:
[----:B------:R-:W-:-:S04]  /*e860*/  FMUL.FTZ R0, R0, 1 ;  /* 0x3f80000000007820 */ /* 0x000fc80000410000 */
[----:B------:R0:W2:Y:S01]  /*e870*/  F2F.F64.F32 R4, R0 ;  /* 0x0000000000047310 */ /* 0x0000a20000201800 */
[----:B------:R-:W-:Y:S05]  /*e880*/  BRA `(.L_x_9047) ;  /* 0x000002c000007947 */ /* 0x000fea0003800000 */
.L_x_9059:
        /* <DEDUP_REMOVED lines=14> */
.L_x_9073:
[----:B------:R-:W-:Y:S05]  /*e970*/  BSYNC B0 ;  /* 0x0000000000007941 */ /* 0x000fea0003800000 */
.L_x_9072:
[----:B------:R-:W-:-:S04]  /*e980*/  FMUL.FTZ R0, R0, 1 ;  /* 0x3f80000000007820 */ /* 0x000fc80000410000 */
[----:B------:R0:W2:Y:S01]  /*e990*/  F2F.F64.F32 R4, R0 ;  /* 0x0000000000047310 */ /* 0x0000a20000201800 */
[----:B------:R-:W-:Y:S05]  /*e9a0*/  BRA `(.L_x_9047) ;  /* 0x000001a000007947 */ /* 0x000fea0003800000 */
.L_x_9046:
        /* <DEDUP_REMOVED lines=21> */
.L_x_9071:
[----:B------:R-:W2:Y:S02]  /*eb00*/  LDG.E.64 R4, [R22.64] ;  /* 0x0000002416047981 */ /* 0x000ea4000c1e1b00 */
[----:B--2---:R-:W0:Y:S01]  /*eb10*/  I2F.F64.U64 R4, R4 ;  /* 0x0000000400047312 */ /* 0x004e220000301800 */
[----:B------:R-:W-:Y:S05]  /*eb20*/  BRA `(.L_x_9047) ;  /* 0x0000002000007947 */ /* 0x000fea0003800000 */
.L_x_9070:
[----:B------:R-:W2:Y:S02]  /*eb30*/  LDG.E R4, [R22.64] ;  /* 0x0000002416047981 */ /* 0x000ea4000c1e1900 */
[----:B--2---:R-:W0:Y:S02]  /*eb40*/  I2F.F64.U32 R4, R4 ;  /* 0x0000000400047312 */ /* 0x004e240000201800 */
.L_x_9047:
        /* <DEDUP_REMOVED lines=16> */
.L_x_9077:
[----:B------:R-:W0:Y:S02]  /*ec50*/  F2I.S64.F64.TRUNC R4, R4 ;  /* 0x0000000400047311 */ /* 0x000e24000030d900 */
[----:B0-----:R-:W-:-:S05]  /*ec60*/  IMAD.MOV.U32 R3, RZ, RZ, R4 ;  /* 0x000000ffff037224 */ /* 0x001fca00078e0004 */
[----:B------:R-:W-:Y:S01]  /*ec70*/  STG.E.U8 [R16.64], R3 ;  /* 0x0000000310007986 */ /* 0x000fe2000c101124 */
[----:B------:R-:W-:Y:S05]  /*ec80*/  EXIT ;  /* 0x000000000000794d */ /* 0x000fea0003800000 */
.L_x_9076:
        /* <DEDUP_REMOVED lines=9> */
.L_x_9080:
[----:B------:R-:W0:Y:S02]  /*ed20*/  F2I.F64.TRUNC R5, R4 ;  /* 0x0000000400057311 */ /* 0x000e24000030d100 */
[----:B0-----:R-:W-:Y:S01]  /*ed30*/  STG.E [R16.64], R5 ;  /* 0x0000000510007986 */ /* 0x001fe2000c101924 */
[----:B------:R-:W-:Y:S05]  /*ed40*/  EXIT ;  /* 0x000000000000794d */ /* 0x000fea0003800000 */
.L_x_9079:
[----:B------:R-:W0:Y:S02]  /*ed50*/  F2I.F64.TRUNC R5, R4 ;  /* 0x0000000400057311 */ /* 0x000e24000030d100 */
[----:B0-----:R-:W-:Y:S01]  /*ed60*/  STG.E.U16 [R16.64], R5 ;  /* 0x0000000510007986 */ /* 0x001fe2000c101524 */
[----:B------:R-:W-:Y:S05]  /*ed70*/  EXIT ;  /* 0x000000000000794d */ /* 0x000fea0003800000 */
.L_x_9075:
        /* <DEDUP_REMOVED lines=11> */
.L_x_9082:
[----:B------:R-:W0:Y:S01]  /*ee30*/  F2F.F32.F64 R0, R4 ;  /* 0x0000000400007310 */ /* 0x000e220000301000 */
[----:B------:R-:W0:-:S14]  /*ee40*/  DSETP.GEU.AND P0, PT, |R4|, c[0x2][0x0], PT ;  /* 0x008000000400762a */ /* 0x000e1c0003f0e200 */
[----:B0-----:R-:W-:-:S05]  /*ee50*/  @!P0 FMUL R0, R0, 1.175494350822287508e-38 ;  /* 0x0080000000008820 */ /* 0x001fca0000400000 */
[----:B------:R-:W-:-:S05]  /*ee60*/  F2FP.PACK_AB R0, RZ, R0 ;  /* 0x00000000ff00723e */ /* 0x000fca00000000ff */
[----:B------:R-:W-:Y:S01]  /*ee70*/  STG.E.U16 [R16.64], R0 ;  /* 0x0000000010007986 */ /* 0x000fe2000c101524 */
[----:B------:R-:W-:Y:S05]  /*ee80*/  EXIT ;  /* 0x000000000000794d */ /* 0x000fea0003800000 */
.L_x_9081:
        /* <DEDUP_REMOVED lines=12> */
.L_x_9084:
[----:B------:R-:W0:Y:S01]  /*ef50*/  F2F.F32.F64 R0, R4 ;  /* 0x0000000400007310 */ /* 0x000e220000301000 */
[----:B------:R-:W0:-:S14]  /*ef60*/  DSETP.GEU.AND P0, PT, |R4|, c[0x2][0x0], PT ;  /* 0x008000000400762a */ /* 0x000e1c0003f0e200 */
[----:B0-----:R-:W-:-:S05]  /*ef70*/  @!P0 FMUL R0, R0, 1.175494350822287508e-38 ;  /* 0x0080000000008820 */ /* 0x001fca0000400000 */
[----:B------:R-:W-:-:S04]  /*ef80*/  F2FP.PACK_AB R3, RZ, R0 ;  /* 0x00000000ff03723e */ /* 0x000fc800000000ff */
[----:B------:R-:W-:-:S05]  /*ef90*/  PRMT R3, R3, 0x5410, RZ ;  /* 0x0000541003037816 */ /* 0x000fca00000000ff */
[----:B------:R-:W-:Y:S01]  /*efa0*/  STG.E [R16.64], R3 ;  /* 0x0000000310007986 */ /* 0x000fe2000c101924 */
[----:B------:R-:W-:Y:S05]  /*efb0*/  EXIT ;  /* 0x000000000000794d */ /* 0x000fea0003800000 */
.L_x_9083:
[----:B------:R-:W-:Y:S01]  /*efc0*/  STG.E.64 [R16.64], R4 ;  /* 0x0000000410007986 */ /* 0x000fe2000c101b24 */
[----:B------:R-:W-:Y:S05]  /*efd0*/  EXIT ;  /* 0x000000000000794d */ /* 0x000fea0003800000 */
.L_x_9074:
        /* <DEDUP_REMOVED lines=12> */
.L_x_9087:
[----:B------:R-:W-:-:S05]  /*f0a0*/  CS2R R6, SRZ ;  /* 0x0000000000067805 */ /* 0x000fca000001ff00 */
[----:B------:R-:W-:Y:S01]  /*f0b0*/  STG.E.128 [R16.64], R4 ;  /* 0x0000000410007986 */ /* 0x000fe2000c101d24 */
[----:B------:R-:W-:Y:S05]  /*f0c0*/  EXIT ;  /* 0x000000000000794d */ /* 0x000fea0003800000 */
.L_x_9086:
        /* <DEDUP_REMOVED lines=23> */
.L_x_9091:
[----:B------:R-:W-:Y:S05]  /*f240*/  BSYNC B0 ;  /* 0x0000000000007941 */ /* 0x000fea0003800000 */
.L_x_9090:
[----:B------:R-:W-:-:S05]  /*f250*/  LOP3.LUT R3, R0, R3, RZ, 0xfc, !PT ;  /* 0x0000000300037212 */ /* 0x000fca00078efcff */
[----:B------:R-:W-:Y:S01]  /*f260*/  STG.E.U8 [R16.64], R3 ;  /* 0x0000000310007986 */ /* 0x000fe2000c101124 */
[----:B------:R-:W-:Y:S05]  /*f270*/  EXIT ;  /* 0x000000000000794d */ /* 0x000fea0003800000 */
.L_x_9089:
        /* <DEDUP_REMOVED lines=15> */
.L_x_9093:
[----:B------:R-:W-:Y:S01]  /*f370*/  IMAD.MOV.U32 R0, RZ, RZ, 0x7f ;  /* 0x0000007fff007424 */ /* 0x000fe200078e00ff */
[----:B------:R-:W-:-:S04]  /*f380*/  ISETP.GT.U32.AND P0, PT, R2, 0x7f800000, PT ;  /* 0x7f8000000200780c */ /* 0x000fc80003f04070 */
[----:B------:R-:W-:-:S04]  /*f390*/  SEL R0, R0, 0x7c, P0 ;  /* 0x0000007c00007807 */ /* 0x000fc80000000000 */
.L_x_9094:
[----:B------:R-:W-:Y:S05]  /*f3a0*/  BSYNC B0 ;  /* 0x0000000000007941 */ /* 0x000fea0003800000 */
.L_x_9092:
[----:B------:R-:W-:-:S04]  /*f3b0*/  LOP3.LUT R2, R3, 0x80000000, RZ, 0xc0, !PT ;  /* 0x8000000003027812 */ /* 0x000fc800078ec0ff */
[----:B------:R-:W-:-:S04]  /*f3c0*/  SHF.R.U32.HI R3, RZ, 0x18, R2 ;  /* 0x00000018ff037819 */ /* 0x000fc80000011602 */
[----:B------:R-:W-:-:S05]  /*f3d0*/  LOP3.LUT R3, R0, R3, RZ, 0xfc, !PT ;  /* 0x0000000300037212 */ /* 0x000fca00078efcff */
[----:B------:R-:W-:Y:S01]  /*f3e0*/  STG.E.U8 [R16.64], R3 ;  /* 0x0000000310007986 */ /* 0x000fe2000c101124 */
[----:B------:R-:W-:Y:S05]  /*f3f0*/  EXIT ;  /* 0x000000000000794d */ /* 0x000fea0003800000 */
.L_x_9088:
[----:B------:R-:W0:Y:S01]  /*f400*/  F2F.F32.F64 R0, R4 ;  /* 0x0000000400007310 */ /* 0x000e220000301000 */
[----:B------:R-:W0:-:S14]  /*f410*/  DSETP.GEU.AND P0, PT, |R4|, c[0x2][0x0], PT ;  /* 0x008000000400762a */ /* 0x000e1c0003f0e200 */
[----:B0-----:R-:W-:-:S05]  /*f420*/  @!P0 FMUL R0, R0, 1.175494350822287508e-38 ;  /* 0x0080000000008820 */ /* 0x001fca0000400000 */
[----:B------:R-:W-:-:S05]  /*f430*/  F2FP.BF16.PACK_AB R0, RZ, R0 ;  /* 0x00000000ff00723e */ /* 0x000fca00000010ff */
[----:B------:R-:W-:Y:S01]  /*f440*/  STG.E.U16 [R16.64], R0 ;  /* 0x0000000010007986 */ /* 0x000fe2000c101524 */
[----:B------:R-:W-:Y:S05]  /*f450*/  EXIT ;  /* 0x000000000000794d */ /* 0x000fea0003800000 */
.L_x_9085:
        /* <DEDUP_REMOVED lines=11> */
.L_x_9097:
        /* <DEDUP_REMOVED lines=19> */
.L_x_9100:
[----:B------:R-:W-:-:S04]  /*f640*/  LOP3.LUT R2, R3, 0x80000000, RZ, 0xc0, !PT ;  /* 0x8000000003027812 */ /* 0x000fc800078ec0ff */
[----:B------:R-:W-:-:S04]  /*f650*/  SHF.R.U32.HI R3, RZ, 0x18, R2 ;  /* 0x00000018ff037819 */ /* 0x000fc80000011602 */
[----:B------:R-:W-:-:S04]  /*f660*/  LOP3.LUT R0, R0, R3, RZ, 0xfc, !PT ;  /* 0x0000000300007212 */ /* 0x000fc800078efcff */
[----:B------:R-:W-:Y:S02]  /*f670*/  PRMT R8, R0, 0x7610, R8 ;  /* 0x0000761000087816 */ /* 0x000fe40000000008 */
.L_x_9099:
[----:B------:R-:W-:Y:S05]  /*f680*/  BSYNC B0 ;  /* 0x0000000000007941 */ /* 0x000fea0003800000 */
.L_x_9098:
[----:B------:R-:W-:Y:S01]  /*f690*/  STG.E.U8 [R16.64], R8 ;  /* 0x0000000810007986 */ /* 0x000fe2000c101124 */
[----:B------:R-:W-:Y:S05]  /*f6a0*/  EXIT ;  /* 0x000000000000794d */ /* 0x000fea0003800000 */
.L_x_9096:
        /* <DEDUP_REMOVED lines=19> */
.L_x_9103:
[----:B------:R-:W-:-:S04]  /*f7e0*/  LOP3.LUT R2, R3, 0x80000000, RZ, 0xc0, !PT ;  /* 0x8000000003027812 */ /* 0x000fc800078ec0ff */
[----:B------:R-:W-:-:S04]  /*f7f0*/  SHF.R.U32.HI R3, RZ, 0x18, R2 ;  /* 0x00000018ff037819 */ /* 0x000fc80000011602 */
[----:B------:R-:W-:-:S04]  /*f800*/  LOP3.LUT R0, R0, R3, RZ, 0xfc, !PT ;  /* 0x0000000300007212 */ /* 0x000fc800078efcff */
[----:B------:R-:W-:Y:S02]  /*f810*/  PRMT R8, R0, 0x7610, R8 ;  /* 0x0000761000087816 */ /* 0x000fe40000000008 */
.L_x_9102:
[----:B------:R-:W-:Y:S05]  /*f820*/  BSYNC B0 ;  /* 0x0000000000007941 */ /* 0x000fea0003800000 */
.L_x_9101:
[----:B------:R-:W-:Y:S01]  /*f830*/  STG.E.U8 [R16.64], R8 ;  /* 0x0000000810007986 */ /* 0x000fe2000c101124 */
[----:B------:R-:W-:Y:S05]  /*f840*/  EXIT ;  /* 0x000000000000794d */ /* 0x000fea0003800000 */
.L_x_9095:
        /* <DEDUP_REMOVED lines=24> */
.L_x_9078:
        /* <DEDUP_REMOVED lines=20> */
.L_x_9105:
[----:B------:R-:W0:Y:S02]  /*fb10*/  F2I.U64.F64.TRUNC R4, R4 ;  /* 0x0000000400047311 */ /* 0x000e24000030d800 */
[----:B0-----:R-:W-:Y:S01]  /*fb20*/  STG.E.64 [R16.64], R4 ;  /* 0x0000000410007986 */ /* 0x001fe2000c101b24 */
[----:B------:R-:W-:Y:S05]  /*fb30*/  EXIT ;  /* 0x000000000000794d */ /* 0x000fea0003800000 */
.L_x_9104:
[----:B------:R-:W0:Y:S02]  /*fb40*/  F2I.U32.F64.TRUNC R5, R4 ;  /* 0x0000000400057311 */ /* 0x000e24000030d000 */
[----:B0-----:R-:W-:Y:S01]  /*fb50*/  STG.E [R16.64], R5 ;  /* 0x0000000510007986 */ /* 0x001fe2000c101924 */
[----:B------:R-:W-:Y:S05]  /*fb60*/  EXIT ;  /* 0x000000000000794d */ /* 0x000fea0003800000 */
.L_x_9106:
        /* <DEDUP_REMOVED lines=9> */
.L_x_16577:


//--------------------- .text._ZN2at6native27unrolled_elementwise_kernelINS0_13BinaryFunctorIdddNS0_15binary_internal10MulFunctorIdEEEESt5arrayIPcLm3EELi4E23TrivialOffsetCalculatorILi2EjESA_ILi1EjENS0_6memory12LoadWithCastILi2EEENSD_13StoreWithCastILi1EEEEEviT_T0_T2_T3_T4_T5_ --------------------------
	.section	.text._ZN2at6native27unrolled_elementwise_kernelINS0_13BinaryFunctorIdddNS0_15binary_internal10MulFunctorIdEEEESt5arrayIPcLm3EELi4E23TrivialOffsetCalculatorILi2EjESA_ILi1EjENS0_6memory12LoadWithCastILi2EEENSD_13StoreWithCastILi1EEEEEviT_T0_T2_T3_T4_T5_,"ax",@progbits
	.sectioninfo	@"SHI_REGISTERS=40"
	.align	128
        .global         _ZN2at6native27unrolled_elementwise_kernelINS0_13BinaryFunctorIdddNS0_15binary_internal10MulFunctorIdEEEESt5arrayIPcLm3EELi4E23TrivialOffsetCalculatorILi2EjESA_ILi1EjENS0_6memory12LoadWithCastILi2EEENSD_13StoreWithCastILi1EEEEEviT_T0_T2_T3_T4_T5_
        .type           _ZN2at6native27unrolled_elementwise_kernelINS0_13BinaryFunctorIdddNS0_15binary_internal10MulFunctorIdEEEESt5arrayIPcLm3EELi4E23TrivialOffsetCalculatorILi2EjESA_ILi1EjENS0_6memory12LoadWithCastILi2EEENSD_13StoreWithCastILi1EEEEEviT_T0_T2_T3_T4_T5_,@function
        .size           _ZN2at6native27unrolled_elementwise_kernelINS0_13BinaryFunctorIdddNS0_15binary_internal10MulFunctorIdEEEESt5arrayIPcLm3EELi4E23TrivialOffsetCalculatorILi2EjESA_ILi1EjENS0_6memory12LoadWithCastILi2EEENSD_13StoreWithCastILi1EEEEEviT_T0_T2_T3_T4_T5_,(.L_x_16578 - _ZN2at6native27unrolled_elementwise_kernelINS0_13BinaryFunctorIdddNS0_15binary_internal10MulFunctorIdEEEESt5arrayIPcLm3EELi4E23TrivialOffsetCalculatorILi2EjESA_ILi1EjENS0_6memory12LoadWithCastILi2EEENSD_13StoreWithCastILi1EEEEEviT_T0_T2_T3_T4_T5_)
        .other          _ZN2at6native27unrolled_elementwise_kernelINS0_13BinaryFunctorIdddNS0_15binary_internal10MulFunctorIdEEEESt5arrayIPcLm3EELi4E23TrivialOffsetCalculatorILi2EjESA_ILi1EjENS0_6memory12LoadWithCastILi2EEENSD_13StoreWithCastILi1EEEEEviT_T0_T2_T3_T4_T5_,@"STO_CUDA_ENTRY STV_DEFAULT"
_ZN2at6native27unrolled_elementwise_kernelINS0_13BinaryFunctorIdddNS0_15binary_internal10MulFunctorIdEEEESt5arrayIPcLm3EELi4E23TrivialOffsetCalculatorILi2EjESA_ILi1EjENS0_6memory12LoadWithCastILi2EEENSD_13StoreWithCastILi1EEEEEviT_T0_T2_T3_T4_T5_:
.text._ZN2at6native27unrolled_elementwise_kernelINS0_13BinaryFunctorIdddNS0_15binary_internal10MulFunctorIdEEEESt5arrayIPcLm3EELi4E23TrivialOffsetCalculatorILi2EjESA_ILi1EjENS0_6memory12LoadWithCastILi2EEENSD_13StoreWithCastILi1EEEEEviT_T0_T2_T3_T4_T5_:
        /* <DEDUP_REMOVED lines=9> */
[----:B------:R-:W-:Y:S02]  /*0090*/  CS2R R34, SRZ ;  /* 0x0000000000227805 */ /* 0x000fe4000001ff00 */
[----:B------:R-:W3:Y:S01]  /*00a0*/  LDC.U8 R32, c[0x0][0x185] ;  /* 0x00006140ff207b82 */ /* 0x000ee20000000000 */
        /* <DEDUP_REMOVED lines=21> */
.L_x_9112:
[----:B------:R-:W2:Y:S02]  /*0200*/  LDG.E.U8 R4, [R4.64] ;  /* 0x0000002404047981 */ /* 0x000ea4000c1e1100 */
[----:B--2---:R0:W1:Y:S01]  /*0210*/  I2F.F64.U16 R36, R4 ;  /* 0x0000000400247312 */ /* 0x0040620000101800 */
[----:B------:R-:W-:Y:S05]  /*0220*/  BRA `(.L_x_9114) ;  /* 0x00000e0000007947 */ /* 0x000fea0003800000 */
.L_x_9111:
        /* <DEDUP_REMOVED lines=9> */
.L_x_9116:
[----:B------:R-:W2:Y:S02]  /*02c0*/  LDG.E R4, [R4.64] ;  /* 0x0000002404047981 */ /* 0x000ea4000c1e1900 */
[----:B--2---:R0:W1:Y:S01]  /*02d0*/  I2F.F64 R36, R4 ;  /* 0x0000000400247312 */ /* 0x0040620000201c00 */
[----:B------:R-:W-:Y:S05]  /*02e0*/  BRA `(.L_x_9114) ;  /* 0x00000d4000007947 */ /* 0x000fea0003800000 */
.L_x_9115:
[----:B------:R-:W2:Y:S02]  /*02f0*/  LDG.E.U16 R4, [R4.64] ;  /* 0x0000002404047981 */ /* 0x000ea4000c1e1500 */
[----:B--2---:R0:W1:Y:S01]  /*0300*/  I2F.F64.S16 R36, R4 ;  /* 0x0000000400247312 */ /* 0x0040620000101c00 */
[----:B------:R-:W-:Y:S05]  /*0310*/  BRA `(.L_x_9114) ;  /* 0x00000d1000007947 */ /* 0x000fea0003800000 */
.L_x_9110:
        /* <DEDUP_REMOVED lines=10> */
.L_x_9118:
[----:B------:R-:W2:Y:S02]  /*03c0*/  LDG.E.U16 R0, [R4.64] ;  /* 0x0000002404007981 */ /* 0x000ea4000c1e1500 */
[----:B--2---:R-:W-:-:S05]  /*03d0*/  HADD2.F32 R0, -RZ, R0.H0_H0 ;  /* 0x20000000ff007230 */ /* 0x004fca0000004100 */
[----:B------:R-:W-:-:S04]  /*03e0*/  FMUL.FTZ R0, R0, 1 ;  /* 0x3f80000000007820 */ /* 0x000fc80000410000 */
[----:B------:R0:W1:Y:S01]  /*03f0*/  F2F.F64.F32 R36, R0 ;  /* 0x0000000000247310 */ /* 0x0000620000201800 */
[----:B------:R-:W-:Y:S05]  /*0400*/  BRA `(.L_x_9114) ;  /* 0x00000c2000007947 */ /* 0x000fea0003800000 */
.L_x_9117:
        /* <DEDUP_REMOVED lines=10> */
.L_x_9120:
[----:B------:R-:W2:Y:S02]  /*04b0*/  LDG.E.U16 R4, [R4.64] ;  /* 0x0000002404047981 */ /* 0x000ea4000c1e1500 */
[----:B--2---:R-:W-:-:S05]  /*04c0*/  HADD2.F32 R0, -RZ, R4.H0_H0 ;  /* 0x20000004ff007230 */ /* 0x004fca0000004100 */
[----:B------:R-:W-:-:S04]  /*04d0*/  FMUL.FTZ R0, R0, 1 ;  /* 0x3f80000000007820 */ /* 0x000fc80000410000 */
[----:B------:R0:W1:Y:S01]  /*04e0*/  F2F.F64.F32 R36, R0 ;  /* 0x0000000000247310 */ /* 0x0000620000201800 */
[----:B------:R-:W-:Y:S05]  /*04f0*/  BRA `(.L_x_9114) ;  /* 0x00000b3000007947 */ /* 0x000fea0003800000 */
.L_x_9119:
[----:B------:R0:W5:Y:S01]  /*0500*/  LDG.E.64 R36, [R4.64] ;  /* 0x0000002404247981 */ /* 0x000162000c1e1b00 */
[----:B------:R-:W-:Y:S05]  /*0510*/  BRA `(.L_x_9114) ;  /* 0x00000b1000007947 */ /* 0x000fea0003800000 */
.L_x_9109:
        /* <DEDUP_REMOVED lines=13> */
.L_x_9123:
[----:B------:R0:W5:Y:S01]  /*05f0*/  LDG.E.64 R36, [R4.64] ;  /* 0x0000002404247981 */ /* 0x000162000c1e1b00 */
[----:B------:R-:W-:Y:S05]  /*0600*/  BRA `(.L_x_9114) ;  /* 0x00000a2000007947 */ /* 0x000fea0003800000 */
.L_x_9122:
        /* <DEDUP_REMOVED lines=28> */
.L_x_9125:
        /* <DEDUP_REMOVED lines=16> */
.L_x_9124:
[----:B------:R-:W2:Y:S02]  /*08d0*/  LDG.E.U16 R0, [R4.64] ;  /* 0x0000002404007981 */ /* 0x000ea4000c1e1500 */
[----:B--2---:R-:W-:-:S05]  /*08e0*/  PRMT R0, RZ, 0x5410, R0 ;  /* 0x00005410ff007816 */ /* 0x004fca0000000000 */
[----:B------:R-:W-:-:S04]  /*08f0*/  FMUL.FTZ R0, R0, 1 ;  /* 0x3f80000000007820 */ /* 0x000fc80000410000 */
[----:B------:R0:W1:Y:S01]  /*0900*/  F2F.F64.F32 R36, R0 ;  /* 0x0000000000247310 */ /* 0x0000620000201800 */
[----:B------:R-:W-:Y:S05]  /*0910*/  BRA `(.L_x_9114) ;  /* 0x0000071000007947 */ /* 0x000fea0003800000 */
.L_x_9121:
        /* <DEDUP_REMOVED lines=11> */
.L_x_9128:
        /* <DEDUP_REMOVED lines=21> */
.L_x_9132:
[----:B------:R-:W-:Y:S05]  /*0b20*/  BSYNC B1 ;  /* 0x0000000000017941 */ /* 0x000fea0003800000 */
.L_x_9131:
[----:B------:R-:W-:Y:S01]  /*0b30*/  LEA R5, R0, 0x3b800000, 0x17 ;  /* 0x3b80000000057811 */ /* 0x000fe200078eb8ff */
[----:B------:R-:W-:-:S05]  /*0b40*/  IMAD.SHL.U32 R0, R3, 0x100000, RZ ;  /* 0x0010000003007824 */ /* 0x000fca00078e00ff */
[----:B------:R-:W-:Y:S02]  /*0b50*/  LOP3.LUT R0, R5, R0, R6, 0xfe, !PT ;  /* 0x0000000005007212 */ /* 0x000fe400078efe06 */
.L_x_9130:
[----:B------:R-:W-:Y:S05]  /*0b60*/  BSYNC B0 ;  /* 0x0000000000007941 */ /* 0x000fea0003800000 */
.L_x_9129:
[----:B------:R-:W-:-:S04]  /*0b70*/  FMUL.FTZ R0, R0, 1 ;  /* 0x3f80000000007820 */ /* 0x000fc80000410000 */
[----:B------:R0:W1:Y:S01]  /*0b80*/  F2F.F64.F32 R36, R0 ;  /* 0x0000000000247310 */ /* 0x0000620000201800 */
[----:B------:R-:W-:Y:S05]  /*0b90*/  BRA `(.L_x_9114) ;  /* 0x0000049000007947 */ /* 0x000fea0003800000 */
.L_x_9127:
        /* <DEDUP_REMOVED lines=21> */
.L_x_9136:
[----:B------:R-:W-:Y:S05]  /*0cf0*/  BSYNC B1 ;  /* 0x0000000000017941 */ /* 0x000fea0003800000 */
.L_x_9135:
[----:B------:R-:W-:Y:S01]  /*0d00*/  LEA R5, R0, 0x37800000, 0x17 ;  /* 0x3780000000057811 */ /* 0x000fe200078eb8ff */
[----:B------:R-:W-:-:S05]  /*0d10*/  IMAD.SHL.U32 R0, R3, 0x200000, RZ ;  /* 0x0020000003007824 */ /* 0x000fca00078e00ff */
[----:B------:R-:W-:Y:S02]  /*0d20*/  LOP3.LUT R0, R5, R0, R6, 0xfe, !PT ;  /* 0x0000000005007212 */ /* 0x000fe400078efe06 */
.L_x_9134:
[----:B------:R-:W-:Y:S05]  /*0d30*/  BSYNC B0 ;  /* 0x0000000000007941 */ /* 0x000fea0003800000 */
.L_x_9133:
[----:B------:R-:W-:-:S04]  /*0d40*/  FMUL.FTZ R0, R0, 1 ;  /* 0x3f80000000007820 */ /* 0x000fc80000410000 */
[----:B------:R0:W1:Y:S01]  /*0d50*/  F2F.F64.F32 R36, R0 ;  /* 0x0000000000247310 */ /* 0x0000620000201800 */
[----:B------:R-:W-:Y:S05]  /*0d60*/  BRA `(.L_x_9114) ;  /* 0x000002c000007947 */ /* 0x000fea0003800000 */
.L_x_9126:
        /* <DEDUP_REMOVED lines=14> */
.L_x_9140:
[----:B------:R-:W-:Y:S05]  /*0e50*/  BSYNC B0 ;  /* 0x0000000000007941 */ /* 0x000fea0003800000 */
.L_x_9139:
[----:B------:R-:W-:-:S04]  /*0e60*/  FMUL.FTZ R0, R0, 1 ;  /* 0x3f80000000007820 */ /* 0x000fc80000410000 */
[----:B------:R0:W1:Y:S01]  /*0e70*/  F2F.F64.F32 R36, R0 ;  /* 0x0000000000247310 */ /* 0x0000620000201800 */
[----:B------:R-:W-:Y:S05]  /*0e80*/  BRA `(.L_x_9114) ;  /* 0x000001a000007947 */ /* 0x000fea0003800000 */
.L_x_9113:
        /* <DEDUP_REMOVED lines=21> */
.L_x_9138:
[----:B------:R-:W2:Y:S02]  /*0fe0*/  LDG.E.64 R36, [R4.64] ;  /* 0x0000002404247981 */ /* 0x000ea4000c1e1b00 */
[----:B--2---:R-:W0:Y:S01]  /*0ff0*/  I2F.F64.U64 R36, R36 ;  /* 0x0000002400247312 */ /* 0x004e220000301800 */
[----:B------:R-:W-:Y:S05]  /*1000*/  BRA `(.L_x_9114) ;  /* 0x0000002000007947 */ /* 0x000fea0003800000 */
.L_x_9137:
[----:B------:R-:W2:Y:S02]  /*1010*/  LDG.E R4, [R4.64] ;  /* 0x0000002404047981 */ /* 0x000ea4000c1e1900 */
[----:B--2---:R0:W1:Y:S02]  /*1020*/  I2F.F64.U32 R36, R4 ;  /* 0x0000000400247312 */ /* 0x0040640000201800 */
.L_x_9114:
        /* <DEDUP_REMOVED lines=17> */
.L_x_9144:
[----:B------:R-:W2:Y:S02]  /*1140*/  LDG.E.U8 R4, [R4.64] ;  /* 0x0000002404047981 */ /* 0x000ea4000c1e1100 */
[----:B--2---:R0:W2:Y:S01]  /*1150*/  I2F.F64.U16 R34, R4 ;  /* 0x0000000400227312 */ /* 0x0040a20000101800 */
[----:B------:R-:W-:Y:S05]  /*1160*/  BRA `(.L_x_9146) ;  /* 0x00000df000007947 */ /* 0x000fea0003800000 */
.L_x_9143:
        /* <DEDUP_REMOVED lines=9> */
.L_x_9148:
[----:B------:R-:W2:Y:S02]  /*1200*/  LDG.E R4, [R4.64] ;  /* 0x0000002404047981 */ /* 0x000ea4000c1e1900 */
[----:B--2---:R0:W2:Y:S01]  /*1210*/  I2F.F64 R34, R4 ;  /* 0x0000000400227312 */ /* 0x0040a20000201c00 */
[----:B------:R-:W-:Y:S05]  /*1220*/  BRA `(.L_x_9146) ;  /* 0x00000d3000007947 */ /* 0x000fea0003800000 */
.L_x_9147:
[----:B------:R-:W2:Y:S02]  /*1230*/  LDG.E.U16 R4, [R4.64] ;  /* 0x0000002404047981 */ /* 0x000ea4000c1e1500 */
[----:B--2---:R0:W2:Y:S01]  /*1240*/  I2F.F64.S16 R34, R4 ;  /* 0x0000000400227312 */ /* 0x0040a20000101c00 */
[----:B------:R-:W-:Y:S05]  /*1250*/  BRA `(.L_x_9146) ;  /* 0x00000d0000007947 */ /* 0x000fea0003800000 */
.L_x_9142:
        /* <DEDUP_REMOVED lines=10> */
.L_x_9150:
[----:B------:R-:W2:Y:S02]  /*1300*/  LDG.E.U16 R0, [R4.64] ;  /* 0x0000002404007981 */ /* 0x000ea4000c1e1500 */
[----:B--2---:R-:W-:-:S05]  /*1310*/  HADD2.F32 R0, -RZ, R0.H0_H0 ;  /* 0x20000000ff007230 */ /* 0x004fca0000004100 */
[----:B------:R-:W-:-:S04]  /*1320*/  FMUL.FTZ R0, R0, 1 ;  /* 0x3f80000000007820 */ /* 0x000fc80000410000 */
[----:B------:R0:W2:Y:S01]  /*1330*/  F2F.F64.F32 R34, R0 ;  /* 0x0000000000227310 */ /* 0x0000a20000201800 */
[----:B------:R-:W-:Y:S05]  /*1340*/  BRA `(.L_x_9146) ;  /* 0x00000c1000007947 */ /* 0x000fea0003800000 */
.L_x_9149:
        /* <DEDUP_REMOVED lines=10> */
.L_x_9152:
[----:B------:R-:W2:Y:S02]  /*13f0*/  LDG.E.U16 R4, [R4.64] ;  /* 0x0000002404047981 */ /* 0x000ea4000c1e1500 */
[----:B--2---:R-:W-:-:S05]  /*1400*/  HADD2.F32 R0, -RZ, R4.H0_H0 ;  /* 0x20000004ff007230 */ /* 0x004fca0000004100 */
[----:B------:R-:W-:-:S04]  /*1410*/  FMUL.FTZ R0, R0, 1 ;  /* 0x3f80000000007820 */ /* 0x000fc80000410000 */
[----:B------:R0:W2:Y:S01]  /*1420*/  F2F.F64.F32 R34, R0 ;  /* 0x0000000000227310 */ /* 0x0000a20000201800 */
[----:B------:R-:W-:Y:S05]  /*1430*/  BRA `(.L_x_9146) ;  /* 0x00000b2000007947 */ /* 0x000fea0003800000 */
.L_x_9151:
[----:B------:R0:W5:Y:S01]  /*1440*/  LDG.E.64 R34, [R4.64] ;  /* 0x0000002404227981 */ /* 0x000162000c1e1b00 */
[----:B------:R-:W-:Y:S05]  /*1450*/  BRA `(.L_x_9146) ;  /* 0x00000b0000007947 */ /* 0x000fea0003800000 */
.L_x_9141:
        /* <DEDUP_REMOVED lines=13> */
.L_x_9155:
[----:B------:R0:W5:Y:S01]  /*1530*/  LDG.E.64 R34, [R4.64] ;  /* 0x0000002404227981 */ /* 0x000162000c1e1b00 */
[----:B------:R-:W-:Y:S05]  /*1540*/  BRA `(.L_x_9146) ;  /* 0x00000a1000007947 */ /* 0x000fea0003800000 */
.L_x_9154:
        /* <DEDUP_REMOVED lines=28> */
.L_x_9157:
        /* <DEDUP_REMOVED lines=15> */
.L_x_9156:
[----:B------:R-:W2:Y:S02]  /*1800*/  LDG.E.U16 R0, [R4.64] ;  /* 0x0000002404007981 */ /* 0x000ea4000c1e1500 */
[----:B--2---:R-:W-:-:S05]  /*1810*/  PRMT R0, RZ, 0x5410, R0 ;  /* 0x00005410ff007816 */ /* 0x004fca0000000000 */
[----:B------:R-:W-:-:S04]  /*1820*/  FMUL.FTZ R0, R0, 1 ;  /* 0x3f80000000007820 */ /* 0x000fc80000410000 */
[----:B------:R0:W2:Y:S01]  /*1830*/  F2F.F64.F32 R34, R0 ;  /* 0x0000000000227310 */ /* 0x0000a20000201800 */
[----:B------:R-:W-:Y:S05]  /*1840*/  BRA `(.L_x_9146) ;  /* 0x0000071000007947 */ /* 0x000fea0003800000 */
.L_x_9153:
        /* <DEDUP_REMOVED lines=11> */
.L_x_9160:
        /* <DEDUP_REMOVED lines=21> */
.L_x_9164:
[----:B------:R-:W-:Y:S05]  /*1a50*/  BSYNC B1 ;  /* 0x0000000000017941 */ /* 0x000fea0003800000 */
.L_x_9163:
[----:B------:R-:W-:Y:S01]  /*1a60*/  LEA R5, R0, 0x3b800000, 0x17 ;  /* 0x3b80000000057811 */ /* 0x000fe200078eb8ff */
[----:B------:R-:W-:-:S05]  /*1a70*/  IMAD.SHL.U32 R0, R3, 0x100000, RZ ;  /* 0x0010000003007824 */ /* 0x000fca00078e00ff */
[----:B------:R-:W-:Y:S02]  /*1a80*/  LOP3.LUT R0, R5, R0, R6, 0xfe, !PT ;  /* 0x0000000005007212 */ /* 0x000fe400078efe06 */
.L_x_9162:
[----:B------:R-:W-:Y:S05]  /*1a90*/  BSYNC B0 ;  /* 0x0000000000007941 */ /* 0x000fea0003800000 */
.L_x_9161:
[----:B------:R-:W-:-:S04]  /*1aa0*/  FMUL.FTZ R0, R0, 1 ;  /* 0x3f80000000007820 */ /* 0x000fc80000410000 */
[----:B------:R0:W2:Y:S01]  /*1ab0*/  F2F.F64.F32 R34, R0 ;  /* 0x0000000000227310 */ /* 0x0000a20000201800 */
[----:B------:R-:W-:Y:S05]  /*1ac0*/  BRA `(.L_x_9146) ;  /* 0x0000049000007947 */ /* 0x000fea0003800000 */
.L_x_9159:
        /* <DEDUP_REMOVED lines=21> */
.L_x_9168:
[----:B------:R-:W-:Y:S05]  /*1c20*/  BSYNC B1 ;  /* 0x0000000000017941 */ /* 0x000fea0003800000 */
.L_x_9167:
[----:B------:R-:W-:Y:S01]  /*1c30*/  LEA R5, R0, 0x37800000, 0x17 ;  /* 0x3780000000057811 */ /* 0x000fe200078eb8ff */
[----:B------:R-:W-:-:S05]  /*1c40*/  IMAD.SHL.U32 R0, R3, 0x200000, RZ ;  /* 0x0020000003007824 */ /* 0x000fca00078e00ff */
[----:B------:R-:W-:Y:S02]  /*1c50*/  LOP3.LUT R0, R5, R0, R6, 0xfe, !PT ;  /* 0x0000000005007212 */ /* 0x000fe400078efe06 */
.L_x_9166:
[----:B------:R-:W-:Y:S05]  /*1c60*/  BSYNC B0 ;  /* 0x0000000000007941 */ /* 0x000fea0003800000 */
.L_x_9165:
[----:B------:R-:W-:-:S04]  /*1c70*/  FMUL.FTZ R0, R0, 1 ;  /* 0x3f80000000007820 */ /* 0x000fc80000410000 */
[----:B------:R0:W2:Y:S01]  /*1c80*/  F2F.F64.F32 R34, R0 ;  /* 0x0000000000227310 */ /* 0x0000a20000201800 */
[----:B------:R-:W-:Y:S05]  /*1c90*/  BRA `(.L_x_9146) ;  /* 0x000002c000007947 */ /* 0x000fea0003800000 */
.L_x_9158:
        /* <DEDUP_REMOVED lines=14> */
.L_x_9172:
[----:B------:R-:W-:Y:S05]  /*1d80*/  BSYNC B0 ;  /* 0x0000000000007941 */ /* 0x000fea0003800000 */
.L_x_9171:
[----:B------:R-:W-:-:S04]  /*1d90*/  FMUL.FTZ R0, R0, 1 ;  /* 0x3f80000000007820 */ /* 0x000fc80000410000 */
[----:B------:R0:W2:Y:S01]  /*1da0*/  F2F.F64.F32 R34, R0 ;  /* 0x0000000000227310 */ /* 0x0000a20000201800 */
[----:B------:R-:W-:Y:S05]  /*1db0*/  BRA `(.L_x_9146) ;  /* 0x000001a000007947 */ /* 0x000fea0003800000 */
.L_x_9145:
        /* <DEDUP_REMOVED lines=21> */
.L_x_9170:
[----:B------:R-:W2:Y:S02]  /*1f10*/  LDG.E.64 R34, [R4.64] ;  /* 0x0000002404227981 */ /* 0x000ea4000c1e1b00 */
[----:B--2---:R-:W0:Y:S01]  /*1f20*/  I2F.F64.U64 R34, R34 ;  /* 0x0000002200227312 */ /* 0x004e220000301800 */
[----:B------:R-:W-:Y:S05]  /*1f30*/  BRA `(.L_x_9146) ;  /* 0x0000002000007947 */ /* 0x000fea0003800000 */
.L_x_9169:
[----:B------:R-:W2:Y:S02]  /*1f40*/  LDG.E R4, [R4.64] ;  /* 0x0000002404047981 */ /* 0x000ea4000c1e1900 */
[----:B--2---:R0:W2:Y:S02]  /*1f50*/  I2F.F64.U32 R34, R4 ;  /* 0x0000000400227312 */ /* 0x0040a40000201800 */
.L_x_9146:
[----:B------:R-:W3:Y:S02]  /*1f60*/  S2R R23, SR_TID.X ;  /* 0x0000000000177919 */ /* 0x000ee40000002100 */
[----:B---3--:R-:W-:Y:S02]  /*1f70*/  IADD3 R23, R23, 0x80, RZ ;  /* 0x0000008017177810 */ /* 0x008fe40007ffe0ff */
.L_x_9108:
[----:B-1-3--:R-:W-:Y:S05]  /*1f80*/  BSYNC B6 ;  /* 0x0000000000067941 */ /* 0x00afea0003800000 */
.L_x_9107:
        /* <DEDUP_REMOVED lines=20> */
[----:B---3--:R0:W1:Y:S01]  /*20d0*/  I2F.F64.S16 R30, R4 ;  /* 0x00000004001e7312 */ /* 0x0080620000101c00 */
[----:B------:R-:W-:Y:S05]  /*20e0*/  BRA `(.L_x_9180) ;  /* 0x00000e2000007947 */ /* 0x000fea0003800000 */
.L_x_9178:
[----:B------:R-:W3:Y:S02]  /*20f0*/  LDG.E.U8 R4, [R4.64] ;  /* 0x0000002404047981 */ /* 0x000ee4000c1e1100 */
[----:B---3--:R0:W1:Y:S01]  /*2100*/  I2F.F64.U16 R30, R4 ;  /* 0x00000004001e7312 */ /* 0x0080620000101800 */
[----:B------:R-:W-:Y:S05]  /*2110*/  BRA `(.L_x_9180) ;  /* 0x00000df000007947 */ /* 0x000fea0003800000 */
.L_x_9177:
        /* <DEDUP_REMOVED lines=9> */
.L_x_9182:
[----:B------:R-:W3:Y:S02]  /*21b0*/  LDG.E R4, [R4.64] ;  /* 0x0000002404047981 */ /* 0x000ee4000c1e1900 */
[----:B---3--:R0:W1:Y:S01]  /*21c0*/  I2F.F64 R30, R4 ;  /* 0x00000004001e7312 */ /* 0x0080620000201c00 */
[----:B------:R-:W-:Y:S05]  /*21d0*/  BRA `(.L_x_9180) ;  /* 0x00000d3000007947 */ /* 0x000fea0003800000 */
.L_x_9181:
[----:B------:R-:W3:Y:S02]  /*21e0*/  LDG.E.U16 R4, [R4.64] ;  /* 0x0000002404047981 */ /* 0x000ee4000c1e1500 */
[----:B---3--:R0:W1:Y:S01]  /*21f0*/  I2F.F64.S16 R30, R4 ;  /* 0x00000004001e7312 */ /* 0x0080620000101c00 */
[----:B------:R-:W-:Y:S05]  /*2200*/  BRA `(.L_x_9180) ;  /* 0x00000d0000007947 */ /* 0x000fea0003800000 */
.L_x_9176:
        /* <DEDUP_REMOVED lines=10> */
.L_x_9184:
[----:B------:R-:W3:Y:S02]  /*22b0*/  LDG.E.U16 R0, [R4.64] ;  /* 0x0000002404007981 */ /* 0x000ee4000c1e1500 */
[----:B---3--:R-:W-:-:S05]  /*22c0*/  HADD2.F32 R0, -RZ, R0.H0_H0 ;  /* 0x20000000ff007230 */ /* 0x008fca0000004100 */
[----:B------:R-:W-:-:S04]  /*22d0*/  FMUL.FTZ R0, R0, 1 ;  /* 0x3f80000000007820 */ /* 0x000fc80000410000 */
[----:B------:R0:W1:Y:S01]  /*22e0*/  F2F.F64.F32 R30, R0 ;  /* 0x00000000001e7310 */ /* 0x0000620000201800 */
[----:B------:R-:W-:Y:S05]  /*22f0*/  BRA `(.L_x_9180) ;  /* 0x00000c1000007947 */ /* 0x000fea0003800000 */
.L_x_9183:
        /* <DEDUP_REMOVED lines=10> */
.L_x_9186:
[----:B------:R-:W3:Y:S02]  /*23a0*/  LDG.E.U16 R4, [R4.64] ;  /* 0x0000002404047981 */ /* 0x000ee4000c1e1500 */
[----:B---3--:R-:W-:-:S05]  /*23b0*/  HADD2.F32 R0, -RZ, R4.H0_H0 ;  /* 0x20000004ff007230 */ /* 0x008fca0000004100 */
[----:B------:R-:W-:-:S04]  /*23c0*/  FMUL.FTZ R0, R0, 1 ;  /* 0x3f80000000007820 */ /* 0x000fc80000410000 */
[----:B------:R0:W1:Y:S01]  /*23d0*/  F2F.F64.F32 R30, R0 ;  /* 0x00000000001e7310 */ /* 0x0000620000201800 */
[----:B------:R-:W-:Y:S05]  /*23e0*/  BRA `(.L_x_9180) ;  /* 0x00000b2000007947 */ /* 0x000fea0003800000 */
.L_x_9185:
[----:B------:R0:W5:Y:S01]  /*23f0*/  LDG.E.64 R30, [R4.64] ;  /* 0x00000024041e7981 */ /* 0x000162000c1e1b00 */
[----:B------:R-:W-:Y:S05]  /*2400*/  BRA `(.L_x_9180) ;  /* 0x00000b0000007947 */ /* 0x000fea0003800000 */
.L_x_9175:
        /* <DEDUP_REMOVED lines=13> */
.L_x_9189:
[----:B------:R0:W5:Y:S01]  /*24e0*/  LDG.E.64 R30, [R4.64] ;  /* 0x00000024041e7981 */ /* 0x000162000c1e1b00 */
[----:B------:R-:W-:Y:S05]  /*24f0*/  BRA `(.L_x_9180) ;  /* 0x00000a1000007947 */ /* 0x000fea0003800000 */
.L_x_9188:
        /* <DEDUP_REMOVED lines=28> */
.L_x_9191:
        /* <DEDUP_REMOVED lines=15> */
.L_x_9190:
[----:B------:R-:W3:Y:S02]  /*27b0*/  LDG.E.U16 R0, [R4.64] ;  /* 0x0000002404007981 */ /* 0x000ee4000c1e1500 */
[----:B---3--:R-:W-:-:S05]  /*27c0*/  PRMT R0, RZ, 0x5410, R0 ;  /* 0x00005410ff007816 */ /* 0x008fca0000000000 */
[----:B------:R-:W-:-:S04]  /*27d0*/  FMUL.FTZ R0, R0, 1 ;  /* 0x3f80000000007820 */ /* 0x000fc80000410000 */
[----:B------:R0:W1:Y:S01]  /*27e0*/  F2F.F64.F32 R30, R0 ;  /* 0x00000000001e7310 */ /* 0x0000620000201800 */
[----:B------:R-:W-:Y:S05]  /*27f0*/  BRA `(.L_x_9180) ;  /* 0x0000071000007947 */ /* 0x000fea0003800000 */
.L_x_9187:
        /* <DEDUP_REMOVED lines=9> */
[----:B---3--:R0:W1:Y:S01]  /*2890*/  I2F.F64.U16 R30, R4 ;  /* 0x00000004001e7312 */ /* 0x0080620000101800 */
[----:B------:R-:W-:Y:S05]  /*28a0*/  BRA `(.L_x_9180) ;  /* 0x0000066000007947 */ /* 0x000fea0003800000 */
.L_x_9194:
        /* <DEDUP_REMOVED lines=21> */
.L_x_9198:
[----:B------:R-:W-:Y:S05]  /*2a00*/  BSYNC B1 ;  /* 0x0000000000017941 */ /* 0x000fea0003800000 */
.L_x_9197:
[----:B------:R-:W-:Y:S01]  /*2a10*/  LEA R5, R0, 0x3b800000, 0x17 ;  /* 0x3b80000000057811 */ /* 0x000fe200078eb8ff */
[----:B------:R-:W-:-:S05]  /*2a20*/  IMAD.SHL.U32 R0, R3, 0x100000, RZ ;  /* 0x0010000003007824 */ /* 0x000fca00078e00ff */
[----:B------:R-:W-:Y:S02]  /*2a30*/  LOP3.LUT R0, R5, R0, R6, 0xfe, !PT ;  /* 0x0000000005007212 */ /* 0x000fe400078efe06 */
.L_x_9196:
[----:B------:R-:W-:Y:S05]  /*2a40*/  BSYNC B0 ;  /* 0x0000000000007941 */ /* 0x000fea0003800000 */
.L_x_9195:
[----:B------:R-:W-:-:S04]  /*2a50*/  FMUL.FTZ R0, R0, 1 ;  /* 0x3f80000000007820 */ /* 0x000fc80000410000 */
[----:B------:R0:W1:Y:S01]  /*2a60*/  F2F.F64.F32 R30, R0 ;  /* 0x00000000001e7310 */ /* 0x0000620000201800 */
[----:B------:R-:W-:Y:S05]  /*2a70*/  BRA `(.L_x_9180) ;  /* 0x0000049000007947 */ /* 0x000fea0003800000 */
.L_x_9193:
        /* <DEDUP_REMOVED lines=21> */
.L_x_9202:
[----:B------:R-:W-:Y:S05]  /*2bd0*/  BSYNC B1 ;  /* 0x0000000000017941 */ /* 0x000fea0003800000 */
.L_x_9201:
[----:B------:R-:W-:Y:S01]  /*2be0*/  LEA R5, R0, 0x37800000, 0x17 ;  /* 0x3780000000057811 */ /* 0x000fe200078eb8ff */
[----:B------:R-:W-:-:S05]  /*2bf0*/  IMAD.SHL.U32 R0, R3, 0x200000, RZ ;  /* 0x0020000003007824 */ /* 0x000fca00078e00ff */
[----:B------:R-:W-:Y:S02]  /*2c00*/  LOP3.LUT R0, R5, R0, R6, 0xfe, !PT ;  /* 0x0000000005007212 */ /* 0x000fe400078efe06 */
.L_x_9200:
[----:B------:R-:W-:Y:S05]  /*2c10*/  BSYNC B0 ;  /* 0x0000000000007941 */ /* 0x000fea0003800000 */
.L_x_9199:
[----:B------:R-:W-:-:S04]  /*2c20*/  FMUL.FTZ R0, R0, 1 ;  /* 0x3f80000000007820 */ /* 0x000fc80000410000 */
[----:B------:R0:W1:Y:S01]  /*2c30*/  F2F.F64.F32 R30, R0 ;  /* 0x00000000001e7310 */ /* 0x0000620000201800 */
[----:B------:R-:W-:Y:S05]  /*2c40*/  BRA `(.L_x_9180) ;  /* 0x000002c000007947 */ /* 0x000fea0003800000 */
.L_x_9192:
        /* <DEDUP_REMOVED lines=14> */
.L_x_9206:
[----:B------:R-:W-:Y:S05]  /*2d30*/  BSYNC B0 ;  /* 0x0000000000007941 */ /* 0x000fea0003800000 */
.L_x_9205:
[----:B------:R-:W-:-:S04]  /*2d40*/  FMUL.FTZ R0, R0, 1 ;  /* 0x3f80000000007820 */ /* 0x000fc80000410000 */
[----:B------:R0:W1:Y:S01]  /*2d50*/  F2F.F64.F32 R30, R0 ;  /* 0x00000000001e7310 */ /* 0x0000620000201800 */
[----:B------:R-:W-:Y:S05]  /*2d60*/  BRA `(.L_x_9180) ;  /* 0x000001a000007947 */ /* 0x000fea0003800000 */
.L_x_9179:
        /* <DEDUP_REMOVED lines=20> */
[----:B------:R-:W-:Y:S05]  /*2eb0*/  BRA `(.L_x_9180) ;  /* 0x0000005000007947 */ /* 0x000fea0003800000 */
.L_x_9204:
[----:B------:R-:W3:Y:S02]  /*2ec0*/  LDG.E.64 R30, [R4.64] ;  /* 0x00000024041e7981 */ /* 0x000ee4000c1e1b00 */
[----:B---3--:R-:W0:Y:S01]  /*2ed0*/  I2F.F64.U64 R30, R30 ;  /* 0x0000001e001e7312 */ /* 0x008e220000301800 */
[----:B------:R-:W-:Y:S05]  /*2ee0*/  BRA `(.L_x_9180) ;  /* 0x0000002000007947 */ /* 0x000fea0003800000 */
.L_x_9203:
[----:B------:R-:W3:Y:S02]  /*2ef0*/  LDG.E R4, [R4.64] ;  /* 0x0000002404047981 */ /* 0x000ee4000c1e1900 */
[----:B---3--:R0:W1:Y:S02]  /*2f00*/  I2F.F64.U32 R30, R4 ;  /* 0x00000004001e7312 */ /* 0x0080640000201800 */
.L_x_9180:
        /* <DEDUP_REMOVED lines=17> */
.L_x_9210:
[----:B------:R-:W3:Y:S02]  /*3020*/  LDG.E.U8 R4, [R4.64] ;  /* 0x0000002404047981 */ /* 0x000ee4000c1e1100 */
[----:B---3--:R0:W3:Y:S01]  /*3030*/  I2F.F64.U16 R28, R4 ;  /* 0x00000004001c7312 */ /* 0x0080e20000101800 */
[----:B------:R-:W-:Y:S05]  /*3040*/  BRA `(.L_x_9212) ;  /* 0x00000df000007947 */ /* 0x000fea0003800000 */
.L_x_9209:
        /* <DEDUP_REMOVED lines=9> */
.L_x_9214:
[----:B------:R-:W3:Y:S02]  /*30e0*/  LDG.E R4, [R4.64] ;  /* 0x0000002404047981 */ /* 0x000ee4000c1e1900 */
[----:B---3--:R0:W3:Y:S01]  /*30f0*/  I2F.F64 R28, R4 ;  /* 0x00000004001c7312 */ /* 0x0080e20000201c00 */
[----:B------:R-:W-:Y:S05]  /*3100*/  BRA `(.L_x_9212) ;  /* 0x00000d3000007947 */ /* 0x000fea0003800000 */
.L_x_9213:
[----:B------:R-:W3:Y:S02]  /*3110*/  LDG.E.U16 R4, [R4.64] ;  /* 0x0000002404047981 */ /* 0x000ee4000c1e1500 */
[----:B---3--:R0:W3:Y:S01]  /*3120*/  I2F.F64.S16 R28, R4 ;  /* 0x00000004001c7312 */ /* 0x0080e20000101c00 */
[----:B------:R-:W-:Y:S05]  /*3130*/  BRA `(.L_x_9212) ;  /* 0x00000d0000007947 */ /* 0x000fea0003800000 */
.L_x_9208:
        /* <DEDUP_REMOVED lines=10> */
.L_x_9216:
[----:B------:R-:W3:Y:S02]  /*31e0*/  LDG.E.U16 R0, [R4.64] ;  /* 0x0000002404007981 */ /* 0x000ee4000c1e1500 */
[----:B---3--:R-:W-:-:S05]  /*31f0*/  HADD2.F32 R0, -RZ, R0.H0_H0 ;  /* 0x20000000ff007230 */ /* 0x008fca0000004100 */
[----:B------:R-:W-:-:S04]  /*3200*/  FMUL.FTZ R0, R0, 1 ;  /* 0x3f80000000007820 */ /* 0x000fc80000410000 */
[----:B------:R0:W3:Y:S01]  /*3210*/  F2F.F64.F32 R28, R0 ;  /* 0x00000000001c7310 */ /* 0x0000e20000201800 */
[----:B------:R-:W-:Y:S05]  /*3220*/  BRA `(.L_x_9212) ;  /* 0x00000c1000007947 */ /* 0x000fea0003800000 */
.L_x_9215:
        /* <DEDUP_REMOVED lines=10> */
.L_x_9218:
[----:B------:R-:W3:Y:S02]  /*32d0*/  LDG.E.U16 R4, [R4.64] ;  /* 0x0000002404047981 */ /* 0x000ee4000c1e1500 */
[----:B---3--:R-:W-:-:S05]  /*32e0*/  HADD2.F32 R0, -RZ, R4.H0_H0 ;  /* 0x20000004ff007230 */ /* 0x008fca0000004100 */
[----:B------:R-:W-:-:S04]  /*32f0*/  FMUL.FTZ R0, R0, 1 ;  /* 0x3f80000000007820 */ /* 0x000fc80000410000 */
[----:B------:R0:W3:Y:S01]  /*3300*/  F2F.F64.F32 R28, R0 ;  /* 0x00000000001c7310 */ /* 0x0000e20000201800 */
[----:B------:R-:W-:Y:S05]  /*3310*/  BRA `(.L_x_9212) ;  /* 0x00000b2000007947 */ /* 0x000fea0003800000 */
.L_x_9217:
[----:B------:R0:W5:Y:S01]  /*3320*/  LDG.E.64 R28, [R4.64] ;  /* 0x00000024041c7981 */ /* 0x000162000c1e1b00 */
[----:B------:R-:W-:Y:S05]  /*3330*/  BRA `(.L_x_9212) ;  /* 0x00000b0000007947 */ /* 0x000fea0003800000 */
.L_x_9207:
        /* <DEDUP_REMOVED lines=13> */
.L_x_9221:
[----:B------:R0:W5:Y:S01]  /*3410*/  LDG.E.64 R28, [R4.64] ;  /* 0x00000024041c7981 */ /* 0x000162000c1e1b00 */
[----:B------:R-:W-:Y:S05]  /*3420*/  BRA `(.L_x_9212) ;  /* 0x00000a1000007947 */ /* 0x000fea0003800000 */
.L_x_9220:
        /* <DEDUP_REMOVED lines=28> */
.L_x_9223:
        /* <DEDUP_REMOVED lines=15> */
.L_x_9222:
[----:B------:R-:W3:Y:S02]  /*36e0*/  LDG.E.U16 R0, [R4.64] ;  /* 0x0000002404007981 */ /* 0x000ee4000c1e1500 */
[----:B---3--:R-:W-:-:S05]  /*36f0*/  PRMT R0, RZ, 0x5410, R0 ;  /* 0x00005410ff007816 */ /* 0x008fca0000000000 */
[----:B------:R-:W-:-:S04]  /*3700*/  FMUL.FTZ R0, R0, 1 ;  /* 0x3f80000000007820 */ /* 0x000fc80000410000 */
[----:B------:R0:W3:Y:S01]  /*3710*/  F2F.F64.F32 R28, R0 ;  /* 0x00000000001c7310 */ /* 0x0000e20000201800 */
[----:B------:R-:W-:Y:S05]  /*3720*/  BRA `(.L_x_9212) ;  /* 0x0000071000007947 */ /* 0x000fea0003800000 */
.L_x_9219:
        /* <DEDUP_REMOVED lines=11> */
.L_x_9226:
        /* <DEDUP_REMOVED lines=21> */
.L_x_9230:
[----:B------:R-:W-:Y:S05]  /*3930*/  BSYNC B1 ;  /* 0x0000000000017941 */ /* 0x000fea0003800000 */
.L_x_9229:
[----:B------:R-:W-:Y:S01]  /*3940*/  LEA R5, R0, 0x3b800000, 0x17 ;  /* 0x3b80000000057811 */ /* 0x000fe200078eb8ff */
[----:B------:R-:W-:-:S05]  /*3950*/  IMAD.SHL.U32 R0, R3, 0x100000, RZ ;  /* 0x0010000003007824 */ /* 0x000fca00078e00ff */
[----:B------:R-:W-:Y:S02]  /*3960*/  LOP3.LUT R0, R5, R0, R6, 0xfe, !PT ;  /* 0x0000000005007212 */ /* 0x000fe400078efe06 */
.L_x_9228:
[----:B------:R-:W-:Y:S05]  /*3970*/  BSYNC B0 ;  /* 0x0000000000007941 */ /* 0x000fea0003800000 */
.L_x_9227:
[----:B------:R-:W-:-:S04]  /*3980*/  FMUL.FTZ R0, R0, 1 ;  /* 0x3f80000000007820 */ /* 0x000fc80000410000 */
[----:B------:R0:W3:Y:S01]  /*3990*/  F2F.F64.F32 R28, R0 ;  /* 0x00000000001c7310 */ /* 0x0000e20000201800 */
[----:B------:R-:W-:Y:S05]  /*39a0*/  BRA `(.L_x_9212) ;  /* 0x0000049000007947 */ /* 0x000fea0003800000 */
.L_x_9225:
        /* <DEDUP_REMOVED lines=21> */
.L_x_9234:
[----:B------:R-:W-:Y:S05]  /*3b00*/  BSYNC B1 ;  /* 0x0000000000017941 */ /* 0x000fea0003800000 */
.L_x_9233:
[----:B------:R-:W-:Y:S01]  /*3b10*/  LEA R5, R0, 0x37800000, 0x17 ;  /* 0x3780000000057811 */ /* 0x000fe200078eb8ff */
[----:B------:R-:W-:-:S05]  /*3b20*/  IMAD.SHL.U32 R0, R3, 0x200000, RZ ;  /* 0x0020000003007824 */ /* 0x000fca00078e00ff */
[----:B------:R-:W-:Y:S02]  /*3b30*/  LOP3.LUT R0, R5, R0, R6, 0xfe, !PT ;  /* 0x0000000005007212 */ /* 0x000fe400078efe06 */
.L_x_9232:
[----:B------:R-:W-:Y:S05]  /*3b40*/  BSYNC B0 ;  /* 0x0000000000007941 */ /* 0x000fea0003800000 */
.L_x_9231:
[----:B------:R-:W-:-:S04]  /*3b50*/  FMUL.FTZ R0, R0, 1 ;  /* 0x3f80000000007820 */ /* 0x000fc80000410000 */
[----:B------:R0:W3:Y:S01]  /*3b60*/  F2F.F64.F32 R28, R0 ;  /* 0x00000000001c7310 */ /* 0x0000e20000201800 */
[----:B------:R-:W-:Y:S05]  /*3b70*/  BRA `(.L_x_9212) ;  /* 0x000002c000007947 */ /* 0x000fea0003800000 */
.L_x_9224:
        /* <DEDUP_REMOVED lines=14> */
.L_x_9238:
[----:B------:R-:W-:Y:S05]  /*3c60*/  BSYNC B0 ;  /* 0x0000000000007941 */ /* 0x000fea0003800000 */
.L_x_9237:
[----:B------:R-:W-:-:S04]  /*3c70*/  FMUL.FTZ R0, R0, 1 ;  /* 0x3f80000000007820 */ /* 0x000fc80000410000 */
[----:B------:R0:W3:Y:S01]  /*3c80*/  F2F.F64.F32 R28, R0 ;  /* 0x00000000001c7310 */ /* 0x0000e20000201800 */
[----:B------:R-:W-:Y:S05]  /*3c90*/  BRA `(.L_x_9212) ;  /* 0x000001a000007947 */ /* 0x000fea0003800000 */
.L_x_9211:
        /* <DEDUP_REMOVED lines=20> */
[----:B------:R-:W-:Y:S05]  /*3de0*/  BRA `(.L_x_9212) ;  /* 0x0000005000007947 */ /* 0x000fea0003800000 */
.L_x_9236:
[----:B------:R-:W3:Y:S02]  /*3df0*/  LDG.E.64 R28, [R4.64] ;  /* 0x00000024041c7981 */ /* 0x000ee4000c1e1b00 */
[----:B---3--:R-:W0:Y:S01]  /*3e00*/  I2F.F64.U64 R28, R28 ;  /* 0x0000001c001c7312 */ /* 0x008e220000301800 */
[----:B------:R-:W-:Y:S05]  /*3e10*/  BRA `(.L_x_9212) ;  /* 0x0000002000007947 */ /* 0x000fea0003800000 */
.L_x_9235:
[----:B------:R-:W3:Y:S02]  /*3e20*/  LDG.E R4, [R4.64] ;  /* 0x0000002404047981 */ /* 0x000ee4000c1e1900 */
[----:B---3--:R0:W3:Y:S02]  /*3e30*/  I2F.F64.U32 R28, R4 ;  /* 0x00000004001c7312 */ /* 0x0080e40000201800 */
.L_x_9212:
[----:B------:R-:W-:-:S03]  /*3e40*/  IADD3 R23, R23, 0x80, RZ ;  /* 0x0000008017177810 */ /* 0x000fc60007ffe0ff */
.L_x_9174:
[----:B------:R-:W-:Y:S05]  /*3e50*/  BSYNC B6 ;  /* 0x0000000000067941 */ /* 0x000fea0003800000 */
.L_x_9173:
        /* <DEDUP_REMOVED lines=22> */
[----:B----4-:R0:W4:Y:S01]  /*3fc0*/  I2F.F64.S16 R26, R4 ;  /* 0x00000004001a7312 */ /* 0x0101220000101c00 */
[----:B------:R-:W-:Y:S05]  /*3fd0*/  BRA `(.L_x_9246) ;  /* 0x00000e2000007947 */ /* 0x000fea0003800000 */
.L_x_9244:
[----:B------:R-:W4:Y:S02]  /*3fe0*/  LDG.E.U8 R4, [R4.64] ;  /* 0x0000002404047981 */ /* 0x000f24000c1e1100 */
[----:B----4-:R0:W4:Y:S01]  /*3ff0*/  I2F.F64.U16 R26, R4 ;  /* 0x00000004001a7312 */ /* 0x0101220000101800 */
[----:B------:R-:W-:Y:S05]  /*4000*/  BRA `(.L_x_9246) ;  /* 0x00000df000007947 */ /* 0x000fea0003800000 */
.L_x_9243:
[----:B------:R-:W-:-:S13]  /*4010*/  ISETP.NE.AND P0, PT, R0, 0x2, PT ;  /* 0x000000020000780c */ /* 0x000fda0003f05270 */
[----:B------:R-:W-:Y:S05]  /*4020*/  @!P0 BRA `(.L_x_9247) ;  /* 0x000000a000008947 */ /* 0x000fea0003800000 */
[----:B------:R-:W-:-:S13]  /*4030*/  ISETP.NE.AND P0, PT, R0, 0x3, PT ;  /* 0x000000030000780c */ /* 0x000fda0003f05270 */
[----:B------:R-:W-:Y:S05]  /*4040*/  @!P0 BRA `(.L_x_9248) ;  /* 0x0000005000008947 */ /* 0x000fea0003800000 */
[----:B------:R-:W-:-:S13]  /*4050*/  ISETP.NE.AND P0, PT, R0, 0x4, PT ;  /* 0x000000040000780c */ /* 0x000fda0003f05270 */
[----:B------:R-:W-:Y:S05]  /*4060*/  @P0 BRA `(.L_x_9245) ;  /* 0x00000bf000000947 */ /* 0x000fea0003800000 */
[----:B------:R-:W4:Y:S02]  /*4070*/  LDG.E.64 R26, [R4.64] ;  /* 0x00000024041a7981 */ /* 0x000f24000c1e1b00 */
[----:B----4-:R-:W0:Y:S01]  /*4080*/  I2F.F64.S64 R26, R26 ;  /* 0x0000001a001a7312 */ /* 0x010e220000301c00 */
[----:B------:R-:W-:Y:S05]  /*4090*/  BRA `(.L_x_9246) ;  /* 0x00000d6000007947 */ /* 0x000fea0003800000 */
.L_x_9248:
[----:B------:R-:W4:Y:S02]  /*40a0*/  LDG.E R4, [R4.64] ;  /* 0x0000002404047981 */ /* 0x000f24000c1e1900 */
[----:B----4-:R0:W4:Y:S01]  /*40b0*/  I2F.F64 R26, R4 ;  /* 0x00000004001a7312 */ /* 0x0101220000201c00 */
[----:B------:R-:W-:Y:S05]  /*40c0*/  BRA `(.L_x_9246) ;  /* 0x00000d3000007947 */ /* 0x000fea0003800000 */
.L_x_9247:
[----:B------:R-:W4:Y:S02]  /*40d0*/  LDG.E.U16 R4, [R4.64] ;  /* 0x0000002404047981 */ /* 0x000f24000c1e1500 */
[----:B----4-:R0:W4:Y:S01]  /*40e0*/  I2F.F64.S16 R26, R4 ;  /* 0x00000004001a7312 */ /* 0x0101220000101c00 */
[----:B------:R-:W-:Y:S05]  /*40f0*/  BRA `(.L_x_9246) ;  /* 0x00000d0000007947 */ /* 0x000fea0003800000 */
.L_x_9242:
[----:B------:R-:W-:-:S13]  /*4100*/  ISETP.GT.AND P0, PT, R0, 0x6, PT ;  /* 0x000000060000780c */ /* 0x000fda0003f04270 */
[----:B------:R-:W-:Y:S05]  /*4110*/  @P0 BRA `(.L_x_9249) ;  /* 0x000000d000000947 */ /* 0x000fea0003800000 */
[----:B------:R-:W-:-:S13]  /*4120*/  ISETP.NE.AND P0, PT, R0, 0x5, PT ;  /* 0x000000050000780c */ /* 0x000fda0003f05270 */
[----:B------:R-:W-:Y:S05]  /*4130*/  @!P0 BRA `(.L_x_9250) ;  /* 0x0000006000008947 */ /* 0x000fea0003800000 */
[----:B------:R-:W-:-:S13]  /*4140*/  ISETP.NE.AND P0, PT, R0, 0x6, PT ;  /* 0x000000060000780c */ /* 0x000fda0003f05270 */
[----:B------:R-:W-:Y:S05]  /*4150*/  @P0 BRA `(.L_x_9245) ;  /* 0x00000b0000000947 */ /* 0x000fea0003800000 */
[----:B------:R-:W4:Y:S02]  /*4160*/  LDG.E R26, [R4.64] ;  /* 0x00000024041a7981 */ /* 0x000f24000c1e1900 */
[----:B----4-:R-:W-:-:S06]  /*4170*/  FMUL.FTZ R26, R26, 1 ;  /* 0x3f8000001a1a7820 */ /* 0x010fcc0000410000 */
[----:B------:R-:W0:Y:S01]  /*4180*/  F2F.F64.F32 R26, R26 ;  /* 0x0000001a001a7310 */ /* 0x000e220000201800 */
[----:B------:R-:W-:Y:S05]  /*4190*/  BRA `(.L_x_9246) ;  /* 0x00000c6000007947 */ /* 0x000fea0003800000 */
.L_x_9250:
[----:B------:R-:W4:Y:S02]  /*41a0*/  LDG.E.U16 R0, [R4.64] ;  /* 0x0000002404007981 */ /* 0x000f24000c1e1500 */
[----:B----4-:R-:W-:-:S05]  /*41b0*/  HADD2.F32 R0, -RZ, R0.H0_H0 ;  /* 0x20000000ff007230 */ /* 0x010fca0000004100 */
[----:B------:R-:W-:-:S04]  /*41c0*/  FMUL.FTZ R0, R0, 1 ;  /* 0x3f80000000007820 */ /* 0x000fc80000410000 */
[----:B------:R0:W4:Y:S01]  /*41d0*/  F2F.F64.F32 R26, R0 ;  /* 0x00000000001a7310 */ /* 0x0001220000201800 */
[----:B------:R-:W-:Y:S05]  /*41e0*/  BRA `(.L_x_9246) ;  /* 0x00000c1000007947 */ /* 0x000fea0003800000 */
.L_x_9249:
[----:B------:R-:W-:-:S13]  /*41f0*/  ISETP.NE.AND P0, PT, R0, 0x7, PT ;  /* 0x000000070000780c */ /* 0x000fda0003f05270 */
[----:B------:R-:W-:Y:S05]  /*4200*/  @!P0 BRA `(.L_x_9251) ;  /* 0x000000d000008947 */ /* 0x000fea0003800000 */
        /* <DEDUP_REMOVED lines=8> */
.L_x_9252:
[----:B------:R-:W4:Y:S02]  /*4290*/  LDG.E.U16 R4, [R4.64] ;  /* 0x0000002404047981 */ /* 0x000f24000c1e1500 */
[----:B----4-:R-:W-:-:S05]  /*42a0*/  HADD2.F32 R0, -RZ, R4.H0_H0 ;  /* 0x20000004ff007230 */ /* 0x010fca0000004100 */
[----:B------:R-:W-:-:S04]  /*42b0*/  FMUL.FTZ R0, R0, 1 ;  /* 0x3f80000000007820 */ /* 0x000fc80000410000 */
[----:B------:R0:W4:Y:S01]  /*42c0*/  F2F.F64.F32 R26, R0 ;  /* 0x00000000001a7310 */ /* 0x0001220000201800 */
[----:B------:R-:W-:Y:S05]  /*42d0*/  BRA `(.L_x_9246) ;  /* 0x00000b2000007947 */ /* 0x000fea0003800000 */
.L_x_9251:
[----:B------:R0:W5:Y:S01]  /*42e0*/  LDG.E.64 R26, [R4.64] ;  /* 0x00000024041a7981 */ /* 0x000162000c1e1b00 */
[----:B------:R-:W-:Y:S05]  /*42f0*/  BRA `(.L_x_9246) ;  /* 0x00000b0000007947 */ /* 0x000fea0003800000 */
.L_x_9241:
        /* <DEDUP_REMOVED lines=11> */
[----:B------:R-:W-:Y:S01]  /*43b0*/  FSEL R27, RZ, 1.875, !P0 ;  /* 0x3ff00000ff1b7808 */ /* 0x000fe20004000000 */
[----:B------:R-:W-:Y:S05]  /*43c0*/  BRA `(.L_x_9246) ;  /* 0x00000a3000007947 */ /* 0x000fea0003800000 */
.L_x_9255:
[----:B------:R0:W5:Y:S01]  /*43d0*/  LDG.E.64 R26, [R4.64] ;  /* 0x00000024041a7981 */ /* 0x000162000c1e1b00 */
[----:B------:R-:W-:Y:S05]  /*43e0*/  BRA `(.L_x_9246) ;  /* 0x00000a1000007947 */ /* 0x000fea0003800000 */
.L_x_9254:
        /* <DEDUP_REMOVED lines=28> */
.L_x_9257:
        /* <DEDUP_REMOVED lines=15> */
.L_x_9256:
[----:B------:R-:W4:Y:S02]  /*46a0*/  LDG.E.U16 R0, [R4.64] ;  /* 0x0000002404007981 */ /* 0x000f24000c1e1500 */
[----:B----4-:R-:W-:-:S05]  /*46b0*/  PRMT R0, RZ, 0x5410, R0 ;  /* 0x00005410ff007816 */ /* 0x010fca0000000000 */
[----:B------:R-:W-:-:S04]  /*46c0*/  FMUL.FTZ R0, R0, 1 ;  /* 0x3f80000000007820 */ /* 0x000fc80000410000 */
[----:B------:R0:W4:Y:S01]  /*46d0*/  F2F.F64.F32 R26, R0 ;  /* 0x00000000001a7310 */ /* 0x0001220000201800 */
[----:B------:R-:W-:Y:S05]  /*46e0*/  BRA `(.L_x_9246) ;  /* 0x0000071000007947 */ /* 0x000fea0003800000 */
.L_x_9253:
        /* <DEDUP_REMOVED lines=9> */
[----:B----4-:R0:W4:Y:S01]  /*4780*/  I2F.F64.U16 R26, R4 ;  /* 0x00000004001a7312 */ /* 0x0101220000101800 */
[----:B------:R-:W-:Y:S05]  /*4790*/  BRA `(.L_x_9246) ;  /* 0x0000066000007947 */ /* 0x000fea0003800000 */
.L_x_9260:
        /* <DEDUP_REMOVED lines=21> */
.L_x_9264:
[----:B------:R-:W-:Y:S05]  /*48f0*/  BSYNC B1 ;  /* 0x0000000000017941 */ /* 0x000fea0003800000 */
.L_x_9263:
[----:B------:R-:W-:Y:S01]  /*4900*/  LEA R5, R0, 0x3b800000, 0x17 ;  /* 0x3b80000000057811 */ /* 0x000fe200078eb8ff */
[----:B------:R-:W-:-:S05]  /*4910*/  IMAD.SHL.U32 R0, R3, 0x100000, RZ ;  /* 0x0010000003007824 */ /* 0x000fca00078e00ff */
[----:B------:R-:W-:Y:S02]  /*4920*/  LOP3.LUT R0, R5, R0, R6, 0xfe, !PT ;  /* 0x0000000005007212 */ /* 0x000fe400078efe06 */
.L_x_9262:
[----:B------:R-:W-:Y:S05]  /*4930*/  BSYNC B0 ;  /* 0x0000000000007941 */ /* 0x000fea0003800000 */
.L_x_9261:
[----:B------:R-:W-:-:S04]  /*4940*/  FMUL.FTZ R0, R0, 1 ;  /* 0x3f80000000007820 */ /* 0x000fc80000410000 */
[----:B------:R0:W4:Y:S01]  /*4950*/  F2F.F64.F32 R26, R0 ;  /* 0x00000000001a7310 */ /* 0x0001220000201800 */
[----:B------:R-:W-:Y:S05]  /*4960*/  BRA `(.L_x_9246) ;  /* 0x0000049000007947 */ /* 0x000fea0003800000 */
.L_x_9259:
        /* <DEDUP_REMOVED lines=21> */
.L_x_9268:
[----:B------:R-:W-:Y:S05]  /*4ac0*/  BSYNC B1 ;  /* 0x0000000000017941 */ /* 0x000fea0003800000 */
.L_x_9267:
[----:B------:R-:W-:Y:S01]  /*4ad0*/  LEA R5, R0, 0x37800000, 0x17 ;  /* 0x3780000000057811 */ /* 0x000fe200078eb8ff */
[----:B------:R-:W-:-:S05]  /*4ae0*/  IMAD.SHL.U32 R0, R3, 0x200000, RZ ;  /* 0x0020000003007824 */ /* 0x000fca00078e00ff */
[----:B------:R-:W-:Y:S02]  /*4af0*/  LOP3.LUT R0, R5, R0, R6, 0xfe, !PT ;  /* 0x0000000005007212 */ /* 0x000fe400078efe06 */
.L_x_9266:
[----:B------:R-:W-:Y:S05]  /*4b00*/  BSYNC B0 ;  /* 0x0000000000007941 */ /* 0x000fea0003800000 */
.L_x_9265:
[----:B------:R-:W-:-:S04]  /*4b10*/  FMUL.FTZ R0, R0, 1 ;  /* 0x3f80000000007820 */ /* 0x000fc80000410000 */
[----:B------:R0:W4:Y:S01]  /*4b20*/  F2F.F64.F32 R26, R0 ;  /* 0x00000000001a7310 */ /* 0x0001220000201800 */
[----:B------:R-:W-:Y:S05]  /*4b30*/  BRA `(.L_x_9246) ;  /* 0x000002c000007947 */ /* 0x000fea0003800000 */
.L_x_9258:
        /* <DEDUP_REMOVED lines=14> */
.L_x_9272:
[----:B------:R-:W-:Y:S05]  /*4c20*/  BSYNC B0 ;  /* 0x0000000000007941 */ /* 0x000fea0003800000 */
.L_x_9271:
[----:B------:R-:W-:-:S04]  /*4c30*/  FMUL.FTZ R0, R0, 1 ;  /* 0x3f80000000007820 */ /* 0x000fc80000410000 */
[----:B------:R0:W4:Y:S01]  /*4c40*/  F2F.F64.F32 R26, R0 ;  /* 0x00000000001a7310 */ /* 0x0001220000201800 */
[----:B------:R-:W-:Y:S05]  /*4c50*/  BRA `(.L_x_9246) ;  /* 0x000001a000007947 */ /* 0x000fea0003800000 */
.L_x_9245:
        /* <DEDUP_REMOVED lines=20> */
[----:B------:R-:W-:Y:S05]  /*4da0*/  BRA `(.L_x_9246) ;  /* 0x0000005000007947 */ /* 0x000fea0003800000 */
.L_x_9270:
[----:B------:R-:W4:Y:S02]  /*4db0*/  LDG.E.64 R26, [R4.64] ;  /* 0x00000024041a7981 */ /* 0x000f24000c1e1b00 */
[----:B----4-:R-:W0:Y:S01]  /*4dc0*/  I2F.F64.U64 R26, R26 ;  /* 0x0000001a001a7312 */ /* 0x010e220000301800 */
[----:B------:R-:W-:Y:S05]  /*4dd0*/  BRA `(.L_x_9246) ;  /* 0x0000002000007947 */ /* 0x000fea0003800000 */
.L_x_9269:
[----:B------:R-:W4:Y:S02]  /*4de0*/  LDG.E R4, [R4.64] ;  /* 0x0000002404047981 */ /* 0x000f24000c1e1900 */
[----:B----4-:R0:W4:Y:S02]  /*4df0*/  I2F.F64.U32 R26, R4 ;  /* 0x00000004001a7312 */ /* 0x0101240000201800 */
.L_x_9246:
        /* <DEDUP_REMOVED lines=15> */
[----:B----4-:R0:W4:Y:S01]  /*4ef0*/  I2F.F64.S16 R24, R4 ;  /* 0x0000000400187312 */ /* 0x0101220000101c00 */
[----:B------:R-:W-:Y:S05]  /*4f00*/  BRA `(.L_x_9278) ;  /* 0x00000e2000007947 */ /* 0x000fea0003800000 */
.L_x_9276:
[----:B----4-:R-:W4:Y:S02]  /*4f10*/  LDG.E.U8 R4, [R4.64] ;  /* 0x0000002404047981 */ /* 0x010f24000c1e1100 */
[----:B----4-:R0:W4:Y:S01]  /*4f20*/  I2F.F64.U16 R24, R4 ;  /* 0x0000000400187312 */ /* 0x0101220000101800 */
[----:B------:R-:W-:Y:S05]  /*4f30*/  BRA `(.L_x_9278) ;  /* 0x00000df000007947 */ /* 0x000fea0003800000 */
.L_x_9275:
[----:B------:R-:W-:-:S13]  /*4f40*/  ISETP.NE.AND P0, PT, R0, 0x2, PT ;  /* 0x000000020000780c */ /* 0x000fda0003f05270 */
[----:B------:R-:W-:Y:S05]  /*4f50*/  @!P0 BRA `(.L_x_9279) ;  /* 0x000000a000008947 */ /* 0x000fea0003800000 */
[----:B------:R-:W-:-:S13]  /*4f60*/  ISETP.NE.AND P0, PT, R0, 0x3, PT ;  /* 0x000000030000780c */ /* 0x000fda0003f05270 */
[----:B------:R-:W-:Y:S05]  /*4f70*/  @!P0 BRA `(.L_x_9280) ;  /* 0x0000005000008947 */ /* 0x000fea0003800000 */
[----:B------:R-:W-:-:S13]  /*4f80*/  ISETP.NE.AND P0, PT, R0, 0x4, PT ;  /* 0x000000040000780c */ /* 0x000fda0003f05270 */
[----:B------:R-:W-:Y:S05]  /*4f90*/  @P0 BRA `(.L_x_9277) ;  /* 0x00000bf000000947 */ /* 0x000fea0003800000 */
[----:B----4-:R-:W4:Y:S02]  /*4fa0*/  LDG.E.64 R24, [R4.64] ;  /* 0x0000002404187981 */ /* 0x010f24000c1e1b00 */
[----:B----4-:R-:W0:Y:S01]  /*4fb0*/  I2F.F64.S64 R24, R24 ;  /* 0x0000001800187312 */ /* 0x010e220000301c00 */
[----:B------:R-:W-:Y:S05]  /*4fc0*/  BRA `(.L_x_9278) ;  /* 0x00000d6000007947 */ /* 0x000fea0003800000 */
.L_x_9280:
[----:B----4-:R-:W4:Y:S02]  /*4fd0*/  LDG.E R4, [R4.64] ;  /* 0x0000002404047981 */ /* 0x010f24000c1e1900 */
[----:B----4-:R0:W4:Y:S01]  /*4fe0*/  I2F.F64 R24, R4 ;  /* 0x0000000400187312 */ /* 0x0101220000201c00 */
[----:B------:R-:W-:Y:S05]  /*4ff0*/  BRA `(.L_x_9278) ;  /* 0x00000d3000007947 */ /* 0x000fea0003800000 */
.L_x_9279:
[----:B----4-:R-:W4:Y:S02]  /*5000*/  LDG.E.U16 R4, [R4.64] ;  /* 0x0000002404047981 */ /* 0x010f24000c1e1500 */
[----:B----4-:R0:W4:Y:S01]  /*5010*/  I2F.F64.S16 R24, R4 ;  /* 0x0000000400187312 */ /* 0x0101220000101c00 */
[----:B------:R-:W-:Y:S05]  /*5020*/  BRA `(.L_x_9278) ;  /* 0x00000d0000007947 */ /* 0x000fea0003800000 */
.L_x_9274:
[----:B------:R-:W-:-:S13]  /*5030*/  ISETP.GT.AND P0, PT, R0, 0x6, PT ;  /* 0x000000060000780c */ /* 0x000fda0003f04270 */
[----:B------:R-:W-:Y:S05]  /*5040*/  @P0 BRA `(.L_x_9281) ;  /* 0x000000d000000947 */ /* 0x000fea0003800000 */
[----:B------:R-:W-:-:S13]  /*5050*/  ISETP.NE.AND P0, PT, R0, 0x5, PT ;  /* 0x000000050000780c */ /* 0x000fda0003f05270 */
[----:B------:R-:W-:Y:S05]  /*5060*/  @!P0 BRA `(.L_x_9282) ;  /* 0x0000006000008947 */ /* 0x000fea0003800000 */
[----:B------:R-:W-:-:S13]  /*5070*/  ISETP.NE.AND P0, PT, R0, 0x6, PT ;  /* 0x000000060000780c */ /* 0x000fda0003f05270 */
[----:B------:R-:W-:Y:S05]  /*5080*/  @P0 BRA `(.L_x_9277) ;  /* 0x00000b0000000947 */ /* 0x000fea0003800000 */
[----:B----4-:R-:W4:Y:S02]  /*5090*/  LDG.E R24, [R4.64] ;  /* 0x0000002404187981 */ /* 0x010f24000c1e1900 */
[----:B----4-:R-:W-:-:S06]  /*50a0*/  FMUL.FTZ R24, R24, 1 ;  /* 0x3f80000018187820 */ /* 0x010fcc0000410000 */
[----:B------:R-:W0:Y:S01]  /*50b0*/  F2F.F64.F32 R24, R24 ;  /* 0x0000001800187310 */ /* 0x000e220000201800 */
[----:B------:R-:W-:Y:S05]  /*50c0*/  BRA `(.L_x_9278) ;  /* 0x00000c6000007947 */ /* 0x000fea0003800000 */
.L_x_9282:
[----:B----4-:R-:W4:Y:S02]  /*50d0*/  LDG.E.U16 R0, [R4.64] ;  /* 0x0000002404007981 */ /* 0x010f24000c1e1500 */
[----:B----4-:R-:W-:-:S05]  /*50e0*/  HADD2.F32 R0, -RZ, R0.H0_H0 ;  /* 0x20000000ff007230 */ /* 0x010fca0000004100 */
[----:B------:R-:W-:-:S04]  /*50f0*/  FMUL.FTZ R0, R0, 1 ;  /* 0x3f80000000007820 */ /* 0x000fc80000410000 */
[----:B------:R0:W4:Y:S01]  /*5100*/  F2F.F64.F32 R24, R0 ;  /* 0x0000000000187310 */ /* 0x0001220000201800 */
[----:B------:R-:W-:Y:S05]  /*5110*/  BRA `(.L_x_9278) ;  /* 0x00000c1000007947 */ /* 0x000fea0003800000 */
.L_x_9281:
[----:B------:R-:W-:-:S13]  /*5120*/  ISETP.NE.AND P0, PT, R0, 0x7, PT ;  /* 0x000000070000780c */ /* 0x000fda0003f05270 */
[----:B------:R-:W-:Y:S05]  /*5130*/  @!P0 BRA `(.L_x_9283) ;  /* 0x000000d000008947 */ /* 0x000fea0003800000 */
        /* <DEDUP_REMOVED lines=8> */
.L_x_9284:
[----:B----4-:R-:W4:Y:S02]  /*51c0*/  LDG.E.U16 R4, [R4.64] ;  /* 0x0000002404047981 */ /* 0x010f24000c1e1500 */
[----:B----4-:R-:W-:-:S05]  /*51d0*/  HADD2.F32 R0, -RZ, R4.H0_H0 ;  /* 0x20000004ff007230 */ /* 0x010fca0000004100 */
[----:B------:R-:W-:-:S04]  /*51e0*/  FMUL.FTZ R0, R0, 1 ;  /* 0x3f80000000007820 */ /* 0x000fc80000410000 */
[----:B------:R0:W4:Y:S01]  /*51f0*/  F2F.F64.F32 R24, R0 ;  /* 0x0000000000187310 */ /* 0x0001220000201800 */
[----:B------:R-:W-:Y:S05]  /*5200*/  BRA `(.L_x_9278) ;  /* 0x00000b2000007947 */ /* 0x000fea0003800000 */
.L_x_9283:
[----:B------:R0:W5:Y:S01]  /*5210*/  LDG.E.64 R24, [R4.64] ;  /* 0x0000002404187981 */ /* 0x000162000c1e1b00 */
[----:B------:R-:W-:Y:S05]  /*5220*/  BRA `(.L_x_9278) ;  /* 0x00000b0000007947 */ /* 0x000fea0003800000 */
.L_x_9273:
        /* <DEDUP_REMOVED lines=11> */
[----:B------:R-:W-:Y:S01]  /*52e0*/  FSEL R25, RZ, 1.875, !P0 ;  /* 0x3ff00000ff197808 */ /* 0x000fe20004000000 */
[----:B------:R-:W-:Y:S05]  /*52f0*/  BRA `(.L_x_9278) ;  /* 0x00000a3000007947 */ /* 0x000fea0003800000 */
.L_x_9287:
[----:B------:R0:W5:Y:S01]  /*5300*/  LDG.E.64 R24, [R4.64] ;  /* 0x0000002404187981 */ /* 0x000162000c1e1b00 */
[----:B------:R-:W-:Y:S05]  /*5310*/  BRA `(.L_x_9278) ;  /* 0x00000a1000007947 */ /* 0x000fea0003800000 */
.L_x_9286:
        /* <DEDUP_REMOVED lines=28> */
.L_x_9289:
        /* <DEDUP_REMOVED lines=15> */
.L_x_9288:
[----:B----4-:R-:W4:Y:S02]  /*55d0*/  LDG.E.U16 R0, [R4.64] ;  /* 0x0000002404007981 */ /* 0x010f24000c1e1500 */
[----:B----4-:R-:W-:-:S05]  /*55e0*/  PRMT R0, RZ, 0x5410, R0 ;  /* 0x00005410ff007816 */ /* 0x010fca0000000000 */
[----:B------:R-:W-:-:S04]  /*55f0*/  FMUL.FTZ R0, R0, 1 ;  /* 0x3f80000000007820 */ /* 0x000fc80000410000 */
[----:B------:R0:W4:Y:S01]  /*5600*/  F2F.F64.F32 R24, R0 ;  /* 0x0000000000187310 */ /* 0x0001220000201800 */
[----:B------:R-:W-:Y:S05]  /*5610*/  BRA `(.L_x_9278) ;  /* 0x0000071000007947 */ /* 0x000fea0003800000 */
.L_x_9285:
        /* <DEDUP_REMOVED lines=9> */
[----:B----4-:R0:W4:Y:S01]  /*56b0*/  I2F.F64.U16 R24, R4 ;  /* 0x0000000400187312 */ /* 0x0101220000101800 */
[----:B------:R-:W-:Y:S05]  /*56c0*/  BRA `(.L_x_9278) ;  /* 0x0000066000007947 */ /* 0x000fea0003800000 */
.L_x_9292:
        /* <DEDUP_REMOVED lines=21> */
.L_x_9296:
[----:B------:R-:W-:Y:S05]  /*5820*/  BSYNC B1 ;  /* 0x0000000000017941 */ /* 0x000fea0003800000 */
.L_x_9295:
[----:B------:R-:W-:Y:S01]  /*5830*/  LEA R5, R0, 0x3b800000, 0x17 ;  /* 0x3b80000000057811 */ /* 0x000fe200078eb8ff */
[----:B------:R-:W-:-:S05]  /*5840*/  IMAD.SHL.U32 R0, R3, 0x100000, RZ ;  /* 0x0010000003007824 */ /* 0x000fca00078e00ff */
[----:B------:R-:W-:Y:S02]  /*5850*/  LOP3.LUT R0, R5, R0, R6, 0xfe, !PT ;  /* 0x0000000005007212 */ /* 0x000fe400078efe06 */
.L_x_9294:
[----:B------:R-:W-:Y:S05]  /*5860*/  BSYNC B0 ;  /* 0x0000000000007941 */ /* 0x000fea0003800000 */
.L_x_9293:
[----:B------:R-:W-:-:S04]  /*5870*/  FMUL.FTZ R0, R0, 1 ;  /* 0x3f80000000007820 */ /* 0x000fc80000410000 */
[----:B------:R0:W4:Y:S01]  /*5880*/  F2F.F64.F32 R24, R0 ;  /* 0x0000000000187310 */ /* 0x0001220000201800 */
[----:B------:R-:W-:Y:S05]  /*5890*/  BRA `(.L_x_9278) ;  /* 0x0000049000007947 */ /* 0x000fea0003800000 */
.L_x_9291:
        /* <DEDUP_REMOVED lines=21> */
.L_x_9300:
[----:B------:R-:W-:Y:S05]  /*59f0*/  BSYNC B1 ;  /* 0x0000000000017941 */ /* 0x000fea0003800000 */
.L_x_9299:
[----:B------:R-:W-:Y:S01]  /*5a00*/  LEA R5, R0, 0x37800000, 0x17 ;  /* 0x3780000000057811 */ /* 0x000fe200078eb8ff */
[----:B------:R-:W-:-:S05]  /*5a10*/  IMAD.SHL.U32 R0, R3, 0x200000, RZ ;  /* 0x0020000003007824 */ /* 0x000fca00078e00ff */
[----:B------:R-:W-:Y:S02]  /*5a20*/  LOP3.LUT R0, R5, R0, R6, 0xfe, !PT ;  /* 0x0000000005007212 */ /* 0x000fe400078efe06 */
.L_x_9298:
[----:B------:R-:W-:Y:S05]  /*5a30*/  BSYNC B0 ;  /* 0x0000000000007941 */ /* 0x000fea0003800000 */
.L_x_9297:
[----:B------:R-:W-:-:S04]  /*5a40*/  FMUL.FTZ R0, R0, 1 ;  /* 0x3f80000000007820 */ /* 0x000fc80000410000 */
[----:B------:R0:W4:Y:S01]  /*5a50*/  F2F.F64.F32 R24, R0 ;  /* 0x0000000000187310 */ /* 0x0001220000201800 */
[----:B------:R-:W-:Y:S05]  /*5a60*/  BRA `(.L_x_9278) ;  /* 0x000002c000007947 */ /* 0x000fea0003800000 */
.L_x_9290:
        /* <DEDUP_REMOVED lines=14> */
.L_x_9304:
[----:B------:R-:W-:Y:S05]  /*5b50*/  BSYNC B0 ;  /* 0x0000000000007941 */ /* 0x000fea0003800000 */
.L_x_9303:
[----:B------:R-:W-:-:S04]  /*5b60*/  FMUL.FTZ R0, R0, 1 ;  /* 0x3f80000000007820 */ /* 0x000fc80000410000 */
[----:B------:R0:W4:Y:S01]  /*5b70*/  F2F.F64.F32 R24, R0 ;  /* 0x0000000000187310 */ /* 0x0001220000201800 */
[----:B------:R-:W-:Y:S05]  /*5b80*/  BRA `(.L_x_9278) ;  /* 0x000001a000007947 */ /* 0x000fea0003800000 */
.L_x_9277:
        /* <DEDUP_REMOVED lines=20> */
[----:B------:R-:W-:Y:S05]  /*5cd0*/  BRA `(.L_x_9278) ;  /* 0x0000005000007947 */ /* 0x000fea0003800000 */
.L_x_9302:
[----:B----4-:R-:W4:Y:S02]  /*5ce0*/  LDG.E.64 R24, [R4.64] ;  /* 0x0000002404187981 */ /* 0x010f24000c1e1b00 */
[----:B----4-:R-:W0:Y:S01]  /*5cf0*/  I2F.F64.U64 R24, R24 ;  /* 0x0000001800187312 */ /* 0x010e220000301800 */
[----:B------:R-:W-:Y:S05]  /*5d00*/  BRA `(.L_x_9278) ;  /* 0x0000002000007947 */ /* 0x000fea0003800000 */
.L_x_9301:
[----:B----4-:R-:W4:Y:S02]  /*5d10*/  LDG.E R4, [R4.64] ;  /* 0x0000002404047981 */ /* 0x010f24000c1e1900 */
[----:B----4-:R0:W4:Y:S02]  /*5d20*/  I2F.F64.U32 R24, R4 ;  /* 0x0000000400187312 */ /* 0x0101240000201800 */
.L_x_9278:
[----:B------:R-:W-:-:S03]  /*5d30*/  IADD3 R23, R23, 0x80, RZ ;  /* 0x0000008017177810 */ /* 0x000fc60007ffe0ff */
.L_x_9240:
[----:B------:R-:W-:Y:S05]  /*5d40*/  BSYNC B6 ;  /* 0x0000000000067941 */ /* 0x000fea0003800000 */
.L_x_9239:
        /* <DEDUP_REMOVED lines=22> */
.L_x_9310:
[----:B----4-:R-:W4:Y:S02]  /*5eb0*/  LDG.E.U8 R4, [R4.64] ;  /* 0x0000002404047981 */ /* 0x010f24000c1e1100 */
[----:B----4-:R0:W4:Y:S01]  /*5ec0*/  I2F.F64.U16 R16, R4 ;  /* 0x0000000400107312 */ /* 0x0101220000101800 */
[----:B------:R-:W-:Y:S05]  /*5ed0*/  BRA `(.L_x_9312) ;  /* 0x00000df000007947 */ /* 0x000fea0003800000 */
.L_x_9309:
        /* <DEDUP_REMOVED lines=9> */
.L_x_9314:
[----:B----4-:R-:W4:Y:S02]  /*5f70*/  LDG.E R4, [R4.64] ;  /* 0x0000002404047981 */ /* 0x010f24000c1e1900 */
[----:B----4-:R0:W4:Y:S01]  /*5f80*/  I2F.F64 R16, R4 ;  /* 0x0000000400107312 */ /* 0x0101220000201c00 */
[----:B------:R-:W-:Y:S05]  /*5f90*/  BRA `(.L_x_9312) ;  /* 0x00000d3000007947 */ /* 0x000fea0003800000 */
.L_x_9313:
[----:B----4-:R-:W4:Y:S02]  /*5fa0*/  LDG.E.U16 R4, [R4.64] ;  /* 0x0000002404047981 */ /* 0x010f24000c1e1500 */
[----:B----4-:R0:W4:Y:S01]  /*5fb0*/  I2F.F64.S16 R16, R4 ;  /* 0x0000000400107312 */ /* 0x0101220000101c00 */
[----:B------:R-:W-:Y:S05]  /*5fc0*/  BRA `(.L_x_9312) ;  /* 0x00000d0000007947 */ /* 0x000fea0003800000 */
.L_x_9308:
        /* <DEDUP_REMOVED lines=10> */
.L_x_9316:
[----:B----4-:R-:W4:Y:S02]  /*6070*/  LDG.E.U16 R0, [R4.64] ;  /* 0x0000002404007981 */ /* 0x010f24000c1e1500 */
[----:B----4-:R-:W-:-:S05]  /*6080*/  HADD2.F32 R0, -RZ, R0.H0_H0 ;  /* 0x20000000ff007230 */ /* 0x010fca0000004100 */
[----:B------:R-:W-:-:S04]  /*6090*/  FMUL.FTZ R0, R0, 1 ;  /* 0x3f80000000007820 */ /* 0x000fc80000410000 */
[----:B------:R0:W4:Y:S01]  /*60a0*/  F2F.F64.F32 R16, R0 ;  /* 0x0000000000107310 */ /* 0x0001220000201800 */
[----:B------:R-:W-:Y:S05]  /*60b0*/  BRA `(.L_x_9312) ;  /* 0x00000c1000007947 */ /* 0x000fea0003800000 */
.L_x_9315:
        /* <DEDUP_REMOVED lines=10> */
.L_x_9318:
[----:B----4-:R-:W4:Y:S02]  /*6160*/  LDG.E.U16 R4, [R4.64] ;  /* 0x0000002404047981 */ /* 0x010f24000c1e1500 */
[----:B----4-:R-:W-:-:S05]  /*6170*/  HADD2.F32 R0, -RZ, R4.H0_H0 ;  /* 0x20000004ff007230 */ /* 0x010fca0000004100 */
[----:B------:R-:W-:-:S04]  /*6180*/  FMUL.FTZ R0, R0, 1 ;  /* 0x3f80000000007820 */ /* 0x000fc80000410000 */
[----:B------:R0:W4:Y:S01]  /*6190*/  F2F.F64.F32 R16, R0 ;  /* 0x0000000000107310 */ /* 0x0001220000201800 */
[----:B------:R-:W-:Y:S05]  /*61a0*/  BRA `(.L_x_9312) ;  /* 0x00000b2000007947 */ /* 0x000fea0003800000 */
.L_x_9317:
[----:B------:R0:W5:Y:S01]  /*61b0*/  LDG.E.64 R16, [R4.64] ;  /* 0x0000002404107981 */ /* 0x000162000c1e1b00 */
[----:B------:R-:W-:Y:S05]  /*61c0*/  BRA `(.L_x_9312) ;  /* 0x00000b0000007947 */ /* 0x000fea0003800000 */
.L_x_9307:
        /* <DEDUP_REMOVED lines=13> */
.L_x_9321:
[----:B------:R0:W5:Y:S01]  /*62a0*/  LDG.E.64 R16, [R4.64] ;  /* 0x0000002404107981 */ /* 0x000162000c1e1b00 */
[----:B------:R-:W-:Y:S05]  /*62b0*/  BRA `(.L_x_9312) ;  /* 0x00000a1000007947 */ /* 0x000fea0003800000 */
.L_x_9320:
        /* <DEDUP_REMOVED lines=28> */
.L_x_9323:
        /* <DEDUP_REMOVED lines=15> */
.L_x_9322:
[----:B----4-:R-:W4:Y:S02]  /*6570*/  LDG.E.U16 R0, [R4.64] ;  /* 0x0000002404007981 */ /* 0x010f24000c1e1500 */
[----:B----4-:R-:W-:-:S05]  /*6580*/  PRMT R0, RZ, 0x5410, R0 ;  /* 0x00005410ff007816 */ /* 0x010fca0000000000 */
[----:B------:R-:W-:-:S04]  /*6590*/  FMUL.FTZ R0, R0, 1 ;  /* 0x3f80000000007820 */ /* 0x000fc80000410000 */
[----:B------:R0:W4:Y:S01]  /*65a0*/  F2F.F64.F32 R16, R0 ;  /* 0x0000000000107310 */ /* 0x0001220000201800 */
[----:B------:R-:W-:Y:S05]  /*65b0*/  BRA `(.L_x_9312) ;  /* 0x0000071000007947 */ /* 0x000fea0003800000 */
.L_x_9319:
        /* <DEDUP_REMOVED lines=11> */
.L_x_9326:
        /* <DEDUP_REMOVED lines=21> */
.L_x_9330:
[----:B------:R-:W-:Y:S05]  /*67c0*/  BSYNC B1 ;  /* 0x0000000000017941 */ /* 0x000fea0003800000 */
.L_x_9329:
[----:B------:R-:W-:Y:S01]  /*67d0*/  LEA R5, R0, 0x3b800000, 0x17 ;  /* 0x3b80000000057811 */ /* 0x000fe200078eb8ff */
[----:B------:R-:W-:-:S05]  /*67e0*/  IMAD.SHL.U32 R0, R3, 0x100000, RZ ;  /* 0x0010000003007824 */ /* 0x000fca00078e00ff */
[----:B------:R-:W-:Y:S02]  /*67f0*/  LOP3.LUT R0, R5, R0, R6, 0xfe, !PT ;  /* 0x0000000005007212 */ /* 0x000fe400078efe06 */
.L_x_9328:
[----:B------:R-:W-:Y:S05]  /*6800*/  BSYNC B0 ;  /* 0x0000000000007941 */ /* 0x000fea0003800000 */
.L_x_9327:
[----:B------:R-:W-:-:S04]  /*6810*/  FMUL.FTZ R0, R0, 1 ;  /* 0x3f80000000007820 */ /* 0x000fc80000410000 */
[----:B------:R0:W4:Y:S01]  /*6820*/  F2F.F64.F32 R16, R0 ;  /* 0x0000000000107310 */ /* 0x0001220000201800 */
[----:B------:R-:W-:Y:S05]  /*6830*/  BRA `(.L_x_9312) ;  /* 0x0000049000007947 */ /* 0x000fea0003800000 */
.L_x_9325:
        /* <DEDUP_REMOVED lines=21> */
.L_x_9334:
[----:B------:R-:W-:Y:S05]  /*6990*/  BSYNC B1 ;  /* 0x0000000000017941 */ /* 0x000fea0003800000 */
.L_x_9333:
[----:B------:R-:W-:Y:S01]  /*69a0*/  LEA R5, R0, 0x37800000, 0x17 ;  /* 0x3780000000057811 */ /* 0x000fe200078eb8ff */
[----:B------:R-:W-:-:S05]  /*69b0*/  IMAD.SHL.U32 R0, R3, 0x200000, RZ ;  /* 0x0020000003007824 */ /* 0x000fca00078e00ff */
[----:B------:R-:W-:Y:S02]  /*69c0*/  LOP3.LUT R0, R5, R0, R6, 0xfe, !PT ;  /* 0x0000000005007212 */ /* 0x000fe400078efe06 */
.L_x_9332:
[----:B------:R-:W-:Y:S05]  /*69d0*/  BSYNC B0 ;  /* 0x0000000000007941 */ /* 0x000fea0003800000 */
.L_x_9331:
[----:B------:R-:W-:-:S04]  /*69e0*/  FMUL.FTZ R0, R0, 1 ;  /* 0x3f80000000007820 */ /* 0x000fc80000410000 */
[----:B------:R0:W4:Y:S01]  /*69f0*/  F2F.F64.F32 R16, R0 ;  /* 0x0000000000107310 */ /* 0x0001220000201800 */
[----:B------:R-:W-:Y:S05]  /*6a00*/  BRA `(.L_x_9312) ;  /* 0x000002c000007947 */ /* 0x000fea0003800000 */
.L_x_9324:
        /* <DEDUP_REMOVED lines=14> */
.L_x_9338:
[----:B------:R-:W-:Y:S05]  /*6af0*/  BSYNC B0 ;  /* 0x0000000000007941 */ /* 0x000fea0003800000 */
.L_x_9337:
[----:B------:R-:W-:-:S04]  /*6b00*/  FMUL.FTZ R0, R0, 1 ;  /* 0x3f80000000007820 */ /* 0x000fc80000410000 */
[----:B------:R0:W4:Y:S01]  /*6b10*/  F2F.F64.F32 R16, R0 ;  /* 0x0000000000107310 */ /* 0x0001220000201800 */
[----:B------:R-:W-:Y:S05]  /*6b20*/  BRA `(.L_x_9312) ;  /* 0x000001a000007947 */ /* 0x000fea0003800000 */
.L_x_9311:
        /* <DEDUP_REMOVED lines=21> */
.L_x_9336:
[----:B----4-:R-:W4:Y:S02]  /*6c80*/  LDG.E.64 R16, [R4.64] ;  /* 0x0000002404107981 */ /* 0x010f24000c1e1b00 */
[----:B----4-:R-:W0:Y:S01]  /*6c90*/  I2F.F64.U64 R16, R16 ;  /* 0x0000001000107312 */ /* 0x010e220000301800 */
[----:B------:R-:W-:Y:S05]  /*6ca0*/  BRA `(.L_x_9312) ;  /* 0x0000002000007947 */ /* 0x000fea0003800000 */
.L_x_9335:
[----:B----4-:R-:W4:Y:S02]  /*6cb0*/  LDG.E R4, [R4.64] ;  /* 0x0000002404047981 */ /* 0x010f24000c1e1900 */
[----:B----4-:R0:W4:Y:S02]  /*6cc0*/  I2F.F64.U32 R16, R4 ;  /* 0x0000000400107312 */ /* 0x0101240000201800 */
.L_x_9312:
        /* <DEDUP_REMOVED lines=17> */
.L_x_9342:
[----:B----4-:R-:W4:Y:S02]  /*6de0*/  LDG.E.U8 R4, [R4.64] ;  /* 0x0000002404047981 */ /* 0x010f24000c1e1100 */
[----:B----4-:R0:W4:Y:S01]  /*6df0*/  I2F.F64.U16 R18, R4 ;  /* 0x0000000400127312 */ /* 0x0101220000101800 */
[----:B------:R-:W-:Y:S05]  /*6e00*/  BRA `(.L_x_9306) ;  /* 0x00000de000007947 */ /* 0x000fea0003800000 */
.L_x_9341:
        /* <DEDUP_REMOVED lines=9> */
.L_x_9345:
[----:B----4-:R-:W4:Y:S02]  /*6ea0*/  LDG.E R4, [R4.64] ;  /* 0x0000002404047981 */ /* 0x010f24000c1e1900 */
[----:B----4-:R0:W4:Y:S01]  /*6eb0*/  I2F.F64 R18, R4 ;  /* 0x0000000400127312 */ /* 0x0101220000201c00 */
[----:B------:R-:W-:Y:S05]  /*6ec0*/  BRA `(.L_x_9306) ;  /* 0x00000d2000007947 */ /* 0x000fea0003800000 */
.L_x_9344:
[----:B----4-:R-:W4:Y:S02]  /*6ed0*/  LDG.E.U16 R4, [R4.64] ;  /* 0x0000002404047981 */ /* 0x010f24000c1e1500 */
[----:B----4-:R0:W4:Y:S01]  /*6ee0*/  I2F.F64.S16 R18, R4 ;  /* 0x0000000400127312 */ /* 0x0101220000101c00 */
[----:B------:R-:W-:Y:S05]  /*6ef0*/  BRA `(.L_x_9306) ;  /* 0x00000cf000007947 */ /* 0x000fea0003800000 */
.L_x_9340:
        /* <DEDUP_REMOVED lines=10> */
.L_x_9347:
[----:B----4-:R-:W4:Y:S02]  /*6fa0*/  LDG.E.U16 R0, [R4.64] ;  /* 0x0000002404007981 */ /* 0x010f24000c1e1500 */
[----:B----4-:R-:W-:-:S05]  /*6fb0*/  HADD2.F32 R0, -RZ, R0.H0_H0 ;  /* 0x20000000ff007230 */ /* 0x010fca0000004100 */
[----:B------:R-:W-:-:S04]  /*6fc0*/  FMUL.FTZ R0, R0, 1 ;  /* 0x3f80000000007820 */ /* 0x000fc80000410000 */
[----:B------:R0:W4:Y:S01]  /*6fd0*/  F2F.F64.F32 R18, R0 ;  /* 0x0000000000127310 */ /* 0x0001220000201800 */
[----:B------:R-:W-:Y:S05]  /*6fe0*/  BRA `(.L_x_9306) ;  /* 0x00000c0000007947 */ /* 0x000fea0003800000 */
.L_x_9346:
        /* <DEDUP_REMOVED lines=10> */
.L_x_9349:
[----:B----4-:R-:W4:Y:S02]  /*7090*/  LDG.E.U16 R4, [R4.64] ;  /* 0x0000002404047981 */ /* 0x010f24000c1e1500 */
[----:B----4-:R-:W-:-:S05]  /*70a0*/  HADD2.F32 R0, -RZ, R4.H0_H0 ;  /* 0x20000004ff007230 */ /* 0x010fca0000004100 */
[----:B------:R-:W-:-:S04]  /*70b0*/  FMUL.FTZ R0, R0, 1 ;  /* 0x3f80000000007820 */ /* 0x000fc80000410000 */
[----:B------:R0:W4:Y:S01]  /*70c0*/  F2F.F64.F32 R18, R0 ;  /* 0x0000000000127310 */ /* 0x0001220000201800 */
[----:B------:R-:W-:Y:S05]  /*70d0*/  BRA `(.L_x_9306) ;  /* 0x00000b1000007947 */ /* 0x000fea0003800000 */
.L_x_9348:
[----:B------:R0:W5:Y:S01]  /*70e0*/  LDG.E.64 R18, [R4.64] ;  /* 0x0000002404127981 */ /* 0x000162000c1e1b00 */
[----:B------:R-:W-:Y:S05]  /*70f0*/  BRA `(.L_x_9306) ;  /* 0x00000af000007947 */ /* 0x000fea0003800000 */
.L_x_9339:
        /* <DEDUP_REMOVED lines=13> */
.L_x_9352:
[----:B------:R0:W5:Y:S01]  /*71d0*/  LDG.E.64 R18, [R4.64] ;  /* 0x0000002404127981 */ /* 0x000162000c1e1b00 */
[----:B------:R-:W-:Y:S05]  /*71e0*/  BRA `(.L_x_9306) ;  /* 0x00000a0000007947 */ /* 0x000fea0003800000 */
.L_x_9351:
        /* <DEDUP_REMOVED lines=28> */
.L_x_9354:
        /* <DEDUP_REMOVED lines=15> */
.L_x_9353:
[----:B----4-:R-:W4:Y:S02]  /*74a0*/  LDG.E.U16 R0, [R4.64] ;  /* 0x0000002404007981 */ /* 0x010f24000c1e1500 */
[----:B----4-:R-:W-:-:S05]  /*74b0*/  PRMT R0, RZ, 0x5410, R0 ;  /* 0x00005410ff007816 */ /* 0x010fca0000000000 */
[----:B------:R-:W-:-:S04]  /*74c0*/  FMUL.FTZ R0, R0, 1 ;  /* 0x3f80000000007820 */ /* 0x000fc80000410000 */
[----:B------:R0:W4:Y:S01]  /*74d0*/  F2F.F64.F32 R18, R0 ;  /* 0x0000000000127310 */ /* 0x0001220000201800 */
[----:B------:R-:W-:Y:S05]  /*74e0*/  BRA `(.L_x_9306) ;  /* 0x0000070000007947 */ /* 0x000fea0003800000 */
.L_x_9350:
        /* <DEDUP_REMOVED lines=11> */
.L_x_9357:
        /* <DEDUP_REMOVED lines=21> */
.L_x_9361:
[----:B------:R-:W-:Y:S05]  /*76f0*/  BSYNC B1 ;  /* 0x0000000000017941 */ /* 0x000fea0003800000 */
.L_x_9360:
[----:B------:R-:W-:Y:S01]  /*7700*/  LEA R5, R0, 0x3b800000, 0x17 ;  /* 0x3b80000000057811 */ /* 0x000fe200078eb8ff */
[----:B------:R-:W-:-:S05]  /*7710*/  IMAD.SHL.U32 R0, R3, 0x100000, RZ ;  /* 0x0010000003007824 */ /* 0x000fca00078e00ff */
[----:B------:R-:W-:Y:S02]  /*7720*/  LOP3.LUT R0, R5, R0, R6, 0xfe, !PT ;  /* 0x0000000005007212 */ /* 0x000fe400078efe06 */
.L_x_9359:
[----:B------:R-:W-:Y:S05]  /*7730*/  BSYNC B0 ;  /* 0x0000000000007941 */ /* 0x000fea0003800000 */
.L_x_9358:
[----:B------:R-:W-:-:S04]  /*7740*/  FMUL.FTZ R0, R0, 1 ;  /* 0x3f80000000007820 */ /* 0x000fc80000410000 */
[----:B------:R0:W4:Y:S01]  /*7750*/  F2F.F64.F32 R18, R0 ;  /* 0x0000000000127310 */ /* 0x0001220000201800 */
[----:B------:R-:W-:Y:S05]  /*7760*/  BRA `(.L_x_9306) ;  /* 0x0000048000007947 */ /* 0x000fea0003800000 */
.L_x_9356:
        /* <DEDUP_REMOVED lines=21> */
.L_x_9365:
[----:B------:R-:W-:Y:S05]  /*78c0*/  BSYNC B1 ;  /* 0x0000000000017941 */ /* 0x000fea0003800000 */
.L_x_9364:
[----:B------:R-:W-:Y:S01]  /*78d0*/  LEA R5, R0, 0x37800000, 0x17 ;  /* 0x3780000000057811 */ /* 0x000fe200078eb8ff */
[----:B------:R-:W-:-:S05]  /*78e0*/  IMAD.SHL.U32 R0, R3, 0x200000, RZ ;  /* 0x0020000003007824 */ /* 0x000fca00078e00ff */
[----:B------:R-:W-:Y:S02]  /*78f0*/  LOP3.LUT R0, R5, R0, R6, 0xfe, !PT ;  /* 0x0000000005007212 */ /* 0x000fe400078efe06 */
.L_x_9363:
[----:B------:R-:W-:Y:S05]  /*7900*/  BSYNC B0 ;  /* 0x0000000000007941 */ /* 0x000fea0003800000 */
.L_x_9362:
[----:B------:R-:W-:-:S04]  /*7910*/  FMUL.FTZ R0, R0, 1 ;  /* 0x3f80000000007820 */ /* 0x000fc80000410000 */
[----:B------:R0:W4:Y:S01]  /*7920*/  F2F.F64.F32 R18, R0 ;  /* 0x0000000000127310 */ /* 0x0001220000201800 */
[----:B------:R-:W-:Y:S05]  /*7930*/  BRA `(.L_x_9306) ;  /* 0x000002b000007947 */ /* 0x000fea0003800000 */
.L_x_9355:
        /* <DEDUP_REMOVED lines=14> */
.L_x_9369:
[----:B------:R-:W-:Y:S05]  /*7a20*/  BSYNC B0 ;  /* 0x0000000000007941 */ /* 0x000fea0003800000 */
.L_x_9368:
[----:B------:R-:W-:-:S04]  /*7a30*/  FMUL.FTZ R0, R0, 1 ;  /* 0x3f80000000007820 */ /* 0x000fc80000410000 */
[----:B------:R0:W4:Y:S01]  /*7a40*/  F2F.F64.F32 R18, R0 ;  /* 0x0000000000127310 */ /* 0x0001220000201800 */
[----:B------:R-:W-:Y:S05]  /*7a50*/  BRA `(.L_x_9306) ;  /* 0x0000019000007947 */ /* 0x000fea0003800000 */
.L_x_9343:
        /* <DEDUP_REMOVED lines=19> */
[----:B------:R-:W-:Y:S05]  /*7b90*/  BRA `(.L_x_9306) ;  /* 0x0000005000007947 */ /* 0x000fea0003800000 */
.L_x_9367:
[----:B----4-:R-:W4:Y:S02]  /*7ba0*/  LDG.E.64 R18, [R4.64] ;  /* 0x0000002404127981 */ /* 0x010f24000c1e1b00 */
[----:B----4-:R-:W0:Y:S01]  /*7bb0*/  I2F.F64.U64 R18, R18 ;  /* 0x0000001200127312 */ /* 0x010e220000301800 */
[----:B------:R-:W-:Y:S05]  /*7bc0*/  BRA `(.L_x_9306) ;  /* 0x0000002000007947 */ /* 0x000fea0003800000 */
.L_x_9366:
[----:B----4-:R-:W4:Y:S02]  /*7bd0*/  LDG.E R4, [R4.64] ;  /* 0x0000002404047981 */ /* 0x010f24000c1e1900 */
[----:B----4-:R0:W4:Y:S02]  /*7be0*/  I2F.F64.U32 R18, R4 ;  /* 0x0000000400127312 */ /* 0x0101240000201800 */
.L_x_9306:
[----:B------:R-:W-:Y:S05]  /*7bf0*/  BSYNC B6 ;  /* 0x0000000000067941 */ /* 0x000fea0003800000 */
.L_x_9305:
[----:B------:R-:W4:Y:S01]  /*7c00*/  S2R R33, SR_TID.X ;  /* 0x0000000000217919 */ /* 0x000f220000002100 */
[----:B------:R-:W3:Y:S01]  /*7c10*/  LDC.U8 R23, c[0x0][0x190] ;  /* 0x00006400ff177b82 */ /* 0x000ee20000000000 */
[----:B------:R-:W-:Y:S01]  /*7c20*/  BSSY B6, `(.L_x_9370) ;  /* 0x000010a000067945 */ /* 0x000fe20003800000 */
[----:B0-2--5:R0:W2:-:S04]  /*7c30*/  DMUL R4, R34, R36 ;  /* 0x0000002422047228 */ /* 0x0250880000000000 */
[----:B-1-3--:R0:W1:-:S04]  /*7c40*/  DMUL R28, R28, R30 ;  /* 0x0000001e1c1c7228 */ /* 0x00a0480000000000 */
[----:B----4-:R0:W3:-:S04]  /*7c50*/  DMUL R24, R24, R26 ;  /* 0x0000001a18187228 */ /* 0x0100c80000000000 */
[----:B------:R0:W4:Y:S01]  /*7c60*/  DMUL R16, R16, R18 ;  /* 0x0000001210107228 */ /* 0x0001220000000000 */
[----:B------:R-:W-:-:S13]  /*7c70*/  ISETP.GE.AND P0, PT, R33, R2, PT ;  /* 0x000000022100720c */ /* 0x000fda0003f06270 */
[----:B------:R-:W-:Y:S05]  /*7c80*/  @P0 BRA `(.L_x_9371) ;  /* 0x0000103000000947 */ /* 0x000fea0003800000 */
[----:B01234-:R-:W-:Y:S01]  /*7c90*/  IMAD R0, R22, 0x200, R33 ;  /* 0x0000020016007824 */ /* 0x01ffe200078e0221 */
        /* <DEDUP_REMOVED lines=19> */
.L_x_9375:
[----:B------:R-:W0:Y:S02]  /*7dd0*/  F2I.S64.F64.TRUNC R4, R4 ;  /* 0x0000000400047311 */ /* 0x000e24000030d900 */
[----:B0-----:R-:W-:-:S05]  /*7de0*/  IMAD.MOV.U32 R3, RZ, RZ, R4 ;  /* 0x000000ffff037224 */ /* 0x001fca00078e0004 */
[----:B------:R0:W-:Y:S01]  /*7df0*/  STG.E.U8 [R8.64], R3 ;  /* 0x0000000308007986 */ /* 0x0001e2000c101124 */
[----:B------:R-:W-:Y:S05]  /*7e00*/  BRA `(.L_x_9371) ;  /* 0x00000eb000007947 */ /* 0x000fea0003800000 */
.L_x_9374:
        /* <DEDUP_REMOVED lines=9> */
.L_x_9378:
[----:B------:R-:W0:Y:S02]  /*7ea0*/  F2I.F64.TRUNC R5, R4 ;  /* 0x0000000400057311 */ /* 0x000e24000030d100 */
[----:B0-----:R0:W-:Y:S01]  /*7eb0*/  STG.E [R8.64], R5 ;  /* 0x0000000508007986 */ /* 0x0011e2000c101924 */
[----:B------:R-:W-:Y:S05]  /*7ec0*/  BRA `(.L_x_9371) ;  /* 0x00000df000007947 */ /* 0x000fea0003800000 */
.L_x_9377:
[----:B------:R-:W0:Y:S02]  /*7ed0*/  F2I.F64.TRUNC R5, R4 ;  /* 0x0000000400057311 */ /* 0x000e24000030d100 */
[----:B0-----:R0:W-:Y:S01]  /*7ee0*/  STG.E.U16 [R8.64], R5 ;  /* 0x0000000508007986 */ /* 0x0011e2000c101524 */
[----:B------:R-:W-:Y:S05]  /*7ef0*/  BRA `(.L_x_9371) ;  /* 0x00000dc000007947 */ /* 0x000fea0003800000 */
.L_x_9373:
        /* <DEDUP_REMOVED lines=11> */
.L_x_9380:
[----:B------:R-:W0:Y:S01]  /*7fb0*/  F2F.F32.F64 R0, R4 ;  /* 0x0000000400007310 */ /* 0x000e220000301000 */
[----:B------:R-:W0:-:S14]  /*7fc0*/  DSETP.GEU.AND P0, PT, |R4|, c[0x2][0x0], PT ;  /* 0x008000000400762a */ /* 0x000e1c0003f0e200 */
[----:B0-----:R-:W-:-:S05]  /*7fd0*/  @!P0 FMUL R0, R0, 1.175494350822287508e-38 ;  /* 0x0080000000008820 */ /* 0x001fca0000400000 */
[----:B------:R-:W-:-:S05]  /*7fe0*/  F2FP.PACK_AB R0, RZ, R0 ;  /* 0x00000000ff00723e */ /* 0x000fca00000000ff */
[----:B------:R0:W-:Y:S01]  /*7ff0*/  STG.E.U16 [R8.64], R0 ;  /* 0x0000000008007986 */ /* 0x0001e2000c101524 */
[----:B------:R-:W-:Y:S05]  /*8000*/  BRA `(.L_x_9371) ;  /* 0x00000cb000007947 */ /* 0x000fea0003800000 */
.L_x_9379:
        /* <DEDUP_REMOVED lines=12> */
.L_x_9382:
[----:B------:R-:W0:Y:S01]  /*80d0*/  F2F.F32.F64 R0, R4 ;  /* 0x0000000400007310 */ /* 0x000e220000301000 */
[----:B------:R-:W0:-:S14]  /*80e0*/  DSETP.GEU.AND P0, PT, |R4|, c[0x2][0x0], PT ;  /* 0x008000000400762a */ /* 0x000e1c0003f0e200 */
[----:B0-----:R-:W-:-:S05]  /*80f0*/  @!P0 FMUL R0, R0, 1.175494350822287508e-38 ;  /* 0x0080000000008820 */ /* 0x001fca0000400000 */
[----:B------:R-:W-:-:S04]  /*8100*/  F2FP.PACK_AB R3, RZ, R0 ;  /* 0x00000000ff03723e */ /* 0x000fc800000000ff */
[----:B------:R-:W-:-:S05]  /*8110*/  PRMT R3, R3, 0x5410, RZ ;  /* 0x0000541003037816 */ /* 0x000fca00000000ff */
[----:B------:R0:W-:Y:S01]  /*8120*/  STG.E [R8.64], R3 ;  /* 0x0000000308007986 */ /* 0x0001e2000c101924 */
[----:B------:R-:W-:Y:S05]  /*8130*/  BRA `(.L_x_9371) ;  /* 0x00000b8000007947 */ /* 0x000fea0003800000 */
.L_x_9381:
[----:B------:R0:W-:Y:S01]  /*8140*/  STG.E.64 [R8.64], R4 ;  /* 0x0000000408007986 */ /* 0x0001e2000c101b24 */
[----:B------:R-:W-:Y:S05]  /*8150*/  BRA `(.L_x_9371) ;  /* 0x00000b6000007947 */ /* 0x000fea0003800000 */
.L_x_9372:
        /* <DEDUP_REMOVED lines=12> */
.L_x_9385:
[----:B------:R-:W-:-:S05]  /*8220*/  CS2R R6, SRZ ;  /* 0x0000000000067805 */ /* 0x000fca000001ff00 */
[----:B------:R0:W-:Y:S01]  /*8230*/  STG.E.128 [R8.64], R4 ;  /* 0x0000000408007986 */ /* 0x0001e2000c101d24 */
[----:B------:R-:W-:Y:S05]  /*8240*/  BRA `(.L_x_9371) ;  /* 0x00000a7000007947 */ /* 0x000fea0003800000 */
.L_x_9384:
        /* <DEDUP_REMOVED lines=23> */
.L_x_9389:
[----:B------:R-:W-:Y:S05]  /*83c0*/  BSYNC B0 ;  /* 0x0000000000007941 */ /* 0x000fea0003800000 */
.L_x_9388:
[----:B------:R-:W-:-:S05]  /*83d0*/  LOP3.LUT R7, R0, R7, RZ, 0xfc, !PT ;  /* 0x0000000700077212 */ /* 0x000fca00078efcff */
[----:B------:R0:W-:Y:S01]  /*83e0*/  STG.E.U8 [R8.64], R7 ;  /* 0x0000000708007986 */ /* 0x0001e2000c101124 */
[----:B------:R-:W-:Y:S05]  /*83f0*/  BRA `(.L_x_9371) ;  /* 0x000008c000007947 */ /* 0x000fea0003800000 */
.L_x_9387:
        /* <DEDUP_REMOVED lines=15> */
.L_x_9391:
[----:B------:R-:W-:Y:S01]  /*84f0*/  IMAD.MOV.U32 R0, RZ, RZ, 0x7f ;  /* 0x0000007fff007424 */ /* 0x000fe200078e00ff */
[----:B------:R-:W-:-:S04]  /*8500*/  ISETP.GT.U32.AND P0, PT, R3, 0x7f800000, PT ;  /* 0x7f8000000300780c */ /* 0x000fc80003f04070 */
[----:B------:R-:W-:-:S04]  /*8510*/  SEL R0, R0, 0x7c, P0 ;  /* 0x0000007c00007807 */ /* 0x000fc80000000000 */
.L_x_9392:
[----:B------:R-:W-:Y:S05]  /*8520*/  BSYNC B0 ;  /* 0x0000000000007941 */ /* 0x000fea0003800000 */
.L_x_9390:
[----:B------:R-:W-:-:S04]  /*8530*/  LOP3.LUT R3, R7, 0x80000000, RZ, 0xc0, !PT ;  /* 0x8000000007037812 */ /* 0x000fc800078ec0ff */
[----:B------:R-:W-:-:S04]  /*8540*/  SHF.R.U32.HI R3, RZ, 0x18, R3 ;  /* 0x00000018ff037819 */ /* 0x000fc80000011603 */
[----:B------:R-:W-:-:S05]  /*8550*/  LOP3.LUT R3, R0, R3, RZ, 0xfc, !PT ;  /* 0x0000000300037212 */ /* 0x000fca00078efcff */
[----:B------:R0:W-:Y:S01]  /*8560*/  STG.E.U8 [R8.64], R3 ;  /* 0x0000000308007986 */ /* 0x0001e2000c101124 */
[----:B------:R-:W-:Y:S05]  /*8570*/  BRA `(.L_x_9371) ;  /* 0x0000074000007947 */ /* 0x000fea0003800000 */
.L_x_9386:
[----:B------:R-:W0:Y:S01]  /*8580*/  F2F.F32.F64 R0, R4 ;  /* 0x0000000400007310 */ /* 0x000e220000301000 */
[----:B------:R-:W0:-:S14]  /*8590*/  DSETP.GEU.AND P0, PT, |R4|, c[0x2][0x0], PT ;  /* 0x008000000400762a */ /* 0x000e1c0003f0e200 */
[----:B0-----:R-:W-:-:S05]  /*85a0*/  @!P0 FMUL R0, R0, 1.175494350822287508e-38 ;  /* 0x0080000000008820 */ /* 0x001fca0000400000 */
[----:B------:R-:W-:-:S05]  /*85b0*/  F2FP.BF16.PACK_AB R0, RZ, R0 ;  /* 0x00000000ff00723e */ /* 0x000fca00000010ff */
[----:B------:R0:W-:Y:S01]  /*85c0*/  STG.E.U16 [R8.64], R0 ;  /* 0x0000000008007986 */ /* 0x0001e2000c101524 */
[----:B------:R-:W-:Y:S05]  /*85d0*/  BRA `(.L_x_9371) ;  /* 0x000006e000007947 */ /* 0x000fea0003800000 */
.L_x_9383:
        /* <DEDUP_REMOVED lines=11> */
.L_x_9395:
        /* <DEDUP_REMOVED lines=19> */
.L_x_9398:
[----:B------:R-:W-:-:S04]  /*87c0*/  LOP3.LUT R0, R7, 0x80000000, RZ, 0xc0, !PT ;  /* 0x8000000007007812 */ /* 0x000fc800078ec0ff */
[----:B------:R-:W-:-:S04]  /*87d0*/  SHF.R.U32.HI R0, RZ, 0x18, R0 ;  /* 0x00000018ff007819 */ /* 0x000fc80000011600 */
[----:B------:R-:W-:Y:S02]  /*87e0*/  LOP3.LUT R0, R3, R0, RZ, 0xfc, !PT ;  /* 0x0000000003007212 */ /* 0x000fe400078efcff */
.L_x_9397:
[----:B------:R-:W-:Y:S05]  /*87f0*/  BSYNC B0 ;  /* 0x0000000000007941 */ /* 0x000fea0003800000 */
.L_x_9396:
[----:B------:R0:W-:Y:S01]  /*8800*/  STG.E.U8 [R8.64], R0 ;  /* 0x0000000008007986 */ /* 0x0001e2000c101124 */
[----:B------:R-:W-:Y:S05]  /*8810*/  BRA `(.L_x_9371) ;  /* 0x000004a000007947 */ /* 0x000fea0003800000 */
.L_x_9394:
        /* <DEDUP_REMOVED lines=19> */
.L_x_9401:
[----:B------:R-:W-:-:S04]  /*8950*/  LOP3.LUT R0, R7, 0x80000000, RZ, 0xc0, !PT ;  /* 0x8000000007007812 */ /* 0x000fc800078ec0ff */
[----:B------:R-:W-:-:S04]  /*8960*/  SHF.R.U32.HI R0, RZ, 0x18, R0 ;  /* 0x00000018ff007819 */ /* 0x000fc80000011600 */
[----:B------:R-:W-:Y:S02]  /*8970*/  LOP3.LUT R0, R3, R0, RZ, 0xfc, !PT ;  /* 0x0000000003007212 */ /* 0x000fe400078efcff */
.L_x_9400:
[----:B------:R-:W-:Y:S05]  /*8980*/  BSYNC B0 ;  /* 0x0000000000007941 */ /* 0x000fea0003800000 */
.L_x_9399:
[----:B------:R0:W-:Y:S01]  /*8990*/  STG.E.U8 [R8.64], R0 ;  /* 0x0000000008007986 */ /* 0x0001e2000c101124 */
[----:B------:R-:W-:Y:S05]  /*89a0*/  BRA `(.L_x_9371) ;  /* 0x0000031000007947 */ /* 0x000fea0003800000 */
.L_x_9393:
        /* <DEDUP_REMOVED lines=24> */
.L_x_9376:
        /* <DEDUP_REMOVED lines=20> */
.L_x_9403:
[----:B------:R-:W0:Y:S02]  /*8c70*/  F2I.U64.F64.TRUNC R4, R4 ;  /* 0x0000000400047311 */ /* 0x000e24000030d800 */
[----:B0-----:R0:W-:Y:S01]  /*8c80*/  STG.E.64 [R8.64], R4 ;  /* 0x0000000408007986 */ /* 0x0011e2000c101b24 */
[----:B------:R-:W-:Y:S05]  /*8c90*/  BRA `(.L_x_9371) ;  /* 0x0000002000007947 */ /* 0x000fea0003800000 */
.L_x_9402:
[----:B------:R-:W0:Y:S02]  /*8ca0*/  F2I.U32.F64.TRUNC R5, R4 ;  /* 0x0000000400057311 */ /* 0x000e24000030d000 */
[----:B0-----:R0:W-:Y:S02]  /*8cb0*/  STG.E [R8.64], R5 ;  /* 0x0000000508007986 */ /* 0x0011e4000c101924 */
.L_x_9371:
[----:B01234-:R-:W-:Y:S05]  /*8cc0*/  BSYNC B6 ;  /* 0x0000000000067941 */ /* 0x01ffea0003800000 */
.L_x_9370:
        /* <DEDUP_REMOVED lines=22> */
.L_x_9409:
[----:B------:R-:W0:Y:S02]  /*8e30*/  F2I.S64.F64.TRUNC R28, R28 ;  /* 0x0000001c001c7311 */ /* 0x000e24000030d900 */
[----:B0-----:R-:W-:-:S05]  /*8e40*/  IMAD.MOV.U32 R3, RZ, RZ, R28 ;  /* 0x000000ffff037224 */ /* 0x001fca00078e001c */
[----:B------:R0:W-:Y:S01]  /*8e50*/  STG.E.U8 [R4.64], R3 ;  /* 0x0000000304007986 */ /* 0x0001e2000c101124 */
[----:B------:R-:W-:Y:S05]  /*8e60*/  BRA `(.L_x_9411) ;  /* 0x00000eb000007947 */ /* 0x000fea0003800000 */
.L_x_9408:
        /* <DEDUP_REMOVED lines=9> */
.L_x_9413:
[----:B------:R-:W0:Y:S02]  /*8f00*/  F2I.F64.TRUNC R29, R28 ;  /* 0x0000001c001d7311 */ /* 0x000e24000030d100 */
[----:B0-----:R0:W-:Y:S01]  /*8f10*/  STG.E [R4.64], R29 ;  /* 0x0000001d04007986 */ /* 0x0011e2000c101924 */
[----:B------:R-:W-:Y:S05]  /*8f20*/  BRA `(.L_x_9411) ;  /* 0x00000df000007947 */ /* 0x000fea0003800000 */
.L_x_9412:
[----:B------:R-:W0:Y:S02]  /*8f30*/  F2I.F64.TRUNC R29, R28 ;  /* 0x0000001c001d7311 */ /* 0x000e24000030d100 */
[----:B0-----:R0:W-:Y:S01]  /*8f40*/  STG.E.U16 [R4.64], R29 ;  /* 0x0000001d04007986 */ /* 0x0011e2000c101524 */
[----:B------:R-:W-:Y:S05]  /*8f50*/  BRA `(.L_x_9411) ;  /* 0x00000dc000007947 */ /* 0x000fea0003800000 */
.L_x_9407:
        /* <DEDUP_REMOVED lines=11> */
.L_x_9415:
[----:B------:R-:W0:Y:S01]  /*9010*/  F2F.F32.F64 R0, R28 ;  /* 0x0000001c00007310 */ /* 0x000e220000301000 */
[----:B------:R-:W0:-:S14]  /*9020*/  DSETP.GEU.AND P0, PT, |R28|, c[0x2][0x0], PT ;  /* 0x008000001c00762a */ /* 0x000e1c0003f0e200 */
[----:B0-----:R-:W-:-:S05]  /*9030*/  @!P0 FMUL R0, R0, 1.175494350822287508e-38 ;  /* 0x0080000000008820 */ /* 0x001fca0000400000 */
[----:B------:R-:W-:-:S05]  /*9040*/  F2FP.PACK_AB R0, RZ, R0 ;  /* 0x00000000ff00723e */ /* 0x000fca00000000ff */
[----:B------:R0:W-:Y:S01]  /*9050*/  STG.E.U16 [R4.64], R0 ;  /* 0x0000000004007986 */ /* 0x0001e2000c101524 */
[----:B------:R-:W-:Y:S05]  /*9060*/  BRA `(.L_x_9411) ;  /* 0x00000cb000007947 */ /* 0x000fea0003800000 */
.L_x_9414:
        /* <DEDUP_REMOVED lines=12> */
.L_x_9417:
[----:B------:R-:W0:Y:S01]  /*9130*/  F2F.F32.F64 R0, R28 ;  /* 0x0000001c00007310 */ /* 0x000e220000301000 */
[----:B------:R-:W0:-:S14]  /*9140*/  DSETP.GEU.AND P0, PT, |R28|, c[0x2][0x0], PT ;  /* 0x008000001c00762a */ /* 0x000e1c0003f0e200 */
[----:B0-----:R-:W-:-:S05]  /*9150*/  @!P0 FMUL R0, R0, 1.175494350822287508e-38 ;  /* 0x0080000000008820 */ /* 0x001fca0000400000 */
[----:B------:R-:W-:-:S04]  /*9160*/  F2FP.PACK_AB R3, RZ, R0 ;  /* 0x00000000ff03723e */ /* 0x000fc800000000ff */
[----:B------:R-:W-:-:S05]  /*9170*/  PRMT R3, R3, 0x5410, RZ ;  /* 0x0000541003037816 */ /* 0x000fca00000000ff */
[----:B------:R0:W-:Y:S01]  /*9180*/  STG.E [R4.64], R3 ;  /* 0x0000000304007986 */ /* 0x0001e2000c101924 */
[----:B------:R-:W-:Y:S05]  /*9190*/  BRA `(.L_x_9411) ;  /* 0x00000b8000007947 */ /* 0x000fea0003800000 */
.L_x_9416:
[----:B------:R0:W-:Y:S01]  /*91a0*/  STG.E.64 [R4.64], R28 ;  /* 0x0000001c04007986 */ /* 0x0001e2000c101b24 */
[----:B------:R-:W-:Y:S05]  /*91b0*/  BRA `(.L_x_9411) ;  /* 0x00000b6000007947 */ /* 0x000fea0003800000 */
.L_x_9406:
        /* <DEDUP_REMOVED lines=12> */
.L_x_9420:
[----:B------:R-:W-:-:S05]  /*9280*/  CS2R R30, SRZ ;  /* 0x00000000001e7805 */ /* 0x000fca000001ff00 */
[----:B------:R0:W-:Y:S01]  /*9290*/  STG.E.128 [R4.64], R28 ;  /* 0x0000001c04007986 */ /* 0x0001e2000c101d24 */
[----:B------:R-:W-:Y:S05]  /*92a0*/  BRA `(.L_x_9411) ;  /* 0x00000a7000007947 */ /* 0x000fea0003800000 */
.L_x_9419:
        /* <DEDUP_REMOVED lines=23> */
.L_x_9424:
[----:B------:R-:W-:Y:S05]  /*9420*/  BSYNC B0 ;  /* 0x0000000000007941 */ /* 0x000fea0003800000 */
.L_x_9423:
[----:B------:R-:W-:-:S05]  /*9430*/  LOP3.LUT R7, R0, R7, RZ, 0xfc, !PT ;  /* 0x0000000700077212 */ /* 0x000fca00078efcff */
[----:B------:R0:W-:Y:S01]  /*9440*/  STG.E.U8 [R4.64], R7 ;  /* 0x0000000704007986 */ /* 0x0001e2000c101124 */
[----:B------:R-:W-:Y:S05]  /*9450*/  BRA `(.L_x_9411) ;  /* 0x000008c000007947 */ /* 0x000fea0003800000 */
.L_x_9422:
        /* <DEDUP_REMOVED lines=15> */
.L_x_9426:
[----:B------:R-:W-:Y:S01]  /*9550*/  IMAD.MOV.U32 R0, RZ, RZ, 0x7f ;  /* 0x0000007fff007424 */ /* 0x000fe200078e00ff */
[----:B------:R-:W-:-:S04]  /*9560*/  ISETP.GT.U32.AND P0, PT, R3, 0x7f800000, PT ;  /* 0x7f8000000300780c */ /* 0x000fc80003f04070 */
[----:B------:R-:W-:-:S04]  /*9570*/  SEL R0, R0, 0x7c, P0 ;  /* 0x0000007c00007807 */ /* 0x000fc80000000000 */
.L_x_9427:
[----:B------:R-:W-:Y:S05]  /*9580*/  BSYNC B0 ;  /* 0x0000000000007941 */ /* 0x000fea0003800000 */
.L_x_9425:
[----:B------:R-:W-:-:S04]  /*9590*/  LOP3.LUT R3, R7, 0x80000000, RZ, 0xc0, !PT ;  /* 0x8000000007037812 */ /* 0x000fc800078ec0ff */
[----:B------:R-:W-:-:S04]  /*95a0*/  SHF.R.U32.HI R3, RZ, 0x18, R3 ;  /* 0x00000018ff037819 */ /* 0x000fc80000011603 */
[----:B------:R-:W-:-:S05]  /*95b0*/  LOP3.LUT R3, R0, R3, RZ, 0xfc, !PT ;  /* 0x0000000300037212 */ /* 0x000fca00078efcff */
[----:B------:R0:W-:Y:S01]  /*95c0*/  STG.E.U8 [R4.64], R3 ;  /* 0x0000000304007986 */ /* 0x0001e2000c101124 */
[----:B------:R-:W-:Y:S05]  /*95d0*/  BRA `(.L_x_9411) ;  /* 0x0000074000007947 */ /* 0x000fea0003800000 */
.L_x_9421:
[----:B------:R-:W0:Y:S01]  /*95e0*/  F2F.F32.F64 R0, R28 ;  /* 0x0000001c00007310 */ /* 0x000e220000301000 */
[----:B------:R-:W0:-:S14]  /*95f0*/  DSETP.GEU.AND P0, PT, |R28|, c[0x2][0x0], PT ;  /* 0x008000001c00762a */ /* 0x000e1c0003f0e200 */
[----:B0-----:R-:W-:-:S05]  /*9600*/  @!P0 FMUL R0, R0, 1.175494350822287508e-38 ;  /* 0x0080000000008820 */ /* 0x001fca0000400000 */
[----:B------:R-:W-:-:S05]  /*9610*/  F2FP.BF16.PACK_AB R0, RZ, R0 ;  /* 0x00000000ff00723e */ /* 0x000fca00000010ff */
[----:B------:R0:W-:Y:S01]  /*9620*/  STG.E.U16 [R4.64], R0 ;  /* 0x0000000004007986 */ /* 0x0001e2000c101524 */
[----:B------:R-:W-:Y:S05]  /*9630*/  BRA `(.L_x_9411) ;  /* 0x000006e000007947 */ /* 0x000fea0003800000 */
.L_x_9418:
        /* <DEDUP_REMOVED lines=11> */
.L_x_9430:
        /* <DEDUP_REMOVED lines=19> */
.L_x_9433:
[----:B------:R-:W-:-:S04]  /*9820*/  LOP3.LUT R0, R7, 0x80000000, RZ, 0xc0, !PT ;  /* 0x8000000007007812 */ /* 0x000fc800078ec0ff */
[----:B------:R-:W-:-:S04]  /*9830*/  SHF.R.U32.HI R0, RZ, 0x18, R0 ;  /* 0x00000018ff007819 */ /* 0x000fc80000011600 */
[----:B------:R-:W-:Y:S02]  /*9840*/  LOP3.LUT R0, R3, R0, RZ, 0xfc, !PT ;  /* 0x0000000003007212 */ /* 0x000fe400078efcff */
.L_x_9432:
[----:B------:R-:W-:Y:S05]  /*9850*/  BSYNC B0 ;  /* 0x0000000000007941 */ /* 0x000fea0003800000 */
.L_x_9431:
[----:B------:R0:W-:Y:S01]  /*9860*/  STG.E.U8 [R4.64], R0 ;  /* 0x0000000004007986 */ /* 0x0001e2000c101124 */
[----:B------:R-:W-:Y:S05]  /*9870*/  BRA `(.L_x_9411) ;  /* 0x000004a000007947 */ /* 0x000fea0003800000 */
.L_x_9429:
        /* <DEDUP_REMOVED lines=19> */
.L_x_9436:
[----:B------:R-:W-:-:S04]  /*99b0*/  LOP3.LUT R0, R7, 0x80000000, RZ, 0xc0, !PT ;  /* 0x8000000007007812 */ /* 0x000fc800078ec0ff */
[----:B------:R-:W-:-:S04]  /*99c0*/  SHF.R.U32.HI R0, RZ, 0x18, R0 ;  /* 0x00000018ff007819 */ /* 0x000fc80000011600 */
[----:B------:R-:W-:Y:S02]  /*99d0*/  LOP3.LUT R0, R3, R0, RZ, 0xfc, !PT ;  /* 0x0000000003007212 */ /* 0x000fe400078efcff */
.L_x_9435:
[----:B------:R-:W-:Y:S05]  /*99e0*/  BSYNC B0 ;  /* 0x0000000000007941 */ /* 0x000fea0003800000 */
.L_x_9434:
[----:B------:R0:W-:Y:S01]  /*99f0*/  STG.E.U8 [R4.64], R0 ;  /* 0x0000000004007986 */ /* 0x0001e2000c101124 */
[----:B------:R-:W-:Y:S05]  /*9a00*/  BRA `(.L_x_9411) ;  /* 0x0000031000007947 */ /* 0x000fea0003800000 */
.L_x_9428:
        /* <DEDUP_REMOVED lines=24> */
.L_x_9410:
        /* <DEDUP_REMOVED lines=20> */
.L_x_9438:
[----:B------:R-:W0:Y:S02]  /*9cd0*/  F2I.U64.F64.TRUNC R28, R28 ;  /* 0x0000001c001c7311 */ /* 0x000e24000030d800 */
[----:B0-----:R0:W-:Y:S01]  /*9ce0*/  STG.E.64 [R4.64], R28 ;  /* 0x0000001c04007986 */ /* 0x0011e2000c101b24 */
[----:B------:R-:W-:Y:S05]  /*9cf0*/  BRA `(.L_x_9411) ;  /* 0x0000002000007947 */ /* 0x000fea0003800000 */
.L_x_9437:
[----:B------:R-:W0:Y:S02]  /*9d00*/  F2I.U32.F64.TRUNC R29, R28 ;  /* 0x0000001c001d7311 */ /* 0x000e24000030d000 */
[----:B0-----:R0:W-:Y:S02]  /*9d10*/  STG.E [R4.64], R29 ;  /* 0x0000001d04007986 */ /* 0x0011e4000c101924 */
.L_x_9411:
        /* <DEDUP_REMOVED lines=22> */
.L_x_9442:
[----:B------:R-:W0:Y:S02]  /*9e80*/  F2I.S64.F64.TRUNC R24, R24 ;  /* 0x0000001800187311 */ /* 0x000e24000030d900 */
[----:B0-----:R-:W-:-:S05]  /*9e90*/  IMAD.MOV.U32 R3, RZ, RZ, R24 ;  /* 0x000000ffff037224 */ /* 0x001fca00078e0018 */
[----:B------:R0:W-:Y:S01]  /*9ea0*/  STG.E.U8 [R4.64], R3 ;  /* 0x0000000304007986 */ /* 0x0001e2000c101124 */
[----:B------:R-:W-:Y:S05]  /*9eb0*/  BRA `(.L_x_9444) ;  /* 0x00000eb000007947 */ /* 0x000fea0003800000 */
.L_x_9441:
        /* <DEDUP_REMOVED lines=9> */
.L_x_9446:
[----:B------:R-:W0:Y:S02]  /*9f50*/  F2I.F64.TRUNC R25, R24 ;  /* 0x0000001800197311 */ /* 0x000e24000030d100 */
[----:B0-----:R0:W-:Y:S01]  /*9f60*/  STG.E [R4.64], R25 ;  /* 0x0000001904007986 */ /* 0x0011e2000c101924 */
[----:B------:R-:W-:Y:S05]  /*9f70*/  BRA `(.L_x_9444) ;  /* 0x00000df000007947 */ /* 0x000fea0003800000 */
.L_x_9445:
[----:B------:R-:W0:Y:S02]  /*9f80*/  F2I.F64.TRUNC R25, R24 ;  /* 0x0000001800197311 */ /* 0x000e24000030d100 */
[----:B0-----:R0:W-:Y:S01]  /*9f90*/  STG.E.U16 [R4.64], R25 ;  /* 0x0000001904007986 */ /* 0x0011e2000c101524 */
[----:B------:R-:W-:Y:S05]  /*9fa0*/  BRA `(.L_x_9444) ;  /* 0x00000dc000007947 */ /* 0x000fea0003800000 */
.L_x_9440:
        /* <DEDUP_REMOVED lines=11> */
.L_x_9448:
[----:B------:R-:W0:Y:S01]  /*a060*/  F2F.F32.F64 R0, R24 ;  /* 0x0000001800007310 */ /* 0x000e220000301000 */
[----:B------:R-:W0:-:S14]  /*a070*/  DSETP.GEU.AND P0, PT, |R24|, c[0x2][0x0], PT ;  /* 0x008000001800762a */ /* 0x000e1c0003f0e200 */
[----:B0-----:R-:W-:-:S05]  /*a080*/  @!P0 FMUL R0, R0, 1.175494350822287508e-38 ;  /* 0x0080000000008820 */ /* 0x001fca0000400000 */
[----:B------:R-:W-:-:S05]  /*a090*/  F2FP.PACK_AB R0, RZ, R0 ;  /* 0x00000000ff00723e */ /* 0x000fca00000000ff */
[----:B------:R0:W-:Y:S01]  /*a0a0*/  STG.E.U16 [R4.64], R0 ;  /* 0x0000000004007986 */ /* 0x0001e2000c101524 */
[----:B------:R-:W-:Y:S05]  /*a0b0*/  BRA `(.L_x_9444) ;  /* 0x00000cb000007947 */ /* 0x000fea0003800000 */
.L_x_9447:
        /* <DEDUP_REMOVED lines=12> */
.L_x_9450:
[----:B------:R-:W0:Y:S01]  /*a180*/  F2F.F32.F64 R0, R24 ;  /* 0x0000001800007310 */ /* 0x000e220000301000 */
[----:B------:R-:W0:-:S14]  /*a190*/  DSETP.GEU.AND P0, PT, |R24|, c[0x2][0x0], PT ;  /* 0x008000001800762a */ /* 0x000e1c0003f0e200 */
[----:B0-----:R-:W-:-:S05]  /*a1a0*/  @!P0 FMUL R0, R0, 1.175494350822287508e-38 ;  /* 0x0080000000008820 */ /* 0x001fca0000400000 */
[----:B------:R-:W-:-:S04]  /*a1b0*/  F2FP.PACK_AB R3, RZ, R0 ;  /* 0x00000000ff03723e */ /* 0x000fc800000000ff */
[----:B------:R-:W-:-:S05]  /*a1c0*/  PRMT R3, R3, 0x5410, RZ ;  /* 0x0000541003037816 */ /* 0x000fca00000000ff */
[----:B------:R0:W-:Y:S01]  /*a1d0*/  STG.E [R4.64], R3 ;  /* 0x0000000304007986 */ /* 0x0001e2000c101924 */
[----:B------:R-:W-:Y:S05]  /*a1e0*/  BRA `(.L_x_9444) ;  /* 0x00000b8000007947 */ /* 0x000fea0003800000 */
.L_x_9449:
[----:B------:R0:W-:Y:S01]  /*a1f0*/  STG.E.64 [R4.64], R24 ;  /* 0x0000001804007986 */ /* 0x0001e2000c101b24 */
[----:B------:R-:W-:Y:S05]  /*a200*/  BRA `(.L_x_9444) ;  /* 0x00000b6000007947 */ /* 0x000fea0003800000 */
.L_x_9439:
        /* <DEDUP_REMOVED lines=12> */
.L_x_9453:
[----:B------:R-:W-:-:S05]  /*a2d0*/  CS2R R26, SRZ ;  /* 0x00000000001a7805 */ /* 0x000fca000001ff00 */
[----:B------:R0:W-:Y:S01]  /*a2e0*/  STG.E.128 [R4.64], R24 ;  /* 0x0000001804007986 */ /* 0x0001e2000c101d24 */
[----:B------:R-:W-:Y:S05]  /*a2f0*/  BRA `(.L_x_9444) ;  /* 0x00000a7000007947 */ /* 0x000fea0003800000 */
.L_x_9452:
        /* <DEDUP_REMOVED lines=23> */
.L_x_9457:
[----:B------:R-:W-:Y:S05]  /*a470*/  BSYNC B0 ;  /* 0x0000000000007941 */ /* 0x000fea0003800000 */
.L_x_9456:
[----:B------:R-:W-:-:S05]  /*a480*/  LOP3.LUT R7, R0, R7, RZ, 0xfc, !PT ;  /* 0x0000000700077212 */ /* 0x000fca00078efcff */
[----:B------:R0:W-:Y:S01]  /*a490*/  STG.E.U8 [R4.64], R7 ;  /* 0x0000000704007986 */ /* 0x0001e2000c101124 */
[----:B------:R-:W-:Y:S05]  /*a4a0*/  BRA `(.L_x_9444) ;  /* 0x000008c000007947 */ /* 0x000fea0003800000 */
.L_x_9455:
        /* <DEDUP_REMOVED lines=15> */
.L_x_9459:
[----:B------:R-:W-:Y:S01]  /*a5a0*/  IMAD.MOV.U32 R0, RZ, RZ, 0x7f ;  /* 0x0000007fff007424 */ /* 0x000fe200078e00ff */
[----:B------:R-:W-:-:S04]  /*a5b0*/  ISETP.GT.U32.AND P0, PT, R3, 0x7f800000, PT ;  /* 0x7f8000000300780c */ /* 0x000fc80003f04070 */
[----:B------:R-:W-:-:S04]  /*a5c0*/  SEL R0, R0, 0x7c, P0 ;  /* 0x0000007c00007807 */ /* 0x000fc80000000000 */
.L_x_9460:
[----:B------:R-:W-:Y:S05]  /*a5d0*/  BSYNC B0 ;  /* 0x0000000000007941 */ /* 0x000fea0003800000 */
.L_x_9458:
[----:B------:R-:W-:-:S04]  /*a5e0*/  LOP3.LUT R3, R7, 0x80000000, RZ, 0xc0, !PT ;  /* 0x8000000007037812 */ /* 0x000fc800078ec0ff */
[----:B------:R-:W-:-:S04]  /*a5f0*/  SHF.R.U32.HI R3, RZ, 0x18, R3 ;  /* 0x00000018ff037819 */ /* 0x000fc80000011603 */
[----:B------:R-:W-:-:S05]  /*a600*/  LOP3.LUT R3, R0, R3, RZ, 0xfc, !PT ;  /* 0x0000000300037212 */ /* 0x000fca00078efcff */
[----:B------:R0:W-:Y:S01]  /*a610*/  STG.E.U8 [R4.64], R3 ;  /* 0x0000000304007986 */ /* 0x0001e2000c101124 */
[----:B------:R-:W-:Y:S05]  /*a620*/  BRA `(.L_x_9444) ;  /* 0x0000074000007947 */ /* 0x000fea0003800000 */
.L_x_9454:
[----:B------:R-:W0:Y:S01]  /*a630*/  F2F.F32.F64 R0, R24 ;  /* 0x0000001800007310 */ /* 0x000e220000301000 */
[----:B------:R-:W0:-:S14]  /*a640*/  DSETP.GEU.AND P0, PT, |R24|, c[0x2][0x0], PT ;  /* 0x008000001800762a */ /* 0x000e1c0003f0e200 */
[----:B0-----:R-:W-:-:S05]  /*a650*/  @!P0 FMUL R0, R0, 1.175494350822287508e-38 ;  /* 0x0080000000008820 */ /* 0x001fca0000400000 */
[----:B------:R-:W-:-:S05]  /*a660*/  F2FP.BF16.PACK_AB R0, RZ, R0 ;  /* 0x00000000ff00723e */ /* 0x000fca00000010ff */
[----:B------:R0:W-:Y:S01]  /*a670*/  STG.E.U16 [R4.64], R0 ;  /* 0x0000000004007986 */ /* 0x0001e2000c101524 */
[----:B------:R-:W-:Y:S05]  /*a680*/  BRA `(.L_x_9444) ;  /* 0x000006e000007947 */ /* 0x000fea0003800000 */
.L_x_9451:
        /* <DEDUP_REMOVED lines=11> */
.L_x_9463:
        /* <DEDUP_REMOVED lines=19> */
.L_x_9466:
[----:B------:R-:W-:-:S04]  /*a870*/  LOP3.LUT R0, R7, 0x80000000, RZ, 0xc0, !PT ;  /* 0x8000000007007812 */ /* 0x000fc800078ec0ff */
[----:B------:R-:W-:-:S04]  /*a880*/  SHF.R.U32.HI R0, RZ, 0x18, R0 ;  /* 0x00000018ff007819 */ /* 0x000fc80000011600 */
[----:B------:R-:W-:Y:S02]  /*a890*/  LOP3.LUT R0, R3, R0, RZ, 0xfc, !PT ;  /* 0x0000000003007212 */ /* 0x000fe400078efcff */
.L_x_9465:
[----:B------:R-:W-:Y:S05]  /*a8a0*/  BSYNC B0 ;  /* 0x0000000000007941 */ /* 0x000fea0003800000 */
.L_x_9464:
[----:B------:R0:W-:Y:S01]  /*a8b0*/  STG.E.U8 [R4.64], R0 ;  /* 0x0000000004007986 */ /* 0x0001e2000c101124 */
[----:B------:R-:W-:Y:S05]  /*a8c0*/  BRA `(.L_x_9444) ;  /* 0x000004a000007947 */ /* 0x000fea0003800000 */
.L_x_9462:
        /* <DEDUP_REMOVED lines=19> */
.L_x_9469:
[----:B------:R-:W-:-:S04]  /*aa00*/  LOP3.LUT R0, R7, 0x80000000, RZ, 0xc0, !PT ;  /* 0x8000000007007812 */ /* 0x000fc800078ec0ff */
[----:B------:R-:W-:-:S04]  /*aa10*/  SHF.R.U32.HI R0, RZ, 0x18, R0 ;  /* 0x00000018ff007819 */ /* 0x000fc80000011600 */
[----:B------:R-:W-:Y:S02]  /*aa20*/  LOP3.LUT R0, R3, R0, RZ, 0xfc, !PT ;  /* 0x0000000003007212 */ /* 0x000fe400078efcff */
.L_x_9468:
[----:B------:R-:W-:Y:S05]  /*aa30*/  BSYNC B0 ;  /* 0x0000000000007941 */ /* 0x000fea0003800000 */
.L_x_9467:
[----:B------:R0:W-:Y:S01]  /*aa40*/  STG.E.U8 [R4.64], R0 ;  /* 0x0000000004007986 */ /* 0x0001e2000c101124 */
[----:B------:R-:W-:Y:S05]  /*aa50*/  BRA `(.L_x_9444) ;  /* 0x0000031000007947 */ /* 0x000fea0003800000 */
.L_x_9461:
        /* <DEDUP_REMOVED lines=24> */
.L_x_9443:
        /* <DEDUP_REMOVED lines=20> */
.L_x_9471:
[----:B------:R-:W0:Y:S02]  /*ad20*/  F2I.U64.F64.TRUNC R24, R24 ;  /* 0x0000001800187311 */ /* 0x000e24000030d800 */
[----:B0-----:R0:W-:Y:S01]  /*ad30*/  STG.E.64 [R4.64], R24 ;  /* 0x0000001804007986 */ /* 0x0011e2000c101b24 */
[----:B------:R-:W-:Y:S05]  /*ad40*/  BRA `(.L_x_9444) ;  /* 0x0000002000007947 */ /* 0x000fea0003800000 */
.L_x_9470:
[----:B------:R-:W0:Y:S02]  /*ad50*/  F2I.U32.F64.TRUNC R25, R24 ;  /* 0x0000001800197311 */ /* 0x000e24000030d000 */
[----:B0-----:R0:W-:Y:S02]  /*ad60*/  STG.E [R4.64], R25 ;  /* 0x0000001904007986 */ /* 0x0011e4000c101924 */
.L_x_9444:
[----:B------:R-:W-:Y:S02]  /*ad70*/  IADD3 R33, R33, 0x80, RZ ;  /* 0x0000008021217810 */ /* 0x000fe40007ffe0ff */
.L_x_9405:
[----:B------:R-:W-:Y:S05]  /*ad80*/  BSYNC B6 ;  /* 0x0000000000067941 */ /* 0x000fea0003800000 */
.L_x_9404:
        /* <DEDUP_REMOVED lines=20> */
.L_x_9475:
[----:B------:R-:W0:Y:S02]  /*aed0*/  F2I.S64.F64.TRUNC R16, R16 ;  /* 0x0000001000107311 */ /* 0x000e24000030d900 */
[----:B0-----:R-:W-:-:S05]  /*aee0*/  IMAD.MOV.U32 R5, RZ, RZ, R16 ;  /* 0x000000ffff057224 */ /* 0x001fca00078e0010 */
[----:B------:R-:W-:Y:S01]  /*aef0*/  STG.E.U8 [R2.64], R5 ;  /* 0x0000000502007986 */ /* 0x000fe2000c101124 */
[----:B------:R-:W-:Y:S05]  /*af00*/  EXIT ;  /* 0x000000000000794d */ /* 0x000fea0003800000 */
.L_x_9474:
        /* <DEDUP_REMOVED lines=9> */
.L_x_9478:
[----:B------:R-:W0:Y:S02]  /*afa0*/  F2I.F64.TRUNC R17, R16 ;  /* 0x0000001000117311 */ /* 0x000e24000030d100 */
[----:B0-----:R-:W-:Y:S01]  /*afb0*/  STG.E [R2.64], R17 ;  /* 0x0000001102007986 */ /* 0x001fe2000c101924 */
[----:B------:R-:W-:Y:S05]  /*afc0*/  EXIT ;  /* 0x000000000000794d */ /* 0x000fea0003800000 */
.L_x_9477:
[----:B------:R-:W0:Y:S02]  /*afd0*/  F2I.F64.TRUNC R17, R16 ;  /* 0x0000001000117311 */ /* 0x000e24000030d100 */
[----:B0-----:R-:W-:Y:S01]  /*afe0*/  STG.E.U16 [R2.64], R17 ;  /* 0x0000001102007986 */ /* 0x001fe2000c101524 */
[----:B------:R-:W-:Y:S05]  /*aff0*/  EXIT ;  /* 0x000000000000794d */ /* 0x000fea0003800000 */
.L_x_9473:
        /* <DEDUP_REMOVED lines=11> */
.L_x_9480:
[----:B------:R-:W0:Y:S01]  /*b0b0*/  F2F.F32.F64 R0, R16 ;  /* 0x0000001000007310 */ /* 0x000e220000301000 */
[----:B------:R-:W0:-:S14]  /*b0c0*/  DSETP.GEU.AND P0, PT, |R16|, c[0x2][0x0], PT ;  /* 0x008000001000762a */ /* 0x000e1c0003f0e200 */
[----:B0-----:R-:W-:-:S05]  /*b0d0*/  @!P0 FMUL R0, R0, 1.175494350822287508e-38 ;  /* 0x0080000000008820 */ /* 0x001fca0000400000 */
[----:B------:R-:W-:-:S05]  /*b0e0*/  F2FP.PACK_AB R0, RZ, R0 ;  /* 0x00000000ff00723e */ /* 0x000fca00000000ff */
[----:B------:R-:W-:Y:S01]  /*b0f0*/  STG.E.U16 [R2.64], R0 ;  /* 0x0000000002007986 */ /* 0x000fe2000c101524 */
[----:B------:R-:W-:Y:S05]  /*b100*/  EXIT ;  /* 0x000000000000794d */ /* 0x000fea0003800000 */
.L_x_9479:
        /* <DEDUP_REMOVED lines=12> */
.L_x_9482:
[----:B------:R-:W0:Y:S01]  /*b1d0*/  F2F.F32.F64 R0, R16 ;  /* 0x0000001000007310 */ /* 0x000e220000301000 */
[----:B------:R-:W0:-:S14]  /*b1e0*/  DSETP.GEU.AND P0, PT, |R16|, c[0x2][0x0], PT ;  /* 0x008000001000762a */ /* 0x000e1c0003f0e200 */
[----:B0-----:R-:W-:-:S05]  /*b1f0*/  @!P0 FMUL R0, R0, 1.175494350822287508e-38 ;  /* 0x0080000000008820 */ /* 0x001fca0000400000 */
[----:B------:R-:W-:-:S04]  /*b200*/  F2FP.PACK_AB R5, RZ, R0 ;  /* 0x00000000ff05723e */ /* 0x000fc800000000ff */
[----:B------:R-:W-:-:S05]  /*b210*/  PRMT R5, R5, 0x5410, RZ ;  /* 0x0000541005057816 */ /* 0x000fca00000000ff */
[----:B------:R-:W-:Y:S01]  /*b220*/  STG.E [R2.64], R5 ;  /* 0x0000000502007986 */ /* 0x000fe2000c101924 */
[----:B------:R-:W-:Y:S05]  /*b230*/  EXIT ;  /* 0x000000000000794d */ /* 0x000fea0003800000 */
.L_x_9481:
[----:B------:R-:W-:Y:S01]  /*b240*/  STG.E.64 [R2.64], R16 ;  /* 0x0000001002007986 */ /* 0x000fe2000c101b24 */
[----:B------:R-:W-:Y:S05]  /*b250*/  EXIT ;  /* 0x000000000000794d */ /* 0x000fea0003800000 */
.L_x_9472:
        /* <DEDUP_REMOVED lines=12> */
.L_x_9485:
[----:B------:R-:W-:-:S05]  /*b320*/  CS2R R18, SRZ ;  /* 0x0000000000127805 */ /* 0x000fca000001ff00 */
[----:B------:R-:W-:Y:S01]  /*b330*/  STG.E.128 [R2.64], R16 ;  /* 0x0000001002007986 */ /* 0x000fe2000c101d24 */
[----:B------:R-:W-:Y:S05]  /*b340*/  EXIT ;  /* 0x000000000000794d */ /* 0x000fea0003800000 */
.L_x_9484:
        /* <DEDUP_REMOVED lines=23> */
.L_x_9489:
[----:B------:R-:W-:Y:S05]  /*b4c0*/  BSYNC B0 ;  /* 0x0000000000007941 */ /* 0x000fea0003800000 */
.L_x_9488:
[----:B------:R-:W-:-:S05]  /*b4d0*/  LOP3.LUT R5, R0, R5, RZ, 0xfc, !PT ;  /* 0x0000000500057212 */ /* 0x000fca00078efcff */
[----:B------:R-:W-:Y:S01]  /*b4e0*/  STG.E.U8 [R2.64], R5 ;  /* 0x0000000502007986 */ /* 0x000fe2000c101124 */
[----:B------:R-:W-:Y:S05]  /*b4f0*/  EXIT ;  /* 0x000000000000794d */ /* 0x000fea0003800000 */
.L_x_9487:
        /* <DEDUP_REMOVED lines=15> */
.L_x_9491:
[----:B------:R-:W-:Y:S01]  /*b5f0*/  IMAD.MOV.U32 R0, RZ, RZ, 0x7f ;  /* 0x0000007fff007424 */ /* 0x000fe200078e00ff */
[----:B------:R-:W-:-:S04]  /*b600*/  ISETP.GT.U32.AND P0, PT, R4, 0x7f800000, PT ;  /* 0x7f8000000400780c */ /* 0x000fc80003f04070 */
[----:B------:R-:W-:-:S04]  /*b610*/  SEL R0, R0, 0x7c, P0 ;  /* 0x0000007c00007807 */ /* 0x000fc80000000000 */
.L_x_9492:
[----:B------:R-:W-:Y:S05]  /*b620*/  BSYNC B0 ;  /* 0x0000000000007941 */ /* 0x000fea0003800000 */
.L_x_9490:
[----:B------:R-:W-:-:S04]  /*b630*/  LOP3.LUT R4, R5, 0x80000000, RZ, 0xc0, !PT ;  /* 0x8000000005047812 */ /* 0x000fc800078ec0ff */
[----:B------:R-:W-:-:S04]  /*b640*/  SHF.R.U32.HI R5, RZ, 0x18, R4 ;  /* 0x00000018ff057819 */ /* 0x000fc80000011604 */
[----:B------:R-:W-:-:S05]  /*b650*/  LOP3.LUT R5, R0, R5, RZ, 0xfc, !PT ;  /* 0x0000000500057212 */ /* 0x000fca00078efcff */
[----:B------:R-:W-:Y:S01]  /*b660*/  STG.E.U8 [R2.64], R5 ;  /* 0x0000000502007986 */ /* 0x000fe2000c101124 */
[----:B------:R-:W-:Y:S05]  /*b670*/  EXIT ;  /* 0x000000000000794d */ /* 0x000fea0003800000 */
.L_x_9486:
[----:B------:R-:W0:Y:S01]  /*b680*/  F2F.F32.F64 R0, R16 ;  /* 0x0000001000007310 */ /* 0x000e220000301000 */
[----:B------:R-:W0:-:S14]  /*b690*/  DSETP.GEU.AND P0, PT, |R16|, c[0x2][0x0], PT ;  /* 0x008000001000762a */ /* 0x000e1c0003f0e200 */
[----:B0-----:R-:W-:-:S05]  /*b6a0*/  @!P0 FMUL R0, R0, 1.175494350822287508e-38 ;  /* 0x0080000000008820 */ /* 0x001fca0000400000 */
[----:B------:R-:W-:-:S05]  /*b6b0*/  F2FP.BF16.PACK_AB R0, RZ, R0 ;  /* 0x00000000ff00723e */ /* 0x000fca00000010ff */
[----:B------:R-:W-:Y:S01]  /*b6c0*/  STG.E.U16 [R2.64], R0 ;  /* 0x0000000002007986 */ /* 0x000fe2000c101524 */
[----:B------:R-:W-:Y:S05]  /*b6d0*/  EXIT ;  /* 0x000000000000794d */ /* 0x000fea0003800000 */
.L_x_9483:
        /* <DEDUP_REMOVED lines=11> */
.L_x_9495:
        /* <DEDUP_REMOVED lines=19> */
.L_x_9498:
[----:B------:R-:W-:-:S04]  /*b8c0*/  LOP3.LUT R0, R7, 0x80000000, RZ, 0xc0, !PT ;  /* 0x8000000007007812 */ /* 0x000fc800078ec0ff */
[----:B------:R-:W-:-:S04]  /*b8d0*/  SHF.R.U32.HI R5, RZ, 0x18, R0 ;  /* 0x00000018ff057819 */ /* 0x000fc80000011600 */
[----:B------:R-:W-:-:S04]  /*b8e0*/  LOP3.LUT R4, R4, R5, RZ, 0xfc, !PT ;  /* 0x0000000504047212 */ /* 0x000fc800078efcff */
[----:B------:R-:W-:Y:S02]  /*b8f0*/  PRMT R0, R4, 0x7610, R0 ;  /* 0x0000761004007816 */ /* 0x000fe40000000000 */
.L_x_9497:
[----:B------:R-:W-:Y:S05]  /*b900*/  BSYNC B0 ;  /* 0x0000000000007941 */ /* 0x000fea0003800000 */
.L_x_9496:
[----:B------:R-:W-:Y:S01]  /*b910*/  STG.E.U8 [R2.64], R0 ;  /* 0x0000000002007986 */ /* 0x000fe2000c101124 */
[----:B------:R-:W-:Y:S05]  /*b920*/  EXIT ;  /* 0x000000000000794d */ /* 0x000fea0003800000 */
.L_x_9494:
        /* <DEDUP_REMOVED lines=19> */
.L_x_9501:
[----:B------:R-:W-:-:S04]  /*ba60*/  LOP3.LUT R0, R7, 0x80000000, RZ, 0xc0, !PT ;  /* 0x8000000007007812 */ /* 0x000fc800078ec0ff */
[----:B------:R-:W-:-:S04]  /*ba70*/  SHF.R.U32.HI R5, RZ, 0x18, R0 ;  /* 0x00000018ff057819 */ /* 0x000fc80000011600 */
[----:B------:R-:W-:-:S04]  /*ba80*/  LOP3.LUT R4, R4, R5, RZ, 0xfc, !PT ;  /* 0x0000000504047212 */ /* 0x000fc800078efcff */
[----:B------:R-:W-:Y:S02]  /*ba90*/  PRMT R0, R4, 0x7610, R0 ;  /* 0x0000761004007816 */ /* 0x000fe40000000000 */
.L_x_9500:
[----:B------:R-:W-:Y:S05]  /*baa0*/  BSYNC B0 ;  /* 0x0000000000007941 */ /* 0x000fea0003800000 */
.L_x_9499:
[----:B------:R-:W-:Y:S01]  /*bab0*/  STG.E.U8 [R2.64], R0 ;  /* 0x0000000002007986 */ /* 0x000fe2000c101124 */
[----:B------:R-:W-:Y:S05]  /*bac0*/  EXIT ;  /* 0x000000000000794d */ /* 0x000fea0003800000 */
.L_x_9493:
        /* <DEDUP_REMOVED lines=24> */
.L_x_9476:
        /* <DEDUP_REMOVED lines=20> */
.L_x_9503:
[----:B------:R-:W0:Y:S02]  /*bd90*/  F2I.U64.F64.TRUNC R16, R16 ;  /* 0x0000001000107311 */ /* 0x000e24000030d800 */
[----:B0-----:R-:W-:Y:S01]  /*bda0*/  STG.E.64 [R2.64], R16 ;  /* 0x0000001002007986 */ /* 0x001fe2000c101b24 */
[----:B------:R-:W-:Y:S05]  /*bdb0*/  EXIT ;  /* 0x000000000000794d */ /* 0x000fea0003800000 */
.L_x_9502:
[----:B------:R-:W0:Y:S02]  /*bdc0*/  F2I.U32.F64.TRUNC R17, R16 ;  /* 0x0000001000117311 */ /* 0x000e24000030d000 */
[----:B0-----:R-:W-:Y:S01]  /*bdd0*/  STG.E [R2.64], R17 ;  /* 0x0000001102007986 */ /* 0x001fe2000c101924 */
[----:B------:R-:W-:Y:S05]  /*bde0*/  EXIT ;  /* 0x000000000000794d */ /* 0x000fea0003800000 */
.L_x_9504:
        /* <DEDUP_REMOVED lines=9> */
.L_x_16578:


//--------------------- .text._ZN2at6native18elementwise_kernelILi128ELi2EZNS0_22gpu_kernel_impl_nocastINS0_13BinaryFunctorIdddNS0_15binary_internal10MulFunctorIdEEEEEEvRNS_18TensorIteratorBaseERKT_EUliE_EEviT1_ --------------------------
	.section	.text._ZN2at6native18elementwise_kernelILi128ELi2EZNS0_22gpu_kernel_impl_nocastINS0_13BinaryFunctorIdddNS0_15binary_internal10MulFunctorIdEEEEEEvRNS_18TensorIteratorBaseERKT_EUliE_EEviT1_,"ax",@progbits
	.sectioninfo	@"SHI_REGISTERS=14"
	.align	128
        .global         _ZN2at6native18elementwise_kernelILi128ELi2EZNS0_22gpu_kernel_impl_nocastINS0_13BinaryFunctorIdddNS0_15binary_internal10MulFunctorIdEEEEEEvRNS_18TensorIteratorBaseERKT_EUliE_EEviT1_
        .type           _ZN2at6native18elementwise_kernelILi128ELi2EZNS0_22gpu_kernel_impl_nocastINS0_13BinaryFunctorIdddNS0_15binary_internal10MulFunctorIdEEEEEEvRNS_18TensorIteratorBaseERKT_EUliE_EEviT1_,@function
        .size           _ZN2at6native18elementwise_kernelILi128ELi2EZNS0_22gpu_kernel_impl_nocastINS0_13BinaryFunctorIdddNS0_15binary_internal10MulFunctorIdEEEEEEvRNS_18TensorIteratorBaseERKT_EUliE_EEviT1_,(.L_x_16579 - _ZN2at6native18elementwise_kernelILi128ELi2EZNS0_22gpu_kernel_impl_nocastINS0_13BinaryFunctorIdddNS0_15binary_internal10MulFunctorIdEEEEEEvRNS_18TensorIteratorBaseERKT_EUliE_EEviT1_)
        .other          _ZN2at6native18elementwise_kernelILi128ELi2EZNS0_22gpu_kernel_impl_nocastINS0_13BinaryFunctorIdddNS0_15binary_internal10MulFunctorIdEEEEEEvRNS_18TensorIteratorBaseERKT_EUliE_EEviT1_,@"STO_CUDA_ENTRY STV_DEFAULT"
_ZN2at6native18elementwise_kernelILi128ELi2EZNS0_22gpu_kernel_impl_nocastINS0_13BinaryFunctorIdddNS0_15binary_internal10MulFunctorIdEEEEEEvRNS_18TensorIteratorBaseERKT_EUliE_EEviT1_:
.text._ZN2at6native18elementwise_kernelILi128ELi2EZNS0_22gpu_kernel_impl_nocastINS0_13BinaryFunctorIdddNS0_15binary_internal10MulFunctorIdEEEEEEvRNS_18TensorIteratorBaseERKT_EUliE_EEviT1_:
        /* <DEDUP_REMOVED lines=262> */
.L_x_9507:
[----:B------:R-:W-:Y:S02]  /*1060*/  IADD3 R6, P0, R3, c[0x0][0x3d0], RZ ;  /* 0x0000f40003067a10 */ /* 0x000fe40007f1e0ff */
[----:B------:R-:W-:Y:S02]  /*1070*/  IADD3 R8, P1, R4, c[0x0][0x3d8], RZ ;  /* 0x0000f60004087a10 */ /* 0x000fe40007f3e0ff */
[----:B------:R-:W-:Y:S02]  /*1080*/  IADD3.X R7, RZ, c[0x0][0x3d4], RZ, P0, !PT ;  /* 0x0000f500ff077a10 */ /* 0x000fe400007fe4ff */
[----:B------:R-:W-:-:S04]  /*1090*/  IADD3.X R9, RZ, c[0x0][0x3dc], RZ, P1, !PT ;  /* 0x0000f700ff097a10 */ /* 0x000fc80000ffe4ff */
[----:B------:R-:W2:Y:S04]  /*10a0*/  LDG.E.64 R6, [R6.64] ;  /* 0x0000000406067981 */ /* 0x000ea8000c1e1b00 */
[----:B------:R-:W2:Y:S01]  /*10b0*/  LDG.E.64 R4, [R8.64] ;  /* 0x0000000408047981 */ /* 0x000ea2000c1e1b00 */
[----:B------:R-:W-:-:S04]  /*10c0*/  IADD3 R2, P0, R2, c[0x0][0x3c8], RZ ;  /* 0x0000f20002027a10 */ /* 0x000fc80007f1e0ff */
[----:B------:R-:W-:Y:S02]  /*10d0*/  IADD3.X R3, RZ, c[0x0][0x3cc], RZ, P0, !PT ;  /* 0x0000f300ff037a10 */ /* 0x000fe400007fe4ff */
[----:B------:R-:W-:Y:S01]  /*10e0*/  IADD3 R11, R0, 0x80, RZ ;  /* 0x00000080000b7810 */ /* 0x000fe20007ffe0ff */
[----:B--2---:R-:W0:-:S07]  /*10f0*/  DMUL R4, R4, R6 ;  /* 0x0000000604047228 */ /* 0x004e0e0000000000 */
[----:B0-----:R0:W-:Y:S04]  /*1100*/  STG.E.64 [R2.64], R4 ;  /* 0x0000000402007986 */ /* 0x0011e8000c101b04 */
.L_x_9506:
[----:B------:R-:W-:Y:S05]  /*1110*/  BSYNC B0 ;  /* 0x0000000000007941 */ /* 0x000fea0003800000 */
.L_x_9505:
        /* <DEDUP_REMOVED lines=255> */
.L_x_9508:
        /* <DEDUP_REMOVED lines=8> */
[----:B--2---:R-:W0:-:S07]  /*2190*/  DMUL R2, R2, R4 ;  /* 0x0000000402027228 */ /* 0x004e0e0000000000 */
[----:B0-----:R-:W-:Y:S01]  /*21a0*/  STG.E.64 [R8.64], R2 ;  /* 0x0000000208007986 */ /* 0x001fe2000c101b04 */
[----:B------:R-:W-:Y:S05]  /*21b0*/  EXIT ;  /* 0x000000000000794d */ /* 0x000fea0003800000 */
.L_x_9509:
        /* <DEDUP_REMOVED lines=12> */
.L_x_16579:


//--------------------- .text._ZN2at6native27unrolled_elementwise_kernelINS0_13BinaryFunctorIdddNS0_15binary_internal10MulFunctorIdEEEESt5arrayIPcLm3EELi4E23TrivialOffsetCalculatorILi2EjESA_ILi1EjENS0_6memory15LoadWithoutCastENSD_16StoreWithoutCastEEEviT_T0_T2_T3_T4_T5_ --------------------------
	.section	.text._ZN2at6native27unrolled_elementwise_kernelINS0_13BinaryFunctorIdddNS0_15binary_internal10MulFunctorIdEEEESt5arrayIPcLm3EELi4E23TrivialOffsetCalculatorILi2EjESA_ILi1EjENS0_6memory15LoadWithoutCastENSD_16StoreWithoutCastEEEviT_T0_T2_T3_T4_T5_,"ax",@progbits
	.sectioninfo	@"SHI_REGISTERS=32"
	.align	128
        .global         _ZN2at6native27unrolled_elementwise_kernelINS0_13BinaryFunctorIdddNS0_15binary_internal10MulFunctorIdEEEESt5arrayIPcLm3EELi4E23TrivialOffsetCalculatorILi2EjESA_ILi1EjENS0_6memory15LoadWithoutCastENSD_16StoreWithoutCastEEEviT_T0_T2_T3_T4_T5_
        .type           _ZN2at6native27unrolled_elementwise_kernelINS0_13BinaryFunctorIdddNS0_15binary_internal10MulFunctorIdEEEESt5arrayIPcLm3EELi4E23TrivialOffsetCalculatorILi2EjESA_ILi1EjENS0_6memory15LoadWithoutCastENSD_16StoreWithoutCastEEEviT_T0_T2_T3_T4_T5_,@function
        .size           _ZN2at6native27unrolled_elementwise_kernelINS0_13BinaryFunctorIdddNS0_15binary_internal10MulFunctorIdEEEESt5arrayIPcLm3EELi4E23TrivialOffsetCalculatorILi2EjESA_ILi1EjENS0_6memory15LoadWithoutCastENSD_16StoreWithoutCastEEEviT_T0_T2_T3_T4_T5_,(.L_x_16580 - _ZN2at6native27unrolled_elementwise_kernelINS0_13BinaryFunctorIdddNS0_15binary_internal10MulFunctorIdEEEESt5arrayIPcLm3EELi4E23TrivialOffsetCalculatorILi2EjESA_ILi1EjENS0_6memory15LoadWithoutCastENSD_16StoreWithoutCastEEEviT_T0_T2_T3_T4_T5_)
        .other          _ZN2at6native27unrolled_elementwise_kernelINS0_13BinaryFunctorIdddNS0_15binary_internal10MulFunctorIdEEEESt5arrayIPcLm3EELi4E23TrivialOffsetCalculatorILi2EjESA_ILi1EjENS0_6memory15LoadWithoutCastENSD_16StoreWithoutCastEEEviT_T0_T2_T3_T4_T5_,@"STO_CUDA_ENTRY STV_DEFAULT"
_ZN2at6native27unrolled_elementwise_kernelINS0_13BinaryFunctorIdddNS0_15binary_internal10MulFunctorIdEEEESt5arrayIPcLm3EELi4E23TrivialOffsetCalculatorILi2EjESA_ILi1EjENS0_6memory15LoadWithoutCastENSD_16StoreWithoutCastEEEviT_T0_T2_T3_T4_T5_:
.text._ZN2at6native27unrolled_elementwise_kernelINS0_13BinaryFunctorIdddNS0_15binary_internal10MulFunctorIdEEEESt5arrayIPcLm3EELi4E23TrivialOffsetCalculatorILi2EjESA_ILi1EjENS0_6memory15LoadWithoutCastENSD_16StoreWithoutCastEEEviT_T0_T2_T3_T4_T5_:
[----:B------:R-:W-:Y:S02]  /*0000*/  IMAD.MOV.U32 R1, RZ, RZ, c[0x0][0x28] ;  /* 0x00000a00ff017624 */ /* 0x000fe400078e00ff */
[----:B------:R-:W0:Y:S01]  /*0010*/  S2R R0, SR_CTAID.X ;  /* 0x0000000000007919 */ /* 0x000e220000002500 */
[----:B------:R-:W-:Y:S01]  /*0020*/  IMAD.MOV.U32 R3, RZ, RZ, -0x200 ;  /* 0xfffffe00ff037424 */ /* 0x000fe200078e00ff */
[----:B------:R-:W-:Y:S01]  /*0030*/  CS2R R14, SRZ ;  /* 0x00000000000e7805 */ /* 0x000fe2000001ff00 */
[----:B------:R-:W-:Y:S01]  /*0040*/  ULDC.64 UR4, c[0x0][0x118] ;  /* 0x0000460000047ab9 */ /* 0x000fe20000000a00 */
[----:B------:R-:W1:Y:S01]  /*0050*/  S2R R19, SR_TID.X ;  /* 0x0000000000137919 */ /* 0x000e620000002100 */
[----:B0-----:R-:W-:Y:S01]  /*0060*/  IMAD R18, R0, R3, c[0x0][0x160] ;  /* 0x0000580000127624 */ /* 0x001fe200078e0203 */
[----:B-1----:R-:W-:-:S04]  /*0070*/  MOV R11, R19 ;  /* 0x00000013000b7202 */ /* 0x002fc80000000f00 */
[----:B------:R-:W-:-:S13]  /*0080*/  ISETP.GE.AND P0, PT, R19, R18, PT ;  /* 0x000000121300720c */ /* 0x000fda0003f06270 */
[----:B------:R-:W-:Y:S01]  /*0090*/  @!P0 IMAD R20, R0, 0x200, R11 ;  /* 0x0000020000148824 */ /* 0x000fe200078e020b */
[----:B------:R-:W-:Y:S02]  /*00a0*/  @!P0 IADD3 R11, R11, 0x80, RZ ;  /* 0x000000800b0b8810 */ /* 0x000fe40007ffe0ff */
[----:B------:R-:W-:Y:S02]  /*00b0*/  @!P0 MOV R21, 0x8 ;  /* 0x0000000800158802 */ /* 0x000fe40000000f00 */
[----:B------:R-:W-:Y:S01]  /*00c0*/  ISETP.GE.AND P1, PT, R11, R18, PT ;  /* 0x000000120b00720c */ /* 0x000fe20003f26270 */
[----:B------:R-:W-:Y:S02]  /*00d0*/  CS2R R16, SRZ ;  /* 0x0000000000107805 */ /* 0x000fe4000001ff00 */
[----:B------:R-:W-:-:S04]  /*00e0*/  @!P0 IMAD.WIDE.U32 R2, R20, R21, c[0x0][0x170] ;  /* 0x00005c0014028625 */ /* 0x000fc800078e0015 */
[----:B------:R-:W-:Y:S01]  /*00f0*/  @!P0 IMAD.WIDE.U32 R20, R20, R21, c[0x0][0x178] ;  /* 0x00005e0014148625 */ /* 0x000fe200078e0015 */
[----:B------:R-:W-:Y:S01]  /*0100*/  CS2R R8, SRZ ;  /* 0x0000000000087805 */ /* 0x000fe2000001ff00 */
[----:B------:R-:W-:Y:S01]  /*0110*/  CS2R R6, SRZ ;  /* 0x0000000000067805 */ /* 0x000fe2000001ff00 */
[----:B------:R0:W2:Y:S03]  /*0120*/  @!P0 LDG.E.64 R14, [R2.64] ;  /* 0x00000004020e8981 */ /* 0x0000a6000c1e1b00 */
[----:B------:R-:W-:Y:S01]  /*0130*/  @!P1 MOV R23, 0x8 ;  /* 0x0000000800179802 */ /* 0x000fe20000000f00 */
[----:B------:R-:W-:Y:S01]  /*0140*/  @!P1 IMAD R22, R0, 0x200, R11 ;  /* 0x0000020000169824 */ /* 0x000fe200078e020b */
[----:B------:R1:W2:Y:S01]  /*0150*/  @!P0 LDG.E.64 R16, [R20.64] ;  /* 0x0000000414108981 */ /* 0x0002a2000c1e1b00 */
[----:B------:R-:W-:Y:S02]  /*0160*/  @!P1 IADD3 R11, R11, 0x80, RZ ;  /* 0x000000800b0b9810 */ /* 0x000fe40007ffe0ff */
[----:B------:R-:W-:-:S02]  /*0170*/  @!P1 IMAD.WIDE.U32 R12, R22, R23, c[0x0][0x170] ;  /* 0x00005c00160c9625 */ /* 0x000fc400078e0017 */
[----:B------:R-:W-:Y:S02]  /*0180*/  ISETP.GE.AND P2, PT, R11, R18, PT ;  /* 0x000000120b00720c */ /* 0x000fe40003f46270 */
[----:B------:R-:W-:Y:S01]  /*0190*/  @!P1 IMAD.WIDE.U32 R22, R22, R23, c[0x0][0x178] ;  /* 0x00005e0016169625 */ /* 0x000fe200078e0017 */
[----:B------:R3:W4:Y:S04]  /*01a0*/  @!P1 LDG.E.64 R8, [R12.64] ;  /* 0x000000040c089981 */ /* 0x000728000c1e1b00 */
[----:B------:R1:W4:Y:S01]  /*01b0*/  @!P1 LDG.E.64 R6, [R22.64] ;  /* 0x0000000416069981 */ /* 0x000322000c1e1b00 */
[----:B0-----:R-:W-:-:S05]  /*01c0*/  CS2R R2, SRZ ;  /* 0x0000000000027805 */ /* 0x001fca000001ff00 */
[----:B------:R-:W-:Y:S01]  /*01d0*/  @!P2 MOV R29, 0x8 ;  /* 0x00000008001da802 */ /* 0x000fe20000000f00 */
[----:B------:R-:W-:Y:S01]  /*01e0*/  @!P2 IMAD R28, R0, 0x200, R11 ;  /* 0x00000200001ca824 */ /* 0x000fe200078e020b */
[----:B------:R-:W-:-:S03]  /*01f0*/  CS2R R4, SRZ ;  /* 0x0000000000047805 */ /* 0x000fc6000001ff00 */
[----:B------:R-:W-:-:S04]  /*0200*/  @!P2 IMAD.WIDE.U32 R26, R28, R29, c[0x0][0x170] ;  /* 0x00005c001c1aa625 */ /* 0x000fc800078e001d */
[----:B------:R-:W-:Y:S01]  /*0210*/  @!P2 IMAD.WIDE.U32 R28, R28, R29, c[0x0][0x178] ;  /* 0x00005e001c1ca625 */ /* 0x000fe200078e001d */
[----:B------:R-:W4:Y:S04]  /*0220*/  @!P2 LDG.E.64 R2, [R26.64] ;  /* 0x000000041a02a981 */ /* 0x000f28000c1e1b00 */
[----:B------:R-:W4:Y:S01]  /*0230*/  @!P2 LDG.E.64 R4, [R28.64] ;  /* 0x000000041c04a981 */ /* 0x000f22000c1e1b00 */
[----:B------:R-:W-:-:S04]  /*0240*/  @!P2 IADD3 R11, R11, 0x80, RZ ;  /* 0x000000800b0ba810 */ /* 0x000fc80007ffe0ff */
[----:B------:R-:W-:Y:S01]  /*0250*/  ISETP.GE.AND P1, PT, R11, R18, PT ;  /* 0x000000120b00720c */ /* 0x000fe20003f26270 */
[----:B---3--:R-:W-:Y:S01]  /*0260*/  CS2R R12, SRZ ;  /* 0x00000000000c7805 */ /* 0x008fe2000001ff00 */
[----:B-1----:R-:W-:-:S11]  /*0270*/  IADD3 R20, R19, 0x80, RZ ;  /* 0x0000008013147810 */ /* 0x002fd60007ffe0ff */
[----:B------:R-:W-:Y:S01]  /*0280*/  @!P1 MOV R25, 0x8 ;  /* 0x0000000800199802 */ /* 0x000fe20000000f00 */
[----:B------:R-:W-:Y:S02]  /*0290*/  @!P1 IMAD R24, R0, 0x200, R11 ;  /* 0x0000020000189824 */ /* 0x000fe400078e020b */
[----:B------:R-:W-:Y:S02]  /*02a0*/  CS2R R10, SRZ ;  /* 0x00000000000a7805 */ /* 0x000fe4000001ff00 */
[----:B------:R-:W-:-:S04]  /*02b0*/  @!P1 IMAD.WIDE.U32 R22, R24, R25, c[0x0][0x170] ;  /* 0x00005c0018169625 */ /* 0x000fc800078e0019 */
[----:B------:R-:W-:Y:S01]  /*02c0*/  @!P1 IMAD.WIDE.U32 R24, R24, R25, c[0x0][0x178] ;  /* 0x00005e0018189625 */ /* 0x000fe200078e0019 */
[----:B------:R0:W5:Y:S03]  /*02d0*/  @!P1 LDG.E.64 R10, [R22.64] ;  /* 0x00000004160a9981 */ /* 0x000166000c1e1b00 */
[----:B------:R-:W-:Y:S01]  /*02e0*/  IMAD.MOV.U32 R21, RZ, RZ, R19 ;  /* 0x000000ffff157224 */ /* 0x000fe200078e0013 */
[----:B------:R0:W5:Y:S01]  /*02f0*/  @!P1 LDG.E.64 R12, [R24.64] ;  /* 0x00000004180c9981 */ /* 0x000162000c1e1b00 */
[----:B------:R-:W-:-:S04]  /*0300*/  @!P0 MOV R21, R20 ;  /* 0x0000001400158202 */ /* 0x000fc80000000f00 */
[----:B------:R-:W-:Y:S01]  /*0310*/  ISETP.GE.AND P1, PT, R21, R18, PT ;  /* 0x000000121500720c */ /* 0x000fe20003f26270 */
[----:B------:R-:W-:Y:S01]  /*0320*/  BSSY B0, `(.L_x_9510) ;  /* 0x0000013000007945 */ /* 0x000fe20003800000 */
[----:B--2---:R1:W2:Y:S02]  /*0330*/  DMUL R14, R16, R14 ;  /* 0x0000000e100e7228 */ /* 0x0042a40000000000 */
[----:B-1----:R-:W-:Y:S01]  /*0340*/  @!P0 MOV R17, 0x8 ;  /* 0x0000000800118802 */ /* 0x002fe20000000f00 */
[----:B------:R-:W-:Y:S01]  /*0350*/  @!P0 IMAD R16, R0, 0x200, R19 ;  /* 0x0000020000108824 */ /* 0x000fe200078e0213 */
[----:B----4-:R1:W3:-:S03]  /*0360*/  DMUL R6, R6, R8 ;  /* 0x0000000806067228 */ /* 0x0102c60000000000 */
[----:B-1----:R-:W-:-:S05]  /*0370*/  @!P0 IMAD.WIDE.U32 R8, R16, R17, c[0x0][0x168] ;  /* 0x00005a0010088625 */ /* 0x002fca00078e0011 */
[----:B--2---:R0:W-:Y:S01]  /*0380*/  @!P0 STG.E.64 [R8.64], R14 ;  /* 0x0000000e08008986 */ /* 0x0041e2000c101b04 */
[----:B------:R0:W1:Y:S01]  /*0390*/  DMUL R4, R4, R2 ;  /* 0x0000000204047228 */ /* 0x0000620000000000 */
[----:B------:R-:W-:Y:S05]  /*03a0*/  @P1 BRA `(.L_x_9511) ;  /* 0x000000a000001947 */ /* 0x000fea0003800000 */
[----:B0--3--:R-:W-:Y:S01]  /*03b0*/  IMAD R2, R0, 0x200, R21 ;  /* 0x0000020000027824 */ /* 0x009fe200078e0215 */
[----:B------:R-:W-:Y:S02]  /*03c0*/  IADD3 R21, R21, 0x80, RZ ;  /* 0x0000008015157810 */ /* 0x000fe40007ffe0ff */
[----:B------:R-:W-:Y:S02]  /*03d0*/  MOV R9, 0x8 ;  /* 0x0000000800097802 */ /* 0x000fe40000000f00 */
[----:B------:R-:W-:-:S03]  /*03e0*/  ISETP.GE.AND P0, PT, R21, R18, PT ;  /* 0x000000121500720c */ /* 0x000fc60003f06270 */
[----:B------:R-:W-:-:S05]  /*03f0*/  IMAD.WIDE.U32 R2, R2, R9, c[0x0][0x168] ;  /* 0x00005a0002027625 */ /* 0x000fca00078e0009 */
[----:B------:R0:W-:Y:S05]  /*0400*/  STG.E.64 [R2.64], R6 ;  /* 0x0000000602007986 */ /* 0x0001ea000c101b04 */
[----:B------:R-:W-:Y:S01]  /*0410*/  @!P0 IMAD R8, R0, 0x200, R21 ;  /* 0x0000020000088824 */ /* 0x000fe200078e0215 */
[----:B------:R-:W-:-:S03]  /*0420*/  @!P0 IADD3 R21, R21, 0x80, RZ ;  /* 0x0000008015158810 */ /* 0x000fc60007ffe0ff */
[----:B------:R-:W-:-:S05]  /*0430*/  @!P0 IMAD.WIDE.U32 R8, R8, R9, c[0x0][0x168] ;  /* 0x00005a0008088625 */ /* 0x000fca00078e0009 */
[----:B-1----:R0:W-:Y:S02]  /*0440*/  @!P0 STG.E.64 [R8.64], R4 ;  /* 0x0000000408008986 */ /* 0x0021e4000c101b04 */
.L_x_9511:
[----:B---3--:R-:W-:Y:S05]  /*0450*/  BSYNC B0 ;  /* 0x0000000000007941 */ /* 0x008fea0003800000 */
.L_x_9510:
[----:B------:R-:W-:-:S13]  /*0460*/  ISETP.GE.AND P0, PT, R21, R18, PT ;  /* 0x000000121500720c */ /* 0x000fda0003f06270 */
[----:B------:R-:W-:Y:S05]  /*0470*/  @P0 EXIT ;  /* 0x000000000000094d */ /* 0x000fea0003800000 */
[----:B0-----:R-:W-:Y:S01]  /*0480*/  LEA R2, R0, R21, 0x9 ;  /* 0x0000001500027211 */ /* 0x001fe200078e48ff */
[----:B-----5:R-:W0:Y:S01]  /*0490*/  DMUL R10, R12, R10 ;  /* 0x0000000a0c0a7228 */ /* 0x020e220000000000 */
[----:B------:R-:W-:-:S05]  /*04a0*/  MOV R3, 0x8 ;  /* 0x0000000800037802 */ /* 0x000fca0000000f00 */
[----:B------:R-:W-:-:S05]  /*04b0*/  IMAD.WIDE.U32 R2, R2, R3, c[0x0][0x168] ;  /* 0x00005a0002027625 */ /* 0x000fca00078e0003 */
[----:B0-----:R-:W-:Y:S01]  /*04c0*/  STG.E.64 [R2.64], R10 ;  /* 0x0000000a02007986 */ /* 0x001fe2000c101b04 */
[----:B------:R-:W-:Y:S05]  /*04d0*/  EXIT ;  /* 0x000000000000794d */ /* 0x000fea0003800000 */
.L_x_9512:
        /* <DEDUP_REMOVED lines=10> */
.L_x_16580:


//--------------------- .text._ZN2at6native29vectorized_elementwise_kernelILi2ENS0_13BinaryFunctorIdddNS0_15binary_internal10MulFunctorIdEEEESt5arrayIPcLm3EEEEviT0_T1_ --------------------------
	.section	.text._ZN2at6native29vectorized_elementwise_kernelILi2ENS0_13BinaryFunctorIdddNS0_15binary_internal10MulFunctorIdEEEESt5arrayIPcLm3EEEEviT0_T1_,"ax",@progbits
	.sectioninfo	@"SHI_REGISTERS=32"
	.align	128
        .global         _ZN2at6native29vectorized_elementwise_kernelILi2ENS0_13BinaryFunctorIdddNS0_15binary_internal10MulFunctorIdEEEESt5arrayIPcLm3EEEEviT0_T1_
        .type           _ZN2at6native29vectorized_elementwise_kernelILi2ENS0_13BinaryFunctorIdddNS0_15binary_internal10MulFunctorIdEEEESt5arrayIPcLm3EEEEviT0_T1_,@function
        .size           _ZN2at6native29vectorized_elementwise_kernelILi2ENS0_13BinaryFunctorIdddNS0_15binary_internal10MulFunctorIdEEEESt5arrayIPcLm3EEEEviT0_T1_,(.L_x_16581 - _ZN2at6native29vectorized_elementwise_kernelILi2ENS0_13BinaryFunctorIdddNS0_15binary_internal10MulFunctorIdEEEESt5arrayIPcLm3EEEEviT0_T1_)
        .other          _ZN2at6native29vectorized_elementwise_kernelILi2ENS0_13BinaryFunctorIdddNS0_15binary_internal10MulFunctorIdEEEESt5arrayIPcLm3EEEEviT0_T1_,@"STO_CUDA_ENTRY STV_DEFAULT"
_ZN2at6native29vectorized_elementwise_kernelILi2ENS0_13BinaryFunctorIdddNS0_15binary_internal10MulFunctorIdEEEESt5arrayIPcLm3EEEEviT0_T1_:
.text._ZN2at6native29vectorized_elementwise_kernelILi2ENS0_13BinaryFunctorIdddNS0_15binary_internal10MulFunctorIdEEEESt5arrayIPcLm3EEEEviT0_T1_:
[----:B------:R-:W-:Y:S02]  /*0000*/  IMAD.MOV.U32 R1, RZ, RZ, c[0x0][0x28] ;  /* 0x00000a00ff017624 */ /* 0x000fe400078e00ff */
        /* <DEDUP_REMOVED lines=16> */
[----:B------:R-:W4:Y:S01]  /*0110*/  LDG.E.128 R12, [R28.64+0x1000] ;  /* 0x001000041c0c7981 */ /* 0x000f22000c1e1d00 */
[----:B--2---:R-:W-:-:S04]  /*0120*/  DMUL R6, R6, R10 ;  /* 0x0000000a06067228 */ /* 0x004fc80000000000 */
[----:B------:R0:W1:Y:S02]  /*0130*/  DMUL R4, R4, R8 ;  /* 0x0000000804047228 */ /* 0x0000640000000000 */
[----:B0-----:R0:W4:Y:S02]  /*0140*/  LDG.E.128 R8, [R24.64+0x1000] ;  /* 0x0010000418087981 */ /* 0x001124000c1e1d00 */
[----:B---3--:R-:W-:-:S04]  /*0150*/  DMUL R18, R18, R22 ;  /* 0x0000001612127228 */ /* 0x008fc80000000000 */
[----:B------:R2:W3:Y:S02]  /*0160*/  DMUL R16, R16, R20 ;  /* 0x0000001410107228 */ /* 0x0004e40000000000 */
[----:B--2---:R0:W2:Y:S04]  /*0170*/  LDG.E.128 R20, [R24.64+0x1800] ;  /* 0x0018000418147981 */ /* 0x0040a8000c1e1d00 */
[----:B0-----:R-:W2:Y:S01]  /*0180*/  LDG.E.128 R24, [R28.64+0x1800] ;  /* 0x001800041c187981 */ /* 0x001ea2000c1e1d00 */
[----:B----4-:R0:W-:Y:S02]  /*0190*/  DMUL R8, R8, R12 ;  /* 0x0000000c08087228 */ /* 0x0101e40000000000 */
[----:B0-----:R-:W-:Y:S02]  /*01a0*/  IMAD.WIDE.U32 R12, R3, R0, c[0x0][0x168] ;  /* 0x00005a00030c7625 */ /* 0x001fe400078e0000 */
[----:B------:R-:W0:-:S04]  /*01b0*/  DMUL R10, R10, R14 ;  /* 0x0000000e0a0a7228 */ /* 0x000e080000000000 */
[----:B------:R-:W-:Y:S01]  /*01c0*/  IMAD.WIDE R12, R2, 0x10, R12 ;  /* 0x00000010020c7825 */ /* 0x000fe200078e020c */
[----:B--2---:R-:W-:-:S04]  /*01d0*/  DMUL R22, R22, R26 ;  /* 0x0000001a16167228 */ /* 0x004fc80000000000 */
[----:B------:R-:W2:Y:S01]  /*01e0*/  DMUL R20, R20, R24 ;  /* 0x0000001814147228 */ /* 0x000ea20000000000 */
[----:B-1----:R-:W-:Y:S04]  /*01f0*/  STG.E.128 [R12.64], R4 ;  /* 0x000000040c007986 */ /* 0x002fe8000c101d04 */
[----:B---3--:R-:W-:Y:S04]  /*0200*/  STG.E.128 [R12.64+0x800], R16 ;  /* 0x000800100c007986 */ /* 0x008fe8000c101d04 */
[----:B0-----:R-:W-:Y:S04]  /*0210*/  STG.E.128 [R12.64+0x1000], R8 ;  /* 0x001000080c007986 */ /* 0x001fe8000c101d04 */
[----:B--2---:R-:W-:Y:S01]  /*0220*/  STG.E.128 [R12.64+0x1800], R20 ;  /* 0x001800140c007986 */ /* 0x004fe2000c101d04 */
[----:B------:R-:W-:Y:S05]  /*0230*/  EXIT ;  /* 0x000000000000794d */ /* 0x000fea0003800000 */
.L_x_9513:
[----:B------:R-:W0:Y:S01]  /*0240*/  S2R R2, SR_TID.X ;  /* 0x0000000000027919 */ /* 0x000e220000002100 */
[----:B------:R-:W-:Y:S01]  /*0250*/  CS2R R20, SRZ ;  /* 0x0000000000147805 */ /* 0x000fe2000001ff00 */
[----:B------:R-:W-:Y:S01]  /*0260*/  CS2R R16, SRZ ;  /* 0x0000000000107805 */ /* 0x000fe2000001ff00 */
[----:B0-----:R-:W-:-:S02]  /*0270*/  ISETP.GE.AND P0, PT, R2, R0, PT ;  /* 0x000000000200720c */ /* 0x001fc40003f06270 */
[----:B------:R-:W-:-:S11]  /*0280*/  MOV R4, R2 ;  /* 0x0000000200047202 */ /* 0x000fd60000000f00 */
[----:B------:R-:W-:Y:S01]  /*0290*/  @!P0 IMAD.IADD R10, R3, 0x1, R4 ;  /* 0x00000001030a8824 */ /* 0x000fe200078e0204 */
[----:B------:R-:W-:Y:S02]  /*02a0*/  @!P0 IADD3 R4, R4, 0x80, RZ ;  /* 0x0000008004048810 */ /* 0x000fe40007ffe0ff */
[----:B------:R-:W-:Y:S02]  /*02b0*/  @!P0 MOV R11, 0x8 ;  /* 0x00000008000b8802 */ /* 0x000fe40000000f00 */
[----:B------:R-:W-:Y:S01]  /*02c0*/  ISETP.GE.AND P1, PT, R4, R0, PT ;  /* 0x000000000400720c */ /* 0x000fe20003f26270 */
[----:B------:R-:W-:Y:S01]  /*02d0*/  CS2R R14, SRZ ;  /* 0x00000000000e7805 */ /* 0x000fe2000001ff00 */
[----:B------:R-:W-:Y:S01]  /*02e0*/  CS2R R8, SRZ ;  /* 0x0000000000087805 */ /* 0x000fe2000001ff00 */
[----:B------:R-:W-:-:S04]  /*02f0*/  @!P0 IMAD.WIDE.U32 R6, R10, R11, c[0x0][0x170] ;  /* 0x00005c000a068625 */ /* 0x000fc800078e000b */
[----:B------:R-:W-:Y:S01]  /*0300*/  @!P0 IMAD.WIDE.U32 R10, R10, R11, c[0x0][0x178] ;  /* 0x00005e000a0a8625 */ /* 0x000fe200078e000b */
[----:B------:R0:W2:Y:S04]  /*0310*/  @!P0 LDG.E.64 R20, [R6.64] ;  /* 0x0000000406148981 */ /* 0x0000a8000c1e1b00 */
[----:B------:R1:W2:Y:S01]  /*0320*/  @!P0 LDG.E.64 R16, [R10.64] ;  /* 0x000000040a108981 */ /* 0x0002a2000c1e1b00 */
[----:B------:R-:W-:Y:S01]  /*0330*/  @!P1 MOV R19, 0x8 ;  /* 0x0000000800139802 */ /* 0x000fe20000000f00 */
[----:B------:R-:W-:-:S04]  /*0340*/  @!P1 IMAD.IADD R18, R3, 0x1, R4 ;  /* 0x0000000103129824 */ /* 0x000fc800078e0204 */
[----:B------:R-:W-:-:S04]  /*0350*/  @!P1 IMAD.WIDE.U32 R12, R18, R19, c[0x0][0x170] ;  /* 0x00005c00120c9625 */ /* 0x000fc800078e0013 */
[----:B------:R-:W-:Y:S01]  /*0360*/  @!P1 IMAD.WIDE.U32 R18, R18, R19, c[0x0][0x178] ;  /* 0x00005e0012129625 */ /* 0x000fe200078e0013 */
[----:B------:R3:W4:Y:S04]  /*0370*/  @!P1 LDG.E.64 R14, [R12.64] ;  /* 0x000000040c0e9981 */ /* 0x000728000c1e1b00 */
[----:B------:R5:W4:Y:S01]  /*0380*/  @!P1 LDG.E.64 R8, [R18.64] ;  /* 0x0000000412089981 */ /* 0x000b22000c1e1b00 */
[----:B------:R-:W-:-:S04]  /*0390*/  @!P1 IADD3 R4, R4, 0x80, RZ ;  /* 0x0000008004049810 */ /* 0x000fc80007ffe0ff */
[----:B------:R-:W-:-:S13]  /*03a0*/  ISETP.GE.AND P2, PT, R4, R0, PT ;  /* 0x000000000400720c */ /* 0x000fda0003f46270 */
[----:B------:R-:W-:Y:S01]  /*03b0*/  @!P2 IMAD.IADD R26, R3, 0x1, R4 ;  /* 0x00000001031aa824 */ /* 0x000fe200078e0204 */
[----:B------:R-:W-:-:S04]  /*03c0*/  @!P2 IADD3 R4, R4, 0x80, RZ ;  /* 0x000000800404a810 */ /* 0x000fc80007ffe0ff */
[----:B------:R-:W-:Y:S02]  /*03d0*/  ISETP.GE.AND P3, PT, R4, R0, PT ;  /* 0x000000000400720c */ /* 0x000fe40003f66270 */
[----:B0-----:R-:W-:-:S11]  /*03e0*/  @!P2 MOV R7, 0x8 ;  /* 0x000000080007a802 */ /* 0x001fd60000000f00 */
[----:B------:R-:W-:Y:S01]  /*03f0*/  @!P3 IMAD.IADD R5, R3, 0x1, R4 ;  /* 0x000000010305b824 */ /* 0x000fe200078e0204 */
[----:B------:R-:W-:-:S04]  /*0400*/  @!P3 IADD3 R4, R4, 0x80, RZ ;  /* 0x000000800404b810 */ /* 0x000fc80007ffe0ff */
[----:B------:R-:W-:Y:S02]  /*0410*/  ISETP.GE.AND P1, PT, R4, R0, PT ;  /* 0x000000000400720c */ /* 0x000fe40003f26270 */
[----:B-----5:R-:W-:Y:S01]  /*0420*/  @!P3 MOV R18, 0x8 ;  /* 0x000000080012b802 */ /* 0x020fe20000000f00 */
[CC--:B------:R-:W-:Y:S01]  /*0430*/  @!P2 IMAD.WIDE.U32 R28, R26.reuse, R7.reuse, c[0x0][0x170] ;  /* 0x00005c001a1ca625 */ /* 0x0c0fe200078e0007 */
[----:B------:R-:W-:Y:S01]  /*0440*/  CS2R R24, SRZ ;  /* 0x0000000000187805 */ /* 0x000fe2000001ff00 */
[----:B-1----:R-:W-:Y:S02]  /*0450*/  CS2R R10, SRZ ;  /* 0x00000000000a7805 */ /* 0x002fe4000001ff00 */
[----:B---3--:R-:W-:Y:S01]  /*0460*/  @!P2 IMAD.WIDE.U32 R12, R26, R7, c[0x0][0x178] ;  /* 0x00005e001a0ca625 */ /* 0x008fe200078e0007 */
[----:B------:R-:W-:Y:S02]  /*0470*/  CS2R R22, SRZ ;  /* 0x0000000000167805 */ /* 0x000fe4000001ff00 */
[----:B------:R0:W3:Y:S01]  /*0480*/  @!P2 LDG.E.64 R24, [R28.64] ;  /* 0x000000041c18a981 */ /* 0x0000e2000c1e1b00 */
[----:B------:R-:W-:Y:S01]  /*0490*/  @!P3 IMAD.WIDE.U32 R26, R5, R18, c[0x0][0x170] ;  /* 0x00005c00051ab625 */ /* 0x000fe200078e0012 */
[----:B------:R-:W-:-:S02]  /*04a0*/  CS2R R6, SRZ ;  /* 0x0000000000067805 */ /* 0x000fc4000001ff00 */
[----:B------:R1:W3:Y:S01]  /*04b0*/  @!P2 LDG.E.64 R10, [R12.64] ;  /* 0x000000040c0aa981 */ /* 0x0002e2000c1e1b00 */
[----:B------:R-:W-:-:S03]  /*04c0*/  @!P3 IMAD.WIDE.U32 R18, R5, R18, c[0x0][0x178] ;  /* 0x00005e000512b625 */ /* 0x000fc600078e0012 */
[----:B------:R5:W3:Y:S01]  /*04d0*/  @!P3 LDG.E.64 R22, [R26.64] ;  /* 0x000000041a16b981 */ /* 0x000ae2000c1e1b00 */
[----:B------:R-:W-:Y:S01]  /*04e0*/  @!P1 IMAD.IADD R5, R3, 0x1, R4 ;  /* 0x0000000103059824 */ /* 0x000fe200078e0204 */
[----:B------:R-:W-:Y:S02]  /*04f0*/  @!P1 IADD3 R4, R4, 0x80, RZ ;  /* 0x0000008004049810 */ /* 0x000fe40007ffe0ff */
[----:B------:R0:W3:Y:S02]  /*0500*/  @!P3 LDG.E.64 R6, [R18.64] ;  /* 0x000000041206b981 */ /* 0x0000e4000c1e1b00 */
[----:B------:R-:W-:Y:S02]  /*0510*/  ISETP.GE.AND P2, PT, R4, R0, PT ;  /* 0x000000000400720c */ /* 0x000fe40003f46270 */
[----:B-----5:R-:W-:Y:S01]  /*0520*/  @!P1 MOV R26, 0x8 ;  /* 0x00000008001a9802 */ /* 0x020fe20000000f00 */
[----:B0-----:R-:W-:-:S04]  /*0530*/  CS2R R18, SRZ ;  /* 0x0000000000127805 */ /* 0x001fc8000001ff00 */
[----:B------:R-:W-:Y:S01]  /*0540*/  @!P1 IMAD.WIDE.U32 R28, R5, R26, c[0x0][0x170] ;  /* 0x00005c00051c9625 */ /* 0x000fe200078e001a */
[----:B-1----:R-:W-:-:S03]  /*0550*/  CS2R R12, SRZ ;  /* 0x00000000000c7805 */ /* 0x002fc6000001ff00 */
[----:B------:R-:W-:Y:S01]  /*0560*/  @!P1 IMAD.WIDE.U32 R26, R5, R26, c[0x0][0x178] ;  /* 0x00005e00051a9625 */ /* 0x000fe200078e001a */
[----:B------:R0:W5:Y:S04]  /*0570*/  @!P1 LDG.E.64 R18, [R28.64] ;  /* 0x000000041c129981 */ /* 0x000168000c1e1b00 */
[----:B------:R1:W5:Y:S01]  /*0580*/  @!P1 LDG.E.64 R12, [R26.64] ;  /* 0x000000041a0c9981 */ /* 0x000362000c1e1b00 */
[----:B0-----:R-:W-:Y:S01]  /*0590*/  @!P2 MOV R29, 0x8 ;  /* 0x00000008001da802 */ /* 0x001fe20000000f00 */
[----:B------:R-:W-:-:S04]  /*05a0*/  @!P2 IMAD.IADD R28, R3, 0x1, R4 ;  /* 0x00000001031ca824 */ /* 0x000fc800078e0204 */
[----:B-1----:R-:W-:-:S04]  /*05b0*/  @!P2 IMAD.WIDE.U32 R26, R28, R29, c[0x0][0x170] ;  /* 0x00005c001c1aa625 */ /* 0x002fc800078e001d */
[----:B------:R-:W-:Y:S01]  /*05c0*/  @!P2 IMAD.WIDE.U32 R28, R28, R29, c[0x0][0x178] ;  /* 0x00005e001c1ca625 */ /* 0x000fe200078e001d */
[----:B--2---:R0:W1:Y:S02]  /*05d0*/  DMUL R16, R16, R20 ;  /* 0x0000001410107228 */ /* 0x0040640000000000 */
[----:B0-----:R-:W-:-:S06]  /*05e0*/  CS2R R20, SRZ ;  /* 0x0000000000147805 */ /* 0x001fcc000001ff00 */
[----:B------:R0:W2:Y:S01]  /*05f0*/  @!P2 LDG.E.64 R20, [R28.64] ;  /* 0x000000041c14a981 */ /* 0x0000a2000c1e1b00 */
[----:B----4-:R4:W0:Y:S02]  /*0600*/  DMUL R8, R8, R14 ;  /* 0x0000000e08087228 */ /* 0x0108240000000000 */
[----:B----4-:R-:W-:-:S06]  /*0610*/  CS2R R14, SRZ ;  /* 0x00000000000e7805 */ /* 0x010fcc000001ff00 */
[----:B------:R4:W2:Y:S01]  /*0620*/  @!P2 LDG.E.64 R14, [R26.64] ;  /* 0x000000041a0ea981 */ /* 0x0008a2000c1e1b00 */
[----:B------:R-:W-:-:S04]  /*0630*/  @!P2 IADD3 R4, R4, 0x80, RZ ;  /* 0x000000800404a810 */ /* 0x000fc80007ffe0ff */
[----:B------:R-:W-:-:S13]  /*0640*/  ISETP.GE.AND P2, PT, R4, R0, PT ;  /* 0x000000000400720c */ /* 0x000fda0003f46270 */
[----:B------:R-:W-:Y:S01]  /*0650*/  @!P2 IMAD.IADD R5, R3, 0x1, R4 ;  /* 0x000000010305a824 */ /* 0x000fe200078e0204 */
[----:B------:R-:W-:-:S04]  /*0660*/  @!P2 IADD3 R4, R4, 0x80, RZ ;  /* 0x000000800404a810 */ /* 0x000fc80007ffe0ff */
[----:B------:R-:W-:Y:S02]  /*0670*/  ISETP.GE.AND P1, PT, R4, R0, PT ;  /* 0x000000000400720c */ /* 0x000fe40003f26270 */
[----:B----4-:R-:W-:Y:S01]  /*0680*/  @!P2 MOV R26, 0x8 ;  /* 0x00000008001aa802 */ /* 0x010fe20000000f00 */
[----:B0-----:R-:W-:-:S10]  /*0690*/  CS2R R28, SRZ ;  /* 0x00000000001c7805 */ /* 0x001fd4000001ff00 */
[----:B------:R-:W-:Y:S01]  /*06a0*/  @!P1 IMAD.IADD R4, R3, 0x1, R4 ;  /* 0x0000000103049824 */ /* 0x000fe200078e0204 */
[----:B---3--:R0:W3:Y:S02]  /*06b0*/  DMUL R10, R10, R24 ;  /* 0x000000180a0a7228 */ /* 0x0080e40000000000 */
[----:B0-----:R-:W-:-:S04]  /*06c0*/  @!P2 IMAD.WIDE.U32 R24, R5, R26, c[0x0][0x170] ;  /* 0x00005c000518a625 */ /* 0x001fc800078e001a */
[----:B------:R-:W-:Y:S01]  /*06d0*/  @!P2 IMAD.WIDE.U32 R26, R5, R26, c[0x0][0x178] ;  /* 0x00005e00051aa625 */ /* 0x000fe200078e001a */
[----:B------:R0:W4:Y:S02]  /*06e0*/  DMUL R6, R6, R22 ;  /* 0x0000001606067228 */ /* 0x0001240000000000 */
[----:B0-----:R-:W-:Y:S01]  /*06f0*/  CS2R R22, SRZ ;  /* 0x0000000000167805 */ /* 0x001fe2000001ff00 */
[----:B------:R-:W-:-:S05]  /*0700*/  @!P1 MOV R5, 0x8 ;  /* 0x0000000800059802 */ /* 0x000fca0000000f00 */
[----:B------:R0:W3:Y:S02]  /*0710*/  @!P2 LDG.E.64 R22, [R24.64] ;  /* 0x000000041816a981 */ /* 0x0000e4000c1e1b00 */
[----:B0-----:R-:W-:Y:S01]  /*0720*/  @!P1 IMAD.WIDE.U32 R24, R4, R5, c[0x0][0x178] ;  /* 0x00005e0004189625 */ /* 0x001fe200078e0005 */
[----:B-----5:R0:W0:Y:S02]  /*0730*/  DMUL R12, R12, R18 ;  /* 0x000000120c0c7228 */ /* 0x0200240000000000 */
[----:B0-----:R-:W-:-:S06]  /*0740*/  CS2R R18, SRZ ;  /* 0x0000000000127805 */ /* 0x001fcc000001ff00 */
[----:B------:R0:W3:Y:S01]  /*0750*/  @!P2 LDG.E.64 R18, [R26.64] ;  /* 0x000000041a12a981 */ /* 0x0000e2000c1e1b00 */
[----:B--2---:R2:W0:Y:S02]  /*0760*/  DMUL R14, R20, R14 ;  /* 0x0000000e140e7228 */ /* 0x0044240000000000 */
[----:B--2---:R-:W-:Y:S02]  /*0770*/  @!P1 IMAD.WIDE.U32 R20, R4, R5, c[0x0][0x170] ;  /* 0x00005c0004149625 */ /* 0x004fe400078e0005 */
[----:B------:R-:W-:-:S03]  /*0780*/  CS2R R4, SRZ ;  /* 0x0000000000047805 */ /* 0x000fc6000001ff00 */
[----:B------:R2:W5:Y:S04]  /*0790*/  @!P1 LDG.E.64 R28, [R20.64] ;  /* 0x00000004141c9981 */ /* 0x000568000c1e1b00 */
[----:B------:R-:W5:Y:S01]  /*07a0*/  @!P1 LDG.E.64 R4, [R24.64] ;  /* 0x0000000418049981 */ /* 0x000f62000c1e1b00 */
[----:B0-----:R-:W-:Y:S02]  /*07b0*/  IADD3 R26, R2, 0x80, RZ ;  /* 0x00000080021a7810 */ /* 0x001fe40007ffe0ff */
[----:B--2---:R-:W-:Y:S01]  /*07c0*/  @!P0 MOV R21, 0x8 ;  /* 0x0000000800158802 */ /* 0x004fe20000000f00 */
[----:B------:R-:W-:Y:S02]  /*07d0*/  @!P0 IMAD.IADD R20, R3, 0x1, R2 ;  /* 0x0000000103148824 */ /* 0x000fe400078e0202 */
[----:B------:R-:W-:-:S02]  /*07e0*/  @!P0 IMAD.MOV.U32 R2, RZ, RZ, R26 ;  /* 0x000000ffff028224 */ /* 0x000fc400078e001a */
[----:B------:R-:W-:-:S05]  /*07f0*/  @!P0 IMAD.WIDE.U32 R20, R20, R21, c[0x0][0x168] ;  /* 0x00005a0014148625 */ /* 0x000fca00078e0015 */
[----:B-1----:R0:W-:Y:S01]  /*0800*/  @!P0 STG.E.64 [R20.64], R16 ;  /* 0x0000001014008986 */ /* 0x0021e2000c101b04 */
[----:B------:R-:W-:Y:S01]  /*0810*/  ISETP.GE.AND P0, PT, R2, R0, PT ;  /* 0x000000000200720c */ /* 0x000fe20003f06270 */
[----:B------:R-:W-:Y:S01]  /*0820*/  BSSY B0, `(.L_x_9514) ;  /* 0x000002e000007945 */ /* 0x000fe20003800000 */
[----:B------:R-:W-:Y:S01]  /*0830*/  BSSY B1, `(.L_x_9515) ;  /* 0x0000026000017945 */ /* 0x000fe20003800000 */
[----:B---3--:R0:W1:-:S04]  /*0840*/  DMUL R18, R18, R22 ;  /* 0x0000001612127228 */ /* 0x0080480000000000 */
[----:B-----5:R0:W2:-:S06]  /*0850*/  DMUL R4, R4, R28 ;  /* 0x0000001c04047228 */ /* 0x02008c0000000000 */
[----:B------:R-:W-:Y:S05]  /*0860*/  @P0 BRA `(.L_x_9516) ;  /* 0x000000c000000947 */ /* 0x000fea0003800000 */
[----:B01--4-:R-:W-:Y:S01]  /*0870*/  IADD3 R16, R3, R2, RZ ;  /* 0x0000000203107210 */ /* 0x013fe20007ffe0ff */
[----:B------:R-:W-:Y:S01]  /*0880*/  IMAD.MOV.U32 R17, RZ, RZ, 0x8 ;  /* 0x00000008ff117424 */ /* 0x000fe200078e00ff */
[----:B------:R-:W-:-:S03]  /*0890*/  IADD3 R2, R2, 0x80, RZ ;  /* 0x0000008002027810 */ /* 0x000fc60007ffe0ff */
[----:B------:R-:W-:Y:S01]  /*08a0*/  IMAD.WIDE.U32 R16, R16, R17, c[0x0][0x168] ;  /* 0x00005a0010107625 */ /* 0x000fe200078e0011 */
[----:B------:R-:W-:-:S04]  /*08b0*/  ISETP.GE.AND P0, PT, R2, R0, PT ;  /* 0x000000000200720c */ /* 0x000fc80003f06270 */
[----:B------:R0:W-:Y:S09]  /*08c0*/  STG.E.64 [R16.64], R8 ;  /* 0x0000000810007986 */ /* 0x0001f2000c101b04 */
[----:B------:R-:W-:Y:S05]  /*08d0*/  @P0 BRA `(.L_x_9517) ;  /* 0x000000c000000947 */ /* 0x000fea0003800000 */
[----:B0-----:R-:W-:Y:S01]  /*08e0*/  IADD3 R8, R3, R2, RZ ;  /* 0x0000000203087210 */ /* 0x001fe20007ffe0ff */
[----:B------:R-:W-:Y:S01]  /*08f0*/  IMAD.MOV.U32 R9, RZ, RZ, 0x8 ;  /* 0x00000008ff097424 */ /* 0x000fe200078e00ff */
[----:B------:R-:W-:-:S03]  /*0900*/  IADD3 R2, R2, 0x80, RZ ;  /* 0x0000008002027810 */ /* 0x000fc60007ffe0ff */
[----:B------:R-:W-:-:S05]  /*0910*/  IMAD.WIDE.U32 R8, R8, R9, c[0x0][0x168] ;  /* 0x00005a0008087625 */ /* 0x000fca00078e0009 */
[----:B------:R0:W-:Y:S02]  /*0920*/  STG.E.64 [R8.64], R10 ;  /* 0x0000000a08007986 */ /* 0x0001e4000c101b04 */
.L_x_9516:
[----:B-1--4-:R-:W-:-:S13]  /*0930*/  ISETP.GE.AND P0, PT, R2, R0, PT ;  /* 0x000000000200720c */ /* 0x012fda0003f06270 */
[----:B------:R-:W-:Y:S05]  /*0940*/  @P0 BRA `(.L_x_9518) ;  /* 0x000000c000000947 */ /* 0x000fea0003800000 */
[----:B0-----:R-:W-:Y:S01]  /*0950*/  IADD3 R8, R3, R2, RZ ;  /* 0x0000000203087210 */ /* 0x001fe20007ffe0ff */
[----:B------:R-:W-:Y:S01]  /*0960*/  IMAD.MOV.U32 R9, RZ, RZ, 0x8 ;  /* 0x00000008ff097424 */ /* 0x000fe200078e00ff */
[----:B------:R-:W-:-:S03]  /*0970*/  IADD3 R2, R2, 0x80, RZ ;  /* 0x0000008002027810 */ /* 0x000fc60007ffe0ff */
[----:B------:R-:W-:-:S05]  /*0980*/  IMAD.WIDE.U32 R8, R8, R9, c[0x0][0x168] ;  /* 0x00005a0008087625 */ /* 0x000fca00078e0009 */
[----:B------:R0:W-:Y:S02]  /*0990*/  STG.E.64 [R8.64], R6 ;  /* 0x0000000608007986 */ /* 0x0001e4000c101b04 */
.L_x_9517:
[----:B------:R-:W-:-:S13]  /*09a0*/  ISETP.GE.AND P0, PT, R2, R0, PT ;  /* 0x000000000200720c */ /* 0x000fda0003f06270 */
[----:B------:R-:W-:Y:S05]  /*09b0*/  @P0 BRA `(.L_x_9519) ;  /* 0x000000d000000947 */ /* 0x000fea0003800000 */
[----:B0-----:R-:W-:Y:S01]  /*09c0*/  IADD3 R6, R3, R2, RZ ;  /* 0x0000000203067210 */ /* 0x001fe20007ffe0ff */
[----:B------:R-:W-:Y:S01]  /*09d0*/  IMAD.MOV.U32 R7, RZ, RZ, 0x8 ;  /* 0x00000008ff077424 */ /* 0x000fe200078e00ff */
[----:B------:R-:W-:-:S03]  /*09e0*/  IADD3 R2, R2, 0x80, RZ ;  /* 0x0000008002027810 */ /* 0x000fc60007ffe0ff */
[----:B------:R-:W-:-:S05]  /*09f0*/  IMAD.WIDE.U32 R6, R6, R7, c[0x0][0x168] ;  /* 0x00005a0006067625 */ /* 0x000fca00078e0007 */
[----:B------:R0:W-:Y:S02]  /*0a00*/  STG.E.64 [R6.64], R12 ;  /* 0x0000000c06007986 */ /* 0x0001e4000c101b04 */
.L_x_9518:
[----:B------:R-:W-:-:S13]  /*0a10*/  ISETP.GE.AND P0, PT, R2, R0, PT ;  /* 0x000000000200720c */ /* 0x000fda0003f06270 */
[----:B------:R-:W-:Y:S01]  /*0a20*/  @P0 BREAK B1 ;  /* 0x0000000000010942 */ /* 0x000fe20003800000 */
[----:B------:R-:W-:Y:S05]  /*0a30*/  @P0 BRA `(.L_x_9520) ;  /* 0x000000c000000947 */ /* 0x000fea0003800000 */
[----:B0-----:R-:W-:Y:S01]  /*0a40*/  IADD3 R6, R3, R2, RZ ;  /* 0x0000000203067210 */ /* 0x001fe20007ffe0ff */
[----:B------:R-:W-:Y:S01]  /*0a50*/  IMAD.MOV.U32 R7, RZ, RZ, 0x8 ;  /* 0x00000008ff077424 */ /* 0x000fe200078e00ff */
[----:B------:R-:W-:-:S03]  /*0a60*/  IADD3 R2, R2, 0x80, RZ ;  /* 0x0000008002027810 */ /* 0x000fc60007ffe0ff */
[----:B------:R-:W-:-:S05]  /*0a70*/  IMAD.WIDE.U32 R6, R6, R7, c[0x0][0x168] ;  /* 0x00005a0006067625 */ /* 0x000fca00078e0007 */
[----:B------:R0:W-:Y:S02]  /*0a80*/  STG.E.64 [R6.64], R14 ;  /* 0x0000000e06007986 */ /* 0x0001e4000c101b04 */
.L_x_9519:
[----:B------:R-:W-:Y:S05]  /*0a90*/  BSYNC B1 ;  /* 0x0000000000017941 */ /* 0x000fea0003800000 */
.L_x_9515:
[----:B------:R-:W-:-:S13]  /*0aa0*/  ISETP.GE.AND P0, PT, R2, R0, PT ;  /* 0x000000000200720c */ /* 0x000fda0003f06270 */
[----:B0-----:R-:W-:Y:S01]  /*0ab0*/  @!P0 IADD3 R6, R3, R2, RZ ;  /* 0x0000000203068210 */ /* 0x001fe20007ffe0ff */
[----:B------:R-:W-:Y:S01]  /*0ac0*/  @!P0 IMAD.MOV.U32 R7, RZ, RZ, 0x8 ;  /* 0x00000008ff078424 */ /* 0x000fe200078e00ff */
[----:B------:R-:W-:-:S03]  /*0ad0*/  @!P0 IADD3 R2, R2, 0x80, RZ ;  /* 0x0000008002028810 */ /* 0x000fc60007ffe0ff */
[----:B------:R-:W-:-:S05]  /*0ae0*/  @!P0 IMAD.WIDE.U32 R6, R6, R7, c[0x0][0x168] ;  /* 0x00005a0006068625 */ /* 0x000fca00078e0007 */
[----:B------:R0:W-:Y:S02]  /*0af0*/  @!P0 STG.E.64 [R6.64], R18 ;  /* 0x0000001206008986 */ /* 0x0001e4000c101b04 */
.L_x_9520:
[----:B------:R-:W-:Y:S05]  /*0b00*/  BSYNC B0 ;  /* 0x0000000000007941 */ /* 0x000fea0003800000 */
.L_x_9514:
[----:B------:R-:W-:Y:S01]  /*0b10*/  WARPSYNC 0xffffffff ;  /* 0xffffffff00007948 */ /* 0x000fe20003800000 */
[----:B------:R-:W-:-:S13]  /*0b20*/  ISETP.GE.AND P0, PT, R2, R0, PT ;  /* 0x000000000200720c */ /* 0x000fda0003f06270 */
[----:B------:R-:W-:Y:S05]  /*0b30*/  @P0 EXIT ;  /* 0x000000000000094d */ /* 0x000fea0003800000 */
[----:B------:R-:W-:Y:S01]  /*0b40*/  IADD3 R2, R3, R2, RZ ;  /* 0x0000000203027210 */ /* 0x000fe20007ffe0ff */
[----:B------:R-:W-:-:S04]  /*0b50*/  IMAD.MOV.U32 R3, RZ, RZ, 0x8 ;  /* 0x00000008ff037424 */ /* 0x000fc800078e00ff */
[----:B------:R-:W-:-:S05]  /*0b60*/  IMAD.WIDE.U32 R2, R2, R3, c[0x0][0x168] ;  /* 0x00005a0002027625 */ /* 0x000fca00078e0003 */
[----:B--2---:R-:W-:Y:S01]  /*0b70*/  STG.E.64 [R2.64], R4 ;  /* 0x0000000402007986 */ /* 0x004fe2000c101b04 */
[----:B------:R-:W-:Y:S05]  /*0b80*/  EXIT ;  /* 0x000000000000794d */ /* 0x000fea0003800000 */
.L_x_9521:
        /* <DEDUP_REMOVED lines=15> */
.L_x_16581:


//--------------------- .text._ZN2at6native29vectorized_elementwise_kernelILi4ENS0_13BinaryFunctorIdddNS0_15binary_internal10MulFunctorIdEEEESt5arrayIPcLm3EEEEviT0_T1_ --------------------------
	.section	.text._ZN2at6native29vectorized_elementwise_kernelILi4ENS0_13BinaryFunctorIdddNS0_15binary_internal10MulFunctorIdEEEESt5arrayIPcLm3EEEEviT0_T1_,"ax",@progbits
	.sectioninfo	@"SHI_REGISTERS=32"
	.align	128
        .global         _ZN2at6native29vectorized_elementwise_kernelILi4ENS0_13BinaryFunctorIdddNS0_15binary_internal10MulFunctorIdEEEESt5arrayIPcLm3EEEEviT0_T1_
        .type           _ZN2at6native29vectorized_elementwise_kernelILi4ENS0_13BinaryFunctorIdddNS0_15binary_internal10MulFunctorIdEEEESt5arrayIPcLm3EEEEviT0_T1_,@function
        .size           _ZN2at6native29vectorized_elementwise_kernelILi4ENS0_13BinaryFunctorIdddNS0_15binary_internal10MulFunctorIdEEEESt5arrayIPcLm3EEEEviT0_T1_,(.L_x_16582 - _ZN2at6native29vectorized_elementwise_kernelILi4ENS0_13BinaryFunctorIdddNS0_15binary_internal10MulFunctorIdEEEESt5arrayIPcLm3EEEEviT0_T1_)
        .other          _ZN2at6native29vectorized_elementwise_kernelILi4ENS0_13BinaryFunctorIdddNS0_15binary_internal10MulFunctorIdEEEESt5arrayIPcLm3EEEEviT0_T1_,@"STO_CUDA_ENTRY STV_DEFAULT"
_ZN2at6native29vectorized_elementwise_kernelILi4ENS0_13BinaryFunctorIdddNS0_15binary_internal10MulFunctorIdEEEESt5arrayIPcLm3EEEEviT0_T1_:
.text._ZN2at6native29vectorized_elementwise_kernelILi4ENS0_13BinaryFunctorIdddNS0_15binary_internal10MulFunctorIdEEEESt5arrayIPcLm3EEEEviT0_T1_:
        /* <DEDUP_REMOVED lines=36> */
.L_x_9522:
        /* <DEDUP_REMOVED lines=111> */
.L_x_9525:
[----:B-1--4-:R-:W-:-:S13]  /*0930*/  ISETP.GE.AND P0, PT, R2, R0, PT ;  /* 0x000000000200720c */ /* 0x012fda0003f06270 */
[----:B------:R-:W-:Y:S05]  /*0940*/  @P0 BRA `(.L_x_9527) ;  /* 0x000000c000000947 */ /* 0x000fea0003800000 */
[----:B0-----:R-:W-:Y:S01]  /*0950*/  IADD3 R8, R3, R2, RZ ;  /* 0x0000000203087210 */ /* 0x001fe20007ffe0ff */
[----:B------:R-:W-:Y:S01]  /*0960*/  IMAD.MOV.U32 R9, RZ, RZ, 0x8 ;  /* 0x00000008ff097424 */ /* 0x000fe200078e00ff */
[----:B------:R-:W-:-:S03]  /*0970*/  IADD3 R2, R2, 0x80, RZ ;  /* 0x0000008002027810 */ /* 0x000fc60007ffe0ff */
[----:B------:R-:W-:-:S05]  /*0980*/  IMAD.WIDE.U32 R8, R8, R9, c[0x0][0x168] ;  /* 0x00005a0008087625 */ /* 0x000fca00078e0009 */
[----:B------:R0:W-:Y:S02]  /*0990*/  STG.E.64 [R8.64], R6 ;  /* 0x0000000608007986 */ /* 0x0001e4000c101b04 */
.L_x_9526:
[----:B------:R-:W-:-:S13]  /*09a0*/  ISETP.GE.AND P0, PT, R2, R0, PT ;  /* 0x000000000200720c */ /* 0x000fda0003f06270 */
[----:B------:R-:W-:Y:S05]  /*09b0*/  @P0 BRA `(.L_x_9528) ;  /* 0x000000d000000947 */ /* 0x000fea0003800000 */
[----:B0-----:R-:W-:Y:S01]  /*09c0*/  IADD3 R6, R3, R2, RZ ;  /* 0x0000000203067210 */ /* 0x001fe20007ffe0ff */
[----:B------:R-:W-:Y:S01]  /*09d0*/  IMAD.MOV.U32 R7, RZ, RZ, 0x8 ;  /* 0x00000008ff077424 */ /* 0x000fe200078e00ff */
[----:B------:R-:W-:-:S03]  /*09e0*/  IADD3 R2, R2, 0x80, RZ ;  /* 0x0000008002027810 */ /* 0x000fc60007ffe0ff */
[----:B------:R-:W-:-:S05]  /*09f0*/  IMAD.WIDE.U32 R6, R6, R7, c[0x0][0x168] ;  /* 0x00005a0006067625 */ /* 0x000fca00078e0007 */
[----:B------:R0:W-:Y:S02]  /*0a00*/  STG.E.64 [R6.64], R12 ;  /* 0x0000000c06007986 */ /* 0x0001e4000c101b04 */
.L_x_9527:
        /* <DEDUP_REMOVED lines=8> */
.L_x_9528:
[----:B------:R-:W-:Y:S05]  /*0a90*/  BSYNC B1 ;  /* 0x0000000000017941 */ /* 0x000fea0003800000 */
.L_x_9524:
[----:B------:R-:W-:-:S13]  /*0aa0*/  ISETP.GE.AND P0, PT, R2, R0, PT ;  /* 0x000000000200720c */ /* 0x000fda0003f06270 */
[----:B0-----:R-:W-:Y:S01]  /*0ab0*/  @!P0 IADD3 R6, R3, R2, RZ ;  /* 0x0000000203068210 */ /* 0x001fe20007ffe0ff */
[----:B------:R-:W-:Y:S01]  /*0ac0*/  @!P0 IMAD.MOV.U32 R7, RZ, RZ, 0x8 ;  /* 0x00000008ff078424 */ /* 0x000fe200078e00ff */
[----:B------:R-:W-:-:S03]  /*0ad0*/  @!P0 IADD3 R2, R2, 0x80, RZ ;  /* 0x0000008002028810 */ /* 0x000fc60007ffe0ff */
[----:B------:R-:W-:-:S05]  /*0ae0*/  @!P0 IMAD.WIDE.U32 R6, R6, R7, c[0x0][0x168] ;  /* 0x00005a0006068625 */ /* 0x000fca00078e0007 */
[----:B------:R0:W-:Y:S02]  /*0af0*/  @!P0 STG.E.64 [R6.64], R18 ;  /* 0x0000001206008986 */ /* 0x0001e4000c101b04 */
.L_x_9529:
[----:B------:R-:W-:Y:S05]  /*0b00*/  BSYNC B0 ;  /* 0x0000000000007941 */ /* 0x000fea0003800000 */
.L_x_9523:
        /* <DEDUP_REMOVED lines=8> */
.L_x_9530:
        /* <DEDUP_REMOVED lines=15> */
.L_x_16582:


//--------------------- .text._ZN2at6native29vectorized_elementwise_kernelILi8ENS0_13BinaryFunctorIdddNS0_15binary_internal10MulFunctorIdEEEESt5arrayIPcLm3EEEEviT0_T1_ --------------------------
	.section	.text._ZN2at6native29vectorized_elementwise_kernelILi8ENS0_13BinaryFunctorIdddNS0_15binary_internal10MulFunctorIdEEEESt5arrayIPcLm3EEEEviT0_T1_,"ax",@progbits
	.sectioninfo	@"SHI_REGISTERS=4"
	.align	128
        .global         _ZN2at6native29vectorized_elementwise_kernelILi8ENS0_13BinaryFunctorIdddNS0_15binary_internal10MulFunctorIdEEEESt5arrayIPcLm3EEEEviT0_T1_
        .type           _ZN2at6native29vectorized_elementwise_kernelILi8ENS0_13BinaryFunctorIdddNS0_15binary_internal10MulFunctorIdEEEESt5arrayIPcLm3EEEEviT0_T1_,@function
        .size           _ZN2at6native29vectorized_elementwise_kernelILi8ENS0_13BinaryFunctorIdddNS0_15binary_internal10MulFunctorIdEEEESt5arrayIPcLm3EEEEviT0_T1_,(.L_x_16583 - _ZN2at6native29vectorized_elementwise_kernelILi8ENS0_13BinaryFunctorIdddNS0_15binary_internal10MulFunctorIdEEEESt5arrayIPcLm3EEEEviT0_T1_)
        .other          _ZN2at6native29vectorized_elementwise_kernelILi8ENS0_13BinaryFunctorIdddNS0_15binary_internal10MulFunctorIdEEEESt5arrayIPcLm3EEEEviT0_T1_,@"STO_CUDA_ENTRY STV_DEFAULT"
_ZN2at6native29vectorized_elementwise_kernelILi8ENS0_13BinaryFunctorIdddNS0_15binary_internal10MulFunctorIdEEEESt5arrayIPcLm3EEEEviT0_T1_:
.text._ZN2at6native29vectorized_elementwise_kernelILi8ENS0_13BinaryFunctorIdddNS0_15binary_internal10MulFunctorIdEEEESt5arrayIPcLm3EEEEviT0_T1_:
[----:B------:R-:W-:Y:S02]  /*0000*/  MOV R1, c[0x0][0x28] ;  /* 0x00000a0000017a02 */ /* 0x000fe40000000f00 */
[----:B------:R-:W-:Y:S05]  /*0010*/  EXIT ;  /* 0x000000000000794d */ /* 0x000fea0003800000 */
.L_x_9531:
        /* <DEDUP_REMOVED lines=14> */
.L_x_16583:


//--------------------- .text._ZN2at6native18elementwise_kernelILi128ELi4EZNS0_15gpu_kernel_implINS0_13AUnaryFunctorIsssNS0_15binary_internal10MulFunctorIsEEEEEEvRNS_18TensorIteratorBaseERKT_EUliE_EEviT1_ --------------------------
	.section	.text._ZN2at6native18elementwise_kernelILi128ELi4EZNS0_15gpu_kernel_implINS0_13AUnaryFunctorIsssNS0_15binary_internal10MulFunctorIsEEEEEEvRNS_18TensorIteratorBaseERKT_EUliE_EEviT1_,"ax",@progbits
	.sectioninfo	@"SHI_REGISTERS=26"
	.align	128
        .global         _ZN2at6native18elementwise_kernelILi128ELi4EZNS0_15gpu_kernel_implINS0_13AUnaryFunctorIsssNS0_15binary_internal10MulFunctorIsEEEEEEvRNS_18TensorIteratorBaseERKT_EUliE_EEviT1_
        .type           _ZN2at6native18elementwise_kernelILi128ELi4EZNS0_15gpu_kernel_implINS0_13AUnaryFunctorIsssNS0_15binary_internal10MulFunctorIsEEEEEEvRNS_18TensorIteratorBaseERKT_EUliE_EEviT1_,@function
        .size           _ZN2at6native18elementwise_kernelILi128ELi4EZNS0_15gpu_kernel_implINS0_13AUnaryFunctorIsssNS0_15binary_internal10MulFunctorIsEEEEEEvRNS_18TensorIteratorBaseERKT_EUliE_EEviT1_,(.L_x_16584 - _ZN2at6native18elementwise_kernelILi128ELi4EZNS0_15gpu_kernel_implINS0_13AUnaryFunctorIsssNS0_15binary_internal10MulFunctorIsEEEEEEvRNS_18TensorIteratorBaseERKT_EUliE_EEviT1_)
        .other          _ZN2at6native18elementwise_kernelILi128ELi4EZNS0_15gpu_kernel_implINS0_13AUnaryFunctorIsssNS0_15binary_internal10MulFunctorIsEEEEEEvRNS_18TensorIteratorBaseERKT_EUliE_EEviT1_,@"STO_CUDA_ENTRY STV_DEFAULT"
_ZN2at6native18elementwise_kernelILi128ELi4EZNS0_15gpu_kernel_implINS0_13AUnaryFunctorIsssNS0_15binary_internal10MulFunctorIsEEEEEEvRNS_18TensorIteratorBaseERKT_EUliE_EEviT1_:
.text._ZN2at6native18elementwise_kernelILi128ELi4EZNS0_15gpu_kernel_implINS0_13AUnaryFunctorIsssNS0_15binary_internal10MulFunctorIsEEEEEEvRNS_18TensorIteratorBaseERKT_EUliE_EEviT1_:
        /* <DEDUP_REMOVED lines=237> */
.L_x_9534:
        /* <DEDUP_REMOVED lines=16> */
[----:B------:R0:W5:Y:S01]  /*0fd0*/  LDG.E.S8 R0, [R2.64] ;  /* 0x0000002402007981 */ /* 0x000162000c1e1300 */
[----:B------:R-:W-:Y:S05]  /*0fe0*/  BRA `(.L_x_9540) ;  /* 0x00000d9000007947 */ /* 0x000fea0003800000 */
.L_x_9538:
[----:B------:R0:W5:Y:S01]  /*0ff0*/  LDG.E.U8 R0, [R2.64] ;  /* 0x0000002402007981 */ /* 0x000162000c1e1100 */
[----:B------:R-:W-:Y:S05]  /*1000*/  BRA `(.L_x_9540) ;  /* 0x00000d7000007947 */ /* 0x000fea0003800000 */
.L_x_9537:
[----:B------:R-:W-:-:S13]  /*1010*/  ISETP.NE.AND P0, PT, R4, 0x2, PT ;  /* 0x000000020400780c */ /* 0x000fda0003f05270 */
[----:B------:R-:W-:Y:S05]  /*1020*/  @!P0 BRA `(.L_x_9541) ;  /* 0x0000008000008947 */ /* 0x000fea0003800000 */
[----:B------:R-:W-:-:S13]  /*1030*/  ISETP.NE.AND P0, PT, R4, 0x3, PT ;  /* 0x000000030400780c */ /* 0x000fda0003f05270 */
[----:B------:R-:W-:Y:S05]  /*1040*/  @!P0 BRA `(.L_x_9542) ;  /* 0x0000004000008947 */ /* 0x000fea0003800000 */
[----:B------:R-:W-:-:S13]  /*1050*/  ISETP.NE.AND P0, PT, R4, 0x4, PT ;  /* 0x000000040400780c */ /* 0x000fda0003f05270 */
[----:B------:R-:W-:Y:S05]  /*1060*/  @P0 BRA `(.L_x_9539) ;  /* 0x00000b9000000947 */ /* 0x000fea0003800000 */
[----:B------:R0:W5:Y:S01]  /*1070*/  LDG.E.U16 R0, [R2.64] ;  /* 0x0000002402007981 */ /* 0x000162000c1e1500 */
[----:B------:R-:W-:Y:S05]  /*1080*/  BRA `(.L_x_9540) ;  /* 0x00000cf000007947 */ /* 0x000fea0003800000 */
.L_x_9542:
[----:B------:R0:W5:Y:S01]  /*1090*/  LDG.E.U16 R0, [R2.64] ;  /* 0x0000002402007981 */ /* 0x000162000c1e1500 */
[----:B------:R-:W-:Y:S05]  /*10a0*/  BRA `(.L_x_9540) ;  /* 0x00000cd000007947 */ /* 0x000fea0003800000 */
.L_x_9541:
[----:B------:R0:W5:Y:S01]  /*10b0*/  LDG.E.U16 R0, [R2.64] ;  /* 0x0000002402007981 */ /* 0x000162000c1e1500 */
[----:B------:R-:W-:Y:S05]  /*10c0*/  BRA `(.L_x_9540) ;  /* 0x00000cb000007947 */ /* 0x000fea0003800000 */
.L_x_9536:
[----:B------:R-:W-:-:S13]  /*10d0*/  ISETP.GT.AND P0, PT, R4, 0x6, PT ;  /* 0x000000060400780c */ /* 0x000fda0003f04270 */
[----:B------:R-:W-:Y:S05]  /*10e0*/  @P0 BRA `(.L_x_9543) ;  /* 0x000000c000000947 */ /* 0x000fea0003800000 */
[----:B------:R-:W-:-:S13]  /*10f0*/  ISETP.NE.AND P0, PT, R4, 0x5, PT ;  /* 0x000000050400780c */ /* 0x000fda0003f05270 */
[----:B------:R-:W-:Y:S05]  /*1100*/  @!P0 BRA `(.L_x_9544) ;  /* 0x0000005000008947 */ /* 0x000fea0003800000 */
[----:B------:R-:W-:-:S13]  /*1110*/  ISETP.NE.AND P0, PT, R4, 0x6, PT ;  /* 0x000000060400780c */ /* 0x000fda0003f05270 */
[----:B------:R-:W-:Y:S05]  /*1120*/  @P0 BRA `(.L_x_9539) ;  /* 0x00000ad000000947 */ /* 0x000fea0003800000 */
[----:B------:R-:W2:Y:S02]  /*1130*/  LDG.E R2, [R2.64] ;  /* 0x0000002402027981 */ /* 0x000ea4000c1e1900 */
[----:B--2---:R0:W1:Y:S01]  /*1140*/  F2I.FTZ.TRUNC.NTZ R0, R2 ;  /* 0x0000000200007305 */ /* 0x004062000021f100 */
[----:B------:R-:W-:Y:S05]  /*1150*/  BRA `(.L_x_9540) ;  /* 0x00000c2000007947 */ /* 0x000fea0003800000 */
.L_x_9544:
[----:B------:R-:W2:Y:S02]  /*1160*/  LDG.E.U16 R4, [R2.64] ;  /* 0x0000002402047981 */ /* 0x000ea4000c1e1500 */
[----:B--2---:R-:W-:-:S06]  /*1170*/  HADD2.F32 R4, -RZ, R4.H0_H0 ;  /* 0x20000004ff047230 */ /* 0x004fcc0000004100 */
[----:B------:R-:W0:Y:S02]  /*1180*/  F2I.FTZ.TRUNC.NTZ R4, R4 ;  /* 0x0000000400047305 */ /* 0x000e24000021f100 */
[----:B0-----:R-:W-:Y:S01]  /*1190*/  PRMT R0, R4, 0x7610, R0 ;  /* 0x0000761004007816 */ /* 0x001fe20000000000 */
[----:B------:R-:W-:Y:S05]  /*11a0*/  BRA `(.L_x_9540) ;  /* 0x00000bd000007947 */ /* 0x000fea0003800000 */
.L_x_9543:
[----:B------:R-:W-:-:S13]  /*11b0*/  ISETP.NE.AND P0, PT, R4, 0x7, PT ;  /* 0x000000070400780c */ /* 0x000fda0003f05270 */
[----:B------:R-:W-:Y:S05]  /*11c0*/  @!P0 BRA `(.L_x_9545) ;  /* 0x000000c000008947 */ /* 0x000fea0003800000 */
[----:B------:R-:W-:-:S13]  /*11d0*/  ISETP.NE.AND P0, PT, R4, 0x8, PT ;  /* 0x000000080400780c */ /* 0x000fda0003f05270 */
[----:B------:R-:W-:Y:S05]  /*11e0*/  @!P0 BRA `(.L_x_9546) ;  /* 0x0000005000008947 */ /* 0x000fea0003800000 */
[----:B------:R-:W-:-:S13]  /*11f0*/  ISETP.NE.AND P0, PT, R4, 0x9, PT ;  /* 0x000000090400780c */ /* 0x000fda0003f05270 */
[----:B------:R-:W-:Y:S05]  /*1200*/  @P0 BRA `(.L_x_9539) ;  /* 0x000009f000000947 */ /* 0x000fea0003800000 */
[----:B------:R-:W2:Y:S02]  /*1210*/  LDG.E R2, [R2.64] ;  /* 0x0000002402027981 */ /* 0x000ea4000c1e1900 */
[----:B--2---:R0:W1:Y:S01]  /*1220*/  F2I.FTZ.TRUNC.NTZ R0, R2 ;  /* 0x0000000200007305 */ /* 0x004062000021f100 */
[----:B------:R-:W-:Y:S05]  /*1230*/  BRA `(.L_x_9540) ;  /* 0x00000b4000007947 */ /* 0x000fea0003800000 */
.L_x_9546:
[----:B------:R-:W2:Y:S02]  /*1240*/  LDG.E.U16 R2, [R2.64] ;  /* 0x0000002402027981 */ /* 0x000ea4000c1e1500 */
[----:B--2---:R-:W-:-:S06]  /*1250*/  HADD2.F32 R4, -RZ, R2.H0_H0 ;  /* 0x20000002ff047230 */ /* 0x004fcc0000004100 */
[----:B------:R-:W0:Y:S02]  /*1260*/  F2I.FTZ.TRUNC.NTZ R4, R4 ;  /* 0x0000000400047305 */ /* 0x000e24000021f100 */
[----:B0-----:R-:W-:Y:S01]  /*1270*/  PRMT R0, R4, 0x7610, R0 ;  /* 0x0000761004007816 */ /* 0x001fe20000000000 */
[----:B------:R-:W-:Y:S05]  /*1280*/  BRA `(.L_x_9540) ;  /* 0x00000af000007947 */ /* 0x000fea0003800000 */
.L_x_9545:
[----:B------:R-:W2:Y:S02]  /*1290*/  LDG.E.64 R2, [R2.64] ;  /* 0x0000002402027981 */ /* 0x000ea4000c1e1b00 */
[----:B--2---:R0:W1:Y:S01]  /*12a0*/  F2I.F64.TRUNC R0, R2 ;  /* 0x0000000200007311 */ /* 0x004062000030d100 */
[----:B------:R-:W-:Y:S05]  /*12b0*/  BRA `(.L_x_9540) ;  /* 0x00000ac000007947 */ /* 0x000fea0003800000 */
.L_x_9535:
        /* <DEDUP_REMOVED lines=10> */
[----:B------:R-:W-:Y:S01]  /*1360*/  SEL R0, RZ, 0x1, !P0 ;  /* 0x00000001ff007807 */ /* 0x000fe20004000000 */
[----:B------:R-:W-:Y:S05]  /*1370*/  BRA `(.L_x_9540) ;  /* 0x00000a0000007947 */ /* 0x000fea0003800000 */
.L_x_9549:
[----:B------:R-:W2:Y:S02]  /*1380*/  LDG.E.64 R2, [R2.64] ;  /* 0x0000002402027981 */ /* 0x000ea4000c1e1b00 */
[----:B--2---:R0:W1:Y:S01]  /*1390*/  F2I.F64.TRUNC R0, R2 ;  /* 0x0000000200007311 */ /* 0x004062000030d100 */
[----:B------:R-:W-:Y:S05]  /*13a0*/  BRA `(.L_x_9540) ;  /* 0x000009d000007947 */ /* 0x000fea0003800000 */
.L_x_9548:
        /* <DEDUP_REMOVED lines=24> */
[----:B------:R-:W-:-:S06]  /*1530*/  LOP3.LUT R5, R5, 0x80000000, R0, 0xf8, !PT ;  /* 0x8000000005057812 */ /* 0x000fcc00078ef800 */
[----:B------:R-:W0:Y:S02]  /*1540*/  F2I.FTZ.TRUNC.NTZ R5, R5 ;  /* 0x0000000500057305 */ /* 0x000e24000021f100 */
[----:B0-----:R-:W-:Y:S01]  /*1550*/  PRMT R0, R5, 0x7610, R0 ;  /* 0x0000761005007816 */ /* 0x001fe20000000000 */
[----:B------:R-:W-:Y:S05]  /*1560*/  BRA `(.L_x_9540) ;  /* 0x0000081000007947 */ /* 0x000fea0003800000 */
.L_x_9551:
        /* <DEDUP_REMOVED lines=11> */
[----:B------:R-:W-:-:S06]  /*1620*/  LOP3.LUT R4, R4, 0x80000000, R5, 0xf8, !PT ;  /* 0x8000000004047812 */ /* 0x000fcc00078ef805 */
[----:B------:R-:W0:Y:S02]  /*1630*/  F2I.FTZ.TRUNC.NTZ R4, R4 ;  /* 0x0000000400047305 */ /* 0x000e24000021f100 */
[----:B0-----:R-:W-:Y:S01]  /*1640*/  PRMT R0, R4, 0x7610, R0 ;  /* 0x0000761004007816 */ /* 0x001fe20000000000 */
[----:B------:R-:W-:Y:S05]  /*1650*/  BRA `(.L_x_9540) ;  /* 0x0000072000007947 */ /* 0x000fea0003800000 */
.L_x_9550:
[----:B------:R-:W2:Y:S02]  /*1660*/  LDG.E.U16 R2, [R2.64] ;  /* 0x0000002402027981 */ /* 0x000ea4000c1e1500 */
[----:B--2---:R-:W-:-:S04]  /*1670*/  PRMT R2, RZ, 0x5410, R2 ;  /* 0x00005410ff027816 */ /* 0x004fc80000000002 */
[----:B------:R0:W1:Y:S01]  /*1680*/  F2I.FTZ.TRUNC.NTZ R0, R2 ;  /* 0x0000000200007305 */ /* 0x000062000021f100 */
[----:B------:R-:W-:Y:S05]  /*1690*/  BRA `(.L_x_9540) ;  /* 0x000006e000007947 */ /* 0x000fea0003800000 */
.L_x_9547:
        /* <DEDUP_REMOVED lines=10> */
.L_x_9554:
        /* <DEDUP_REMOVED lines=21> */
.L_x_9558:
[----:B------:R-:W-:Y:S05]  /*1890*/  BSYNC B1 ;  /* 0x0000000000017941 */ /* 0x000fea0003800000 */
.L_x_9557:
[----:B------:R-:W-:Y:S01]  /*18a0*/  IMAD.SHL.U32 R2, R2, 0x100000, RZ ;  /* 0x0010000002027824 */ /* 0x000fe200078e00ff */
[----:B------:R-:W-:-:S04]  /*18b0*/  LEA R3, R0, 0x3b800000, 0x17 ;  /* 0x3b80000000037811 */ /* 0x000fc800078eb8ff */
[----:B------:R-:W-:Y:S02]  /*18c0*/  LOP3.LUT R4, R3, R2, R4, 0xfe, !PT ;  /* 0x0000000203047212 */ /* 0x000fe400078efe04 */
.L_x_9556:
[----:B------:R-:W-:Y:S05]  /*18d0*/  BSYNC B0 ;  /* 0x0000000000007941 */ /* 0x000fea0003800000 */
.L_x_9555:
[----:B------:R-:W0:Y:S02]  /*18e0*/  F2I.FTZ.TRUNC.NTZ R4, R4 ;  /* 0x0000000400047305 */ /* 0x000e24000021f100 */
[----:B0-----:R-:W-:Y:S01]  /*18f0*/  PRMT R0, R4, 0x7610, R0 ;  /* 0x0000761004007816 */ /* 0x001fe20000000000 */
[----:B------:R-:W-:Y:S05]  /*1900*/  BRA `(.L_x_9540) ;  /* 0x0000047000007947 */ /* 0x000fea0003800000 */
.L_x_9553:
        /* <DEDUP_REMOVED lines=21> */
.L_x_9562:
[----:B------:R-:W-:Y:S05]  /*1a60*/  BSYNC B1 ;  /* 0x0000000000017941 */ /* 0x000fea0003800000 */
.L_x_9561:
[----:B------:R-:W-:Y:S01]  /*1a70*/  IMAD.SHL.U32 R2, R2, 0x200000, RZ ;  /* 0x0020000002027824 */ /* 0x000fe200078e00ff */
[----:B------:R-:W-:-:S04]  /*1a80*/  LEA R3, R0, 0x37800000, 0x17 ;  /* 0x3780000000037811 */ /* 0x000fc800078eb8ff */
[----:B------:R-:W-:Y:S02]  /*1a90*/  LOP3.LUT R4, R3, R2, R4, 0xfe, !PT ;  /* 0x0000000203047212 */ /* 0x000fe400078efe04 */
.L_x_9560:
[----:B------:R-:W-:Y:S05]  /*1aa0*/  BSYNC B0 ;  /* 0x0000000000007941 */ /* 0x000fea0003800000 */
.L_x_9559:
[----:B------:R-:W0:Y:S02]  /*1ab0*/  F2I.FTZ.TRUNC.NTZ R4, R4 ;  /* 0x0000000400047305 */ /* 0x000e24000021f100 */
[----:B0-----:R-:W-:Y:S01]  /*1ac0*/  PRMT R0, R4, 0x7610, R0 ;  /* 0x0000761004007816 */ /* 0x001fe20000000000 */
[----:B------:R-:W-:Y:S05]  /*1ad0*/  BRA `(.L_x_9540) ;  /* 0x000002a000007947 */ /* 0x000fea0003800000 */
.L_x_9552:
        /* <DEDUP_REMOVED lines=14> */
.L_x_9566:
[----:B------:R-:W-:Y:S05]  /*1bc0*/  BSYNC B0 ;  /* 0x0000000000007941 */ /* 0x000fea0003800000 */
.L_x_9565:
[----:B------:R-:W0:Y:S02]  /*1bd0*/  F2I.FTZ.TRUNC.NTZ R4, R4 ;  /* 0x0000000400047305 */ /* 0x000e24000021f100 */
[----:B0-----:R-:W-:Y:S01]  /*1be0*/  PRMT R0, R4, 0x7610, R0 ;  /* 0x0000761004007816 */ /* 0x001fe20000000000 */
[----:B------:R-:W-:Y:S05]  /*1bf0*/  BRA `(.L_x_9540) ;  /* 0x0000018000007947 */ /* 0x000fea0003800000 */
.L_x_9539:
        /* <DEDUP_REMOVED lines=21> */
.L_x_9564:
[----:B------:R0:W5:Y:S01]  /*1d50*/  LDG.E.U16 R0, [R2.64] ;  /* 0x0000002402007981 */ /* 0x000162000c1e1500 */
[----:B------:R-:W-:Y:S05]  /*1d60*/  BRA `(.L_x_9540) ;  /* 0x0000001000007947 */ /* 0x000fea0003800000 */
.L_x_9563:
[----:B------:R0:W5:Y:S02]  /*1d70*/  LDG.E.U16 R0, [R2.64] ;  /* 0x0000002402007981 */ /* 0x000164000c1e1500 */
.L_x_9540:
[----:B0-----:R-:W0:Y:S01]  /*1d80*/  LDC.U8 R3, c[0x0][0x374] ;  /* 0x0000dd00ff037b82 */ /* 0x001e220000000000 */
[----:B------:R-:W-:Y:S01]  /*1d90*/  ULDC.U16 UR4, c[0x0][0x372] ;  /* 0x0000dc8000047ab9 */ /* 0x000fe20000000400 */
[----:B-1---5:R-:W-:Y:S01]  /*1da0*/  PRMT R0, R0, 0x9910, RZ ;  /* 0x0000991000007816 */ /* 0x022fe200000000ff */
[----:B------:R-:W-:-:S06]  /*1db0*/  UPRMT UR4, UR4, 0x9910, URZ ;  /* 0x0000991004047896 */ /* 0x000fcc000800003f */
[----:B------:R-:W-:Y:S01]  /*1dc0*/  IMAD R5, R0, UR4, RZ ;  /* 0x0000000400057c24 */ /* 0x000fe2000f8e02ff */
        /* <DEDUP_REMOVED lines=13> */
.L_x_9570:
[----:B------:R0:W-:Y:S01]  /*1ea0*/  STG.E.U8 [R16.64], R5 ;  /* 0x0000000510007986 */ /* 0x0001e2000c101124 */
[----:B------:R-:W-:Y:S05]  /*1eb0*/  BRA `(.L_x_9572) ;  /* 0x00000dc000007947 */ /* 0x000fea0003800000 */
.L_x_9569:
[----:B------:R-:W-:-:S13]  /*1ec0*/  ISETP.NE.AND P0, PT, R2, 0x2, PT ;  /* 0x000000020200780c */ /* 0x000fda0003f05270 */
[----:B------:R-:W-:Y:S05]  /*1ed0*/  @!P0 BRA `(.L_x_9573) ;  /* 0x000000b000008947 */ /* 0x000fea0003800000 */
[----:B------:R-:W-:-:S13]  /*1ee0*/  ISETP.NE.AND P0, PT, R2, 0x3, PT ;  /* 0x000000030200780c */ /* 0x000fda0003f05270 */
[----:B------:R-:W-:Y:S05]  /*1ef0*/  @!P0 BRA `(.L_x_9574) ;  /* 0x0000006000008947 */ /* 0x000fea0003800000 */
[----:B------:R-:W-:-:S13]  /*1f00*/  ISETP.NE.AND P0, PT, R2, 0x4, PT ;  /* 0x000000040200780c */ /* 0x000fda0003f05270 */
[----:B------:R-:W-:Y:S05]  /*1f10*/  @P0 BRA `(.L_x_9571) ;  /* 0x00000bc000000947 */ /* 0x000fea0003800000 */
[----:B------:R-:W-:-:S04]  /*1f20*/  PRMT R2, R5, 0x9910, RZ ;  /* 0x0000991005027816 */ /* 0x000fc800000000ff */
[----:B------:R-:W-:-:S05]  /*1f30*/  SHF.R.S32.HI R3, RZ, 0x1f, R2 ;  /* 0x0000001fff037819 */ /* 0x000fca0000011402 */
[----:B------:R0:W-:Y:S01]  /*1f40*/  STG.E.64 [R16.64], R2 ;  /* 0x0000000210007986 */ /* 0x0001e2000c101b24 */
[----:B------:R-:W-:Y:S05]  /*1f50*/  BRA `(.L_x_9572) ;  /* 0x00000d2000007947 */ /* 0x000fea0003800000 */
.L_x_9574:
[----:B------:R-:W-:-:S05]  /*1f60*/  PRMT R3, R5, 0x9910, RZ ;  /* 0x0000991005037816 */ /* 0x000fca00000000ff */
[----:B------:R0:W-:Y:S01]  /*1f70*/  STG.E [R16.64], R3 ;  /* 0x0000000310007986 */ /* 0x0001e2000c101924 */
[----:B------:R-:W-:Y:S05]  /*1f80*/  BRA `(.L_x_9572) ;  /* 0x00000cf000007947 */ /* 0x000fea0003800000 */
.L_x_9573:
[----:B------:R0:W-:Y:S01]  /*1f90*/  STG.E.U16 [R16.64], R5 ;  /* 0x0000000510007986 */ /* 0x0001e2000c101524 */
[----:B------:R-:W-:Y:S05]  /*1fa0*/  BRA `(.L_x_9572) ;  /* 0x00000cd000007947 */ /* 0x000fea0003800000 */
.L_x_9568:
        /* <DEDUP_REMOVED lines=9> */
.L_x_9576:
[----:B------:R-:W0:Y:S02]  /*2040*/  I2F.S16 R0, R5 ;  /* 0x0000000500007306 */ /* 0x000e240000101400 */
[----:B0-----:R-:W-:-:S05]  /*2050*/  F2FP.PACK_AB R0, RZ, R0 ;  /* 0x00000000ff00723e */ /* 0x001fca00000000ff */
[----:B------:R0:W-:Y:S01]  /*2060*/  STG.E.U16 [R16.64], R0 ;  /* 0x0000000010007986 */ /* 0x0001e2000c101524 */
[----:B------:R-:W-:Y:S05]  /*2070*/  BRA `(.L_x_9572) ;  /* 0x00000c0000007947 */ /* 0x000fea0003800000 */
.L_x_9575:
        /* <DEDUP_REMOVED lines=10> */
.L_x_9578:
[----:B------:R-:W0:Y:S02]  /*2120*/  I2F.S16 R5, R5 ;  /* 0x0000000500057306 */ /* 0x000e240000101400 */
[----:B0-----:R-:W-:-:S04]  /*2130*/  F2FP.PACK_AB R3, RZ, R5 ;  /* 0x00000005ff03723e */ /* 0x001fc800000000ff */
[----:B------:R-:W-:-:S05]  /*2140*/  PRMT R3, R3, 0x5410, RZ ;  /* 0x0000541003037816 */ /* 0x000fca00000000ff */
[----:B------:R0:W-:Y:S01]  /*2150*/  STG.E [R16.64], R3 ;  /* 0x0000000310007986 */ /* 0x0001e2000c101924 */
[----:B------:R-:W-:Y:S05]  /*2160*/  BRA `(.L_x_9572) ;  /* 0x00000b1000007947 */ /* 0x000fea0003800000 */
.L_x_9577:
[----:B------:R-:W0:Y:S02]  /*2170*/  I2F.F64.S16 R2, R5 ;  /* 0x0000000500027312 */ /* 0x000e240000101c00 */
[----:B0-----:R0:W-:Y:S01]  /*2180*/  STG.E.64 [R16.64], R2 ;  /* 0x0000000210007986 */ /* 0x0011e2000c101b24 */
[----:B------:R-:W-:Y:S05]  /*2190*/  BRA `(.L_x_9572) ;  /* 0x00000ae000007947 */ /* 0x000fea0003800000 */
.L_x_9567:
        /* <DEDUP_REMOVED lines=8> */
[----:B------:R-:W-:-:S04]  /*2220*/  PRMT R0, R5, 0x9910, RZ ;  /* 0x0000991005007816 */ /* 0x000fc800000000ff */
[----:B------:R-:W-:-:S04]  /*2230*/  ISETP.NE.AND P0, PT, R0, RZ, PT ;  /* 0x000000ff0000720c */ /* 0x000fc80003f05270 */
[----:B------:R-:W-:-:S05]  /*2240*/  SEL R3, RZ, 0x1, !P0 ;  /* 0x00000001ff037807 */ /* 0x000fca0004000000 */
[----:B------:R0:W-:Y:S01]  /*2250*/  STG.E.U8 [R16.64], R3 ;  /* 0x0000000310007986 */ /* 0x0001e2000c101124 */
[----:B------:R-:W-:Y:S05]  /*2260*/  BRA `(.L_x_9572) ;  /* 0x00000a1000007947 */ /* 0x000fea0003800000 */
.L_x_9581:
[----:B------:R-:W0:Y:S01]  /*2270*/  I2F.F64.S16 R4, R5 ;  /* 0x0000000500047312 */ /* 0x000e220000101c00 */
[----:B------:R-:W-:-:S05]  /*2280*/  CS2R R6, SRZ ;  /* 0x0000000000067805 */ /* 0x000fca000001ff00 */
[----:B0-----:R0:W-:Y:S01]  /*2290*/  STG.E.128 [R16.64], R4 ;  /* 0x0000000410007986 */ /* 0x0011e2000c101d24 */
[----:B------:R-:W-:Y:S05]  /*22a0*/  BRA `(.L_x_9572) ;  /* 0x000009d000007947 */ /* 0x000fea0003800000 */
.L_x_9580:
        /* <DEDUP_REMOVED lines=21> */
.L_x_9585:
[----:B------:R-:W-:Y:S05]  /*2400*/  BSYNC B0 ;  /* 0x0000000000007941 */ /* 0x000fea0003800000 */
.L_x_9584:
[----:B------:R-:W-:-:S05]  /*2410*/  LOP3.LUT R3, R0, R3, RZ, 0xfc, !PT ;  /* 0x0000000300037212 */ /* 0x000fca00078efcff */
[----:B------:R0:W-:Y:S01]  /*2420*/  STG.E.U8 [R16.64], R3 ;  /* 0x0000000310007986 */ /* 0x0001e2000c101124 */
[----:B------:R-:W-:Y:S05]  /*2430*/  BRA `(.L_x_9572) ;  /* 0x0000084000007947 */ /* 0x000fea0003800000 */
.L_x_9583:
        /* <DEDUP_REMOVED lines=13> */
.L_x_9587:
[----:B------:R-:W-:Y:S01]  /*2510*/  IMAD.MOV.U32 R0, RZ, RZ, 0x7f ;  /* 0x0000007fff007424 */ /* 0x000fe200078e00ff */
[----:B------:R-:W-:-:S04]  /*2520*/  ISETP.GT.U32.AND P0, PT, R2, 0x7f800000, PT ;  /* 0x7f8000000200780c */ /* 0x000fc80003f04070 */
[----:B------:R-:W-:-:S04]  /*2530*/  SEL R0, R0, 0x7c, P0 ;  /* 0x0000007c00007807 */ /* 0x000fc80000000000 */
.L_x_9588:
[----:B------:R-:W-:Y:S05]  /*2540*/  BSYNC B0 ;  /* 0x0000000000007941 */ /* 0x000fea0003800000 */
.L_x_9586:
[----:B------:R-:W-:-:S04]  /*2550*/  LOP3.LUT R2, R5, 0x80000000, RZ, 0xc0, !PT ;  /* 0x8000000005027812 */ /* 0x000fc800078ec0ff */
[----:B------:R-:W-:-:S04]  /*2560*/  SHF.R.U32.HI R3, RZ, 0x18, R2 ;  /* 0x00000018ff037819 */ /* 0x000fc80000011602 */
[----:B------:R-:W-:-:S05]  /*2570*/  LOP3.LUT R3, R0, R3, RZ, 0xfc, !PT ;  /* 0x0000000300037212 */ /* 0x000fca00078efcff */
[----:B------:R0:W-:Y:S01]  /*2580*/  STG.E.U8 [R16.64], R3 ;  /* 0x0000000310007986 */ /* 0x0001e2000c101124 */
[----:B------:R-:W-:Y:S05]  /*2590*/  BRA `(.L_x_9572) ;  /* 0x000006e000007947 */ /* 0x000fea0003800000 */
.L_x_9582:
[----:B------:R-:W0:Y:S02]  /*25a0*/  I2F.S16 R0, R5 ;  /* 0x0000000500007306 */ /* 0x000e240000101400 */
[----:B0-----:R-:W-:-:S05]  /*25b0*/  F2FP.BF16.PACK_AB R0, RZ, R0 ;  /* 0x00000000ff00723e */ /* 0x001fca00000010ff */
[----:B------:R0:W-:Y:S01]  /*25c0*/  STG.E.U16 [R16.64], R0 ;  /* 0x0000000010007986 */ /* 0x0001e2000c101524 */
[----:B------:R-:W-:Y:S05]  /*25d0*/  BRA `(.L_x_9572) ;  /* 0x000006a000007947 */ /* 0x000fea0003800000 */
.L_x_9579:
        /* <DEDUP_REMOVED lines=10> */
.L_x_9591:
        /* <DEDUP_REMOVED lines=17> */
.L_x_9594:
[----:B------:R-:W-:-:S04]  /*2790*/  LOP3.LUT R2, R5, 0x80000000, RZ, 0xc0, !PT ;  /* 0x8000000005027812 */ /* 0x000fc800078ec0ff */
[----:B------:R-:W-:-:S04]  /*27a0*/  SHF.R.U32.HI R3, RZ, 0x18, R2 ;  /* 0x00000018ff037819 */ /* 0x000fc80000011602 */
[----:B------:R-:W-:-:S04]  /*27b0*/  LOP3.LUT R0, R0, R3, RZ, 0xfc, !PT ;  /* 0x0000000300007212 */ /* 0x000fc800078efcff */
[----:B------:R-:W-:Y:S02]  /*27c0*/  PRMT R8, R0, 0x7610, R8 ;  /* 0x0000761000087816 */ /* 0x000fe40000000008 */
.L_x_9593:
[----:B------:R-:W-:Y:S05]  /*27d0*/  BSYNC B0 ;  /* 0x0000000000007941 */ /* 0x000fea0003800000 */
.L_x_9592:
[----:B------:R0:W-:Y:S01]  /*27e0*/  STG.E.U8 [R16.64], R8 ;  /* 0x0000000810007986 */ /* 0x0001e2000c101124 */
[----:B------:R-:W-:Y:S05]  /*27f0*/  BRA `(.L_x_9572) ;  /* 0x0000048000007947 */ /* 0x000fea0003800000 */
.L_x_9590:
        /* <DEDUP_REMOVED lines=17> */
.L_x_9597:
[----:B------:R-:W-:-:S04]  /*2910*/  LOP3.LUT R2, R5, 0x80000000, RZ, 0xc0, !PT ;  /* 0x8000000005027812 */ /* 0x000fc800078ec0ff */
[----:B------:R-:W-:-:S04]  /*2920*/  SHF.R.U32.HI R3, RZ, 0x18, R2 ;  /* 0x00000018ff037819 */ /* 0x000fc80000011602 */
[----:B------:R-:W-:-:S04]  /*2930*/  LOP3.LUT R0, R0, R3, RZ, 0xfc, !PT ;  /* 0x0000000300007212 */ /* 0x000fc800078efcff */
[----:B------:R-:W-:Y:S02]  /*2940*/  PRMT R8, R0, 0x7610, R8 ;  /* 0x0000761000087816 */ /* 0x000fe40000000008 */
.L_x_9596:
[----:B------:R-:W-:Y:S05]  /*2950*/  BSYNC B0 ;  /* 0x0000000000007941 */ /* 0x000fea0003800000 */
.L_x_9595:
[----:B------:R0:W-:Y:S01]  /*2960*/  STG.E.U8 [R16.64], R8 ;  /* 0x0000000810007986 */ /* 0x0001e2000c101124 */
[----:B------:R-:W-:Y:S05]  /*2970*/  BRA `(.L_x_9572) ;  /* 0x0000030000007947 */ /* 0x000fea0003800000 */
.L_x_9589:
        /* <DEDUP_REMOVED lines=22> */
.L_x_9571:
        /* <DEDUP_REMOVED lines=20> */
.L_x_9599:
[----:B------:R-:W-:-:S04]  /*2c20*/  PRMT R2, R5, 0x9910, RZ ;  /* 0x0000991005027816 */ /* 0x000fc800000000ff */
[----:B------:R-:W-:-:S05]  /*2c30*/  SHF.R.S32.HI R3, RZ, 0x1f, R2 ;  /* 0x0000001fff037819 */ /* 0x000fca0000011402 */
[----:B------:R0:W-:Y:S01]  /*2c40*/  STG.E.64 [R16.64], R2 ;  /* 0x0000000210007986 */ /* 0x0001e2000c101b24 */
[----:B------:R-:W-:Y:S05]  /*2c50*/  BRA `(.L_x_9572) ;  /* 0x0000002000007947 */ /* 0x000fea0003800000 */
.L_x_9598:
[----:B------:R-:W-:-:S05]  /*2c60*/  PRMT R3, R5, 0x9910, RZ ;  /* 0x0000991005037816 */ /* 0x000fca00000000ff */
[----:B------:R0:W-:Y:S02]  /*2c70*/  STG.E [R16.64], R3 ;  /* 0x0000000310007986 */ /* 0x0001e4000c101924 */
.L_x_9572:
[----:B------:R-:W-:-:S05]  /*2c80*/  IMAD R18, R18, 0x200, R23 ;  /* 0x0000020012127824 */ /* 0x000fca00078e0217 */
[----:B------:R-:W-:Y:S02]  /*2c90*/  IADD3 R19, R18, 0x80, RZ ;  /* 0x0000008012137810 */ /* 0x000fe40007ffe0ff */
.L_x_9533:
[----:B------:R-:W-:Y:S05]  /*2ca0*/  BSYNC B6 ;  /* 0x0000000000067941 */ /* 0x000fea0003800000 */
.L_x_9532:
        /* <DEDUP_REMOVED lines=231> */
.L_x_9602:
        /* <DEDUP_REMOVED lines=18> */
.L_x_9606:
[----:B------:R0:W5:Y:S01]  /*3c40*/  LDG.E.U8 R0, [R2.64] ;  /* 0x0000002402007981 */ /* 0x000162000c1e1100 */
[----:B------:R-:W-:Y:S05]  /*3c50*/  BRA `(.L_x_9608) ;  /* 0x00000d7000007947 */ /* 0x000fea0003800000 */
.L_x_9605:
        /* <DEDUP_REMOVED lines=8> */
.L_x_9610:
[----:B------:R0:W5:Y:S01]  /*3ce0*/  LDG.E.U16 R0, [R2.64] ;  /* 0x0000002402007981 */ /* 0x000162000c1e1500 */
[----:B------:R-:W-:Y:S05]  /*3cf0*/  BRA `(.L_x_9608) ;  /* 0x00000cd000007947 */ /* 0x000fea0003800000 */
.L_x_9609:
[----:B------:R0:W5:Y:S01]  /*3d00*/  LDG.E.U16 R0, [R2.64] ;  /* 0x0000002402007981 */ /* 0x000162000c1e1500 */
[----:B------:R-:W-:Y:S05]  /*3d10*/  BRA `(.L_x_9608) ;  /* 0x00000cb000007947 */ /* 0x000fea0003800000 */
.L_x_9604:
        /* <DEDUP_REMOVED lines=9> */
.L_x_9612:
[----:B------:R-:W2:Y:S02]  /*3db0*/  LDG.E.U16 R4, [R2.64] ;  /* 0x0000002402047981 */ /* 0x000ea4000c1e1500 */
[----:B--2---:R-:W-:-:S06]  /*3dc0*/  HADD2.F32 R4, -RZ, R4.H0_H0 ;  /* 0x20000004ff047230 */ /* 0x004fcc0000004100 */
[----:B------:R-:W0:Y:S02]  /*3dd0*/  F2I.FTZ.TRUNC.NTZ R4, R4 ;  /* 0x0000000400047305 */ /* 0x000e24000021f100 */
[----:B0-----:R-:W-:Y:S01]  /*3de0*/  PRMT R0, R4, 0x7610, R0 ;  /* 0x0000761004007816 */ /* 0x001fe20000000000 */
[----:B------:R-:W-:Y:S05]  /*3df0*/  BRA `(.L_x_9608) ;  /* 0x00000bd000007947 */ /* 0x000fea0003800000 */
.L_x_9611:
        /* <DEDUP_REMOVED lines=9> */
.L_x_9614:
[----:B------:R-:W2:Y:S02]  /*3e90*/  LDG.E.U16 R2, [R2.64] ;  /* 0x0000002402027981 */ /* 0x000ea4000c1e1500 */
[----:B--2---:R-:W-:-:S06]  /*3ea0*/  HADD2.F32 R4, -RZ, R2.H0_H0 ;  /* 0x20000002ff047230 */ /* 0x004fcc0000004100 */
[----:B------:R-:W0:Y:S02]  /*3eb0*/  F2I.FTZ.TRUNC.NTZ R4, R4 ;  /* 0x0000000400047305 */ /* 0x000e24000021f100 */
[----:B0-----:R-:W-:Y:S01]  /*3ec0*/  PRMT R0, R4, 0x7610, R0 ;  /* 0x0000761004007816 */ /* 0x001fe20000000000 */
[----:B------:R-:W-:Y:S05]  /*3ed0*/  BRA `(.L_x_9608) ;  /* 0x00000af000007947 */ /* 0x000fea0003800000 */
.L_x_9613:
[----:B------:R-:W2:Y:S02]  /*3ee0*/  LDG.E.64 R2, [R2.64] ;  /* 0x0000002402027981 */ /* 0x000ea4000c1e1b00 */
[----:B--2---:R0:W1:Y:S01]  /*3ef0*/  F2I.F64.TRUNC R0, R2 ;  /* 0x0000000200007311 */ /* 0x004062000030d100 */
[----:B------:R-:W-:Y:S05]  /*3f00*/  BRA `(.L_x_9608) ;  /* 0x00000ac000007947 */ /* 0x000fea0003800000 */
.L_x_9603:
        /* <DEDUP_REMOVED lines=12> */
.L_x_9617:
[----:B------:R-:W2:Y:S02]  /*3fd0*/  LDG.E.64 R2, [R2.64] ;  /* 0x0000002402027981 */ /* 0x000ea4000c1e1b00 */
[----:B--2---:R0:W1:Y:S01]  /*3fe0*/  F2I.F64.TRUNC R0, R2 ;  /* 0x0000000200007311 */ /* 0x004062000030d100 */
[----:B------:R-:W-:Y:S05]  /*3ff0*/  BRA `(.L_x_9608) ;  /* 0x000009d000007947 */ /* 0x000fea0003800000 */
.L_x_9616:
        /* <DEDUP_REMOVED lines=28> */
.L_x_9619:
        /* <DEDUP_REMOVED lines=15> */
.L_x_9618:
[----:B------:R-:W2:Y:S02]  /*42b0*/  LDG.E.U16 R2, [R2.64] ;  /* 0x0000002402027981 */ /* 0x000ea4000c1e1500 */
[----:B--2---:R-:W-:-:S04]  /*42c0*/  PRMT R2, RZ, 0x5410, R2 ;  /* 0x00005410ff027816 */ /* 0x004fc80000000002 */
[----:B------:R0:W1:Y:S01]  /*42d0*/  F2I.FTZ.TRUNC.NTZ R0, R2 ;  /* 0x0000000200007305 */ /* 0x000062000021f100 */
[----:B------:R-:W-:Y:S05]  /*42e0*/  BRA `(.L_x_9608) ;  /* 0x000006e000007947 */ /* 0x000fea0003800000 */
.L_x_9615:
        /* <DEDUP_REMOVED lines=10> */
.L_x_9622:
        /* <DEDUP_REMOVED lines=21> */
.L_x_9626:
[----:B------:R-:W-:Y:S05]  /*44e0*/  BSYNC B1 ;  /* 0x0000000000017941 */ /* 0x000fea0003800000 */
.L_x_9625:
[----:B------:R-:W-:Y:S01]  /*44f0*/  IMAD.SHL.U32 R2, R2, 0x100000, RZ ;  /* 0x0010000002027824 */ /* 0x000fe200078e00ff */
[----:B------:R-:W-:-:S04]  /*4500*/  LEA R3, R0, 0x3b800000, 0x17 ;  /* 0x3b80000000037811 */ /* 0x000fc800078eb8ff */
[----:B------:R-:W-:Y:S02]  /*4510*/  LOP3.LUT R4, R3, R2, R4, 0xfe, !PT ;  /* 0x0000000203047212 */ /* 0x000fe400078efe04 */
.L_x_9624:
[----:B------:R-:W-:Y:S05]  /*4520*/  BSYNC B0 ;  /* 0x0000000000007941 */ /* 0x000fea0003800000 */
.L_x_9623:
[----:B------:R-:W0:Y:S02]  /*4530*/  F2I.FTZ.TRUNC.NTZ R4, R4 ;  /* 0x0000000400047305 */ /* 0x000e24000021f100 */
[----:B0-----:R-:W-:Y:S01]  /*4540*/  PRMT R0, R4, 0x7610, R0 ;  /* 0x0000761004007816 */ /* 0x001fe20000000000 */
[----:B------:R-:W-:Y:S05]  /*4550*/  BRA `(.L_x_9608) ;  /* 0x0000047000007947 */ /* 0x000fea0003800000 */
.L_x_9621:
        /* <DEDUP_REMOVED lines=21> */
.L_x_9630:
[----:B------:R-:W-:Y:S05]  /*46b0*/  BSYNC B1 ;  /* 0x0000000000017941 */ /* 0x000fea0003800000 */
.L_x_9629:
[----:B------:R-:W-:Y:S01]  /*46c0*/  IMAD.SHL.U32 R2, R2, 0x200000, RZ ;  /* 0x0020000002027824 */ /* 0x000fe200078e00ff */
[----:B------:R-:W-:-:S04]  /*46d0*/  LEA R3, R0, 0x37800000, 0x17 ;  /* 0x3780000000037811 */ /* 0x000fc800078eb8ff */
[----:B------:R-:W-:Y:S02]  /*46e0*/  LOP3.LUT R4, R3, R2, R4, 0xfe, !PT ;  /* 0x0000000203047212 */ /* 0x000fe400078efe04 */
.L_x_9628:
[----:B------:R-:W-:Y:S05]  /*46f0*/  BSYNC B0 ;  /* 0x0000000000007941 */ /* 0x000fea0003800000 */
.L_x_9627:
[----:B------:R-:W0:Y:S02]  /*4700*/  F2I.FTZ.TRUNC.NTZ R4, R4 ;  /* 0x0000000400047305 */ /* 0x000e24000021f100 */
[----:B0-----:R-:W-:Y:S01]  /*4710*/  PRMT R0, R4, 0x7610, R0 ;  /* 0x0000761004007816 */ /* 0x001fe20000000000 */
[----:B------:R-:W-:Y:S05]  /*4720*/  BRA `(.L_x_9608) ;  /* 0x000002a000007947 */ /* 0x000fea0003800000 */
.L_x_9620:
        /* <DEDUP_REMOVED lines=14> */
.L_x_9634:
[----:B------:R-:W-:Y:S05]  /*4810*/  BSYNC B0 ;  /* 0x0000000000007941 */ /* 0x000fea0003800000 */
.L_x_9633:
[----:B------:R-:W0:Y:S02]  /*4820*/  F2I.FTZ.TRUNC.NTZ R4, R4 ;  /* 0x0000000400047305 */ /* 0x000e24000021f100 */
[----:B0-----:R-:W-:Y:S01]  /*4830*/  PRMT R0, R4, 0x7610, R0 ;  /* 0x0000761004007816 */ /* 0x001fe20000000000 */
[----:B------:R-:W-:Y:S05]  /*4840*/  BRA `(.L_x_9608) ;  /* 0x0000018000007947 */ /* 0x000fea0003800000 */
.L_x_9607:
        /* <DEDUP_REMOVED lines=21> */
.L_x_9632:
[----:B------:R0:W5:Y:S01]  /*49a0*/  LDG.E.U16 R0, [R2.64] ;  /* 0x0000002402007981 */ /* 0x000162000c1e1500 */
[----:B------:R-:W-:Y:S05]  /*49b0*/  BRA `(.L_x_9608) ;  /* 0x0000001000007947 */ /* 0x000fea0003800000 */
.L_x_9631:
[----:B------:R0:W5:Y:S02]  /*49c0*/  LDG.E.U16 R0, [R2.64] ;  /* 0x0000002402007981 */ /* 0x000164000c1e1500 */
.L_x_9608:
        /* <DEDUP_REMOVED lines=18> */
.L_x_9638:
[----:B------:R0:W-:Y:S01]  /*4af0*/  STG.E.U8 [R16.64], R5 ;  /* 0x0000000510007986 */ /* 0x0001e2000c101124 */
[----:B------:R-:W-:Y:S05]  /*4b00*/  BRA `(.L_x_9640) ;  /* 0x00000dc000007947 */ /* 0x000fea0003800000 */
.L_x_9637:
        /* <DEDUP_REMOVED lines=10> */
.L_x_9642:
[----:B------:R-:W-:-:S05]  /*4bb0*/  PRMT R3, R5, 0x9910, RZ ;  /* 0x0000991005037816 */ /* 0x000fca00000000ff */
[----:B------:R0:W-:Y:S01]  /*4bc0*/  STG.E [R16.64], R3 ;  /* 0x0000000310007986 */ /* 0x0001e2000c101924 */
[----:B------:R-:W-:Y:S05]  /*4bd0*/  BRA `(.L_x_9640) ;  /* 0x00000cf000007947 */ /* 0x000fea0003800000 */
.L_x_9641:
[----:B------:R0:W-:Y:S01]  /*4be0*/  STG.E.U16 [R16.64], R5 ;  /* 0x0000000510007986 */ /* 0x0001e2000c101524 */
[----:B------:R-:W-:Y:S05]  /*4bf0*/  BRA `(.L_x_9640) ;  /* 0x00000cd000007947 */ /* 0x000fea0003800000 */
.L_x_9636:
        /* <DEDUP_REMOVED lines=9> */
.L_x_9644:
[----:B------:R-:W0:Y:S02]  /*4c90*/  I2F.S16 R0, R5 ;  /* 0x0000000500007306 */ /* 0x000e240000101400 */
[----:B0-----:R-:W-:-:S05]  /*4ca0*/  F2FP.PACK_AB R0, RZ, R0 ;  /* 0x00000000ff00723e */ /* 0x001fca00000000ff */
[----:B------:R0:W-:Y:S01]  /*4cb0*/  STG.E.U16 [R16.64], R0 ;  /* 0x0000000010007986 */ /* 0x0001e2000c101524 */
[----:B------:R-:W-:Y:S05]  /*4cc0*/  BRA `(.L_x_9640) ;  /* 0x00000c0000007947 */ /* 0x000fea0003800000 */
.L_x_9643:
        /* <DEDUP_REMOVED lines=10> */
.L_x_9646:
[----:B------:R-:W0:Y:S02]  /*4d70*/  I2F.S16 R5, R5 ;  /* 0x0000000500057306 */ /* 0x000e240000101400 */
[----:B0-----:R-:W-:-:S04]  /*4d80*/  F2FP.PACK_AB R3, RZ, R5 ;  /* 0x00000005ff03723e */ /* 0x001fc800000000ff */
[----:B------:R-:W-:-:S05]  /*4d90*/  PRMT R3, R3, 0x5410, RZ ;  /* 0x0000541003037816 */ /* 0x000fca00000000ff */
[----:B------:R0:W-:Y:S01]  /*4da0*/  STG.E [R16.64], R3 ;  /* 0x0000000310007986 */ /* 0x0001e2000c101924 */
[----:B------:R-:W-:Y:S05]  /*4db0*/  BRA `(.L_x_9640) ;  /* 0x00000b1000007947 */ /* 0x000fea0003800000 */
.L_x_9645:
[----:B------:R-:W0:Y:S02]  /*4dc0*/  I2F.F64.S16 R2, R5 ;  /* 0x0000000500027312 */ /* 0x000e240000101c00 */
[----:B0-----:R0:W-:Y:S01]  /*4dd0*/  STG.E.64 [R16.64], R2 ;  /* 0x0000000210007986 */ /* 0x0011e2000c101b24 */
[----:B------:R-:W-:Y:S05]  /*4de0*/  BRA `(.L_x_9640) ;  /* 0x00000ae000007947 */ /* 0x000fea0003800000 */
.L_x_9635:
        /* <DEDUP_REMOVED lines=13> */
.L_x_9649:
[----:B------:R-:W0:Y:S01]  /*4ec0*/  I2F.F64.S16 R4, R5 ;  /* 0x0000000500047312 */ /* 0x000e220000101c00 */
[----:B------:R-:W-:-:S05]  /*4ed0*/  CS2R R6, SRZ ;  /* 0x0000000000067805 */ /* 0x000fca000001ff00 */
[----:B0-----:R0:W-:Y:S01]  /*4ee0*/  STG.E.128 [R16.64], R4 ;  /* 0x0000000410007986 */ /* 0x0011e2000c101d24 */
[----:B------:R-:W-:Y:S05]  /*4ef0*/  BRA `(.L_x_9640) ;  /* 0x000009d000007947 */ /* 0x000fea0003800000 */
.L_x_9648:
        /* <DEDUP_REMOVED lines=21> */
.L_x_9653:
[----:B------:R-:W-:Y:S05]  /*5050*/  BSYNC B0 ;  /* 0x0000000000007941 */ /* 0x000fea0003800000 */
.L_x_9652:
[----:B------:R-:W-:-:S05]  /*5060*/  LOP3.LUT R3, R0, R3, RZ, 0xfc, !PT ;  /* 0x0000000300037212 */ /* 0x000fca00078efcff */
[----:B------:R0:W-:Y:S01]  /*5070*/  STG.E.U8 [R16.64], R3 ;  /* 0x0000000310007986 */ /* 0x0001e2000c101124 */
[----:B------:R-:W-:Y:S05]  /*5080*/  BRA `(.L_x_9640) ;  /* 0x0000084000007947 */ /* 0x000fea0003800000 */
.L_x_9651:
        /* <DEDUP_REMOVED lines=13> */
.L_x_9655:
[----:B------:R-:W-:Y:S01]  /*5160*/  IMAD.MOV.U32 R0, RZ, RZ, 0x7f ;  /* 0x0000007fff007424 */ /* 0x000fe200078e00ff */
[----:B------:R-:W-:-:S04]  /*5170*/  ISETP.GT.U32.AND P0, PT, R2, 0x7f800000, PT ;  /* 0x7f8000000200780c */ /* 0x000fc80003f04070 */
[----:B------:R-:W-:-:S04]  /*5180*/  SEL R0, R0, 0x7c, P0 ;  /* 0x0000007c00007807 */ /* 0x000fc80000000000 */
.L_x_9656:
[----:B------:R-:W-:Y:S05]  /*5190*/  BSYNC B0 ;  /* 0x0000000000007941 */ /* 0x000fea0003800000 */
.L_x_9654:
[----:B------:R-:W-:-:S04]  /*51a0*/  LOP3.LUT R2, R5, 0x80000000, RZ, 0xc0, !PT ;  /* 0x8000000005027812 */ /* 0x000fc800078ec0ff */
[----:B------:R-:W-:-:S04]  /*51b0*/  SHF.R.U32.HI R3, RZ, 0x18, R2 ;  /* 0x00000018ff037819 */ /* 0x000fc80000011602 */
[----:B------:R-:W-:-:S05]  /*51c0*/  LOP3.LUT R3, R0, R3, RZ, 0xfc, !PT ;  /* 0x0000000300037212 */ /* 0x000fca00078efcff */
[----:B------:R0:W-:Y:S01]  /*51d0*/  STG.E.U8 [R16.64], R3 ;  /* 0x0000000310007986 */ /* 0x0001e2000c101124 */
[----:B------:R-:W-:Y:S05]  /*51e0*/  BRA `(.L_x_9640) ;  /* 0x000006e000007947 */ /* 0x000fea0003800000 */
.L_x_9650:
[----:B------:R-:W0:Y:S02]  /*51f0*/  I2F.S16 R0, R5 ;  /* 0x0000000500007306 */ /* 0x000e240000101400 */
[----:B0-----:R-:W-:-:S05]  /*5200*/  F2FP.BF16.PACK_AB R0, RZ, R0 ;  /* 0x00000000ff00723e */ /* 0x001fca00000010ff */
[----:B------:R0:W-:Y:S01]  /*5210*/  STG.E.U16 [R16.64], R0 ;  /* 0x0000000010007986 */ /* 0x0001e2000c101524 */
[----:B------:R-:W-:Y:S05]  /*5220*/  BRA `(.L_x_9640) ;  /* 0x000006a000007947 */ /* 0x000fea0003800000 */
.L_x_9647:
        /* <DEDUP_REMOVED lines=10> */
.L_x_9659:
        /* <DEDUP_REMOVED lines=17> */
.L_x_9662:
[----:B------:R-:W-:-:S04]  /*53e0*/  LOP3.LUT R2, R5, 0x80000000, RZ, 0xc0, !PT ;  /* 0x8000000005027812 */ /* 0x000fc800078ec0ff */
[----:B------:R-:W-:-:S04]  /*53f0*/  SHF.R.U32.HI R3, RZ, 0x18, R2 ;  /* 0x00000018ff037819 */ /* 0x000fc80000011602 */
[----:B------:R-:W-:-:S04]  /*5400*/  LOP3.LUT R0, R0, R3, RZ, 0xfc, !PT ;  /* 0x0000000300007212 */ /* 0x000fc800078efcff */
[----:B------:R-:W-:Y:S02]  /*5410*/  PRMT R8, R0, 0x7610, R8 ;  /* 0x0000761000087816 */ /* 0x000fe40000000008 */
.L_x_9661:
[----:B------:R-:W-:Y:S05]  /*5420*/  BSYNC B0 ;  /* 0x0000000000007941 */ /* 0x000fea0003800000 */
.L_x_9660:
[----:B------:R0:W-:Y:S01]  /*5430*/  STG.E.U8 [R16.64], R8 ;  /* 0x0000000810007986 */ /* 0x0001e2000c101124 */
[----:B------:R-:W-:Y:S05]  /*5440*/  BRA `(.L_x_9640) ;  /* 0x0000048000007947 */ /* 0x000fea0003800000 */
.L_x_9658:
        /* <DEDUP_REMOVED lines=17> */
.L_x_9665:
[----:B------:R-:W-:-:S04]  /*5560*/  LOP3.LUT R2, R5, 0x80000000, RZ, 0xc0, !PT ;  /* 0x8000000005027812 */ /* 0x000fc800078ec0ff */
[----:B------:R-:W-:-:S04]  /*5570*/  SHF.R.U32.HI R3, RZ, 0x18, R2 ;  /* 0x00000018ff037819 */ /* 0x000fc80000011602 */
[----:B------:R-:W-:-:S04]  /*5580*/  LOP3.LUT R0, R0, R3, RZ, 0xfc, !PT ;  /* 0x0000000300007212 */ /* 0x000fc800078efcff */
[----:B------:R-:W-:Y:S02]  /*5590*/  PRMT R8, R0, 0x7610, R8 ;  /* 0x0000761000087816 */ /* 0x000fe40000000008 */
.L_x_9664:
[----:B------:R-:W-:Y:S05]  /*55a0*/  BSYNC B0 ;  /* 0x0000000000007941 */ /* 0x000fea0003800000 */
.L_x_9663:
[----:B------:R0:W-:Y:S01]  /*55b0*/  STG.E.U8 [R16.64], R8 ;  /* 0x0000000810007986 */ /* 0x0001e2000c101124 */
[----:B------:R-:W-:Y:S05]  /*55c0*/  BRA `(.L_x_9640) ;  /* 0x0000030000007947 */ /* 0x000fea0003800000 */
.L_x_9657:
        /* <DEDUP_REMOVED lines=22> */
.L_x_9639:
        /* <DEDUP_REMOVED lines=20> */
.L_x_9667:
[----:B------:R-:W-:-:S04]  /*5870*/  PRMT R2, R5, 0x9910, RZ ;  /* 0x0000991005027816 */ /* 0x000fc800000000ff */
[----:B------:R-:W-:-:S05]  /*5880*/  SHF.R.S32.HI R3, RZ, 0x1f, R2 ;  /* 0x0000001fff037819 */ /* 0x000fca0000011402 */
[----:B------:R0:W-:Y:S01]  /*5890*/  STG.E.64 [R16.64], R2 ;  /* 0x0000000210007986 */ /* 0x0001e2000c101b24 */
[----:B------:R-:W-:Y:S05]  /*58a0*/  BRA `(.L_x_9640) ;  /* 0x0000002000007947 */ /* 0x000fea0003800000 */
.L_x_9666:
[----:B------:R-:W-:-:S05]  /*58b0*/  PRMT R3, R5, 0x9910, RZ ;  /* 0x0000991005037816 */ /* 0x000fca00000000ff */
[----:B------:R0:W-:Y:S02]  /*58c0*/  STG.E [R16.64], R3 ;  /* 0x0000000310007986 */ /* 0x0001e4000c101924 */
.L_x_9640:
        /* <DEDUP_REMOVED lines=231> */
.L_x_9668:
        /* <DEDUP_REMOVED lines=18> */
.L_x_9672:
[----:B------:R0:W5:Y:S01]  /*6860*/  LDG.E.U8 R0, [R2.64] ;  /* 0x0000002402007981 */ /* 0x000162000c1e1100 */
[----:B------:R-:W-:Y:S05]  /*6870*/  BRA `(.L_x_9674) ;  /* 0x00000d7000007947 */ /* 0x000fea0003800000 */
.L_x_9671:
        /* <DEDUP_REMOVED lines=8> */
.L_x_9676:
[----:B------:R0:W5:Y:S01]  /*6900*/  LDG.E.U16 R0, [R2.64] ;  /* 0x0000002402007981 */ /* 0x000162000c1e1500 */
[----:B------:R-:W-:Y:S05]  /*6910*/  BRA `(.L_x_9674) ;  /* 0x00000cd000007947 */ /* 0x000fea0003800000 */
.L_x_9675:
[----:B------:R0:W5:Y:S01]  /*6920*/  LDG.E.U16 R0, [R2.64] ;  /* 0x0000002402007981 */ /* 0x000162000c1e1500 */
[----:B------:R-:W-:Y:S05]  /*6930*/  BRA `(.L_x_9674) ;  /* 0x00000cb000007947 */ /* 0x000fea0003800000 */
.L_x_9670:
        /* <DEDUP_REMOVED lines=9> */
.L_x_9678:
[----:B------:R-:W2:Y:S02]  /*69d0*/  LDG.E.U16 R4, [R2.64] ;  /* 0x0000002402047981 */ /* 0x000ea4000c1e1500 */
[----:B--2---:R-:W-:-:S06]  /*69e0*/  HADD2.F32 R4, -RZ, R4.H0_H0 ;  /* 0x20000004ff047230 */ /* 0x004fcc0000004100 */
[----:B------:R-:W0:Y:S02]  /*69f0*/  F2I.FTZ.TRUNC.NTZ R4, R4 ;  /* 0x0000000400047305 */ /* 0x000e24000021f100 */
[----:B0-----:R-:W-:Y:S01]  /*6a00*/  PRMT R0, R4, 0x7610, R0 ;  /* 0x0000761004007816 */ /* 0x001fe20000000000 */
[----:B------:R-:W-:Y:S05]  /*6a10*/  BRA `(.L_x_9674) ;  /* 0x00000bd000007947 */ /* 0x000fea0003800000 */
.L_x_9677:
        /* <DEDUP_REMOVED lines=9> */
.L_x_9680:
[----:B------:R-:W2:Y:S02]  /*6ab0*/  LDG.E.U16 R2, [R2.64] ;  /* 0x0000002402027981 */ /* 0x000ea4000c1e1500 */
[----:B--2---:R-:W-:-:S06]  /*6ac0*/  HADD2.F32 R4, -RZ, R2.H0_H0 ;  /* 0x20000002ff047230 */ /* 0x004fcc0000004100 */
[----:B------:R-:W0:Y:S02]  /*6ad0*/  F2I.FTZ.TRUNC.NTZ R4, R4 ;  /* 0x0000000400047305 */ /* 0x000e24000021f100 */
[----:B0-----:R-:W-:Y:S01]  /*6ae0*/  PRMT R0, R4, 0x7610, R0 ;  /* 0x0000761004007816 */ /* 0x001fe20000000000 */
[----:B------:R-:W-:Y:S05]  /*6af0*/  BRA `(.L_x_9674) ;  /* 0x00000af000007947 */ /* 0x000fea0003800000 */
.L_x_9679:
[----:B------:R-:W2:Y:S02]  /*6b00*/  LDG.E.64 R2, [R2.64] ;  /* 0x0000002402027981 */ /* 0x000ea4000c1e1b00 */
[----:B--2---:R0:W1:Y:S01]  /*6b10*/  F2I.F64.TRUNC R0, R2 ;  /* 0x0000000200007311 */ /* 0x004062000030d100 */
[----:B------:R-:W-:Y:S05]  /*6b20*/  BRA `(.L_x_9674) ;  /* 0x00000ac000007947 */ /* 0x000fea0003800000 */
.L_x_9669:
        /* <DEDUP_REMOVED lines=12> */
.L_x_9683:
[----:B------:R-:W2:Y:S02]  /*6bf0*/  LDG.E.64 R2, [R2.64] ;  /* 0x0000002402027981 */ /* 0x000ea4000c1e1b00 */
[----:B--2---:R0:W1:Y:S01]  /*6c00*/  F2I.F64.TRUNC R0, R2 ;  /* 0x0000000200007311 */ /* 0x004062000030d100 */
[----:B------:R-:W-:Y:S05]  /*6c10*/  BRA `(.L_x_9674) ;  /* 0x000009d000007947 */ /* 0x000fea0003800000 */
.L_x_9682:
        /* <DEDUP_REMOVED lines=28> */
.L_x_9685:
        /* <DEDUP_REMOVED lines=15> */
.L_x_9684:
[----:B------:R-:W2:Y:S02]  /*6ed0*/  LDG.E.U16 R2, [R2.64] ;  /* 0x0000002402027981 */ /* 0x000ea4000c1e1500 */
[----:B--2---:R-:W-:-:S04]  /*6ee0*/  PRMT R2, RZ, 0x5410, R2 ;  /* 0x00005410ff027816 */ /* 0x004fc80000000002 */
[----:B------:R0:W1:Y:S01]  /*6ef0*/  F2I.FTZ.TRUNC.NTZ R0, R2 ;  /* 0x0000000200007305 */ /* 0x000062000021f100 */
[----:B------:R-:W-:Y:S05]  /*6f00*/  BRA `(.L_x_9674) ;  /* 0x000006e000007947 */ /* 0x000fea0003800000 */
.L_x_9681:
        /* <DEDUP_REMOVED lines=10> */
.L_x_9688:
        /* <DEDUP_REMOVED lines=21> */
.L_x_9692:
[----:B------:R-:W-:Y:S05]  /*7100*/  BSYNC B1 ;  /* 0x0000000000017941 */ /* 0x000fea0003800000 */
.L_x_9691:
[----:B------:R-:W-:Y:S01]  /*7110*/  IMAD.SHL.U32 R2, R2, 0x100000, RZ ;  /* 0x0010000002027824 */ /* 0x000fe200078e00ff */
[----:B------:R-:W-:-:S04]  /*7120*/  LEA R3, R0, 0x3b800000, 0x17 ;  /* 0x3b80000000037811 */ /* 0x000fc800078eb8ff */
[----:B------:R-:W-:Y:S02]  /*7130*/  LOP3.LUT R4, R3, R2, R4, 0xfe, !PT ;  /* 0x0000000203047212 */ /* 0x000fe400078efe04 */
.L_x_9690:
[----:B------:R-:W-:Y:S05]  /*7140*/  BSYNC B0 ;  /* 0x0000000000007941 */ /* 0x000fea0003800000 */
.L_x_9689:
[----:B------:R-:W0:Y:S02]  /*7150*/  F2I.FTZ.TRUNC.NTZ R4, R4 ;  /* 0x0000000400047305 */ /* 0x000e24000021f100 */
[----:B0-----:R-:W-:Y:S01]  /*7160*/  PRMT R0, R4, 0x7610, R0 ;  /* 0x0000761004007816 */ /* 0x001fe20000000000 */
[----:B------:R-:W-:Y:S05]  /*7170*/  BRA `(.L_x_9674) ;  /* 0x0000047000007947 */ /* 0x000fea0003800000 */
.L_x_9687:
        /* <DEDUP_REMOVED lines=21> */
.L_x_9696:
[----:B------:R-:W-:Y:S05]  /*72d0*/  BSYNC B1 ;  /* 0x0000000000017941 */ /* 0x000fea0003800000 */
.L_x_9695:
[----:B------:R-:W-:Y:S01]  /*72e0*/  IMAD.SHL.U32 R2, R2, 0x200000, RZ ;  /* 0x0020000002027824 */ /* 0x000fe200078e00ff */
[----:B------:R-:W-:-:S04]  /*72f0*/  LEA R3, R0, 0x37800000, 0x17 ;  /* 0x3780000000037811 */ /* 0x000fc800078eb8ff */
[----:B------:R-:W-:Y:S02]  /*7300*/  LOP3.LUT R4, R3, R2, R4, 0xfe, !PT ;  /* 0x0000000203047212 */ /* 0x000fe400078efe04 */
.L_x_9694:
[----:B------:R-:W-:Y:S05]  /*7310*/  BSYNC B0 ;  /* 0x0000000000007941 */ /* 0x000fea0003800000 */
.L_x_9693:
[----:B------:R-:W0:Y:S02]  /*7320*/  F2I.FTZ.TRUNC.NTZ R4, R4 ;  /* 0x0000000400047305 */ /* 0x000e24000021f100 */
[----:B0-----:R-:W-:Y:S01]  /*7330*/  PRMT R0, R4, 0x7610, R0 ;  /* 0x0000761004007816 */ /* 0x001fe20000000000 */
[----:B------:R-:W-:Y:S05]  /*7340*/  BRA `(.L_x_9674) ;  /* 0x000002a000007947 */ /* 0x000fea0003800000 */
.L_x_9686:
        /* <DEDUP_REMOVED lines=14> */
.L_x_9700:
[----:B------:R-:W-:Y:S05]  /*7430*/  BSYNC B0 ;  /* 0x0000000000007941 */ /* 0x000fea0003800000 */
.L_x_9699:
[----:B------:R-:W0:Y:S02]  /*7440*/  F2I.FTZ.TRUNC.NTZ R4, R4 ;  /* 0x0000000400047305 */ /* 0x000e24000021f100 */
[----:B0-----:R-:W-:Y:S01]  /*7450*/  PRMT R0, R4, 0x7610, R0 ;  /* 0x0000761004007816 */ /* 0x001fe20000000000 */
[----:B------:R-:W-:Y:S05]  /*7460*/  BRA `(.L_x_9674) ;  /* 0x0000018000007947 */ /* 0x000fea0003800000 */
.L_x_9673:
        /* <DEDUP_REMOVED lines=21> */
.L_x_9698:
[----:B------:R0:W5:Y:S01]  /*75c0*/  LDG.E.U16 R0, [R2.64] ;  /* 0x0000002402007981 */ /* 0x000162000c1e1500 */
[----:B------:R-:W-:Y:S05]  /*75d0*/  BRA `(.L_x_9674) ;  /* 0x0000001000007947 */ /* 0x000fea0003800000 */
.L_x_9697:
[----:B------:R0:W5:Y:S02]  /*75e0*/  LDG.E.U16 R0, [R2.64] ;  /* 0x0000002402007981 */ /* 0x000164000c1e1500 */
.L_x_9674:
        /* <DEDUP_REMOVED lines=18> */
.L_x_9704:
[----:B------:R0:W-:Y:S01]  /*7710*/  STG.E.U8 [R16.64], R5 ;  /* 0x0000000510007986 */ /* 0x0001e2000c101124 */
[----:B------:R-:W-:Y:S05]  /*7720*/  BRA `(.L_x_9706) ;  /* 0x00000dc000007947 */ /* 0x000fea0003800000 */
.L_x_9703:
        /* <DEDUP_REMOVED lines=10> */
.L_x_9708:
[----:B------:R-:W-:-:S05]  /*77d0*/  PRMT R3, R5, 0x9910, RZ ;  /* 0x0000991005037816 */ /* 0x000fca00000000ff */
[----:B------:R0:W-:Y:S01]  /*77e0*/  STG.E [R16.64], R3 ;  /* 0x0000000310007986 */ /* 0x0001e2000c101924 */
[----:B------:R-:W-:Y:S05]  /*77f0*/  BRA `(.L_x_9706) ;  /* 0x00000cf000007947 */ /* 0x000fea0003800000 */
.L_x_9707:
[----:B------:R0:W-:Y:S01]  /*7800*/  STG.E.U16 [R16.64], R5 ;  /* 0x0000000510007986 */ /* 0x0001e2000c101524 */
[----:B------:R-:W-:Y:S05]  /*7810*/  BRA `(.L_x_9706) ;  /* 0x00000cd000007947 */ /* 0x000fea0003800000 */
.L_x_9702:
        /* <DEDUP_REMOVED lines=9> */
.L_x_9710:
[----:B------:R-:W0:Y:S02]  /*78b0*/  I2F.S16 R0, R5 ;  /* 0x0000000500007306 */ /* 0x000e240000101400 */
[----:B0-----:R-:W-:-:S05]  /*78c0*/  F2FP.PACK_AB R0, RZ, R0 ;  /* 0x00000000ff00723e */ /* 0x001fca00000000ff */
[----:B------:R0:W-:Y:S01]  /*78d0*/  STG.E.U16 [R16.64], R0 ;  /* 0x0000000010007986 */ /* 0x0001e2000c101524 */
[----:B------:R-:W-:Y:S05]  /*78e0*/  BRA `(.L_x_9706) ;  /* 0x00000c0000007947 */ /* 0x000fea0003800000 */
.L_x_9709:
        /* <DEDUP_REMOVED lines=10> */
.L_x_9712:
[----:B------:R-:W0:Y:S02]  /*7990*/  I2F.S16 R5, R5 ;  /* 0x0000000500057306 */ /* 0x000e240000101400 */
[----:B0-----:R-:W-:-:S04]  /*79a0*/  F2FP.PACK_AB R3, RZ, R5 ;  /* 0x00000005ff03723e */ /* 0x001fc800000000ff */
[----:B------:R-:W-:-:S05]  /*79b0*/  PRMT R3, R3, 0x5410, RZ ;  /* 0x0000541003037816 */ /* 0x000fca00000000ff */
[----:B------:R0:W-:Y:S01]  /*79c0*/  STG.E [R16.64], R3 ;  /* 0x0000000310007986 */ /* 0x0001e2000c101924 */
[----:B------:R-:W-:Y:S05]  /*79d0*/  BRA `(.L_x_9706) ;  /* 0x00000b1000007947 */ /* 0x000fea0003800000 */
.L_x_9711:
[----:B------:R-:W0:Y:S02]  /*79e0*/  I2F.F64.S16 R2, R5 ;  /* 0x0000000500027312 */ /* 0x000e240000101c00 */
[----:B0-----:R0:W-:Y:S01]  /*79f0*/  STG.E.64 [R16.64], R2 ;  /* 0x0000000210007986 */ /* 0x0011e2000c101b24 */
[----:B------:R-:W-:Y:S05]  /*7a00*/  BRA `(.L_x_9706) ;  /* 0x00000ae000007947 */ /* 0x000fea0003800000 */
.L_x_9701:
        /* <DEDUP_REMOVED lines=13> */
.L_x_9715:
[----:B------:R-:W0:Y:S01]  /*7ae0*/  I2F.F64.S16 R4, R5 ;  /* 0x0000000500047312 */ /* 0x000e220000101c00 */
[----:B------:R-:W-:-:S05]  /*7af0*/  CS2R R6, SRZ ;  /* 0x0000000000067805 */ /* 0x000fca000001ff00 */
[----:B0-----:R0:W-:Y:S01]  /*7b00*/  STG.E.128 [R16.64], R4 ;  /* 0x0000000410007986 */ /* 0x0011e2000c101d24 */
[----:B------:R-:W-:Y:S05]  /*7b10*/  BRA `(.L_x_9706) ;  /* 0x000009d000007947 */ /* 0x000fea0003800000 */
.L_x_9714:
        /* <DEDUP_REMOVED lines=21> */
.L_x_9719:
[----:B------:R-:W-:Y:S05]  /*7c70*/  BSYNC B0 ;  /* 0x0000000000007941 */ /* 0x000fea0003800000 */
.L_x_9718:
[----:B------:R-:W-:-:S05]  /*7c80*/  LOP3.LUT R3, R0, R3, RZ, 0xfc, !PT ;  /* 0x0000000300037212 */ /* 0x000fca00078efcff */
[----:B------:R0:W-:Y:S01]  /*7c90*/  STG.E.U8 [R16.64], R3 ;  /* 0x0000000310007986 */ /* 0x0001e2000c101124 */
[----:B------:R-:W-:Y:S05]  /*7ca0*/  BRA `(.L_x_9706) ;  /* 0x0000084000007947 */ /* 0x000fea0003800000 */
.L_x_9717:
        /* <DEDUP_REMOVED lines=13> */
.L_x_9721:
[----:B------:R-:W-:Y:S01]  /*7d80*/  IMAD.MOV.U32 R0, RZ, RZ, 0x7f ;  /* 0x0000007fff007424 */ /* 0x000fe200078e00ff */
[----:B------:R-:W-:-:S04]  /*7d90*/  ISETP.GT.U32.AND P0, PT, R2, 0x7f800000, PT ;  /* 0x7f8000000200780c */ /* 0x000fc80003f04070 */
[----:B------:R-:W-:-:S04]  /*7da0*/  SEL R0, R0, 0x7c, P0 ;  /* 0x0000007c00007807 */ /* 0x000fc80000000000 */
.L_x_9722:
[----:B------:R-:W-:Y:S05]  /*7db0*/  BSYNC B0 ;  /* 0x0000000000007941 */ /* 0x000fea0003800000 */
.L_x_9720:
[----:B------:R-:W-:-:S04]  /*7dc0*/  LOP3.LUT R2, R5, 0x80000000, RZ, 0xc0, !PT ;  /* 0x8000000005027812 */ /* 0x000fc800078ec0ff */
[----:B------:R-:W-:-:S04]  /*7dd0*/  SHF.R.U32.HI R3, RZ, 0x18, R2 ;  /* 0x00000018ff037819 */ /* 0x000fc80000011602 */
[----:B------:R-:W-:-:S05]  /*7de0*/  LOP3.LUT R3, R0, R3, RZ, 0xfc, !PT ;  /* 0x0000000300037212 */ /* 0x000fca00078efcff */
[----:B------:R0:W-:Y:S01]  /*7df0*/  STG.E.U8 [R16.64], R3 ;  /* 0x0000000310007986 */ /* 0x0001e2000c101124 */
[----:B------:R-:W-:Y:S05]  /*7e00*/  BRA `(.L_x_9706) ;  /* 0x000006e000007947 */ /* 0x000fea0003800000 */
.L_x_9716:
[----:B------:R-:W0:Y:S02]  /*7e10*/  I2F.S16 R0, R5 ;  /* 0x0000000500007306 */ /* 0x000e240000101400 */
[----:B0-----:R-:W-:-:S05]  /*7e20*/  F2FP.BF16.PACK_AB R0, RZ, R0 ;  /* 0x00000000ff00723e */ /* 0x001fca00000010ff */
[----:B------:R0:W-:Y:S01]  /*7e30*/  STG.E.U16 [R16.64], R0 ;  /* 0x0000000010007986 */ /* 0x0001e2000c101524 */
[----:B------:R-:W-:Y:S05]  /*7e40*/  BRA `(.L_x_9706) ;  /* 0x000006a000007947 */ /* 0x000fea0003800000 */
.L_x_9713:
        /* <DEDUP_REMOVED lines=10> */
.L_x_9725:
        /* <DEDUP_REMOVED lines=17> */
.L_x_9728:
[----:B------:R-:W-:-:S04]  /*8000*/  LOP3.LUT R2, R5, 0x80000000, RZ, 0xc0, !PT ;  /* 0x8000000005027812 */ /* 0x000fc800078ec0ff */
[----:B------:R-:W-:-:S04]  /*8010*/  SHF.R.U32.HI R3, RZ, 0x18, R2 ;  /* 0x00000018ff037819 */ /* 0x000fc80000011602 */
[----:B------:R-:W-:-:S04]  /*8020*/  LOP3.LUT R0, R0, R3, RZ, 0xfc, !PT ;  /* 0x0000000300007212 */ /* 0x000fc800078efcff */
[----:B------:R-:W-:Y:S02]  /*8030*/  PRMT R8, R0, 0x7610, R8 ;  /* 0x0000761000087816 */ /* 0x000fe40000000008 */
.L_x_9727:
[----:B------:R-:W-:Y:S05]  /*8040*/  BSYNC B0 ;  /* 0x0000000000007941 */ /* 0x000fea0003800000 */
.L_x_9726:
[----:B------:R0:W-:Y:S01]  /*8050*/  STG.E.U8 [R16.64], R8 ;  /* 0x0000000810007986 */ /* 0x0001e2000c101124 */
[----:B------:R-:W-:Y:S05]  /*8060*/  BRA `(.L_x_9706) ;  /* 0x0000048000007947 */ /* 0x000fea0003800000 */
.L_x_9724:
        /* <DEDUP_REMOVED lines=17> */
.L_x_9731:
[----:B------:R-:W-:-:S04]  /*8180*/  LOP3.LUT R2, R5, 0x80000000, RZ, 0xc0, !PT ;  /* 0x8000000005027812 */ /* 0x000fc800078ec0ff */
[----:B------:R-:W-:-:S04]  /*8190*/  SHF.R.U32.HI R3, RZ, 0x18, R2 ;  /* 0x00000018ff037819 */ /* 0x000fc80000011602 */
[----:B------:R-:W-:-:S04]  /*81a0*/  LOP3.LUT R0, R0, R3, RZ, 0xfc, !PT ;  /* 0x0000000300007212 */ /* 0x000fc800078efcff */
[----:B------:R-:W-:Y:S02]  /*81b0*/  PRMT R8, R0, 0x7610, R8 ;  /* 0x0000761000087816 */ /* 0x000fe40000000008 */
.L_x_9730:
[----:B------:R-:W-:Y:S05]  /*81c0*/  BSYNC B0 ;  /* 0x0000000000007941 */ /* 0x000fea0003800000 */
.L_x_9729:
[----:B------:R0:W-:Y:S01]  /*81d0*/  STG.E.U8 [R16.64], R8 ;  /* 0x0000000810007986 */ /* 0x0001e2000c101124 */
[----:B------:R-:W-:Y:S05]  /*81e0*/  BRA `(.L_x_9706) ;  /* 0x0000030000007947 */ /* 0x000fea0003800000 */
.L_x_9723:
        /* <DEDUP_REMOVED lines=22> */
.L_x_9705:
        /* <DEDUP_REMOVED lines=20> */
.L_x_9733:
[----:B------:R-:W-:-:S04]  /*8490*/  PRMT R2, R5, 0x9910, RZ ;  /* 0x0000991005027816 */ /* 0x000fc800000000ff */
[----:B------:R-:W-:-:S05]  /*84a0*/  SHF.R.S32.HI R3, RZ, 0x1f, R2 ;  /* 0x0000001fff037819 */ /* 0x000fca0000011402 */
[----:B------:R0:W-:Y:S01]  /*84b0*/  STG.E.64 [R16.64], R2 ;  /* 0x0000000210007986 */ /* 0x0001e2000c101b24 */
[----:B------:R-:W-:Y:S05]  /*84c0*/  BRA `(.L_x_9706) ;  /* 0x0000002000007947 */ /* 0x000fea0003800000 */
.L_x_9732:
[----:B------:R-:W-:-:S05]  /*84d0*/  PRMT R3, R5, 0x9910, RZ ;  /* 0x0000991005037816 */ /* 0x000fca00000000ff */
[----:B------:R0:W-:Y:S02]  /*84e0*/  STG.E [R16.64], R3 ;  /* 0x0000000310007986 */ /* 0x0001e4000c101924 */
.L_x_9706:
[----:B------:R-:W-:Y:S02]  /*84f0*/  IADD3 R19, R19, 0x80, RZ ;  /* 0x0000008013137810 */ /* 0x000fe40007ffe0ff */
.L_x_9601:
[----:B------:R-:W-:Y:S05]  /*8500*/  BSYNC B6 ;  /* 0x0000000000067941 */ /* 0x000fea0003800000 */
.L_x_9600:
        /* <DEDUP_REMOVED lines=230> */
.L_x_9734:
        /* <DEDUP_REMOVED lines=18> */
.L_x_9738:
[----:B------:R0:W5:Y:S01]  /*9490*/  LDG.E.U8 R0, [R2.64] ;  /* 0x0000002402007981 */ /* 0x000162000c1e1100 */
[----:B------:R-:W-:Y:S05]  /*94a0*/  BRA `(.L_x_9740) ;  /* 0x00000d7000007947 */ /* 0x000fea0003800000 */
.L_x_9737:
        /* <DEDUP_REMOVED lines=8> */
.L_x_9742:
[----:B------:R0:W5:Y:S01]  /*9530*/  LDG.E.U16 R0, [R2.64] ;  /* 0x0000002402007981 */ /* 0x000162000c1e1500 */
[----:B------:R-:W-:Y:S05]  /*9540*/  BRA `(.L_x_9740) ;  /* 0x00000cd000007947 */ /* 0x000fea0003800000 */
.L_x_9741:
[----:B------:R0:W5:Y:S01]  /*9550*/  LDG.E.U16 R0, [R2.64] ;  /* 0x0000002402007981 */ /* 0x000162000c1e1500 */
[----:B------:R-:W-:Y:S05]  /*9560*/  BRA `(.L_x_9740) ;  /* 0x00000cb000007947 */ /* 0x000fea0003800000 */
.L_x_9736:
        /* <DEDUP_REMOVED lines=9> */
.L_x_9744:
[----:B------:R-:W2:Y:S02]  /*9600*/  LDG.E.U16 R4, [R2.64] ;  /* 0x0000002402047981 */ /* 0x000ea4000c1e1500 */
[----:B--2---:R-:W-:-:S06]  /*9610*/  HADD2.F32 R4, -RZ, R4.H0_H0 ;  /* 0x20000004ff047230 */ /* 0x004fcc0000004100 */
[----:B------:R-:W0:Y:S02]  /*9620*/  F2I.FTZ.TRUNC.NTZ R4, R4 ;  /* 0x0000000400047305 */ /* 0x000e24000021f100 */
[----:B0-----:R-:W-:Y:S01]  /*9630*/  PRMT R0, R4, 0x7610, R0 ;  /* 0x0000761004007816 */ /* 0x001fe20000000000 */
[----:B------:R-:W-:Y:S05]  /*9640*/  BRA `(.L_x_9740) ;  /* 0x00000bd000007947 */ /* 0x000fea0003800000 */
.L_x_9743:
        /* <DEDUP_REMOVED lines=9> */
.L_x_9746:
[----:B------:R-:W2:Y:S02]  /*96e0*/  LDG.E.U16 R2, [R2.64] ;  /* 0x0000002402027981 */ /* 0x000ea4000c1e1500 */
[----:B--2---:R-:W-:-:S06]  /*96f0*/  HADD2.F32 R4, -RZ, R2.H0_H0 ;  /* 0x20000002ff047230 */ /* 0x004fcc0000004100 */
[----:B------:R-:W0:Y:S02]  /*9700*/  F2I.FTZ.TRUNC.NTZ R4, R4 ;  /* 0x0000000400047305 */ /* 0x000e24000021f100 */
[----:B0-----:R-:W-:Y:S01]  /*9710*/  PRMT R0, R4, 0x7610, R0 ;  /* 0x0000761004007816 */ /* 0x001fe20000000000 */
[----:B------:R-:W-:Y:S05]  /*9720*/  BRA `(.L_x_9740) ;  /* 0x00000af000007947 */ /* 0x000fea0003800000 */
.L_x_9745:
[----:B------:R-:W2:Y:S02]  /*9730*/  LDG.E.64 R2, [R2.64] ;  /* 0x0000002402027981 */ /* 0x000ea4000c1e1b00 */
[----:B--2---:R0:W1:Y:S01]  /*9740*/  F2I.F64.TRUNC R0, R2 ;  /* 0x0000000200007311 */ /* 0x004062000030d100 */
[----:B------:R-:W-:Y:S05]  /*9750*/  BRA `(.L_x_9740) ;  /* 0x00000ac000007947 */ /* 0x000fea0003800000 */
.L_x_9735:
        /* <DEDUP_REMOVED lines=12> */
.L_x_9749:
[----:B------:R-:W2:Y:S02]  /*9820*/  LDG.E.64 R2, [R2.64] ;  /* 0x0000002402027981 */ /* 0x000ea4000c1e1b00 */
[----:B--2---:R0:W1:Y:S01]  /*9830*/  F2I.F64.TRUNC R0, R2 ;  /* 0x0000000200007311 */ /* 0x004062000030d100 */
[----:B------:R-:W-:Y:S05]  /*9840*/  BRA `(.L_x_9740) ;  /* 0x000009d000007947 */ /* 0x000fea0003800000 */
.L_x_9748:
        /* <DEDUP_REMOVED lines=28> */
.L_x_9751:
        /* <DEDUP_REMOVED lines=15> */
.L_x_9750:
[----:B------:R-:W2:Y:S02]  /*9b00*/  LDG.E.U16 R2, [R2.64] ;  /* 0x0000002402027981 */ /* 0x000ea4000c1e1500 */
[----:B--2---:R-:W-:-:S04]  /*9b10*/  PRMT R2, RZ, 0x5410, R2 ;  /* 0x00005410ff027816 */ /* 0x004fc80000000002 */
[----:B------:R0:W1:Y:S01]  /*9b20*/  F2I.FTZ.TRUNC.NTZ R0, R2 ;  /* 0x0000000200007305 */ /* 0x000062000021f100 */
[----:B------:R-:W-:Y:S05]  /*9b30*/  BRA `(.L_x_9740) ;  /* 0x000006e000007947 */ /* 0x000fea0003800000 */
.L_x_9747:
        /* <DEDUP_REMOVED lines=10> */
.L_x_9754:
        /* <DEDUP_REMOVED lines=21> */
.L_x_9758:
[----:B------:R-:W-:Y:S05]  /*9d30*/  BSYNC B1 ;  /* 0x0000000000017941 */ /* 0x000fea0003800000 */
.L_x_9757:
[----:B------:R-:W-:Y:S01]  /*9d40*/  IMAD.SHL.U32 R2, R2, 0x100000, RZ ;  /* 0x0010000002027824 */ /* 0x000fe200078e00ff */
[----:B------:R-:W-:-:S04]  /*9d50*/  LEA R3, R0, 0x3b800000, 0x17 ;  /* 0x3b80000000037811 */ /* 0x000fc800078eb8ff */
[----:B------:R-:W-:Y:S02]  /*9d60*/  LOP3.LUT R4, R3, R2, R4, 0xfe, !PT ;  /* 0x0000000203047212 */ /* 0x000fe400078efe04 */
.L_x_9756:
[----:B------:R-:W-:Y:S05]  /*9d70*/  BSYNC B0 ;  /* 0x0000000000007941 */ /* 0x000fea0003800000 */
.L_x_9755:
[----:B------:R-:W0:Y:S02]  /*9d80*/  F2I.FTZ.TRUNC.NTZ R4, R4 ;  /* 0x0000000400047305 */ /* 0x000e24000021f100 */
[----:B0-----:R-:W-:Y:S01]  /*9d90*/  PRMT R0, R4, 0x7610, R0 ;  /* 0x0000761004007816 */ /* 0x001fe20000000000 */
[----:B------:R-:W-:Y:S05]  /*9da0*/  BRA `(.L_x_9740) ;  /* 0x0000047000007947 */ /* 0x000fea0003800000 */
.L_x_9753:
        /* <DEDUP_REMOVED lines=21> */
.L_x_9762:
[----:B------:R-:W-:Y:S05]  /*9f00*/  BSYNC B1 ;  /* 0x0000000000017941 */ /* 0x000fea0003800000 */
.L_x_9761:
[----:B------:R-:W-:Y:S01]  /*9f10*/  IMAD.SHL.U32 R2, R2, 0x200000, RZ ;  /* 0x0020000002027824 */ /* 0x000fe200078e00ff */
[----:B------:R-:W-:-:S04]  /*9f20*/  LEA R3, R0, 0x37800000, 0x17 ;  /* 0x3780000000037811 */ /* 0x000fc800078eb8ff */
[----:B------:R-:W-:Y:S02]  /*9f30*/  LOP3.LUT R4, R3, R2, R4, 0xfe, !PT ;  /* 0x0000000203047212 */ /* 0x000fe400078efe04 */
.L_x_9760:
[----:B------:R-:W-:Y:S05]  /*9f40*/  BSYNC B0 ;  /* 0x0000000000007941 */ /* 0x000fea0003800000 */
.L_x_9759:
[----:B------:R-:W0:Y:S02]  /*9f50*/  F2I.FTZ.TRUNC.NTZ R4, R4 ;  /* 0x0000000400047305 */ /* 0x000e24000021f100 */
[----:B0-----:R-:W-:Y:S01]  /*9f60*/  PRMT R0, R4, 0x7610, R0 ;  /* 0x0000761004007816 */ /* 0x001fe20000000000 */
[----:B------:R-:W-:Y:S05]  /*9f70*/  BRA `(.L_x_9740) ;  /* 0x000002a000007947 */ /* 0x000fea0003800000 */
.L_x_9752:
        /* <DEDUP_REMOVED lines=14> */
.L_x_9766:
[----:B------:R-:W-:Y:S05]  /*a060*/  BSYNC B0 ;  /* 0x0000000000007941 */ /* 0x000fea0003800000 */
.L_x_9765:
[----:B------:R-:W0:Y:S02]  /*a070*/  F2I.FTZ.TRUNC.NTZ R4, R4 ;  /* 0x0000000400047305 */ /* 0x000e24000021f100 */
[----:B0-----:R-:W-:Y:S01]  /*a080*/  PRMT R0, R4, 0x7610, R0 ;  /* 0x0000761004007816 */ /* 0x001fe20000000000 */
[----:B------:R-:W-:Y:S05]  /*a090*/  BRA `(.L_x_9740) ;  /* 0x0000018000007947 */ /* 0x000fea0003800000 */
.L_x_9739:
        /* <DEDUP_REMOVED lines=21> */
.L_x_9764:
[----:B------:R0:W5:Y:S01]  /*a1f0*/  LDG.E.U16 R0, [R2.64] ;  /* 0x0000002402007981 */ /* 0x000162000c1e1500 */
[----:B------:R-:W-:Y:S05]  /*a200*/  BRA `(.L_x_9740) ;  /* 0x0000001000007947 */ /* 0x000fea0003800000 */
.L_x_9763:
[----:B------:R0:W5:Y:S02]  /*a210*/  LDG.E.U16 R0, [R2.64] ;  /* 0x0000002402007981 */ /* 0x000164000c1e1500 */
.L_x_9740:
        /* <DEDUP_REMOVED lines=18> */
.L_x_9770:
[----:B------:R-:W-:Y:S01]  /*a340*/  STG.E.U8 [R16.64], R5 ;  /* 0x0000000510007986 */ /* 0x000fe2000c101124 */
[----:B------:R-:W-:Y:S05]  /*a350*/  EXIT ;  /* 0x000000000000794d */ /* 0x000fea0003800000 */
.L_x_9769:
        /* <DEDUP_REMOVED lines=8> */
[----:B------:R-:W-:Y:S01]  /*a3e0*/  STG.E.64 [R16.64], R2 ;  /* 0x0000000210007986 */ /* 0x000fe2000c101b24 */
[----:B------:R-:W-:Y:S05]  /*a3f0*/  EXIT ;  /* 0x000000000000794d */ /* 0x000fea0003800000 */
.L_x_9773:
[----:B------:R-:W-:-:S05]  /*a400*/  PRMT R3, R5, 0x9910, RZ ;  /* 0x0000991005037816 */ /* 0x000fca00000000ff */
[----:B------:R-:W-:Y:S01]  /*a410*/  STG.E [R16.64], R3 ;  /* 0x0000000310007986 */ /* 0x000fe2000c101924 */
[----:B------:R-:W-:Y:S05]  /*a420*/  EXIT ;  /* 0x000000000000794d */ /* 0x000fea0003800000 */
.L_x_9772:
[----:B------:R-:W-:Y:S01]  /*a430*/  STG.E.U16 [R16.64], R5 ;  /* 0x0000000510007986 */ /* 0x000fe2000c101524 */
[----:B------:R-:W-:Y:S05]  /*a440*/  EXIT ;  /* 0x000000000000794d */ /* 0x000fea0003800000 */
.L_x_9768:
        /* <DEDUP_REMOVED lines=9> */
.L_x_9775:
[----:B------:R-:W0:Y:S02]  /*a4e0*/  I2F.S16 R0, R5 ;  /* 0x0000000500007306 */ /* 0x000e240000101400 */
[----:B0-----:R-:W-:-:S05]  /*a4f0*/  F2FP.PACK_AB R0, RZ, R0 ;  /* 0x00000000ff00723e */ /* 0x001fca00000000ff */
[----:B------:R-:W-:Y:S01]  /*a500*/  STG.E.U16 [R16.64], R0 ;  /* 0x0000000010007986 */ /* 0x000fe2000c101524 */
[----:B------:R-:W-:Y:S05]  /*a510*/  EXIT ;  /* 0x000000000000794d */ /* 0x000fea0003800000 */
.L_x_9774:
        /* <DEDUP_REMOVED lines=10> */
.L_x_9777:
[----:B------:R-:W0:Y:S02]  /*a5c0*/  I2F.S16 R5, R5 ;  /* 0x0000000500057306 */ /* 0x000e240000101400 */
[----:B0-----:R-:W-:-:S04]  /*a5d0*/  F2FP.PACK_AB R3, RZ, R5 ;  /* 0x00000005ff03723e */ /* 0x001fc800000000ff */
[----:B------:R-:W-:-:S05]  /*a5e0*/  PRMT R3, R3, 0x5410, RZ ;  /* 0x0000541003037816 */ /* 0x000fca00000000ff */
[----:B------:R-:W-:Y:S01]  /*a5f0*/  STG.E [R16.64], R3 ;  /* 0x0000000310007986 */ /* 0x000fe2000c101924 */
[----:B------:R-:W-:Y:S05]  /*a600*/  EXIT ;  /* 0x000000000000794d */ /* 0x000fea0003800000 */
.L_x_9776:
[----:B------:R-:W0:Y:S02]  /*a610*/  I2F.F64.S16 R2, R5 ;  /* 0x0000000500027312 */ /* 0x000e240000101c00 */
[----:B0-----:R-:W-:Y:S01]  /*a620*/  STG.E.64 [R16.64], R2 ;  /* 0x0000000210007986 */ /* 0x001fe2000c101b24 */
[----:B------:R-:W-:Y:S05]  /*a630*/  EXIT ;  /* 0x000000000000794d */ /* 0x000fea0003800000 */
.L_x_9767:
        /* <DEDUP_REMOVED lines=11> */
[----:B------:R-:W-:Y:S01]  /*a6f0*/  STG.E.U8 [R16.64], R3 ;  /* 0x0000000310007986 */ /* 0x000fe2000c101124 */
[----:B------:R-:W-:Y:S05]  /*a700*/  EXIT ;  /* 0x000000000000794d */ /* 0x000fea0003800000 */
.L_x_9780:
[----:B------:R-:W0:Y:S01]  /*a710*/  I2F.F64.S16 R4, R5 ;  /* 0x0000000500047312 */ /* 0x000e220000101c00 */
[----:B------:R-:W-:-:S05]  /*a720*/  CS2R R6, SRZ ;  /* 0x0000000000067805 */ /* 0x000fca000001ff00 */
[----:B0-----:R-:W-:Y:S01]  /*a730*/  STG.E.128 [R16.64], R4 ;  /* 0x0000000410007986 */ /* 0x001fe2000c101d24 */
[----:B------:R-:W-:Y:S05]  /*a740*/  EXIT ;  /* 0x000000000000794d */ /* 0x000fea0003800000 */
.L_x_9779:
        /* <DEDUP_REMOVED lines=21> */
.L_x_9784:
[----:B------:R-:W-:Y:S05]  /*a8a0*/  BSYNC B0 ;  /* 0x0000000000007941 */ /* 0x000fea0003800000 */
.L_x_9783:
[----:B------:R-:W-:-:S05]  /*a8b0*/  LOP3.LUT R3, R0, R3, RZ, 0xfc, !PT ;  /* 0x0000000300037212 */ /* 0x000fca00078efcff */
[----:B------:R-:W-:Y:S01]  /*a8c0*/  STG.E.U8 [R16.64], R3 ;  /* 0x0000000310007986 */ /* 0x000fe2000c101124 */
[----:B------:R-:W-:Y:S05]  /*a8d0*/  EXIT ;  /* 0x000000000000794d */ /* 0x000fea0003800000 */
.L_x_9782:
        /* <DEDUP_REMOVED lines=13> */
.L_x_9786:
[----:B------:R-:W-:Y:S01]  /*a9b0*/  IMAD.MOV.U32 R0, RZ, RZ, 0x7f ;  /* 0x0000007fff007424 */ /* 0x000fe200078e00ff */
[----:B------:R-:W-:-:S04]  /*a9c0*/  ISETP.GT.U32.AND P0, PT, R2, 0x7f800000, PT ;  /* 0x7f8000000200780c */ /* 0x000fc80003f04070 */
[----:B------:R-:W-:-:S04]  /*a9d0*/  SEL R0, R0, 0x7c, P0 ;  /* 0x0000007c00007807 */ /* 0x000fc80000000000 */
.L_x_9787:
[----:B------:R-:W-:Y:S05]  /*a9e0*/  BSYNC B0 ;  /* 0x0000000000007941 */ /* 0x000fea0003800000 */
.L_x_9785:
[----:B------:R-:W-:-:S04]  /*a9f0*/  LOP3.LUT R2, R5, 0x80000000, RZ, 0xc0, !PT ;  /* 0x8000000005027812 */ /* 0x000fc800078ec0ff */
[----:B------:R-:W-:-:S04]  /*aa00*/  SHF.R.U32.HI R3, RZ, 0x18, R2 ;  /* 0x00000018ff037819 */ /* 0x000fc80000011602 */
[----:B------:R-:W-:-:S05]  /*aa10*/  LOP3.LUT R3, R0, R3, RZ, 0xfc, !PT ;  /* 0x0000000300037212 */ /* 0x000fca00078efcff */
[----:B------:R-:W-:Y:S01]  /*aa20*/  STG.E.U8 [R16.64], R3 ;  /* 0x0000000310007986 */ /* 0x000fe2000c101124 */
[----:B------:R-:W-:Y:S05]  /*aa30*/  EXIT ;  /* 0x000000000000794d */ /* 0x000fea0003800000 */
.L_x_9781:
[----:B------:R-:W0:Y:S02]  /*aa40*/  I2F.S16 R0, R5 ;  /* 0x0000000500007306 */ /* 0x000e240000101400 */
[----:B0-----:R-:W-:-:S05]  /*aa50*/  F2FP.BF16.PACK_AB R0, RZ, R0 ;  /* 0x00000000ff00723e */ /* 0x001fca00000010ff */
[----:B------:R-:W-:Y:S01]  /*aa60*/  STG.E.U16 [R16.64], R0 ;  /* 0x0000000010007986 */ /* 0x000fe2000c101524 */
[----:B------:R-:W-:Y:S05]  /*aa70*/  EXIT ;  /* 0x000000000000794d */ /* 0x000fea0003800000 */
.L_x_9778:
        /* <DEDUP_REMOVED lines=10> */
.L_x_9790:
        /* <DEDUP_REMOVED lines=17> */
.L_x_9793:
[----:B------:R-:W-:-:S04]  /*ac30*/  LOP3.LUT R2, R5, 0x80000000, RZ, 0xc0, !PT ;  /* 0x8000000005027812 */ /* 0x000fc800078ec0ff */
[----:B------:R-:W-:-:S04]  /*ac40*/  SHF.R.U32.HI R3, RZ, 0x18, R2 ;  /* 0x00000018ff037819 */ /* 0x000fc80000011602 */
[----:B------:R-:W-:-:S04]  /*ac50*/  LOP3.LUT R0, R0, R3, RZ, 0xfc, !PT ;  /* 0x0000000300007212 */ /* 0x000fc800078efcff */
[----:B------:R-:W-:Y:S02]  /*ac60*/  PRMT R8, R0, 0x7610, R8 ;  /* 0x0000761000087816 */ /* 0x000fe40000000008 */
.L_x_9792:
[----:B------:R-:W-:Y:S05]  /*ac70*/  BSYNC B0 ;  /* 0x0000000000007941 */ /* 0x000fea0003800000 */
.L_x_9791:
[----:B------:R-:W-:Y:S01]  /*ac80*/  STG.E.U8 [R16.64], R8 ;  /* 0x0000000810007986 */ /* 0x000fe2000c101124 */
[----:B------:R-:W-:Y:S05]  /*ac90*/  EXIT ;  /* 0x000000000000794d */ /* 0x000fea0003800000 */
.L_x_9789:
        /* <DEDUP_REMOVED lines=17> */
.L_x_9796:
[----:B------:R-:W-:-:S04]  /*adb0*/  LOP3.LUT R2, R5, 0x80000000, RZ, 0xc0, !PT ;  /* 0x8000000005027812 */ /* 0x000fc800078ec0ff */
[----:B------:R-:W-:-:S04]  /*adc0*/  SHF.R.U32.HI R3, RZ, 0x18, R2 ;  /* 0x00000018ff037819 */ /* 0x000fc80000011602 */
[----:B------:R-:W-:-:S04]  /*add0*/  LOP3.LUT R0, R0, R3, RZ, 0xfc, !PT ;  /* 0x0000000300007212 */ /* 0x000fc800078efcff */
[----:B------:R-:W-:Y:S02]  /*ade0*/  PRMT R8, R0, 0x7610, R8 ;  /* 0x0000761000087816 */ /* 0x000fe40000000008 */
.L_x_9795:
[----:B------:R-:W-:Y:S05]  /*adf0*/  BSYNC B0 ;  /* 0x0000000000007941 */ /* 0x000fea0003800000 */
.L_x_9794:
[----:B------:R-:W-:Y:S01]  /*ae00*/  STG.E.U8 [R16.64], R8 ;  /* 0x0000000810007986 */ /* 0x000fe2000c101124 */
[----:B------:R-:W-:Y:S05]  /*ae10*/  EXIT ;  /* 0x000000000000794d */ /* 0x000fea0003800000 */
.L_x_9788:
        /* <DEDUP_REMOVED lines=22> */
.L_x_9771:
        /* <DEDUP_REMOVED lines=20> */
.L_x_9798:
[----:B------:R-:W-:-:S04]  /*b0c0*/  PRMT R2, R5, 0x9910, RZ ;  /* 0x0000991005027816 */ /* 0x000fc800000000ff */
[----:B------:R-:W-:-:S05]  /*b0d0*/  SHF.R.S32.HI R3, RZ, 0x1f, R2 ;  /* 0x0000001fff037819 */ /* 0x000fca0000011402 */
[----:B------:R-:W-:Y:S01]  /*b0e0*/  STG.E.64 [R16.64], R2 ;  /* 0x0000000210007986 */ /* 0x000fe2000c101b24 */
[----:B------:R-:W-:Y:S05]  /*b0f0*/  EXIT ;  /* 0x000000000000794d */ /* 0x000fea0003800000 */
.L_x_9797:
[----:B------:R-:W-:-:S05]  /*b100*/  PRMT R3, R5, 0x9910, RZ ;  /* 0x0000991005037816 */ /* 0x000fca00000000ff */
[----:B------:R-:W-:Y:S01]  /*b110*/  STG.E [R16.64], R3 ;  /* 0x0000000310007986 */ /* 0x000fe2000c101924 */
[----:B------:R-:W-:Y:S05]  /*b120*/  EXIT ;  /* 0x000000000000794d */ /* 0x000fea0003800000 */
.L_x_9799:
        /* <DEDUP_REMOVED lines=13> */
.L_x_16584:


//--------------------- .text._ZN2at6native27unrolled_elementwise_kernelINS0_13AUnaryFunctorIsssNS0_15binary_internal10MulFunctorIsEEEESt5arrayIPcLm2EELi4E23TrivialOffsetCalculatorILi1EjESB_NS0_6memory12LoadWithCastILi1EEENSC_13StoreWithCastILi1EEEEEviT_T0_T2_T3_T4_T5_ --------------------------
	.section	.text._ZN2at6native27unrolled_elementwise_kernelINS0_13AUnaryFunctorIsssNS0_15binary_internal10MulFunctorIsEEEESt5arrayIPcLm2EELi4E23TrivialOffsetCalculatorILi1EjESB_NS0_6memory12LoadWithCastILi1EEENSC_13StoreWithCastILi1EEEEEviT_T0_T2_T3_T4_T5_,"ax",@progbits
	.sectioninfo	@"SHI_REGISTERS=28"
	.align	128
        .global         _ZN2at6native27unrolled_elementwise_kernelINS0_13AUnaryFunctorIsssNS0_15binary_internal10MulFunctorIsEEEESt5arrayIPcLm2EELi4E23TrivialOffsetCalculatorILi1EjESB_NS0_6memory12LoadWithCastILi1EEENSC_13StoreWithCastILi1EEEEEviT_T0_T2_T3_T4_T5_
        .type           _ZN2at6native27unrolled_elementwise_kernelINS0_13AUnaryFunctorIsssNS0_15binary_internal10MulFunctorIsEEEESt5arrayIPcLm2EELi4E23TrivialOffsetCalculatorILi1EjESB_NS0_6memory12LoadWithCastILi1EEENSC_13StoreWithCastILi1EEEEEviT_T0_T2_T3_T4_T5_,@function
        .size           _ZN2at6native27unrolled_elementwise_kernelINS0_13AUnaryFunctorIsssNS0_15binary_internal10MulFunctorIsEEEESt5arrayIPcLm2EELi4E23TrivialOffsetCalculatorILi1EjESB_NS0_6memory12LoadWithCastILi1EEENSC_13StoreWithCastILi1EEEEEviT_T0_T2_T3_T4_T5_,(.L_x_16585 - _ZN2at6native27unrolled_elementwise_kernelINS0_13AUnaryFunctorIsssNS0_15binary_internal10MulFunctorIsEEEESt5arrayIPcLm2EELi4E23TrivialOffsetCalculatorILi1EjESB_NS0_6memory12LoadWithCastILi1EEENSC_13StoreWithCastILi1EEEEEviT_T0_T2_T3_T4_T5_)
        .other          _ZN2at6native27unrolled_elementwise_kernelINS0_13AUnaryFunctorIsssNS0_15binary_internal10MulFunctorIsEEEESt5arrayIPcLm2EELi4E23TrivialOffsetCalculatorILi1EjESB_NS0_6memory12LoadWithCastILi1EEENSC_13StoreWithCastILi1EEEEEviT_T0_T2_T3_T4_T5_,@"STO_CUDA_ENTRY STV_DEFAULT"
_ZN2at6native27unrolled_elementwise_kernelINS0_13AUnaryFunctorIsssNS0_15binary_internal10MulFunctorIsEEEESt5arrayIPcLm2EELi4E23TrivialOffsetCalculatorILi1EjESB_NS0_6memory12LoadWithCastILi1EEENSC_13StoreWithCastILi1EEEEEviT_T0_T2_T3_T4_T5_:
.text._ZN2at6native27unrolled_elementwise_kernelINS0_13AUnaryFunctorIsssNS0_15binary_internal10MulFunctorIsEEEESt5arrayIPcLm2EELi4E23TrivialOffsetCalculatorILi1EjESB_NS0_6memory12LoadWithCastILi1EEENSC_13StoreWithCastILi1EEEEEviT_T0_T2_T3_T4_T5_:
        /* <DEDUP_REMOVED lines=29> */
.L_x_9805:
[----:B------:R0:W5:Y:S01]  /*01d0*/  LDG.E.U8 R22, [R2.64] ;  /* 0x0000002402167981 */ /* 0x000162000c1e1100 */
[----:B------:R-:W-:Y:S05]  /*01e0*/  BRA `(.L_x_9807) ;  /* 0x00000d9000007947 */ /* 0x000fea0003800000 */
.L_x_9804:
        /* <DEDUP_REMOVED lines=8> */
.L_x_9809:
[----:B------:R0:W5:Y:S01]  /*0270*/  LDG.E.U16 R22, [R2.64] ;  /* 0x0000002402167981 */ /* 0x000162000c1e1500 */
[----:B------:R-:W-:Y:S05]  /*0280*/  BRA `(.L_x_9807) ;  /* 0x00000cf000007947 */ /* 0x000fea0003800000 */
.L_x_9808:
[----:B------:R0:W5:Y:S01]  /*0290*/  LDG.E.U16 R22, [R2.64] ;  /* 0x0000002402167981 */ /* 0x000162000c1e1500 */
[----:B------:R-:W-:Y:S05]  /*02a0*/  BRA `(.L_x_9807) ;  /* 0x00000cd000007947 */ /* 0x000fea0003800000 */
.L_x_9803:
        /* <DEDUP_REMOVED lines=9> */
.L_x_9811:
[----:B------:R-:W2:Y:S02]  /*0340*/  LDG.E.U16 R0, [R2.64] ;  /* 0x0000002402007981 */ /* 0x000ea4000c1e1500 */
[----:B--2---:R-:W-:-:S06]  /*0350*/  HADD2.F32 R0, -RZ, R0.H0_H0 ;  /* 0x20000000ff007230 */ /* 0x004fcc0000004100 */
[----:B------:R-:W0:Y:S02]  /*0360*/  F2I.FTZ.TRUNC.NTZ R0, R0 ;  /* 0x0000000000007305 */ /* 0x000e24000021f100 */
[----:B0-----:R-:W-:Y:S01]  /*0370*/  PRMT R22, R0, 0x7610, R22 ;  /* 0x0000761000167816 */ /* 0x001fe20000000016 */
[----:B------:R-:W-:Y:S05]  /*0380*/  BRA `(.L_x_9807) ;  /* 0x00000bf000007947 */ /* 0x000fea0003800000 */
.L_x_9810:
        /* <DEDUP_REMOVED lines=9> */
.L_x_9813:
[----:B------:R-:W2:Y:S02]  /*0420*/  LDG.E.U16 R2, [R2.64] ;  /* 0x0000002402027981 */ /* 0x000ea4000c1e1500 */
[----:B--2---:R-:W-:-:S06]  /*0430*/  HADD2.F32 R0, -RZ, R2.H0_H0 ;  /* 0x20000002ff007230 */ /* 0x004fcc0000004100 */
[----:B------:R-:W0:Y:S02]  /*0440*/  F2I.FTZ.TRUNC.NTZ R0, R0 ;  /* 0x0000000000007305 */ /* 0x000e24000021f100 */
[----:B0-----:R-:W-:Y:S01]  /*0450*/  PRMT R22, R0, 0x7610, R22 ;  /* 0x0000761000167816 */ /* 0x001fe20000000016 */
[----:B------:R-:W-:Y:S05]  /*0460*/  BRA `(.L_x_9807) ;  /* 0x00000b1000007947 */ /* 0x000fea0003800000 */
.L_x_9812:
[----:B------:R-:W2:Y:S02]  /*0470*/  LDG.E.64 R2, [R2.64] ;  /* 0x0000002402027981 */ /* 0x000ea4000c1e1b00 */
[----:B--2---:R0:W1:Y:S01]  /*0480*/  F2I.F64.TRUNC R22, R2 ;  /* 0x0000000200167311 */ /* 0x004062000030d100 */
[----:B------:R-:W-:Y:S05]  /*0490*/  BRA `(.L_x_9807) ;  /* 0x00000ae000007947 */ /* 0x000fea0003800000 */
.L_x_9802:
        /* <DEDUP_REMOVED lines=12> */
.L_x_9816:
[----:B------:R-:W2:Y:S02]  /*0560*/  LDG.E.64 R2, [R2.64] ;  /* 0x0000002402027981 */ /* 0x000ea4000c1e1b00 */
[----:B--2---:R0:W1:Y:S01]  /*0570*/  F2I.F64.TRUNC R22, R2 ;  /* 0x0000000200167311 */ /* 0x004062000030d100 */
[----:B------:R-:W-:Y:S05]  /*0580*/  BRA `(.L_x_9807) ;  /* 0x000009f000007947 */ /* 0x000fea0003800000 */
.L_x_9815:
        /* <DEDUP_REMOVED lines=28> */
.L_x_9818:
        /* <DEDUP_REMOVED lines=16> */
.L_x_9817:
[----:B------:R-:W2:Y:S02]  /*0850*/  LDG.E.U16 R0, [R2.64] ;  /* 0x0000002402007981 */ /* 0x000ea4000c1e1500 */
[----:B--2---:R-:W-:-:S06]  /*0860*/  PRMT R0, RZ, 0x5410, R0 ;  /* 0x00005410ff007816 */ /* 0x004fcc0000000000 */
[----:B------:R-:W0:Y:S02]  /*0870*/  F2I.FTZ.TRUNC.NTZ R0, R0 ;  /* 0x0000000000007305 */ /* 0x000e24000021f100 */
[----:B0-----:R-:W-:Y:S01]  /*0880*/  PRMT R22, R0, 0x7610, R22 ;  /* 0x0000761000167816 */ /* 0x001fe20000000016 */
[----:B------:R-:W-:Y:S05]  /*0890*/  BRA `(.L_x_9807) ;  /* 0x000006e000007947 */ /* 0x000fea0003800000 */
.L_x_9814:
        /* <DEDUP_REMOVED lines=10> */
.L_x_9821:
        /* <DEDUP_REMOVED lines=21> */
.L_x_9825:
[----:B------:R-:W-:Y:S05]  /*0a90*/  BSYNC B1 ;  /* 0x0000000000017941 */ /* 0x000fea0003800000 */
.L_x_9824:
[----:B------:R-:W-:Y:S01]  /*0aa0*/  LEA R3, R0, 0x3b800000, 0x17 ;  /* 0x3b80000000037811 */ /* 0x000fe200078eb8ff */
[----:B------:R-:W-:-:S05]  /*0ab0*/  IMAD.SHL.U32 R0, R2, 0x100000, RZ ;  /* 0x0010000002007824 */ /* 0x000fca00078e00ff */
[----:B------:R-:W-:Y:S02]  /*0ac0*/  LOP3.LUT R0, R3, R0, R4, 0xfe, !PT ;  /* 0x0000000003007212 */ /* 0x000fe400078efe04 */
.L_x_9823:
[----:B------:R-:W-:Y:S05]  /*0ad0*/  BSYNC B0 ;  /* 0x0000000000007941 */ /* 0x000fea0003800000 */
.L_x_9822:
[----:B------:R-:W0:Y:S02]  /*0ae0*/  F2I.FTZ.TRUNC.NTZ R0, R0 ;  /* 0x0000000000007305 */ /* 0x000e24000021f100 */
[----:B0-----:R-:W-:Y:S01]  /*0af0*/  PRMT R22, R0, 0x7610, R22 ;  /* 0x0000761000167816 */ /* 0x001fe20000000016 */
[----:B------:R-:W-:Y:S05]  /*0b00*/  BRA `(.L_x_9807) ;  /* 0x0000047000007947 */ /* 0x000fea0003800000 */
.L_x_9820:
        /* <DEDUP_REMOVED lines=21> */
.L_x_9829:
[----:B------:R-:W-:Y:S05]  /*0c60*/  BSYNC B1 ;  /* 0x0000000000017941 */ /* 0x000fea0003800000 */
.L_x_9828:
[----:B------:R-:W-:Y:S01]  /*0c70*/  LEA R3, R0, 0x37800000, 0x17 ;  /* 0x3780000000037811 */ /* 0x000fe200078eb8ff */
[----:B------:R-:W-:-:S05]  /*0c80*/  IMAD.SHL.U32 R0, R2, 0x200000, RZ ;  /* 0x0020000002007824 */ /* 0x000fca00078e00ff */
[----:B------:R-:W-:Y:S02]  /*0c90*/  LOP3.LUT R0, R3, R0, R4, 0xfe, !PT ;  /* 0x0000000003007212 */ /* 0x000fe400078efe04 */
.L_x_9827:
[----:B------:R-:W-:Y:S05]  /*0ca0*/  BSYNC B0 ;  /* 0x0000000000007941 */ /* 0x000fea0003800000 */
.L_x_9826:
[----:B------:R-:W0:Y:S02]  /*0cb0*/  F2I.FTZ.TRUNC.NTZ R0, R0 ;  /* 0x0000000000007305 */ /* 0x000e24000021f100 */
[----:B0-----:R-:W-:Y:S01]  /*0cc0*/  PRMT R22, R0, 0x7610, R22 ;  /* 0x0000761000167816 */ /* 0x001fe20000000016 */
[----:B------:R-:W-:Y:S05]  /*0cd0*/  BRA `(.L_x_9807) ;  /* 0x000002a000007947 */ /* 0x000fea0003800000 */
.L_x_9819:
        /* <DEDUP_REMOVED lines=14> */
.L_x_9833:
[----:B------:R-:W-:Y:S05]  /*0dc0*/  BSYNC B0 ;  /* 0x0000000000007941 */ /* 0x000fea0003800000 */
.L_x_9832:
[----:B------:R-:W0:Y:S02]  /*0dd0*/  F2I.FTZ.TRUNC.NTZ R0, R0 ;  /* 0x0000000000007305 */ /* 0x000e24000021f100 */
[----:B0-----:R-:W-:Y:S01]  /*0de0*/  PRMT R22, R0, 0x7610, R22 ;  /* 0x0000761000167816 */ /* 0x001fe20000000016 */
[----:B------:R-:W-:Y:S05]  /*0df0*/  BRA `(.L_x_9807) ;  /* 0x0000018000007947 */ /* 0x000fea0003800000 */
.L_x_9806:
        /* <DEDUP_REMOVED lines=21> */
.L_x_9831:
[----:B------:R0:W5:Y:S01]  /*0f50*/  LDG.E.U16 R22, [R2.64] ;  /* 0x0000002402167981 */ /* 0x000162000c1e1500 */
[----:B------:R-:W-:Y:S05]  /*0f60*/  BRA `(.L_x_9807) ;  /* 0x0000001000007947 */ /* 0x000fea0003800000 */
.L_x_9830:
[----:B------:R0:W5:Y:S02]  /*0f70*/  LDG.E.U16 R22, [R2.64] ;  /* 0x0000002402167981 */ /* 0x000164000c1e1500 */
.L_x_9807:
[----:B------:R-:W2:Y:S02]  /*0f80*/  S2R R24, SR_TID.X ;  /* 0x0000000000187919 */ /* 0x000ea40000002100 */
[----:B--2---:R-:W-:Y:S02]  /*0f90*/  IADD3 R24, R24, 0x80, RZ ;  /* 0x0000008018187810 */ /* 0x004fe40007ffe0ff */
.L_x_9801:
[----:B-1----:R-:W-:Y:S05]  /*0fa0*/  BSYNC B6 ;  /* 0x0000000000067941 */ /* 0x002fea0003800000 */
.L_x_9800:
        /* <DEDUP_REMOVED lines=21> */
.L_x_9839:
[----:B------:R0:W5:Y:S01]  /*1100*/  LDG.E.U8 R19, [R2.64] ;  /* 0x0000002402137981 */ /* 0x000162000c1e1100 */
[----:B------:R-:W-:Y:S05]  /*1110*/  BRA `(.L_x_9841) ;  /* 0x00000d8000007947 */ /* 0x000fea0003800000 */
.L_x_9838:
        /* <DEDUP_REMOVED lines=8> */
.L_x_9843:
[----:B------:R0:W5:Y:S01]  /*11a0*/  LDG.E.U16 R19, [R2.64] ;  /* 0x0000002402137981 */ /* 0x000162000c1e1500 */
[----:B------:R-:W-:Y:S05]  /*11b0*/  BRA `(.L_x_9841) ;  /* 0x00000ce000007947 */ /* 0x000fea0003800000 */
.L_x_9842:
[----:B------:R0:W5:Y:S01]  /*11c0*/  LDG.E.U16 R19, [R2.64] ;  /* 0x0000002402137981 */ /* 0x000162000c1e1500 */
[----:B------:R-:W-:Y:S05]  /*11d0*/  BRA `(.L_x_9841) ;  /* 0x00000cc000007947 */ /* 0x000fea0003800000 */
.L_x_9837:
        /* <DEDUP_REMOVED lines=9> */
.L_x_9845:
[----:B------:R-:W2:Y:S02]  /*1270*/  LDG.E.U16 R0, [R2.64] ;  /* 0x0000002402007981 */ /* 0x000ea4000c1e1500 */
[----:B--2---:R-:W-:-:S06]  /*1280*/  HADD2.F32 R0, -RZ, R0.H0_H0 ;  /* 0x20000000ff007230 */ /* 0x004fcc0000004100 */
[----:B------:R-:W0:Y:S02]  /*1290*/  F2I.FTZ.TRUNC.NTZ R0, R0 ;  /* 0x0000000000007305 */ /* 0x000e24000021f100 */
[----:B0-----:R-:W-:Y:S01]  /*12a0*/  PRMT R19, R0, 0x7610, R19 ;  /* 0x0000761000137816 */ /* 0x001fe20000000013 */
[----:B------:R-:W-:Y:S05]  /*12b0*/  BRA `(.L_x_9841) ;  /* 0x00000be000007947 */ /* 0x000fea0003800000 */
.L_x_9844:
        /* <DEDUP_REMOVED lines=9> */
.L_x_9847:
[----:B------:R-:W2:Y:S02]  /*1350*/  LDG.E.U16 R2, [R2.64] ;  /* 0x0000002402027981 */ /* 0x000ea4000c1e1500 */
[----:B--2---:R-:W-:-:S06]  /*1360*/  HADD2.F32 R0, -RZ, R2.H0_H0 ;  /* 0x20000002ff007230 */ /* 0x004fcc0000004100 */
[----:B------:R-:W0:Y:S02]  /*1370*/  F2I.FTZ.TRUNC.NTZ R0, R0 ;  /* 0x0000000000007305 */ /* 0x000e24000021f100 */
[----:B0-----:R-:W-:Y:S01]  /*1380*/  PRMT R19, R0, 0x7610, R19 ;  /* 0x0000761000137816 */ /* 0x001fe20000000013 */
[----:B------:R-:W-:Y:S05]  /*1390*/  BRA `(.L_x_9841) ;  /* 0x00000b0000007947 */ /* 0x000fea0003800000 */
.L_x_9846:
[----:B------:R-:W2:Y:S02]  /*13a0*/  LDG.E.64 R2, [R2.64] ;  /* 0x0000002402027981 */ /* 0x000ea4000c1e1b00 */
[----:B--2---:R0:W1:Y:S01]  /*13b0*/  F2I.F64.TRUNC R19, R2 ;  /* 0x0000000200137311 */ /* 0x004062000030d100 */
[----:B------:R-:W-:Y:S05]  /*13c0*/  BRA `(.L_x_9841) ;  /* 0x00000ad000007947 */ /* 0x000fea0003800000 */
.L_x_9836:
        /* <DEDUP_REMOVED lines=12> */
.L_x_9850:
[----:B------:R-:W2:Y:S02]  /*1490*/  LDG.E.64 R2, [R2.64] ;  /* 0x0000002402027981 */ /* 0x000ea4000c1e1b00 */
[----:B--2---:R0:W1:Y:S01]  /*14a0*/  F2I.F64.TRUNC R19, R2 ;  /* 0x0000000200137311 */ /* 0x004062000030d100 */
[----:B------:R-:W-:Y:S05]  /*14b0*/  BRA `(.L_x_9841) ;  /* 0x000009e000007947 */ /* 0x000fea0003800000 */
.L_x_9849:
        /* <DEDUP_REMOVED lines=28> */
.L_x_9852:
        /* <DEDUP_REMOVED lines=15> */
.L_x_9851:
[----:B------:R-:W2:Y:S02]  /*1770*/  LDG.E.U16 R0, [R2.64] ;  /* 0x0000002402007981 */ /* 0x000ea4000c1e1500 */
[----:B--2---:R-:W-:-:S06]  /*1780*/  PRMT R0, RZ, 0x5410, R0 ;  /* 0x00005410ff007816 */ /* 0x004fcc0000000000 */
[----:B------:R-:W0:Y:S02]  /*1790*/  F2I.FTZ.TRUNC.NTZ R0, R0 ;  /* 0x0000000000007305 */ /* 0x000e24000021f100 */
[----:B0-----:R-:W-:Y:S01]  /*17a0*/  PRMT R19, R0, 0x7610, R19 ;  /* 0x0000761000137816 */ /* 0x001fe20000000013 */
[----:B------:R-:W-:Y:S05]  /*17b0*/  BRA `(.L_x_9841) ;  /* 0x000006e000007947 */ /* 0x000fea0003800000 */
.L_x_9848:
        /* <DEDUP_REMOVED lines=10> */
.L_x_9855:
        /* <DEDUP_REMOVED lines=21> */
.L_x_9859:
[----:B------:R-:W-:Y:S05]  /*19b0*/  BSYNC B1 ;  /* 0x0000000000017941 */ /* 0x000fea0003800000 */
.L_x_9858:
[----:B------:R-:W-:Y:S01]  /*19c0*/  LEA R3, R0, 0x3b800000, 0x17 ;  /* 0x3b80000000037811 */ /* 0x000fe200078eb8ff */
[----:B------:R-:W-:-:S05]  /*19d0*/  IMAD.SHL.U32 R0, R2, 0x100000, RZ ;  /* 0x0010000002007824 */ /* 0x000fca00078e00ff */
[----:B------:R-:W-:Y:S02]  /*19e0*/  LOP3.LUT R0, R3, R0, R4, 0xfe, !PT ;  /* 0x0000000003007212 */ /* 0x000fe400078efe04 */
.L_x_9857:
[----:B------:R-:W-:Y:S05]  /*19f0*/  BSYNC B0 ;  /* 0x0000000000007941 */ /* 0x000fea0003800000 */
.L_x_9856:
[----:B------:R-:W0:Y:S02]  /*1a00*/  F2I.FTZ.TRUNC.NTZ R0, R0 ;  /* 0x0000000000007305 */ /* 0x000e24000021f100 */
[----:B0-----:R-:W-:Y:S01]  /*1a10*/  PRMT R19, R0, 0x7610, R19 ;  /* 0x0000761000137816 */ /* 0x001fe20000000013 */
[----:B------:R-:W-:Y:S05]  /*1a20*/  BRA `(.L_x_9841) ;  /* 0x0000047000007947 */ /* 0x000fea0003800000 */
.L_x_9854:
        /* <DEDUP_REMOVED lines=21> */
.L_x_9863:
[----:B------:R-:W-:Y:S05]  /*1b80*/  BSYNC B1 ;  /* 0x0000000000017941 */ /* 0x000fea0003800000 */
.L_x_9862:
[----:B------:R-:W-:Y:S01]  /*1b90*/  LEA R3, R0, 0x37800000, 0x17 ;  /* 0x3780000000037811 */ /* 0x000fe200078eb8ff */
[----:B------:R-:W-:-:S05]  /*1ba0*/  IMAD.SHL.U32 R0, R2, 0x200000, RZ ;  /* 0x0020000002007824 */ /* 0x000fca00078e00ff */
[----:B------:R-:W-:Y:S02]  /*1bb0*/  LOP3.LUT R0, R3, R0, R4, 0xfe, !PT ;  /* 0x0000000003007212 */ /* 0x000fe400078efe04 */
.L_x_9861:
[----:B------:R-:W-:Y:S05]  /*1bc0*/  BSYNC B0 ;  /* 0x0000000000007941 */ /* 0x000fea0003800000 */
.L_x_9860:
[----:B------:R-:W0:Y:S02]  /*1bd0*/  F2I.FTZ.TRUNC.NTZ R0, R0 ;  /* 0x0000000000007305 */ /* 0x000e24000021f100 */
[----:B0-----:R-:W-:Y:S01]  /*1be0*/  PRMT R19, R0, 0x7610, R19 ;  /* 0x0000761000137816 */ /* 0x001fe20000000013 */
[----:B------:R-:W-:Y:S05]  /*1bf0*/  BRA `(.L_x_9841) ;  /* 0x000002a000007947 */ /* 0x000fea0003800000 */
.L_x_9853:
        /* <DEDUP_REMOVED lines=14> */
.L_x_9867:
[----:B------:R-:W-:Y:S05]  /*1ce0*/  BSYNC B0 ;  /* 0x0000000000007941 */ /* 0x000fea0003800000 */
.L_x_9866:
[----:B------:R-:W0:Y:S02]  /*1cf0*/  F2I.FTZ.TRUNC.NTZ R0, R0 ;  /* 0x0000000000007305 */ /* 0x000e24000021f100 */
[----:B0-----:R-:W-:Y:S01]  /*1d00*/  PRMT R19, R0, 0x7610, R19 ;  /* 0x0000761000137816 */ /* 0x001fe20000000013 */
[----:B------:R-:W-:Y:S05]  /*1d10*/  BRA `(.L_x_9841) ;  /* 0x0000018000007947 */ /* 0x000fea0003800000 */
.L_x_9840:
        /* <DEDUP_REMOVED lines=21> */
.L_x_9865:
[----:B------:R0:W5:Y:S01]  /*1e70*/  LDG.E.U16 R19, [R2.64] ;  /* 0x0000002402137981 */ /* 0x000162000c1e1500 */
[----:B------:R-:W-:Y:S05]  /*1e80*/  BRA `(.L_x_9841) ;  /* 0x0000001000007947 */ /* 0x000fea0003800000 */
.L_x_9864:
[----:B------:R0:W5:Y:S02]  /*1e90*/  LDG.E.U16 R19, [R2.64] ;  /* 0x0000002402137981 */ /* 0x000164000c1e1500 */
.L_x_9841:
[----:B------:R-:W-:-:S03]  /*1ea0*/  IADD3 R24, R24, 0x80, RZ ;  /* 0x0000008018187810 */ /* 0x000fc60007ffe0ff */
.L_x_9835:
[----:B------:R-:W-:Y:S05]  /*1eb0*/  BSYNC B6 ;  /* 0x0000000000067941 */ /* 0x000fea0003800000 */
.L_x_9834:
        /* <DEDUP_REMOVED lines=23> */
.L_x_9873:
[----:B------:R0:W5:Y:S01]  /*2030*/  LDG.E.U8 R25, [R2.64] ;  /* 0x0000002402197981 */ /* 0x000162000c1e1100 */
[----:B------:R-:W-:Y:S05]  /*2040*/  BRA `(.L_x_9875) ;  /* 0x00000d8000007947 */ /* 0x000fea0003800000 */
.L_x_9872:
        /* <DEDUP_REMOVED lines=8> */
.L_x_9877:
[----:B------:R0:W5:Y:S01]  /*20d0*/  LDG.E.U16 R25, [R2.64] ;  /* 0x0000002402197981 */ /* 0x000162000c1e1500 */
[----:B------:R-:W-:Y:S05]  /*20e0*/  BRA `(.L_x_9875) ;  /* 0x00000ce000007947 */ /* 0x000fea0003800000 */
.L_x_9876:
[----:B------:R0:W5:Y:S01]  /*20f0*/  LDG.E.U16 R25, [R2.64] ;  /* 0x0000002402197981 */ /* 0x000162000c1e1500 */
[----:B------:R-:W-:Y:S05]  /*2100*/  BRA `(.L_x_9875) ;  /* 0x00000cc000007947 */ /* 0x000fea0003800000 */
.L_x_9871:
[----:B------:R-:W-:-:S13]  /*2110*/  ISETP.GT.AND P0, PT, R0, 0x6, PT ;  /* 0x000000060000780c */ /* 0x000fda0003f04270 */
[----:B------:R-:W-:Y:S05]  /*2120*/  @P0 BRA `(.L_x_9878) ;  /* 0x000000c000000947 */ /* 0x000fea0003800000 */
[----:B------:R-:W-:-:S13]  /*2130*/  ISETP.NE.AND P0, PT, R0, 0x5, PT ;  /* 0x000000050000780c */ /* 0x000fda0003f05270 */
[----:B------:R-:W-:Y:S05]  /*2140*/  @!P0 BRA `(.L_x_9879) ;  /* 0x0000005000008947 */ /* 0x000fea0003800000 */
[----:B------:R-:W-:-:S13]  /*2150*/  ISETP.NE.AND P0, PT, R0, 0x6, PT ;  /* 0x000000060000780c */ /* 0x000fda0003f05270 */
[----:B------:R-:W-:Y:S05]  /*2160*/  @P0 BRA `(.L_x_9874) ;  /* 0x00000ae000000947 */ /* 0x000fea0003800000 */
[----:B------:R-:W2:Y:S02]  /*2170*/  LDG.E R2, [R2.64] ;  /* 0x0000002402027981 */ /* 0x000ea4000c1e1900 */
[----:B--2---:R0:W2:Y:S01]  /*2180*/  F2I.FTZ.TRUNC.NTZ R25, R2 ;  /* 0x0000000200197305 */ /* 0x0040a2000021f100 */
[----:B------:R-:W-:Y:S05]  /*2190*/  BRA `(.L_x_9875) ;  /* 0x00000c3000007947 */ /* 0x000fea0003800000 */
.L_x_9879:
[----:B------:R-:W2:Y:S02]  /*21a0*/  LDG.E.U16 R0, [R2.64] ;  /* 0x0000002402007981 */ /* 0x000ea4000c1e1500 */
[----:B--2---:R-:W-:-:S06]  /*21b0*/  HADD2.F32 R0, -RZ, R0.H0_H0 ;  /* 0x20000000ff007230 */ /* 0x004fcc0000004100 */
[----:B------:R-:W0:Y:S02]  /*21c0*/  F2I.FTZ.TRUNC.NTZ R0, R0 ;  /* 0x0000000000007305 */ /* 0x000e24000021f100 */
[----:B0-----:R-:W-:Y:S01]  /*21d0*/  PRMT R25, R0, 0x7610, R25 ;  /* 0x0000761000197816 */ /* 0x001fe20000000019 */
[----:B------:R-:W-:Y:S05]  /*21e0*/  BRA `(.L_x_9875) ;  /* 0x00000be000007947 */ /* 0x000fea0003800000 */
.L_x_9878:
[----:B------:R-:W-:-:S13]  /*21f0*/  ISETP.NE.AND P0, PT, R0, 0x7, PT ;  /* 0x000000070000780c */ /* 0x000fda0003f05270 */
[----:B------:R-:W-:Y:S05]  /*2200*/  @!P0 BRA `(.L_x_9880) ;  /* 0x000000c000008947 */ /* 0x000fea0003800000 */
[----:B------:R-:W-:-:S13]  /*2210*/  ISETP.NE.AND P0, PT, R0, 0x8, PT ;  /* 0x000000080000780c */ /* 0x000fda0003f05270 */
[----:B------:R-:W-:Y:S05]  /*2220*/  @!P0 BRA `(.L_x_9881) ;  /* 0x0000005000008947 */ /* 0x000fea0003800000 */
[----:B------:R-:W-:-:S13]  /*2230*/  ISETP.NE.AND P0, PT, R0, 0x9, PT ;  /* 0x000000090000780c */ /* 0x000fda0003f05270 */
[----:B------:R-:W-:Y:S05]  /*2240*/  @P0 BRA `(.L_x_9874) ;  /* 0x00000a0000000947 */ /* 0x000fea0003800000 */
[----:B------:R-:W2:Y:S02]  /*2250*/  LDG.E R2, [R2.64] ;  /* 0x0000002402027981 */ /* 0x000ea4000c1e1900 */
[----:B--2---:R0:W2:Y:S01]  /*2260*/  F2I.FTZ.TRUNC.NTZ R25, R2 ;  /* 0x0000000200197305 */ /* 0x0040a2000021f100 */
[----:B------:R-:W-:Y:S05]  /*2270*/  BRA `(.L_x_9875) ;  /* 0x00000b5000007947 */ /* 0x000fea0003800000 */
.L_x_9881:
[----:B------:R-:W2:Y:S02]  /*2280*/  LDG.E.U16 R2, [R2.64] ;  /* 0x0000002402027981 */ /* 0x000ea4000c1e1500 */
[----:B--2---:R-:W-:-:S06]  /*2290*/  HADD2.F32 R0, -RZ, R2.H0_H0 ;  /* 0x20000002ff007230 */ /* 0x004fcc0000004100 */
[----:B------:R-:W0:Y:S02]  /*22a0*/  F2I.FTZ.TRUNC.NTZ R0, R0 ;  /* 0x0000000000007305 */ /* 0x000e24000021f100 */
[----:B0-----:R-:W-:Y:S01]  /*22b0*/  PRMT R25, R0, 0x7610, R25 ;  /* 0x0000761000197816 */ /* 0x001fe20000000019 */
[----:B------:R-:W-:Y:S05]  /*22c0*/  BRA `(.L_x_9875) ;  /* 0x00000b0000007947 */ /* 0x000fea0003800000 */
.L_x_9880:
[----:B------:R-:W2:Y:S02]  /*22d0*/  LDG.E.64 R2, [R2.64] ;  /* 0x0000002402027981 */ /* 0x000ea4000c1e1b00 */
[----:B--2---:R0:W2:Y:S01]  /*22e0*/  F2I.F64.TRUNC R25, R2 ;  /* 0x0000000200197311 */ /* 0x0040a2000030d100 */
[----:B------:R-:W-:Y:S05]  /*22f0*/  BRA `(.L_x_9875) ;  /* 0x00000ad000007947 */ /* 0x000fea0003800000 */
.L_x_9870:
        /* <DEDUP_REMOVED lines=12> */
.L_x_9884:
[----:B------:R-:W2:Y:S02]  /*23c0*/  LDG.E.64 R2, [R2.64] ;  /* 0x0000002402027981 */ /* 0x000ea4000c1e1b00 */
[----:B--2---:R0:W2:Y:S01]  /*23d0*/  F2I.F64.TRUNC R25, R2 ;  /* 0x0000000200197311 */ /* 0x0040a2000030d100 */
[----:B------:R-:W-:Y:S05]  /*23e0*/  BRA `(.L_x_9875) ;  /* 0x000009e000007947 */ /* 0x000fea0003800000 */
.L_x_9883:
        /* <DEDUP_REMOVED lines=28> */
.L_x_9886:
        /* <DEDUP_REMOVED lines=15> */
.L_x_9885:
[----:B------:R-:W2:Y:S02]  /*26a0*/  LDG.E.U16 R0, [R2.64] ;  /* 0x0000002402007981 */ /* 0x000ea4000c1e1500 */
[----:B--2---:R-:W-:-:S06]  /*26b0*/  PRMT R0, RZ, 0x5410, R0 ;  /* 0x00005410ff007816 */ /* 0x004fcc0000000000 */
[----:B------:R-:W0:Y:S02]  /*26c0*/  F2I.FTZ.TRUNC.NTZ R0, R0 ;  /* 0x0000000000007305 */ /* 0x000e24000021f100 */
[----:B0-----:R-:W-:Y:S01]  /*26d0*/  PRMT R25, R0, 0x7610, R25 ;  /* 0x0000761000197816 */ /* 0x001fe20000000019 */
[----:B------:R-:W-:Y:S05]  /*26e0*/  BRA `(.L_x_9875) ;  /* 0x000006e000007947 */ /* 0x000fea0003800000 */
.L_x_9882:
        /* <DEDUP_REMOVED lines=10> */
.L_x_9889:
        /* <DEDUP_REMOVED lines=21> */
.L_x_9893:
[----:B------:R-:W-:Y:S05]  /*28e0*/  BSYNC B1 ;  /* 0x0000000000017941 */ /* 0x000fea0003800000 */
.L_x_9892:
[----:B------:R-:W-:Y:S01]  /*28f0*/  LEA R3, R0, 0x3b800000, 0x17 ;  /* 0x3b80000000037811 */ /* 0x000fe200078eb8ff */
[----:B------:R-:W-:-:S05]  /*2900*/  IMAD.SHL.U32 R0, R2, 0x100000, RZ ;  /* 0x0010000002007824 */ /* 0x000fca00078e00ff */
[----:B------:R-:W-:Y:S02]  /*2910*/  LOP3.LUT R0, R3, R0, R4, 0xfe, !PT ;  /* 0x0000000003007212 */ /* 0x000fe400078efe04 */
.L_x_9891:
[----:B------:R-:W-:Y:S05]  /*2920*/  BSYNC B0 ;  /* 0x0000000000007941 */ /* 0x000fea0003800000 */
.L_x_9890:
[----:B------:R-:W0:Y:S02]  /*2930*/  F2I.FTZ.TRUNC.NTZ R0, R0 ;  /* 0x0000000000007305 */ /* 0x000e24000021f100 */
[----:B0-----:R-:W-:Y:S01]  /*2940*/  PRMT R25, R0, 0x7610, R25 ;  /* 0x0000761000197816 */ /* 0x001fe20000000019 */
[----:B------:R-:W-:Y:S05]  /*2950*/  BRA `(.L_x_9875) ;  /* 0x0000047000007947 */ /* 0x000fea0003800000 */
.L_x_9888:
        /* <DEDUP_REMOVED lines=21> */
.L_x_9897:
[----:B------:R-:W-:Y:S05]  /*2ab0*/  BSYNC B1 ;  /* 0x0000000000017941 */ /* 0x000fea0003800000 */
.L_x_9896:
[----:B------:R-:W-:Y:S01]  /*2ac0*/  LEA R3, R0, 0x37800000, 0x17 ;  /* 0x3780000000037811 */ /* 0x000fe200078eb8ff */
[----:B------:R-:W-:-:S05]  /*2ad0*/  IMAD.SHL.U32 R0, R2, 0x200000, RZ ;  /* 0x0020000002007824 */ /* 0x000fca00078e00ff */
[----:B------:R-:W-:Y:S02]  /*2ae0*/  LOP3.LUT R0, R3, R0, R4, 0xfe, !PT ;  /* 0x0000000003007212 */ /* 0x000fe400078efe04 */
.L_x_9895:
[----:B------:R-:W-:Y:S05]  /*2af0*/  BSYNC B0 ;  /* 0x0000000000007941 */ /* 0x000fea0003800000 */
.L_x_9894:
[----:B------:R-:W0:Y:S02]  /*2b00*/  F2I.FTZ.TRUNC.NTZ R0, R0 ;  /* 0x0000000000007305 */ /* 0x000e24000021f100 */
[----:B0-----:R-:W-:Y:S01]  /*2b10*/  PRMT R25, R0, 0x7610, R25 ;  /* 0x0000761000197816 */ /* 0x001fe20000000019 */
[----:B------:R-:W-:Y:S05]  /*2b20*/  BRA `(.L_x_9875) ;  /* 0x000002a000007947 */ /* 0x000fea0003800000 */
.L_x_9887:
        /* <DEDUP_REMOVED lines=14> */
.L_x_9901:
[----:B------:R-:W-:Y:S05]  /*2c10*/  BSYNC B0 ;  /* 0x0000000000007941 */ /* 0x000fea0003800000 */
.L_x_9900:
[----:B------:R-:W0:Y:S02]  /*2c20*/  F2I.FTZ.TRUNC.NTZ R0, R0 ;  /* 0x0000000000007305 */ /* 0x000e24000021f100 */
[----:B0-----:R-:W-:Y:S01]  /*2c30*/  PRMT R25, R0, 0x7610, R25 ;  /* 0x0000761000197816 */ /* 0x001fe20000000019 */
[----:B------:R-:W-:Y:S05]  /*2c40*/  BRA `(.L_x_9875) ;  /* 0x0000018000007947 */ /* 0x000fea0003800000 */
.L_x_9874:
        /* <DEDUP_REMOVED lines=19> */
[----:B------:R-:W-:Y:S01]  /*2d80*/  PRMT R25, RZ, 0x7610, R25 ;  /* 0x00007610ff197816 */ /* 0x000fe20000000019 */
[----:B------:R-:W-:Y:S05]  /*2d90*/  BRA `(.L_x_9875) ;  /* 0x0000003000007947 */ /* 0x000fea0003800000 */
.L_x_9899:
[----:B------:R0:W5:Y:S01]  /*2da0*/  LDG.E.U16 R25, [R2.64] ;  /* 0x0000002402197981 */ /* 0x000162000c1e1500 */
[----:B------:R-:W-:Y:S05]  /*2db0*/  BRA `(.L_x_9875) ;  /* 0x0000001000007947 */ /* 0x000fea0003800000 */
.L_x_9898:
[----:B------:R0:W5:Y:S02]  /*2dc0*/  LDG.E.U16 R25, [R2.64] ;  /* 0x0000002402197981 */ /* 0x000164000c1e1500 */
.L_x_9875:
[----:B------:R-:W-:-:S03]  /*2dd0*/  IADD3 R24, R24, 0x80, RZ ;  /* 0x0000008018187810 */ /* 0x000fc60007ffe0ff */
.L_x_9869:
[----:B------:R-:W-:Y:S05]  /*2de0*/  BSYNC B6 ;  /* 0x0000000000067941 */ /* 0x000fea0003800000 */
.L_x_9868:
        /* <DEDUP_REMOVED lines=20> */
.L_x_9907:
[----:B------:R0:W5:Y:S01]  /*2f30*/  LDG.E.U8 R23, [R2.64] ;  /* 0x0000002402177981 */ /* 0x000162000c1e1100 */
[----:B------:R-:W-:Y:S05]  /*2f40*/  BRA `(.L_x_9903) ;  /* 0x00000d7000007947 */ /* 0x000fea0003800000 */
.L_x_9906:
        /* <DEDUP_REMOVED lines=8> */
.L_x_9910:
[----:B------:R0:W5:Y:S01]  /*2fd0*/  LDG.E.U16 R23, [R2.64] ;  /* 0x0000002402177981 */ /* 0x000162000c1e1500 */
[----:B------:R-:W-:Y:S05]  /*2fe0*/  BRA `(.L_x_9903) ;  /* 0x00000cd000007947 */ /* 0x000fea0003800000 */
.L_x_9909:
[----:B------:R0:W5:Y:S01]  /*2ff0*/  LDG.E.U16 R23, [R2.64] ;  /* 0x0000002402177981 */ /* 0x000162000c1e1500 */
[----:B------:R-:W-:Y:S05]  /*3000*/  BRA `(.L_x_9903) ;  /* 0x00000cb000007947 */ /* 0x000fea0003800000 */
.L_x_9905:
[----:B------:R-:W-:-:S13]  /*3010*/  ISETP.GT.AND P0, PT, R0, 0x6, PT ;  /* 0x000000060000780c */ /* 0x000fda0003f04270 */
[----:B------:R-:W-:Y:S05]  /*3020*/  @P0 BRA `(.L_x_9911) ;  /* 0x000000c000000947 */ /* 0x000fea0003800000 */
[----:B------:R-:W-:-:S13]  /*3030*/  ISETP.NE.AND P0, PT, R0, 0x5, PT ;  /* 0x000000050000780c */ /* 0x000fda0003f05270 */
[----:B------:R-:W-:Y:S05]  /*3040*/  @!P0 BRA `(.L_x_9912) ;  /* 0x0000005000008947 */ /* 0x000fea0003800000 */
[----:B------:R-:W-:-:S13]  /*3050*/  ISETP.NE.AND P0, PT, R0, 0x6, PT ;  /* 0x000000060000780c */ /* 0x000fda0003f05270 */
[----:B------:R-:W-:Y:S05]  /*3060*/  @P0 BRA `(.L_x_9908) ;  /* 0x00000ae000000947 */ /* 0x000fea0003800000 */
[----:B------:R-:W3:Y:S02]  /*3070*/  LDG.E R2, [R2.64] ;  /* 0x0000002402027981 */ /* 0x000ee4000c1e1900 */
[----:B---3--:R0:W3:Y:S01]  /*3080*/  F2I.FTZ.TRUNC.NTZ R23, R2 ;  /* 0x0000000200177305 */ /* 0x0080e2000021f100 */
[----:B------:R-:W-:Y:S05]  /*3090*/  BRA `(.L_x_9903) ;  /* 0x00000c2000007947 */ /* 0x000fea0003800000 */
.L_x_9912:
[----:B------:R-:W3:Y:S02]  /*30a0*/  LDG.E.U16 R0, [R2.64] ;  /* 0x0000002402007981 */ /* 0x000ee4000c1e1500 */
[----:B---3--:R-:W-:-:S06]  /*30b0*/  HADD2.F32 R0, -RZ, R0.H0_H0 ;  /* 0x20000000ff007230 */ /* 0x008fcc0000004100 */
[----:B------:R-:W0:Y:S02]  /*30c0*/  F2I.FTZ.TRUNC.NTZ R0, R0 ;  /* 0x0000000000007305 */ /* 0x000e24000021f100 */
[----:B0-----:R-:W-:Y:S01]  /*30d0*/  PRMT R23, R0, 0x7610, R23 ;  /* 0x0000761000177816 */ /* 0x001fe20000000017 */
[----:B------:R-:W-:Y:S05]  /*30e0*/  BRA `(.L_x_9903) ;  /* 0x00000bd000007947 */ /* 0x000fea0003800000 */
.L_x_9911:
[----:B------:R-:W-:-:S13]  /*30f0*/  ISETP.NE.AND P0, PT, R0, 0x7, PT ;  /* 0x000000070000780c */ /* 0x000fda0003f05270 */
[----:B------:R-:W-:Y:S05]  /*3100*/  @!P0 BRA `(.L_x_9913) ;  /* 0x000000c000008947 */ /* 0x000fea0003800000 */
[----:B------:R-:W-:-:S13]  /*3110*/  ISETP.NE.AND P0, PT, R0, 0x8, PT ;  /* 0x000000080000780c */ /* 0x000fda0003f05270 */
[----:B------:R-:W-:Y:S05]  /*3120*/  @!P0 BRA `(.L_x_9914) ;  /* 0x0000005000008947 */ /* 0x000fea0003800000 */
[----:B------:R-:W-:-:S13]  /*3130*/  ISETP.NE.AND P0, PT, R0, 0x9, PT ;  /* 0x000000090000780c */ /* 0x000fda0003f05270 */
[----:B------:R-:W-:Y:S05]  /*3140*/  @P0 BRA `(.L_x_9908) ;  /* 0x00000a0000000947 */ /* 0x000fea0003800000 */
[----:B------:R-:W3:Y:S02]  /*3150*/  LDG.E R2, [R2.64] ;  /* 0x0000002402027981 */ /* 0x000ee4000c1e1900 */
[----:B---3--:R0:W3:Y:S01]  /*3160*/  F2I.FTZ.TRUNC.NTZ R23, R2 ;  /* 0x0000000200177305 */ /* 0x0080e2000021f100 */
[----:B------:R-:W-:Y:S05]  /*3170*/  BRA `(.L_x_9903) ;  /* 0x00000b4000007947 */ /* 0x000fea0003800000 */
.L_x_9914:
[----:B------:R-:W3:Y:S02]  /*3180*/  LDG.E.U16 R2, [R2.64] ;  /* 0x0000002402027981 */ /* 0x000ee4000c1e1500 */
[----:B---3--:R-:W-:-:S06]  /*3190*/  HADD2.F32 R0, -RZ, R2.H0_H0 ;  /* 0x20000002ff007230 */ /* 0x008fcc0000004100 */
[----:B------:R-:W0:Y:S02]  /*31a0*/  F2I.FTZ.TRUNC.NTZ R0, R0 ;  /* 0x0000000000007305 */ /* 0x000e24000021f100 */
[----:B0-----:R-:W-:Y:S01]  /*31b0*/  PRMT R23, R0, 0x7610, R23 ;  /* 0x0000761000177816 */ /* 0x001fe20000000017 */
[----:B------:R-:W-:Y:S05]  /*31c0*/  BRA `(.L_x_9903) ;  /* 0x00000af000007947 */ /* 0x000fea0003800000 */
.L_x_9913:
[----:B------:R-:W3:Y:S02]  /*31d0*/  LDG.E.64 R2, [R2.64] ;  /* 0x0000002402027981 */ /* 0x000ee4000c1e1b00 */
[----:B---3--:R0:W3:Y:S01]  /*31e0*/  F2I.F64.TRUNC R23, R2 ;  /* 0x0000000200177311 */ /* 0x0080e2000030d100 */
[----:B------:R-:W-:Y:S05]  /*31f0*/  BRA `(.L_x_9903) ;  /* 0x00000ac000007947 */ /* 0x000fea0003800000 */
.L_x_9904:
        /* <DEDUP_REMOVED lines=10> */
[----:B------:R-:W-:Y:S01]  /*32a0*/  SEL R23, RZ, 0x1, !P0 ;  /* 0x00000001ff177807 */ /* 0x000fe20004000000 */
[----:B------:R-:W-:Y:S05]  /*32b0*/  BRA `(.L_x_9903) ;  /* 0x00000a0000007947 */ /* 0x000fea0003800000 */
.L_x_9917:
[----:B------:R-:W3:Y:S02]  /*32c0*/  LDG.E.64 R2, [R2.64] ;  /* 0x0000002402027981 */ /* 0x000ee4000c1e1b00 */
[----:B---3--:R0:W3:Y:S01]  /*32d0*/  F2I.F64.TRUNC R23, R2 ;  /* 0x0000000200177311 */ /* 0x0080e2000030d100 */
[----:B------:R-:W-:Y:S05]  /*32e0*/  BRA `(.L_x_9903) ;  /* 0x000009d000007947 */ /* 0x000fea0003800000 */
.L_x_9916:
        /* <DEDUP_REMOVED lines=28> */
.L_x_9919:
        /* <DEDUP_REMOVED lines=15> */
.L_x_9918:
[----:B------:R-:W3:Y:S02]  /*35a0*/  LDG.E.U16 R0, [R2.64] ;  /* 0x0000002402007981 */ /* 0x000ee4000c1e1500 */
[----:B---3--:R-:W-:-:S06]  /*35b0*/  PRMT R0, RZ, 0x5410, R0 ;  /* 0x00005410ff007816 */ /* 0x008fcc0000000000 */
[----:B------:R-:W0:Y:S02]  /*35c0*/  F2I.FTZ.TRUNC.NTZ R0, R0 ;  /* 0x0000000000007305 */ /* 0x000e24000021f100 */
[----:B0-----:R-:W-:Y:S01]  /*35d0*/  PRMT R23, R0, 0x7610, R23 ;  /* 0x0000761000177816 */ /* 0x001fe20000000017 */
[----:B------:R-:W-:Y:S05]  /*35e0*/  BRA `(.L_x_9903) ;  /* 0x000006d000007947 */ /* 0x000fea0003800000 */
.L_x_9915:
        /* <DEDUP_REMOVED lines=10> */
.L_x_9922:
        /* <DEDUP_REMOVED lines=21> */
.L_x_9926:
[----:B------:R-:W-:Y:S05]  /*37e0*/  BSYNC B1 ;  /* 0x0000000000017941 */ /* 0x000fea0003800000 */
.L_x_9925:
[----:B------:R-:W-:Y:S01]  /*37f0*/  LEA R3, R0, 0x3b800000, 0x17 ;  /* 0x3b80000000037811 */ /* 0x000fe200078eb8ff */
[----:B------:R-:W-:-:S05]  /*3800*/  IMAD.SHL.U32 R0, R2, 0x100000, RZ ;  /* 0x0010000002007824 */ /* 0x000fca00078e00ff */
[----:B------:R-:W-:Y:S02]  /*3810*/  LOP3.LUT R0, R3, R0, R4, 0xfe, !PT ;  /* 0x0000000003007212 */ /* 0x000fe400078efe04 */
.L_x_9924:
[----:B------:R-:W-:Y:S05]  /*3820*/  BSYNC B0 ;  /* 0x0000000000007941 */ /* 0x000fea0003800000 */
.L_x_9923:
[----:B------:R-:W0:Y:S02]  /*3830*/  F2I.FTZ.TRUNC.NTZ R0, R0 ;  /* 0x0000000000007305 */ /* 0x000e24000021f100 */
[----:B0-----:R-:W-:Y:S01]  /*3840*/  PRMT R23, R0, 0x7610, R23 ;  /* 0x0000761000177816 */ /* 0x001fe20000000017 */
[----:B------:R-:W-:Y:S05]  /*3850*/  BRA `(.L_x_9903) ;  /* 0x0000046000007947 */ /* 0x000fea0003800000 */
.L_x_9921:
        /* <DEDUP_REMOVED lines=21> */
.L_x_9930:
[----:B------:R-:W-:Y:S05]  /*39b0*/  BSYNC B1 ;  /* 0x0000000000017941 */ /* 0x000fea0003800000 */
.L_x_9929:
[----:B------:R-:W-:Y:S01]  /*39c0*/  LEA R3, R0, 0x37800000, 0x17 ;  /* 0x3780000000037811 */ /* 0x000fe200078eb8ff */
[----:B------:R-:W-:-:S05]  /*39d0*/  IMAD.SHL.U32 R0, R2, 0x200000, RZ ;  /* 0x0020000002007824 */ /* 0x000fca00078e00ff */
[----:B------:R-:W-:Y:S02]  /*39e0*/  LOP3.LUT R0, R3, R0, R4, 0xfe, !PT ;  /* 0x0000000003007212 */ /* 0x000fe400078efe04 */
.L_x_9928:
[----:B------:R-:W-:Y:S05]  /*39f0*/  BSYNC B0 ;  /* 0x0000000000007941 */ /* 0x000fea0003800000 */
.L_x_9927:
[----:B------:R-:W0:Y:S02]  /*3a00*/  F2I.FTZ.TRUNC.NTZ R0, R0 ;  /* 0x0000000000007305 */ /* 0x000e24000021f100 */
[----:B0-----:R-:W-:Y:S01]  /*3a10*/  PRMT R23, R0, 0x7610, R23 ;  /* 0x0000761000177816 */ /* 0x001fe20000000017 */
[----:B------:R-:W-:Y:S05]  /*3a20*/  BRA `(.L_x_9903) ;  /* 0x0000029000007947 */ /* 0x000fea0003800000 */
.L_x_9920:
        /* <DEDUP_REMOVED lines=14> */
.L_x_9934:
[----:B------:R-:W-:Y:S05]  /*3b10*/  BSYNC B0 ;  /* 0x0000000000007941 */ /* 0x000fea0003800000 */
.L_x_9933:
[----:B------:R-:W0:Y:S02]  /*3b20*/  F2I.FTZ.TRUNC.NTZ R0, R0 ;  /* 0x0000000000007305 */ /* 0x000e24000021f100 */
[----:B0-----:R-:W-:Y:S01]  /*3b30*/  PRMT R23, R0, 0x7610, R23 ;  /* 0x0000761000177816 */ /* 0x001fe20000000017 */
[----:B------:R-:W-:Y:S05]  /*3b40*/  BRA `(.L_x_9903) ;  /* 0x0000017000007947 */ /* 0x000fea0003800000 */
.L_x_9908:
        /* <DEDUP_REMOVED lines=20> */
.L_x_9932:
[----:B------:R0:W5:Y:S01]  /*3c90*/  LDG.E.U16 R23, [R2.64] ;  /* 0x0000002402177981 */ /* 0x000162000c1e1500 */
[----:B------:R-:W-:Y:S05]  /*3ca0*/  BRA `(.L_x_9903) ;  /* 0x0000001000007947 */ /* 0x000fea0003800000 */
.L_x_9931:
[----:B------:R0:W5:Y:S02]  /*3cb0*/  LDG.E.U16 R23, [R2.64] ;  /* 0x0000002402177981 */ /* 0x000164000c1e1500 */
.L_x_9903:
[----:B------:R-:W-:Y:S05]  /*3cc0*/  BSYNC B6 ;  /* 0x0000000000067941 */ /* 0x000fea0003800000 */
.L_x_9902:
[----:B------:R-:W4:Y:S01]  /*3cd0*/  S2R R24, SR_TID.X ;  /* 0x0000000000187919 */ /* 0x000f220000002100 */
[----:B------:R-:W0:Y:S01]  /*3ce0*/  LDC.U8 R18, c[0x0][0x184] ;  /* 0x00006100ff127b82 */ /* 0x000e220000000000 */
[----:B------:R-:W-:Y:S01]  /*3cf0*/  ULDC.U16 UR4, c[0x0][0x166] ;  /* 0x0000598000047ab9 */ /* 0x000fe20000000400 */
[----:B-----5:R-:W-:Y:S01]  /*3d00*/  PRMT R0, R22, 0x9910, RZ ;  /* 0x0000991016007816 */ /* 0x020fe200000000ff */
[----:B------:R-:W-:Y:S01]  /*3d10*/  UPRMT UR4, UR4, 0x9910, URZ ;  /* 0x0000991004047896 */ /* 0x000fe2000800003f */
[----:B-1----:R-:W-:Y:S01]  /*3d20*/  PRMT R19, R19, 0x9910, RZ ;  /* 0x0000991013137816 */ /* 0x002fe200000000ff */
[----:B------:R-:W-:Y:S01]  /*3d30*/  BSSY B6, `(.L_x_9935) ;  /* 0x00000fa000067945 */ /* 0x000fe20003800000 */
[----:B--2---:R-:W-:Y:S02]  /*3d40*/  PRMT R22, R25, 0x9910, RZ ;  /* 0x0000991019167816 */ /* 0x004fe400000000ff */
[----:B---3--:R-:W-:Y:S01]  /*3d50*/  PRMT R23, R23, 0x9910, RZ ;  /* 0x0000991017177816 */ /* 0x008fe200000000ff */
[----:B------:R-:W-:-:S02]  /*3d60*/  IMAD R9, R0, UR4, RZ ;  /* 0x0000000400097c24 */ /* 0x000fc4000f8e02ff */
[----:B------:R-:W-:Y:S02]  /*3d70*/  IMAD R19, R19, UR4, RZ ;  /* 0x0000000413137c24 */ /* 0x000fe4000f8e02ff */
[----:B------:R-:W-:Y:S02]  /*3d80*/  IMAD R22, R22, UR4, RZ ;  /* 0x0000000416167c24 */ /* 0x000fe4000f8e02ff */
[----:B------:R-:W-:Y:S01]  /*3d90*/  IMAD R23, R23, UR4, RZ ;  /* 0x0000000417177c24 */ /* 0x000fe2000f8e02ff */
[----:B----4-:R-:W-:-:S13]  /*3da0*/  ISETP.GE.AND P0, PT, R24, R17, PT ;  /* 0x000000111800720c */ /* 0x010fda0003f06270 */
[----:B------:R-:W-:Y:S05]  /*3db0*/  @P0 BRA `(.L_x_9936) ;  /* 0x00000f1000000947 */ /* 0x000fea0003800000 */
[----:B0-----:R-:W-:Y:S01]  /*3dc0*/  IMAD R0, R16, 0x200, R24 ;  /* 0x0000020010007824 */ /* 0x001fe200078e0218 */
        /* <DEDUP_REMOVED lines=18> */
.L_x_9940:
[----:B------:R0:W-:Y:S01]  /*3ef0*/  STG.E.U8 [R2.64], R9 ;  /* 0x0000000902007986 */ /* 0x0001e2000c101124 */
[----:B------:R-:W-:Y:S05]  /*3f00*/  BRA `(.L_x_9936) ;  /* 0x00000dc000007947 */ /* 0x000fea0003800000 */
.L_x_9939:
        /* <DEDUP_REMOVED lines=10> */
.L_x_9943:
[----:B------:R-:W-:-:S05]  /*3fb0*/  PRMT R5, R9, 0x9910, RZ ;  /* 0x0000991009057816 */ /* 0x000fca00000000ff */
[----:B------:R0:W-:Y:S01]  /*3fc0*/  STG.E [R2.64], R5 ;  /* 0x0000000502007986 */ /* 0x0001e2000c101924 */
[----:B------:R-:W-:Y:S05]  /*3fd0*/  BRA `(.L_x_9936) ;  /* 0x00000cf000007947 */ /* 0x000fea0003800000 */
.L_x_9942:
[----:B------:R0:W-:Y:S01]  /*3fe0*/  STG.E.U16 [R2.64], R9 ;  /* 0x0000000902007986 */ /* 0x0001e2000c101524 */
[----:B------:R-:W-:Y:S05]  /*3ff0*/  BRA `(.L_x_9936) ;  /* 0x00000cd000007947 */ /* 0x000fea0003800000 */
.L_x_9938:
        /* <DEDUP_REMOVED lines=9> */
.L_x_9945:
[----:B------:R-:W0:Y:S02]  /*4090*/  I2F.S16 R0, R9 ;  /* 0x0000000900007306 */ /* 0x000e240000101400 */
[----:B0-----:R-:W-:-:S05]  /*40a0*/  F2FP.PACK_AB R0, RZ, R0 ;  /* 0x00000000ff00723e */ /* 0x001fca00000000ff */
[----:B------:R0:W-:Y:S01]  /*40b0*/  STG.E.U16 [R2.64], R0 ;  /* 0x0000000002007986 */ /* 0x0001e2000c101524 */
[----:B------:R-:W-:Y:S05]  /*40c0*/  BRA `(.L_x_9936) ;  /* 0x00000c0000007947 */ /* 0x000fea0003800000 */
.L_x_9944:
        /* <DEDUP_REMOVED lines=10> */
.L_x_9947:
[----:B------:R-:W0:Y:S02]  /*4170*/  I2F.S16 R9, R9 ;  /* 0x0000000900097306 */ /* 0x000e240000101400 */
[----:B0-----:R-:W-:-:S04]  /*4180*/  F2FP.PACK_AB R5, RZ, R9 ;  /* 0x00000009ff05723e */ /* 0x001fc800000000ff */
[----:B------:R-:W-:-:S05]  /*4190*/  PRMT R5, R5, 0x5410, RZ ;  /* 0x0000541005057816 */ /* 0x000fca00000000ff */
[----:B------:R0:W-:Y:S01]  /*41a0*/  STG.E [R2.64], R5 ;  /* 0x0000000502007986 */ /* 0x0001e2000c101924 */
[----:B------:R-:W-:Y:S05]  /*41b0*/  BRA `(.L_x_9936) ;  /* 0x00000b1000007947 */ /* 0x000fea0003800000 */
.L_x_9946:
[----:B------:R-:W0:Y:S02]  /*41c0*/  I2F.F64.S16 R4, R9 ;  /* 0x0000000900047312 */ /* 0x000e240000101c00 */
[----:B0-----:R0:W-:Y:S01]  /*41d0*/  STG.E.64 [R2.64], R4 ;  /* 0x0000000402007986 */ /* 0x0011e2000c101b24 */
[----:B------:R-:W-:Y:S05]  /*41e0*/  BRA `(.L_x_9936) ;  /* 0x00000ae000007947 */ /* 0x000fea0003800000 */
.L_x_9937:
        /* <DEDUP_REMOVED lines=13> */
.L_x_9950:
[----:B------:R-:W0:Y:S01]  /*42c0*/  I2F.F64.S16 R4, R9 ;  /* 0x0000000900047312 */ /* 0x000e220000101c00 */
[----:B------:R-:W-:-:S05]  /*42d0*/  CS2R R6, SRZ ;  /* 0x0000000000067805 */ /* 0x000fca000001ff00 */
[----:B0-----:R0:W-:Y:S01]  /*42e0*/  STG.E.128 [R2.64], R4 ;  /* 0x0000000402007986 */ /* 0x0011e2000c101d24 */
[----:B------:R-:W-:Y:S05]  /*42f0*/  BRA `(.L_x_9936) ;  /* 0x000009d000007947 */ /* 0x000fea0003800000 */
.L_x_9949:
        /* <DEDUP_REMOVED lines=21> */
.L_x_9954:
[----:B------:R-:W-:Y:S05]  /*4450*/  BSYNC B0 ;  /* 0x0000000000007941 */ /* 0x000fea0003800000 */
.L_x_9953:
[----:B------:R-:W-:-:S05]  /*4460*/  LOP3.LUT R5, R0, R5, RZ, 0xfc, !PT ;  /* 0x0000000500057212 */ /* 0x000fca00078efcff */
[----:B------:R0:W-:Y:S01]  /*4470*/  STG.E.U8 [R2.64], R5 ;  /* 0x0000000502007986 */ /* 0x0001e2000c101124 */
[----:B------:R-:W-:Y:S05]  /*4480*/  BRA `(.L_x_9936) ;  /* 0x0000084000007947 */ /* 0x000fea0003800000 */
.L_x_9952:
        /* <DEDUP_REMOVED lines=13> */
.L_x_9956:
[----:B------:R-:W-:Y:S01]  /*4560*/  IMAD.MOV.U32 R0, RZ, RZ, 0x7f ;  /* 0x0000007fff007424 */ /* 0x000fe200078e00ff */
[----:B------:R-:W-:-:S04]  /*4570*/  ISETP.GT.U32.AND P0, PT, R4, 0x7f800000, PT ;  /* 0x7f8000000400780c */ /* 0x000fc80003f04070 */
[----:B------:R-:W-:-:S04]  /*4580*/  SEL R0, R0, 0x7c, P0 ;  /* 0x0000007c00007807 */ /* 0x000fc80000000000 */
.L_x_9957:
[----:B------:R-:W-:Y:S05]  /*4590*/  BSYNC B0 ;  /* 0x0000000000007941 */ /* 0x000fea0003800000 */
.L_x_9955:
[----:B------:R-:W-:-:S04]  /*45a0*/  LOP3.LUT R4, R9, 0x80000000, RZ, 0xc0, !PT ;  /* 0x8000000009047812 */ /* 0x000fc800078ec0ff */
[----:B------:R-:W-:-:S04]  /*45b0*/  SHF.R.U32.HI R5, RZ, 0x18, R4 ;  /* 0x00000018ff057819 */ /* 0x000fc80000011604 */
[----:B------:R-:W-:-:S05]  /*45c0*/  LOP3.LUT R5, R0, R5, RZ, 0xfc, !PT ;  /* 0x0000000500057212 */ /* 0x000fca00078efcff */
[----:B------:R0:W-:Y:S01]  /*45d0*/  STG.E.U8 [R2.64], R5 ;  /* 0x0000000502007986 */ /* 0x0001e2000c101124 */
[----:B------:R-:W-:Y:S05]  /*45e0*/  BRA `(.L_x_9936) ;  /* 0x000006e000007947 */ /* 0x000fea0003800000 */
.L_x_9951:
[----:B------:R-:W0:Y:S02]  /*45f0*/  I2F.S16 R0, R9 ;  /* 0x0000000900007306 */ /* 0x000e240000101400 */
[----:B0-----:R-:W-:-:S05]  /*4600*/  F2FP.BF16.PACK_AB R0, RZ, R0 ;  /* 0x00000000ff00723e */ /* 0x001fca00000010ff */
[----:B------:R0:W-:Y:S01]  /*4610*/  STG.E.U16 [R2.64], R0 ;  /* 0x0000000002007986 */ /* 0x0001e2000c101524 */
[----:B------:R-:W-:Y:S05]  /*4620*/  BRA `(.L_x_9936) ;  /* 0x000006a000007947 */ /* 0x000fea0003800000 */
.L_x_9948:
        /* <DEDUP_REMOVED lines=10> */
.L_x_9960:
        /* <DEDUP_REMOVED lines=17> */
.L_x_9963:
[----:B------:R-:W-:-:S04]  /*47e0*/  LOP3.LUT R0, R9, 0x80000000, RZ, 0xc0, !PT ;  /* 0x8000000009007812 */ /* 0x000fc800078ec0ff */
[----:B------:R-:W-:-:S04]  /*47f0*/  SHF.R.U32.HI R5, RZ, 0x18, R0 ;  /* 0x00000018ff057819 */ /* 0x000fc80000011600 */
[----:B------:R-:W-:-:S04]  /*4800*/  LOP3.LUT R4, R4, R5, RZ, 0xfc, !PT ;  /* 0x0000000504047212 */ /* 0x000fc800078efcff */
[----:B------:R-:W-:Y:S02]  /*4810*/  PRMT R0, R4, 0x7610, R0 ;  /* 0x0000761004007816 */ /* 0x000fe40000000000 */
.L_x_9962:
[----:B------:R-:W-:Y:S05]  /*4820*/  BSYNC B0 ;  /* 0x0000000000007941 */ /* 0x000fea0003800000 */
.L_x_9961:
[----:B------:R0:W-:Y:S01]  /*4830*/  STG.E.U8 [R2.64], R0 ;  /* 0x0000000002007986 */ /* 0x0001e2000c101124 */
[----:B------:R-:W-:Y:S05]  /*4840*/  BRA `(.L_x_9936) ;  /* 0x0000048000007947 */ /* 0x000fea0003800000 */
.L_x_9959:
        /* <DEDUP_REMOVED lines=17> */
.L_x_9966:
[----:B------:R-:W-:-:S04]  /*4960*/  LOP3.LUT R0, R9, 0x80000000, RZ, 0xc0, !PT ;  /* 0x8000000009007812 */ /* 0x000fc800078ec0ff */
[----:B------:R-:W-:-:S04]  /*4970*/  SHF.R.U32.HI R5, RZ, 0x18, R0 ;  /* 0x00000018ff057819 */ /* 0x000fc80000011600 */
[----:B------:R-:W-:-:S04]  /*4980*/  LOP3.LUT R4, R4, R5, RZ, 0xfc, !PT ;  /* 0x0000000504047212 */ /* 0x000fc800078efcff */
[----:B------:R-:W-:Y:S02]  /*4990*/  PRMT R0, R4, 0x7610, R0 ;  /* 0x0000761004007816 */ /* 0x000fe40000000000 */
.L_x_9965:
[----:B------:R-:W-:Y:S05]  /*49a0*/  BSYNC B0 ;  /* 0x0000000000007941 */ /* 0x000fea0003800000 */
.L_x_9964:
[----:B------:R0:W-:Y:S01]  /*49b0*/  STG.E.U8 [R2.64], R0 ;  /* 0x0000000002007986 */ /* 0x0001e2000c101124 */
[----:B------:R-:W-:Y:S05]  /*49c0*/  BRA `(.L_x_9936) ;  /* 0x0000030000007947 */ /* 0x000fea0003800000 */
.L_x_9958:
        /* <DEDUP_REMOVED lines=22> */
.L_x_9941:
        /* <DEDUP_REMOVED lines=20> */
.L_x_9968:
[----:B------:R-:W-:-:S04]  /*4c70*/  PRMT R4, R9, 0x9910, RZ ;  /* 0x0000991009047816 */ /* 0x000fc800000000ff */
[----:B------:R-:W-:-:S05]  /*4c80*/  SHF.R.S32.HI R5, RZ, 0x1f, R4 ;  /* 0x0000001fff057819 */ /* 0x000fca0000011404 */
[----:B------:R0:W-:Y:S01]  /*4c90*/  STG.E.64 [R2.64], R4 ;  /* 0x0000000402007986 */ /* 0x0001e2000c101b24 */
[----:B------:R-:W-:Y:S05]  /*4ca0*/  BRA `(.L_x_9936) ;  /* 0x0000002000007947 */ /* 0x000fea0003800000 */
.L_x_9967:
[----:B------:R-:W-:-:S05]  /*4cb0*/  PRMT R5, R9, 0x9910, RZ ;  /* 0x0000991009057816 */ /* 0x000fca00000000ff */
[----:B------:R0:W-:Y:S02]  /*4cc0*/  STG.E [R2.64], R5 ;  /* 0x0000000502007986 */ /* 0x0001e4000c101924 */
.L_x_9936:
[----:B0-----:R-:W-:Y:S05]  /*4cd0*/  BSYNC B6 ;  /* 0x0000000000067941 */ /* 0x001fea0003800000 */
.L_x_9935:
        /* <DEDUP_REMOVED lines=21> */
.L_x_9974:
[----:B------:R0:W-:Y:S01]  /*4e30*/  STG.E.U8 [R2.64], R19 ;  /* 0x0000001302007986 */ /* 0x0001e2000c101124 */
[----:B------:R-:W-:Y:S05]  /*4e40*/  BRA `(.L_x_9976) ;  /* 0x00000dc000007947 */ /* 0x000fea0003800000 */
.L_x_9973:
        /* <DEDUP_REMOVED lines=10> */
.L_x_9978:
[----:B------:R-:W-:-:S05]  /*4ef0*/  PRMT R5, R19, 0x9910, RZ ;  /* 0x0000991013057816 */ /* 0x000fca00000000ff */
[----:B------:R0:W-:Y:S01]  /*4f00*/  STG.E [R2.64], R5 ;  /* 0x0000000502007986 */ /* 0x0001e2000c101924 */
[----:B------:R-:W-:Y:S05]  /*4f10*/  BRA `(.L_x_9976) ;  /* 0x00000cf000007947 */ /* 0x000fea0003800000 */
.L_x_9977:
[----:B------:R0:W-:Y:S01]  /*4f20*/  STG.E.U16 [R2.64], R19 ;  /* 0x0000001302007986 */ /* 0x0001e2000c101524 */
[----:B------:R-:W-:Y:S05]  /*4f30*/  BRA `(.L_x_9976) ;  /* 0x00000cd000007947 */ /* 0x000fea0003800000 */
.L_x_9972:
        /* <DEDUP_REMOVED lines=9> */
.L_x_9980:
[----:B------:R-:W0:Y:S02]  /*4fd0*/  I2F.S16 R0, R19 ;  /* 0x0000001300007306 */ /* 0x000e240000101400 */
[----:B0-----:R-:W-:-:S05]  /*4fe0*/  F2FP.PACK_AB R0, RZ, R0 ;  /* 0x00000000ff00723e */ /* 0x001fca00000000ff */
[----:B------:R0:W-:Y:S01]  /*4ff0*/  STG.E.U16 [R2.64], R0 ;  /* 0x0000000002007986 */ /* 0x0001e2000c101524 */
[----:B------:R-:W-:Y:S05]  /*5000*/  BRA `(.L_x_9976) ;  /* 0x00000c0000007947 */ /* 0x000fea0003800000 */
.L_x_9979:
        /* <DEDUP_REMOVED lines=10> */
.L_x_9982:
[----:B------:R-:W0:Y:S02]  /*50b0*/  I2F.S16 R19, R19 ;  /* 0x0000001300137306 */ /* 0x000e240000101400 */
[----:B0-----:R-:W-:-:S04]  /*50c0*/  F2FP.PACK_AB R5, RZ, R19 ;  /* 0x00000013ff05723e */ /* 0x001fc800000000ff */
[----:B------:R-:W-:-:S05]  /*50d0*/  PRMT R5, R5, 0x5410, RZ ;  /* 0x0000541005057816 */ /* 0x000fca00000000ff */
[----:B------:R0:W-:Y:S01]  /*50e0*/  STG.E [R2.64], R5 ;  /* 0x0000000502007986 */ /* 0x0001e2000c101924 */
[----:B------:R-:W-:Y:S05]  /*50f0*/  BRA `(.L_x_9976) ;  /* 0x00000b1000007947 */ /* 0x000fea0003800000 */
.L_x_9981:
[----:B------:R-:W0:Y:S02]  /*5100*/  I2F.F64.S16 R4, R19 ;  /* 0x0000001300047312 */ /* 0x000e240000101c00 */
[----:B0-----:R0:W-:Y:S01]  /*5110*/  STG.E.64 [R2.64], R4 ;  /* 0x0000000402007986 */ /* 0x0011e2000c101b24 */
[----:B------:R-:W-:Y:S05]  /*5120*/  BRA `(.L_x_9976) ;  /* 0x00000ae000007947 */ /* 0x000fea0003800000 */
.L_x_9971:
        /* <DEDUP_REMOVED lines=13> */
.L_x_9985:
[----:B------:R-:W0:Y:S01]  /*5200*/  I2F.F64.S16 R4, R19 ;  /* 0x0000001300047312 */ /* 0x000e220000101c00 */
[----:B------:R-:W-:-:S05]  /*5210*/  CS2R R6, SRZ ;  /* 0x0000000000067805 */ /* 0x000fca000001ff00 */
[----:B0-----:R0:W-:Y:S01]  /*5220*/  STG.E.128 [R2.64], R4 ;  /* 0x0000000402007986 */ /* 0x0011e2000c101d24 */
[----:B------:R-:W-:Y:S05]  /*5230*/  BRA `(.L_x_9976) ;  /* 0x000009d000007947 */ /* 0x000fea0003800000 */
.L_x_9984:
        /* <DEDUP_REMOVED lines=21> */
.L_x_9989:
[----:B------:R-:W-:Y:S05]  /*5390*/  BSYNC B0 ;  /* 0x0000000000007941 */ /* 0x000fea0003800000 */
.L_x_9988:
[----:B------:R-:W-:-:S05]  /*53a0*/  LOP3.LUT R5, R0, R5, RZ, 0xfc, !PT ;  /* 0x0000000500057212 */ /* 0x000fca00078efcff */
[----:B------:R0:W-:Y:S01]  /*53b0*/  STG.E.U8 [R2.64], R5 ;  /* 0x0000000502007986 */ /* 0x0001e2000c101124 */
[----:B------:R-:W-:Y:S05]  /*53c0*/  BRA `(.L_x_9976) ;  /* 0x0000084000007947 */ /* 0x000fea0003800000 */
.L_x_9987:
        /* <DEDUP_REMOVED lines=13> */
.L_x_9991:
[----:B------:R-:W-:Y:S01]  /*54a0*/  IMAD.MOV.U32 R0, RZ, RZ, 0x7f ;  /* 0x0000007fff007424 */ /* 0x000fe200078e00ff */
[----:B------:R-:W-:-:S04]  /*54b0*/  ISETP.GT.U32.AND P0, PT, R4, 0x7f800000, PT ;  /* 0x7f8000000400780c */ /* 0x000fc80003f04070 */
[----:B------:R-:W-:-:S04]  /*54c0*/  SEL R0, R0, 0x7c, P0 ;  /* 0x0000007c00007807 */ /* 0x000fc80000000000 */
.L_x_9992:
[----:B------:R-:W-:Y:S05]  /*54d0*/  BSYNC B0 ;  /* 0x0000000000007941 */ /* 0x000fea0003800000 */
.L_x_9990:
[----:B------:R-:W-:-:S04]  /*54e0*/  LOP3.LUT R4, R19, 0x80000000, RZ, 0xc0, !PT ;  /* 0x8000000013047812 */ /* 0x000fc800078ec0ff */
[----:B------:R-:W-:-:S04]  /*54f0*/  SHF.R.U32.HI R5, RZ, 0x18, R4 ;  /* 0x00000018ff057819 */ /* 0x000fc80000011604 */
[----:B------:R-:W-:-:S05]  /*5500*/  LOP3.LUT R5, R0, R5, RZ, 0xfc, !PT ;  /* 0x0000000500057212 */ /* 0x000fca00078efcff */
[----:B------:R0:W-:Y:S01]  /*5510*/  STG.E.U8 [R2.64], R5 ;  /* 0x0000000502007986 */ /* 0x0001e2000c101124 */
[----:B------:R-:W-:Y:S05]  /*5520*/  BRA `(.L_x_9976) ;  /* 0x000006e000007947 */ /* 0x000fea0003800000 */
.L_x_9986:
[----:B------:R-:W0:Y:S02]  /*5530*/  I2F.S16 R0, R19 ;  /* 0x0000001300007306 */ /* 0x000e240000101400 */
[----:B0-----:R-:W-:-:S05]  /*5540*/  F2FP.BF16.PACK_AB R0, RZ, R0 ;  /* 0x00000000ff00723e */ /* 0x001fca00000010ff */
[----:B------:R0:W-:Y:S01]  /*5550*/  STG.E.U16 [R2.64], R0 ;  /* 0x0000000002007986 */ /* 0x0001e2000c101524 */
[----:B------:R-:W-:Y:S05]  /*5560*/  BRA `(.L_x_9976) ;  /* 0x000006a000007947 */ /* 0x000fea0003800000 */
.L_x_9983:
        /* <DEDUP_REMOVED lines=10> */
.L_x_9995:
        /* <DEDUP_REMOVED lines=17> */
.L_x_9998:
[----:B------:R-:W-:-:S04]  /*5720*/  LOP3.LUT R0, R19, 0x80000000, RZ, 0xc0, !PT ;  /* 0x8000000013007812 */ /* 0x000fc800078ec0ff */
[----:B------:R-:W-:-:S04]  /*5730*/  SHF.R.U32.HI R5, RZ, 0x18, R0 ;  /* 0x00000018ff057819 */ /* 0x000fc80000011600 */
[----:B------:R-:W-:-:S04]  /*5740*/  LOP3.LUT R4, R4, R5, RZ, 0xfc, !PT ;  /* 0x0000000504047212 */ /* 0x000fc800078efcff */
[----:B------:R-:W-:Y:S02]  /*5750*/  PRMT R0, R4, 0x7610, R0 ;  /* 0x0000761004007816 */ /* 0x000fe40000000000 */
.L_x_9997:
[----:B------:R-:W-:Y:S05]  /*5760*/  BSYNC B0 ;  /* 0x0000000000007941 */ /* 0x000fea0003800000 */
.L_x_9996:
[----:B------:R0:W-:Y:S01]  /*5770*/  STG.E.U8 [R2.64], R0 ;  /* 0x0000000002007986 */ /* 0x0001e2000c101124 */
[----:B------:R-:W-:Y:S05]  /*5780*/  BRA `(.L_x_9976) ;  /* 0x0000048000007947 */ /* 0x000fea0003800000 */
.L_x_9994:
        /* <DEDUP_REMOVED lines=17> */
.L_x_10001:
[----:B------:R-:W-:-:S04]  /*58a0*/  LOP3.LUT R0, R19, 0x80000000, RZ, 0xc0, !PT ;  /* 0x8000000013007812 */ /* 0x000fc800078ec0ff */
[----:B------:R-:W-:-:S04]  /*58b0*/  SHF.R.U32.HI R5, RZ, 0x18, R0 ;  /* 0x00000018ff057819 */ /* 0x000fc80000011600 */
[----:B------:R-:W-:-:S04]  /*58c0*/  LOP3.LUT R4, R4, R5, RZ, 0xfc, !PT ;  /* 0x0000000504047212 */ /* 0x000fc800078efcff */
[----:B------:R-:W-:Y:S02]  /*58d0*/  PRMT R0, R4, 0x7610, R0 ;  /* 0x0000761004007816 */ /* 0x000fe40000000000 */
.L_x_10000:
[----:B------:R-:W-:Y:S05]  /*58e0*/  BSYNC B0 ;  /* 0x0000000000007941 */ /* 0x000fea0003800000 */
.L_x_9999:
[----:B------:R0:W-:Y:S01]  /*58f0*/  STG.E.U8 [R2.64], R0 ;  /* 0x0000000002007986 */ /* 0x0001e2000c101124 */
[----:B------:R-:W-:Y:S05]  /*5900*/  BRA `(.L_x_9976) ;  /* 0x0000030000007947 */ /* 0x000fea0003800000 */
.L_x_9993:
        /* <DEDUP_REMOVED lines=22> */
.L_x_9975:
        /* <DEDUP_REMOVED lines=20> */
.L_x_10003:
[----:B------:R-:W-:-:S04]  /*5bb0*/  PRMT R4, R19, 0x9910, RZ ;  /* 0x0000991013047816 */ /* 0x000fc800000000ff */
[----:B------:R-:W-:-:S05]  /*5bc0*/  SHF.R.S32.HI R5, RZ, 0x1f, R4 ;  /* 0x0000001fff057819 */ /* 0x000fca0000011404 */
[----:B------:R0:W-:Y:S01]  /*5bd0*/  STG.E.64 [R2.64], R4 ;  /* 0x0000000402007986 */ /* 0x0001e2000c101b24 */
[----:B------:R-:W-:Y:S05]  /*5be0*/  BRA `(.L_x_9976) ;  /* 0x0000002000007947 */ /* 0x000fea0003800000 */
.L_x_10002:
[----:B------:R-:W-:-:S05]  /*5bf0*/  PRMT R5, R19, 0x9910, RZ ;  /* 0x0000991013057816 */ /* 0x000fca00000000ff */
[----:B------:R0:W-:Y:S02]  /*5c00*/  STG.E [R2.64], R5 ;  /* 0x0000000502007986 */ /* 0x0001e4000c101924 */
.L_x_9976:
        /* <DEDUP_REMOVED lines=21> */
.L_x_10007:
[----:B------:R0:W-:Y:S01]  /*5d60*/  STG.E.U8 [R2.64], R22 ;  /* 0x0000001602007986 */ /* 0x0001e2000c101124 */
[----:B------:R-:W-:Y:S05]  /*5d70*/  BRA `(.L_x_10009) ;  /* 0x00000dc000007947 */ /* 0x000fea0003800000 */
.L_x_10006:
        /* <DEDUP_REMOVED lines=10> */
.L_x_10011:
[----:B------:R-:W-:-:S05]  /*5e20*/  PRMT R5, R22, 0x9910, RZ ;  /* 0x0000991016057816 */ /* 0x000fca00000000ff */
[----:B------:R0:W-:Y:S01]  /*5e30*/  STG.E [R2.64], R5 ;  /* 0x0000000502007986 */ /* 0x0001e2000c101924 */
[----:B------:R-:W-:Y:S05]  /*5e40*/  BRA `(.L_x_10009) ;  /* 0x00000cf000007947 */ /* 0x000fea0003800000 */
.L_x_10010:
[----:B------:R0:W-:Y:S01]  /*5e50*/  STG.E.U16 [R2.64], R22 ;  /* 0x0000001602007986 */ /* 0x0001e2000c101524 */
[----:B------:R-:W-:Y:S05]  /*5e60*/  BRA `(.L_x_10009) ;  /* 0x00000cd000007947 */ /* 0x000fea0003800000 */
.L_x_10005:
        /* <DEDUP_REMOVED lines=9> */
.L_x_10013:
[----:B------:R-:W0:Y:S02]  /*5f00*/  I2F.S16 R0, R22 ;  /* 0x0000001600007306 */ /* 0x000e240000101400 */
[----:B0-----:R-:W-:-:S05]  /*5f10*/  F2FP.PACK_AB R0, RZ, R0 ;  /* 0x00000000ff00723e */ /* 0x001fca00000000ff */
[----:B------:R0:W-:Y:S01]  /*5f20*/  STG.E.U16 [R2.64], R0 ;  /* 0x0000000002007986 */ /* 0x0001e2000c101524 */
[----:B------:R-:W-:Y:S05]  /*5f30*/  BRA `(.L_x_10009) ;  /* 0x00000c0000007947 */ /* 0x000fea0003800000 */
.L_x_10012:
        /* <DEDUP_REMOVED lines=10> */
.L_x_10015:
[----:B------:R-:W0:Y:S02]  /*5fe0*/  I2F.S16 R22, R22 ;  /* 0x0000001600167306 */ /* 0x000e240000101400 */
[----:B0-----:R-:W-:-:S04]  /*5ff0*/  F2FP.PACK_AB R5, RZ, R22 ;  /* 0x00000016ff05723e */ /* 0x001fc800000000ff */
[----:B------:R-:W-:-:S05]  /*6000*/  PRMT R5, R5, 0x5410, RZ ;  /* 0x0000541005057816 */ /* 0x000fca00000000ff */
[----:B------:R0:W-:Y:S01]  /*6010*/  STG.E [R2.64], R5 ;  /* 0x0000000502007986 */ /* 0x0001e2000c101924 */
[----:B------:R-:W-:Y:S05]  /*6020*/  BRA `(.L_x_10009) ;  /* 0x00000b1000007947 */ /* 0x000fea0003800000 */
.L_x_10014:
[----:B------:R-:W0:Y:S02]  /*6030*/  I2F.F64.S16 R4, R22 ;  /* 0x0000001600047312 */ /* 0x000e240000101c00 */
[----:B0-----:R0:W-:Y:S01]  /*6040*/  STG.E.64 [R2.64], R4 ;  /* 0x0000000402007986 */ /* 0x0011e2000c101b24 */
[----:B------:R-:W-:Y:S05]  /*6050*/  BRA `(.L_x_10009) ;  /* 0x00000ae000007947 */ /* 0x000fea0003800000 */
.L_x_10004:
        /* <DEDUP_REMOVED lines=13> */
.L_x_10018:
[----:B------:R-:W0:Y:S01]  /*6130*/  I2F.F64.S16 R4, R22 ;  /* 0x0000001600047312 */ /* 0x000e220000101c00 */
[----:B------:R-:W-:-:S05]  /*6140*/  CS2R R6, SRZ ;  /* 0x0000000000067805 */ /* 0x000fca000001ff00 */
[----:B0-----:R0:W-:Y:S01]  /*6150*/  STG.E.128 [R2.64], R4 ;  /* 0x0000000402007986 */ /* 0x0011e2000c101d24 */
[----:B------:R-:W-:Y:S05]  /*6160*/  BRA `(.L_x_10009) ;  /* 0x000009d000007947 */ /* 0x000fea0003800000 */
.L_x_10017:
        /* <DEDUP_REMOVED lines=21> */
.L_x_10022:
[----:B------:R-:W-:Y:S05]  /*62c0*/  BSYNC B0 ;  /* 0x0000000000007941 */ /* 0x000fea0003800000 */
.L_x_10021:
[----:B------:R-:W-:-:S05]  /*62d0*/  LOP3.LUT R5, R0, R5, RZ, 0xfc, !PT ;  /* 0x0000000500057212 */ /* 0x000fca00078efcff */
[----:B------:R0:W-:Y:S01]  /*62e0*/  STG.E.U8 [R2.64], R5 ;  /* 0x0000000502007986 */ /* 0x0001e2000c101124 */
[----:B------:R-:W-:Y:S05]  /*62f0*/  BRA `(.L_x_10009) ;  /* 0x0000084000007947 */ /* 0x000fea0003800000 */
.L_x_10020:
        /* <DEDUP_REMOVED lines=13> */
.L_x_10024:
[----:B------:R-:W-:Y:S01]  /*63d0*/  IMAD.MOV.U32 R0, RZ, RZ, 0x7f ;  /* 0x0000007fff007424 */ /* 0x000fe200078e00ff */
[----:B------:R-:W-:-:S04]  /*63e0*/  ISETP.GT.U32.AND P0, PT, R4, 0x7f800000, PT ;  /* 0x7f8000000400780c */ /* 0x000fc80003f04070 */
[----:B------:R-:W-:-:S04]  /*63f0*/  SEL R0, R0, 0x7c, P0 ;  /* 0x0000007c00007807 */ /* 0x000fc80000000000 */
.L_x_10025:
[----:B------:R-:W-:Y:S05]  /*6400*/  BSYNC B0 ;  /* 0x0000000000007941 */ /* 0x000fea0003800000 */
.L_x_10023:
[----:B------:R-:W-:-:S04]  /*6410*/  LOP3.LUT R4, R5, 0x80000000, RZ, 0xc0, !PT ;  /* 0x8000000005047812 */ /* 0x000fc800078ec0ff */
[----:B------:R-:W-:-:S04]  /*6420*/  SHF.R.U32.HI R5, RZ, 0x18, R4 ;  /* 0x00000018ff057819 */ /* 0x000fc80000011604 */
[----:B------:R-:W-:-:S05]  /*6430*/  LOP3.LUT R5, R0, R5, RZ, 0xfc, !PT ;  /* 0x0000000500057212 */ /* 0x000fca00078efcff */
[----:B------:R0:W-:Y:S01]  /*6440*/  STG.E.U8 [R2.64], R5 ;  /* 0x0000000502007986 */ /* 0x0001e2000c101124 */
[----:B------:R-:W-:Y:S05]  /*6450*/  BRA `(.L_x_10009) ;  /* 0x000006e000007947 */ /* 0x000fea0003800000 */
.L_x_10019:
[----:B------:R-:W0:Y:S02]  /*6460*/  I2F.S16 R0, R22 ;  /* 0x0000001600007306 */ /* 0x000e240000101400 */
[----:B0-----:R-:W-:-:S05]  /*6470*/  F2FP.BF16.PACK_AB R0, RZ, R0 ;  /* 0x00000000ff00723e */ /* 0x001fca00000010ff */
[----:B------:R0:W-:Y:S01]  /*6480*/  STG.E.U16 [R2.64], R0 ;  /* 0x0000000002007986 */ /* 0x0001e2000c101524 */
[----:B------:R-:W-:Y:S05]  /*6490*/  BRA `(.L_x_10009) ;  /* 0x000006a000007947 */ /* 0x000fea0003800000 */
.L_x_10016:
        /* <DEDUP_REMOVED lines=10> */
.L_x_10028:
        /* <DEDUP_REMOVED lines=17> */
.L_x_10031:
[----:B------:R-:W-:-:S04]  /*6650*/  LOP3.LUT R0, R7, 0x80000000, RZ, 0xc0, !PT ;  /* 0x8000000007007812 */ /* 0x000fc800078ec0ff */
[----:B------:R-:W-:-:S04]  /*6660*/  SHF.R.U32.HI R5, RZ, 0x18, R0 ;  /* 0x00000018ff057819 */ /* 0x000fc80000011600 */
[----:B------:R-:W-:-:S04]  /*6670*/  LOP3.LUT R4, R4, R5, RZ, 0xfc, !PT ;  /* 0x0000000504047212 */ /* 0x000fc800078efcff */
[----:B------:R-:W-:Y:S02]  /*6680*/  PRMT R0, R4, 0x7610, R0 ;  /* 0x0000761004007816 */ /* 0x000fe40000000000 */
.L_x_10030:
[----:B------:R-:W-:Y:S05]  /*6690*/  BSYNC B0 ;  /* 0x0000000000007941 */ /* 0x000fea0003800000 */
.L_x_10029:
[----:B------:R0:W-:Y:S01]  /*66a0*/  STG.E.U8 [R2.64], R0 ;  /* 0x0000000002007986 */ /* 0x0001e2000c101124 */
[----:B------:R-:W-:Y:S05]  /*66b0*/  BRA `(.L_x_10009) ;  /* 0x0000048000007947 */ /* 0x000fea0003800000 */
.L_x_10027:
        /* <DEDUP_REMOVED lines=17> */
.L_x_10034:
[----:B------:R-:W-:-:S04]  /*67d0*/  LOP3.LUT R0, R7, 0x80000000, RZ, 0xc0, !PT ;  /* 0x8000000007007812 */ /* 0x000fc800078ec0ff */
[----:B------:R-:W-:-:S04]  /*67e0*/  SHF.R.U32.HI R5, RZ, 0x18, R0 ;  /* 0x00000018ff057819 */ /* 0x000fc80000011600 */
[----:B------:R-:W-:-:S04]  /*67f0*/  LOP3.LUT R4, R4, R5, RZ, 0xfc, !PT ;  /* 0x0000000504047212 */ /* 0x000fc800078efcff */
[----:B------:R-:W-:Y:S02]  /*6800*/  PRMT R0, R4, 0x7610, R0 ;  /* 0x0000761004007816 */ /* 0x000fe40000000000 */
.L_x_10033:
[----:B------:R-:W-:Y:S05]  /*6810*/  BSYNC B0 ;  /* 0x0000000000007941 */ /* 0x000fea0003800000 */
.L_x_10032:
[----:B------:R0:W-:Y:S01]  /*6820*/  STG.E.U8 [R2.64], R0 ;  /* 0x0000000002007986 */ /* 0x0001e2000c101124 */
[----:B------:R-:W-:Y:S05]  /*6830*/  BRA `(.L_x_10009) ;  /* 0x0000030000007947 */ /* 0x000fea0003800000 */
.L_x_10026:
        /* <DEDUP_REMOVED lines=22> */
.L_x_10008:
        /* <DEDUP_REMOVED lines=20> */
.L_x_10036:
[----:B------:R-:W-:-:S04]  /*6ae0*/  PRMT R4, R22, 0x9910, RZ ;  /* 0x0000991016047816 */ /* 0x000fc800000000ff */
[----:B------:R-:W-:-:S05]  /*6af0*/  SHF.R.S32.HI R5, RZ, 0x1f, R4 ;  /* 0x0000001fff057819 */ /* 0x000fca0000011404 */
[----:B------:R0:W-:Y:S01]  /*6b00*/  STG.E.64 [R2.64], R4 ;  /* 0x0000000402007986 */ /* 0x0001e2000c101b24 */
[----:B------:R-:W-:Y:S05]  /*6b10*/  BRA `(.L_x_10009) ;  /* 0x0000002000007947 */ /* 0x000fea0003800000 */
.L_x_10035:
[----:B------:R-:W-:-:S05]  /*6b20*/  PRMT R5, R22, 0x9910, RZ ;  /* 0x0000991016057816 */ /* 0x000fca00000000ff */
[----:B------:R0:W-:Y:S02]  /*6b30*/  STG.E [R2.64], R5 ;  /* 0x0000000502007986 */ /* 0x0001e4000c101924 */
.L_x_10009:
[----:B------:R-:W-:Y:S02]  /*6b40*/  IADD3 R24, R24, 0x80, RZ ;  /* 0x0000008018187810 */ /* 0x000fe40007ffe0ff */
.L_x_9970:
[----:B------:R-:W-:Y:S05]  /*6b50*/  BSYNC B6 ;  /* 0x0000000000067941 */ /* 0x000fea0003800000 */
.L_x_9969:
        /* <DEDUP_REMOVED lines=19> */
.L_x_10040:
[----:B------:R-:W-:Y:S01]  /*6c90*/  STG.E.U8 [R2.64], R23 ;  /* 0x0000001702007986 */ /* 0x000fe2000c101124 */
[----:B------:R-:W-:Y:S05]  /*6ca0*/  EXIT ;  /* 0x000000000000794d */ /* 0x000fea0003800000 */
.L_x_10039:
        /* <DEDUP_REMOVED lines=10> */
.L_x_10043:
[----:B------:R-:W-:-:S05]  /*6d50*/  PRMT R5, R23, 0x9910, RZ ;  /* 0x0000991017057816 */ /* 0x000fca00000000ff */
[----:B------:R-:W-:Y:S01]  /*6d60*/  STG.E [R2.64], R5 ;  /* 0x0000000502007986 */ /* 0x000fe2000c101924 */
[----:B------:R-:W-:Y:S05]  /*6d70*/  EXIT ;  /* 0x000000000000794d */ /* 0x000fea0003800000 */
.L_x_10042:
[----:B------:R-:W-:Y:S01]  /*6d80*/  STG.E.U16 [R2.64], R23 ;  /* 0x0000001702007986 */ /* 0x000fe2000c101524 */
[----:B------:R-:W-:Y:S05]  /*6d90*/  EXIT ;  /* 0x000000000000794d */ /* 0x000fea0003800000 */
.L_x_10038:
        /* <DEDUP_REMOVED lines=9> */
.L_x_10045:
[----:B------:R-:W0:Y:S02]  /*6e30*/  I2F.S16 R0, R23 ;  /* 0x0000001700007306 */ /* 0x000e240000101400 */
[----:B0-----:R-:W-:-:S05]  /*6e40*/  F2FP.PACK_AB R0, RZ, R0 ;  /* 0x00000000ff00723e */ /* 0x001fca00000000ff */
[----:B------:R-:W-:Y:S01]  /*6e50*/  STG.E.U16 [R2.64], R0 ;  /* 0x0000000002007986 */ /* 0x000fe2000c101524 */
[----:B------:R-:W-:Y:S05]  /*6e60*/  EXIT ;  /* 0x000000000000794d */ /* 0x000fea0003800000 */
.L_x_10044:
        /* <DEDUP_REMOVED lines=10> */
.L_x_10047:
[----:B------:R-:W0:Y:S02]  /*6f10*/  I2F.S16 R23, R23 ;  /* 0x0000001700177306 */ /* 0x000e240000101400 */
[----:B0-----:R-:W-:-:S04]  /*6f20*/  F2FP.PACK_AB R5, RZ, R23 ;  /* 0x00000017ff05723e */ /* 0x001fc800000000ff */
[----:B------:R-:W-:-:S05]  /*6f30*/  PRMT R5, R5, 0x5410, RZ ;  /* 0x0000541005057816 */ /* 0x000fca00000000ff */
[----:B------:R-:W-:Y:S01]  /*6f40*/  STG.E [R2.64], R5 ;  /* 0x0000000502007986 */ /* 0x000fe2000c101924 */
[----:B------:R-:W-:Y:S05]  /*6f50*/  EXIT ;  /* 0x000000000000794d */ /* 0x000fea0003800000 */
.L_x_10046:
[----:B------:R-:W0:Y:S02]  /*6f60*/  I2F.F64.S16 R4, R23 ;  /* 0x0000001700047312 */ /* 0x000e240000101c00 */
[----:B0-----:R-:W-:Y:S01]  /*6f70*/  STG.E.64 [R2.64], R4 ;  /* 0x0000000402007986 */ /* 0x001fe2000c101b24 */
[----:B------:R-:W-:Y:S05]  /*6f80*/  EXIT ;  /* 0x000000000000794d */ /* 0x000fea0003800000 */
.L_x_10037:
        /* <DEDUP_REMOVED lines=13> */
.L_x_10050:
[----:B------:R-:W0:Y:S01]  /*7060*/  I2F.F64.S16 R4, R23 ;  /* 0x0000001700047312 */ /* 0x000e220000101c00 */
[----:B------:R-:W-:-:S05]  /*7070*/  CS2R R6, SRZ ;  /* 0x0000000000067805 */ /* 0x000fca000001ff00 */
[----:B0-----:R-:W-:Y:S01]  /*7080*/  STG.E.128 [R2.64], R4 ;  /* 0x0000000402007986 */ /* 0x001fe2000c101d24 */
[----:B------:R-:W-:Y:S05]  /*7090*/  EXIT ;  /* 0x000000000000794d */ /* 0x000fea0003800000 */
.L_x_10049:
        /* <DEDUP_REMOVED lines=21> */
.L_x_10054:
[----:B------:R-:W-:Y:S05]  /*71f0*/  BSYNC B0 ;  /* 0x0000000000007941 */ /* 0x000fea0003800000 */
.L_x_10053:
[----:B------:R-:W-:-:S05]  /*7200*/  LOP3.LUT R5, R0, R5, RZ, 0xfc, !PT ;  /* 0x0000000500057212 */ /* 0x000fca00078efcff */
[----:B------:R-:W-:Y:S01]  /*7210*/  STG.E.U8 [R2.64], R5 ;  /* 0x0000000502007986 */ /* 0x000fe2000c101124 */
[----:B------:R-:W-:Y:S05]  /*7220*/  EXIT ;  /* 0x000000000000794d */ /* 0x000fea0003800000 */
.L_x_10052:
        /* <DEDUP_REMOVED lines=13> */
.L_x_10056:
[----:B------:R-:W-:Y:S01]  /*7300*/  IMAD.MOV.U32 R0, RZ, RZ, 0x7f ;  /* 0x0000007fff007424 */ /* 0x000fe200078e00ff */
[----:B------:R-:W-:-:S04]  /*7310*/  ISETP.GT.U32.AND P0, PT, R4, 0x7f800000, PT ;  /* 0x7f8000000400780c */ /* 0x000fc80003f04070 */
[----:B------:R-:W-:-:S04]  /*7320*/  SEL R0, R0, 0x7c, P0 ;  /* 0x0000007c00007807 */ /* 0x000fc80000000000 */
.L_x_10057:
[----:B------:R-:W-:Y:S05]  /*7330*/  BSYNC B0 ;  /* 0x0000000000007941 */ /* 0x000fea0003800000 */
.L_x_10055:
[----:B------:R-:W-:-:S04]  /*7340*/  LOP3.LUT R4, R23, 0x80000000, RZ, 0xc0, !PT ;  /* 0x8000000017047812 */ /* 0x000fc800078ec0ff */
[----:B------:R-:W-:-:S04]  /*7350*/  SHF.R.U32.HI R5, RZ, 0x18, R4 ;  /* 0x00000018ff057819 */ /* 0x000fc80000011604 */
[----:B------:R-:W-:-:S05]  /*7360*/  LOP3.LUT R5, R0, R5, RZ, 0xfc, !PT ;  /* 0x0000000500057212 */ /* 0x000fca00078efcff */
[----:B------:R-:W-:Y:S01]  /*7370*/  STG.E.U8 [R2.64], R5 ;  /* 0x0000000502007986 */ /* 0x000fe2000c101124 */
[----:B------:R-:W-:Y:S05]  /*7380*/  EXIT ;  /* 0x000000000000794d */ /* 0x000fea0003800000 */
.L_x_10051:
[----:B------:R-:W0:Y:S02]  /*7390*/  I2F.S16 R0, R23 ;  /* 0x0000001700007306 */ /* 0x000e240000101400 */
[----:B0-----:R-:W-:-:S05]  /*73a0*/  F2FP.BF16.PACK_AB R0, RZ, R0 ;  /* 0x00000000ff00723e */ /* 0x001fca00000010ff */
[----:B------:R-:W-:Y:S01]  /*73b0*/  STG.E.U16 [R2.64], R0 ;  /* 0x0000000002007986 */ /* 0x000fe2000c101524 */
[----:B------:R-:W-:Y:S05]  /*73c0*/  EXIT ;  /* 0x000000000000794d */ /* 0x000fea0003800000 */
.L_x_10048:
        /* <DEDUP_REMOVED lines=10> */
.L_x_10060:
        /* <DEDUP_REMOVED lines=17> */
.L_x_10063:
[----:B------:R-:W-:-:S04]  /*7580*/  LOP3.LUT R0, R23, 0x80000000, RZ, 0xc0, !PT ;  /* 0x8000000017007812 */ /* 0x000fc800078ec0ff */
[----:B------:R-:W-:-:S04]  /*7590*/  SHF.R.U32.HI R5, RZ, 0x18, R0 ;  /* 0x00000018ff057819 */ /* 0x000fc80000011600 */
[----:B------:R-:W-:-:S04]  /*75a0*/  LOP3.LUT R4, R4, R5, RZ, 0xfc, !PT ;  /* 0x0000000504047212 */ /* 0x000fc800078efcff */
[----:B------:R-:W-:Y:S02]  /*75b0*/  PRMT R0, R4, 0x7610, R0 ;  /* 0x0000761004007816 */ /* 0x000fe40000000000 */
.L_x_10062:
[----:B------:R-:W-:Y:S05]  /*75c0*/  BSYNC B0 ;  /* 0x0000000000007941 */ /* 0x000fea0003800000 */
.L_x_10061:
[----:B------:R-:W-:Y:S01]  /*75d0*/  STG.E.U8 [R2.64], R0 ;  /* 0x0000000002007986 */ /* 0x000fe2000c101124 */
[----:B------:R-:W-:Y:S05]  /*75e0*/  EXIT ;  /* 0x000000000000794d */ /* 0x000fea0003800000 */
.L_x_10059:
        /* <DEDUP_REMOVED lines=17> */
.L_x_10066:
[----:B------:R-:W-:-:S04]  /*7700*/  LOP3.LUT R0, R23, 0x80000000, RZ, 0xc0, !PT ;  /* 0x8000000017007812 */ /* 0x000fc800078ec0ff */
[----:B------:R-:W-:-:S04]  /*7710*/  SHF.R.U32.HI R5, RZ, 0x18, R0 ;  /* 0x00000018ff057819 */ /* 0x000fc80000011600 */
[----:B------:R-:W-:-:S04]  /*7720*/  LOP3.LUT R4, R4, R5, RZ, 0xfc, !PT ;  /* 0x0000000504047212 */ /* 0x000fc800078efcff */
[----:B------:R-:W-:Y:S02]  /*7730*/  PRMT R0, R4, 0x7610, R0 ;  /* 0x0000761004007816 */ /* 0x000fe40000000000 */
.L_x_10065:
[----:B------:R-:W-:Y:S05]  /*7740*/  BSYNC B0 ;  /* 0x0000000000007941 */ /* 0x000fea0003800000 */
.L_x_10064:
[----:B------:R-:W-:Y:S01]  /*7750*/  STG.E.U8 [R2.64], R0 ;  /* 0x0000000002007986 */ /* 0x000fe2000c101124 */
[----:B------:R-:W-:Y:S05]  /*7760*/  EXIT ;  /* 0x000000000000794d */ /* 0x000fea0003800000 */
.L_x_10058:
        /* <DEDUP_REMOVED lines=22> */
.L_x_10041:
        /* <DEDUP_REMOVED lines=20> */
.L_x_10068:
[----:B------:R-:W-:-:S04]  /*7a10*/  PRMT R4, R23, 0x9910, RZ ;  /* 0x0000991017047816 */ /* 0x000fc800000000ff */
[----:B------:R-:W-:-:S05]  /*7a20*/  SHF.R.S32.HI R5, RZ, 0x1f, R4 ;  /* 0x0000001fff057819 */ /* 0x000fca0000011404 */
[----:B------:R-:W-:Y:S01]  /*7a30*/  STG.E.64 [R2.64], R4 ;  /* 0x0000000402007986 */ /* 0x000fe2000c101b24 */
[----:B------:R-:W-:Y:S05]  /*7a40*/  EXIT ;  /* 0x000000000000794d */ /* 0x000fea0003800000 */
.L_x_10067:
[----:B------:R-:W-:-:S05]  /*7a50*/  PRMT R5, R23, 0x9910, RZ ;  /* 0x0000991017057816 */ /* 0x000fca00000000ff */
[----:B------:R-:W-:Y:S01]  /*7a60*/  STG.E [R2.64], R5 ;  /* 0x0000000502007986 */ /* 0x000fe2000c101924 */
[----:B------:R-:W-:Y:S05]  /*7a70*/  EXIT ;  /* 0x000000000000794d */ /* 0x000fea0003800000 */
.L_x_10069:
        /* <DEDUP_REMOVED lines=16> */
.L_x_16585:


//--------------------- .text._ZN2at6native18elementwise_kernelILi128ELi4EZNS0_22gpu_kernel_impl_nocastINS0_13AUnaryFunctorIsssNS0_15binary_internal10MulFunctorIsEEEEEEvRNS_18TensorIteratorBaseERKT_EUliE_EEviT1_ --------------------------
	.section	.text._ZN2at6native18elementwise_kernelILi128ELi4EZNS0_22gpu_kernel_impl_nocastINS0_13AUnaryFunctorIsssNS0_15binary_internal10MulFunctorIsEEEEEEvRNS_18TensorIteratorBaseERKT_EUliE_EEviT1_,"ax",@progbits
	.sectioninfo	@"SHI_REGISTERS=12"
	.align	128
        .global         _ZN2at6native18elementwise_kernelILi128ELi4EZNS0_22gpu_kernel_impl_nocastINS0_13AUnaryFunctorIsssNS0_15binary_internal10MulFunctorIsEEEEEEvRNS_18TensorIteratorBaseERKT_EUliE_EEviT1_
        .type           _ZN2at6native18elementwise_kernelILi128ELi4EZNS0_22gpu_kernel_impl_nocastINS0_13AUnaryFunctorIsssNS0_15binary_internal10MulFunctorIsEEEEEEvRNS_18TensorIteratorBaseERKT_EUliE_EEviT1_,@function
        .size           _ZN2at6native18elementwise_kernelILi128ELi4EZNS0_22gpu_kernel_impl_nocastINS0_13AUnaryFunctorIsssNS0_15binary_internal10MulFunctorIsEEEEEEvRNS_18TensorIteratorBaseERKT_EUliE_EEviT1_,(.L_x_16586 - _ZN2at6native18elementwise_kernelILi128ELi4EZNS0_22gpu_kernel_impl_nocastINS0_13AUnaryFunctorIsssNS0_15binary_internal10MulFunctorIsEEEEEEvRNS_18TensorIteratorBaseERKT_EUliE_EEviT1_)
        .other          _ZN2at6native18elementwise_kernelILi128ELi4EZNS0_22gpu_kernel_impl_nocastINS0_13AUnaryFunctorIsssNS0_15binary_internal10MulFunctorIsEEEEEEvRNS_18TensorIteratorBaseERKT_EUliE_EEviT1_,@"STO_CUDA_ENTRY STV_DEFAULT"
_ZN2at6native18elementwise_kernelILi128ELi4EZNS0_22gpu_kernel_impl_nocastINS0_13AUnaryFunctorIsssNS0_15binary_internal10MulFunctorIsEEEEEEvRNS_18TensorIteratorBaseERKT_EUliE_EEviT1_:
.text._ZN2at6native18elementwise_kernelILi128ELi4EZNS0_22gpu_kernel_impl_nocastINS0_13AUnaryFunctorIsssNS0_15binary_internal10MulFunctorIsEEEEEEvRNS_18TensorIteratorBaseERKT_EUliE_EEviT1_:
        /* <DEDUP_REMOVED lines=235> */
.L_x_10072:
[----:B------:R-:W-:-:S04]  /*0eb0*/  IADD3 R4, P0, R3, c[0x0][0x368], RZ ;  /* 0x0000da0003047a10 */ /* 0x000fc80007f1e0ff */
[----:B------:R-:W-:-:S05]  /*0ec0*/  IADD3.X R5, RZ, c[0x0][0x36c], RZ, P0, !PT ;  /* 0x0000db00ff057a10 */ /* 0x000fca00007fe4ff */
[----:B------:R-:W2:Y:S01]  /*0ed0*/  LDG.E.U16 R4, [R4.64] ;  /* 0x0000000604047981 */ /* 0x000ea2000c1e1500 */
[----:B------:R-:W-:Y:S01]  /*0ee0*/  ULDC.U16 UR4, c[0x0][0x372] ;  /* 0x0000dc8000047ab9 */ /* 0x000fe20000000400 */
[----:B------:R-:W-:Y:S01]  /*0ef0*/  IADD3 R2, P0, R2, c[0x0][0x360], RZ ;  /* 0x0000d80002027a10 */ /* 0x000fe20007f1e0ff */
[----:B------:R-:W-:Y:S01]  /*0f00*/  UPRMT UR4, UR4, 0x9910, URZ ;  /* 0x0000991004047896 */ /* 0x000fe2000800003f */
[----:B------:R-:W-:Y:S02]  /*0f10*/  IADD3 R0, R0, 0x80, RZ ;  /* 0x0000008000007810 */ /* 0x000fe40007ffe0ff */
[----:B------:R-:W-:Y:S02]  /*0f20*/  IADD3.X R3, RZ, c[0x0][0x364], RZ, P0, !PT ;  /* 0x0000d900ff037a10 */ /* 0x000fe400007fe4ff */
[----:B--2---:R-:W-:-:S05]  /*0f30*/  PRMT R7, R4, 0x9910, RZ ;  /* 0x0000991004077816 */ /* 0x004fca00000000ff */
[----:B------:R-:W-:-:S05]  /*0f40*/  IMAD R7, R7, UR4, RZ ;  /* 0x0000000407077c24 */ /* 0x000fca000f8e02ff */
[----:B------:R0:W-:Y:S02]  /*0f50*/  STG.E.U16 [R2.64], R7 ;  /* 0x0000000702007986 */ /* 0x0001e4000c101506 */
.L_x_10071:
[----:B------:R-:W-:Y:S05]  /*0f60*/  BSYNC B0 ;  /* 0x0000000000007941 */ /* 0x000fea0003800000 */
.L_x_10070:
        /* <DEDUP_REMOVED lines=230> */
.L_x_10075:
        /* <DEDUP_REMOVED lines=8> */
[----:B------:R-:W-:Y:S02]  /*1e50*/  ISETP.GE.AND P0, PT, R0, c[0x0][0x160], PT ;  /* 0x0000580000007a0c */ /* 0x000fe40003f06270 */
[----:B--2---:R-:W-:-:S05]  /*1e60*/  PRMT R7, R4, 0x9910, RZ ;  /* 0x0000991004077816 */ /* 0x004fca00000000ff */
[----:B------:R-:W-:-:S05]  /*1e70*/  IMAD R7, R7, UR4, RZ ;  /* 0x0000000407077c24 */ /* 0x000fca000f8e02ff */
[----:B------:R0:W-:Y:S01]  /*1e80*/  STG.E.U16 [R2.64], R7 ;  /* 0x0000000702007986 */ /* 0x0001e2000c101506 */
        /* <DEDUP_REMOVED lines=228> */
.L_x_10076:
        /* <DEDUP_REMOVED lines=11> */
.L_x_10074:
[----:B------:R-:W-:Y:S05]  /*2d80*/  BSYNC B0 ;  /* 0x0000000000007941 */ /* 0x000fea0003800000 */
.L_x_10073:
        /* <DEDUP_REMOVED lines=229> */
.L_x_10077:
[----:B------:R-:W-:-:S04]  /*3be0*/  IADD3 R4, P0, R3, c[0x0][0x368], RZ ;  /* 0x0000da0003047a10 */ /* 0x000fc80007f1e0ff */
[----:B------:R-:W-:-:S05]  /*3bf0*/  IADD3.X R5, RZ, c[0x0][0x36c], RZ, P0, !PT ;  /* 0x0000db00ff057a10 */ /* 0x000fca00007fe4ff */
[----:B------:R-:W2:Y:S01]  /*3c00*/  LDG.E.U16 R4, [R4.64] ;  /* 0x0000000604047981 */ /* 0x000ea2000c1e1500 */
[----:B------:R-:W-:Y:S01]  /*3c10*/  ULDC.U16 UR4, c[0x0][0x372] ;  /* 0x0000dc8000047ab9 */ /* 0x000fe20000000400 */
[----:B------:R-:W-:Y:S01]  /*3c20*/  IADD3 R2, P0, R2, c[0x0][0x360], RZ ;  /* 0x0000d80002027a10 */ /* 0x000fe20007f1e0ff */
[----:B------:R-:W-:-:S03]  /*3c30*/  UPRMT UR4, UR4, 0x9910, URZ ;  /* 0x0000991004047896 */ /* 0x000fc6000800003f */
[----:B------:R-:W-:Y:S02]  /*3c40*/  IADD3.X R3, RZ, c[0x0][0x364], RZ, P0, !PT ;  /* 0x0000d900ff037a10 */ /* 0x000fe400007fe4ff */
[----:B--2---:R-:W-:-:S05]  /*3c50*/  PRMT R7, R4, 0x9910, RZ ;  /* 0x0000991004077816 */ /* 0x004fca00000000ff */
[----:B------:R-:W-:-:S05]  /*3c60*/  IMAD R7, R7, UR4, RZ ;  /* 0x0000000407077c24 */ /* 0x000fca000f8e02ff */
[----:B------:R-:W-:Y:S01]  /*3c70*/  STG.E.U16 [R2.64], R7 ;  /* 0x0000000702007986 */ /* 0x000fe2000c101506 */
[----:B------:R-:W-:Y:S05]  /*3c80*/  EXIT ;  /* 0x000000000000794d */ /* 0x000fea0003800000 */
.L_x_10078:
        /* <DEDUP_REMOVED lines=15> */
.L_x_16586:


//--------------------- .text._ZN2at6native27unrolled_elementwise_kernelINS0_13AUnaryFunctorIsssNS0_15binary_internal10MulFunctorIsEEEESt5arrayIPcLm2EELi4E23TrivialOffsetCalculatorILi1EjESB_NS0_6memory15LoadWithoutCastENSC_16StoreWithoutCastEEEviT_T0_T2_T3_T4_T5_ --------------------------
	.section	.text._ZN2at6native27unrolled_elementwise_kernelINS0_13AUnaryFunctorIsssNS0_15binary_internal10MulFunctorIsEEEESt5arrayIPcLm2EELi4E23TrivialOffsetCalculatorILi1EjESB_NS0_6memory15LoadWithoutCastENSC_16StoreWithoutCastEEEviT_T0_T2_T3_T4_T5_,"ax",@progbits
	.sectioninfo	@"SHI_REGISTERS=20"
	.align	128
        .global         _ZN2at6native27unrolled_elementwise_kernelINS0_13AUnaryFunctorIsssNS0_15binary_internal10MulFunctorIsEEEESt5arrayIPcLm2EELi4E23TrivialOffsetCalculatorILi1EjESB_NS0_6memory15LoadWithoutCastENSC_16StoreWithoutCastEEEviT_T0_T2_T3_T4_T5_
        .type           _ZN2at6native27unrolled_elementwise_kernelINS0_13AUnaryFunctorIsssNS0_15binary_internal10MulFunctorIsEEEESt5arrayIPcLm2EELi4E23TrivialOffsetCalculatorILi1EjESB_NS0_6memory15LoadWithoutCastENSC_16StoreWithoutCastEEEviT_T0_T2_T3_T4_T5_,@function
        .size           _ZN2at6native27unrolled_elementwise_kernelINS0_13AUnaryFunctorIsssNS0_15binary_internal10MulFunctorIsEEEESt5arrayIPcLm2EELi4E23TrivialOffsetCalculatorILi1EjESB_NS0_6memory15LoadWithoutCastENSC_16StoreWithoutCastEEEviT_T0_T2_T3_T4_T5_,(.L_x_16587 - _ZN2at6native27unrolled_elementwise_kernelINS0_13AUnaryFunctorIsssNS0_15binary_internal10MulFunctorIsEEEESt5arrayIPcLm2EELi4E23TrivialOffsetCalculatorILi1EjESB_NS0_6memory15LoadWithoutCastENSC_16StoreWithoutCastEEEviT_T0_T2_T3_T4_T5_)
        .other          _ZN2at6native27unrolled_elementwise_kernelINS0_13AUnaryFunctorIsssNS0_15binary_internal10MulFunctorIsEEEESt5arrayIPcLm2EELi4E23TrivialOffsetCalculatorILi1EjESB_NS0_6memory15LoadWithoutCastENSC_16StoreWithoutCastEEEviT_T0_T2_T3_T4_T5_,@"STO_CUDA_ENTRY STV_DEFAULT"
_ZN2at6native27unrolled_elementwise_kernelINS0_13AUnaryFunctorIsssNS0_15binary_internal10MulFunctorIsEEEESt5arrayIPcLm2EELi4E23TrivialOffsetCalculatorILi1EjESB_NS0_6memory15LoadWithoutCastENSC_16StoreWithoutCastEEEviT_T0_T2_T3_T4_T5_:
.text._ZN2at6native27unrolled_elementwise_kernelINS0_13AUnaryFunctorIsssNS0_15binary_internal10MulFunctorIsEEEESt5arrayIPcLm2EELi4E23TrivialOffsetCalculatorILi1EjESB_NS0_6memory15LoadWithoutCastENSC_16StoreWithoutCastEEEviT_T0_T2_T3_T4_T5_:
[----:B------:R-:W-:Y:S02]  /*0000*/  IMAD.MOV.U32 R1, RZ, RZ, c[0x0][0x28] ;  /* 0x00000a00ff017624 */ /* 0x000fe400078e00ff */
[----:B------:R-:W0:Y:S01]  /*0010*/  S2R R0, SR_CTAID.X ;  /* 0x0000000000007919 */ /* 0x000e220000002500 */
[----:B------:R-:W-:Y:S01]  /*0020*/  IMAD.MOV.U32 R3, RZ, RZ, -0x200 ;  /* 0xfffffe00ff037424 */ /* 0x000fe200078e00ff */
[----:B------:R-:W-:Y:S01]  /*0030*/  PRMT R7, RZ, 0x7610, R7 ;  /* 0x00007610ff077816 */ /* 0x000fe20000000007 */
[----:B------:R-:W-:Y:S01]  /*0040*/  ULDC.64 UR6, c[0x0][0x118] ;  /* 0x0000460000067ab9 */ /* 0x000fe20000000a00 */
[----:B------:R-:W1:Y:S01]  /*0050*/  S2R R17, SR_TID.X ;  /* 0x0000000000117919 */ /* 0x000e620000002100 */
[----:B------:R-:W-:Y:S01]  /*0060*/  PRMT R6, RZ, 0x7610, R6 ;  /* 0x00007610ff067816 */ /* 0x000fe20000000006 */
[----:B0-----:R-:W-:Y:S01]  /*0070*/  IMAD R2, R0, R3, c[0x0][0x160] ;  /* 0x0000580000027624 */ /* 0x001fe200078e0203 */
[----:B-1----:R-:W-:-:S04]  /*0080*/  IADD3 R16, R17, 0x80, RZ ;  /* 0x0000008011107810 */ /* 0x002fc80007ffe0ff */
[----:B------:R-:W-:Y:S02]  /*0090*/  ISETP.GE.AND P0, PT, R17, R2, PT ;  /* 0x000000021100720c */ /* 0x000fe40003f06270 */
[----:B------:R-:W-:-:S11]  /*00a0*/  MOV R3, R17 ;  /* 0x0000001100037202 */ /* 0x000fd60000000f00 */
[----:B------:R-:W-:Y:S02]  /*00b0*/  @!P0 IMAD.MOV.U32 R3, RZ, RZ, R16 ;  /* 0x000000ffff038224 */ /* 0x000fe400078e0010 */
[----:B------:R-:W-:Y:S02]  /*00c0*/  @!P0 IMAD R8, R0, 0x200, R17 ;  /* 0x0000020000088824 */ /* 0x000fe400078e0211 */
[----:B------:R-:W-:Y:S01]  /*00d0*/  @!P0 IMAD.MOV.U32 R9, RZ, RZ, 0x2 ;  /* 0x00000002ff098424 */ /* 0x000fe200078e00ff */
[----:B------:R-:W-:-:S03]  /*00e0*/  ISETP.GE.AND P1, PT, R3, R2, PT ;  /* 0x000000020300720c */ /* 0x000fc60003f26270 */
[----:B------:R-:W-:-:S05]  /*00f0*/  @!P0 IMAD.WIDE.U32 R8, R8, R9, c[0x0][0x170] ;  /* 0x00005c0008088625 */ /* 0x000fca00078e0009 */
[----:B------:R0:W2:Y:S05]  /*0100*/  @!P0 LDG.E.U16 R7, [R8.64] ;  /* 0x0000000608078981 */ /* 0x0000aa000c1e1500 */
[----:B------:R-:W-:Y:S01]  /*0110*/  @!P1 IMAD R4, R0, 0x200, R3 ;  /* 0x0000020000049824 */ /* 0x000fe200078e0203 */
[----:B------:R-:W-:-:S04]  /*0120*/  @!P1 IADD3 R3, R3, 0x80, RZ ;  /* 0x0000008003039810 */ /* 0x000fc80007ffe0ff */
[----:B------:R-:W-:-:S13]  /*0130*/  ISETP.GE.AND P3, PT, R3, R2, PT ;  /* 0x000000020300720c */ /* 0x000fda0003f66270 */
[----:B------:R-:W-:Y:S02]  /*0140*/  @!P3 LEA R12, R0, R3, 0x9 ;  /* 0x00000003000cb211 */ /* 0x000fe400078e48ff */
[----:B------:R-:W-:-:S04]  /*0150*/  @!P3 IADD3 R3, R3, 0x80, RZ ;  /* 0x000000800303b810 */ /* 0x000fc80007ffe0ff */
[----:B------:R-:W-:Y:S01]  /*0160*/  ISETP.GE.AND P2, PT, R3, R2, PT ;  /* 0x000000020300720c */ /* 0x000fe20003f46270 */
[----:B------:R-:W-:Y:S01]  /*0170*/  @!P3 IMAD.MOV.U32 R13, RZ, RZ, 0x2 ;  /* 0x00000002ff0db424 */ /* 0x000fe200078e00ff */
[----:B------:R-:W-:Y:S02]  /*0180*/  @!P1 MOV R5, 0x2 ;  /* 0x0000000200059802 */ /* 0x000fe40000000f00 */
[----:B------:R-:W-:Y:S01]  /*0190*/  PRMT R15, RZ, 0x7610, R15 ;  /* 0x00007610ff0f7816 */ /* 0x000fe2000000000f */
[----:B------:R-:W-:Y:S01]  /*01a0*/  @!P3 IMAD.WIDE.U32 R12, R12, R13, c[0x0][0x170] ;  /* 0x00005c000c0cb625 */ /* 0x000fe200078e000d */
[----:B------:R-:W-:-:S07]  /*01b0*/  PRMT R14, RZ, 0x7610, R14 ;  /* 0x00007610ff0e7816 */ /* 0x000fce000000000e */
[----:B------:R-:W-:Y:S01]  /*01c0*/  @!P2 MOV R11, 0x2 ;  /* 0x00000002000ba802 */ /* 0x000fe20000000f00 */
[----:B------:R-:W-:Y:S01]  /*01d0*/  @!P2 IMAD R10, R0, 0x200, R3 ;  /* 0x00000200000aa824 */ /* 0x000fe200078e0203 */
[----:B------:R-:W3:Y:S01]  /*01e0*/  @!P3 LDG.E.U16 R15, [R12.64] ;  /* 0x000000060c0fb981 */ /* 0x000ee2000c1e1500 */
[----:B------:R-:W-:-:S04]  /*01f0*/  @!P1 IMAD.WIDE.U32 R4, R4, R5, c[0x0][0x170] ;  /* 0x00005c0004049625 */ /* 0x000fc800078e0005 */
[----:B------:R-:W-:Y:S01]  /*0200*/  @!P2 IMAD.WIDE.U32 R10, R10, R11, c[0x0][0x170] ;  /* 0x00005c000a0aa625 */ /* 0x000fe200078e000b */
[----:B------:R1:W4:Y:S04]  /*0210*/  @!P1 LDG.E.U16 R6, [R4.64] ;  /* 0x0000000604069981 */ /* 0x000328000c1e1500 */
[----:B------:R-:W5:Y:S01]  /*0220*/  @!P2 LDG.E.U16 R14, [R10.64] ;  /* 0x000000060a0ea981 */ /* 0x000f62000c1e1500 */
[----:B------:R-:W-:Y:S01]  /*0230*/  ULDC.U16 UR4, c[0x0][0x166] ;  /* 0x0000598000047ab9 */ /* 0x000fe20000000400 */
[----:B0-----:R-:W-:Y:S01]  /*0240*/  @!P0 LEA R8, R0, R17, 0x9 ;  /* 0x0000001100088211 */ /* 0x001fe200078e48ff */
[----:B------:R-:W-:Y:S01]  /*0250*/  UPRMT UR4, UR4, 0x9910, URZ ;  /* 0x0000991004047896 */ /* 0x000fe2000800003f */
[----:B------:R-:W-:-:S04]  /*0260*/  @!P0 IMAD.MOV.U32 R9, RZ, RZ, 0x2 ;  /* 0x00000002ff098424 */ /* 0x000fc800078e00ff */
[----:B-1----:R-:W-:-:S04]  /*0270*/  @!P0 IMAD.WIDE.U32 R4, R8, R9, c[0x0][0x168] ;  /* 0x00005a0008048625 */ /* 0x002fc800078e0009 */
[----:B------:R-:W-:Y:S01]  /*0280*/  IMAD.MOV.U32 R3, RZ, RZ, R17 ;  /* 0x000000ffff037224 */ /* 0x000fe200078e0011 */
[----:B------:R-:W-:-:S04]  /*0290*/  @!P0 MOV R3, R16 ;  /* 0x0000001000038202 */ /* 0x000fc80000000f00 */
[----:B------:R-:W-:Y:S01]  /*02a0*/  ISETP.GE.AND P1, PT, R3, R2, PT ;  /* 0x000000020300720c */ /* 0x000fe20003f26270 */
[----:B------:R-:W-:Y:S01]  /*02b0*/  BSSY B0, `(.L_x_10079) ;  /* 0x0000016000007945 */ /* 0x000fe20003800000 */
[----:B--2---:R-:W-:-:S05]  /*02c0*/  PRMT R7, R7, 0x9910, RZ ;  /* 0x0000991007077816 */ /* 0x004fca00000000ff */
[----:B------:R-:W-:-:S05]  /*02d0*/  IMAD R9, R7, UR4, RZ ;  /* 0x0000000407097c24 */ /* 0x000fca000f8e02ff */
[----:B------:R0:W-:Y:S01]  /*02e0*/  @!P0 STG.E.U16 [R4.64], R9 ;  /* 0x0000000904008986 */ /* 0x0001e2000c101506 */
[----:B---3--:R-:W-:-:S05]  /*02f0*/  PRMT R15, R15, 0x9910, RZ ;  /* 0x000099100f0f7816 */ /* 0x008fca00000000ff */
[----:B------:R-:W-:Y:S01]  /*0300*/  IMAD.MOV.U32 R7, RZ, RZ, R15 ;  /* 0x000000ffff077224 */ /* 0x000fe200078e000f */
[----:B----4-:R-:W-:Y:S02]  /*0310*/  PRMT R6, R6, 0x9910, RZ ;  /* 0x0000991006067816 */ /* 0x010fe400000000ff */
[----:B-----5:R-:W-:-:S03]  /*0320*/  PRMT R8, R14, 0x9910, RZ ;  /* 0x000099100e087816 */ /* 0x020fc600000000ff */
[----:B------:R-:W-:Y:S02]  /*0330*/  IMAD R11, R6, UR4, RZ ;  /* 0x00000004060b7c24 */ /* 0x000fe4000f8e02ff */
[----:B------:R-:W-:Y:S02]  /*0340*/  IMAD R13, R7, UR4, RZ ;  /* 0x00000004070d7c24 */ /* 0x000fe4000f8e02ff */
[----:B------:R-:W-:Y:S01]  /*0350*/  IMAD R15, R8, UR4, RZ ;  /* 0x00000004080f7c24 */ /* 0x000fe2000f8e02ff */
[----:B------:R-:W-:Y:S05]  /*0360*/  @P1 BRA `(.L_x_10080) ;  /* 0x000000a000001947 */ /* 0x000fea0003800000 */
[----:B0-----:R-:W-:Y:S01]  /*0370*/  LEA R4, R0, R3, 0x9 ;  /* 0x0000000300047211 */ /* 0x001fe200078e48ff */
[----:B------:R-:W-:Y:S01]  /*0380*/  IMAD.MOV.U32 R7, RZ, RZ, 0x2 ;  /* 0x00000002ff077424 */ /* 0x000fe200078e00ff */
[----:B------:R-:W-:-:S03]  /*0390*/  IADD3 R3, R3, 0x80, RZ ;  /* 0x0000008003037810 */ /* 0x000fc60007ffe0ff */
[----:B------:R-:W-:Y:S01]  /*03a0*/  IMAD.WIDE.U32 R4, R4, R7, c[0x0][0x168] ;  /* 0x00005a0004047625 */ /* 0x000fe200078e0007 */
[----:B------:R-:W-:-:S04]  /*03b0*/  ISETP.GE.AND P0, PT, R3, R2, PT ;  /* 0x000000020300720c */ /* 0x000fc80003f06270 */
[----:B------:R0:W-:Y:S09]  /*03c0*/  STG.E.U16 [R4.64], R11 ;  /* 0x0000000b04007986 */ /* 0x0001f2000c101506 */
[----:B------:R-:W-:Y:S02]  /*03d0*/  @!P0 LEA R6, R0, R3, 0x9 ;  /* 0x0000000300068211 */ /* 0x000fe400078e48ff */
[----:B------:R-:W-:-:S03]  /*03e0*/  @!P0 IADD3 R3, R3, 0x80, RZ ;  /* 0x0000008003038810 */ /* 0x000fc60007ffe0ff */
[----:B------:R-:W-:-:S05]  /*03f0*/  @!P0 IMAD.WIDE.U32 R6, R6, R7, c[0x0][0x168] ;  /* 0x00005a0006068625 */ /* 0x000fca00078e0007 */
[----:B------:R0:W-:Y:S02]  /*0400*/  @!P0 STG.E.U16 [R6.64], R13 ;  /* 0x0000000d06008986 */ /* 0x0001e4000c101506 */
.L_x_10080:
[----:B0-----:R-:W-:Y:S05]  /*0410*/  BSYNC B0 ;  /* 0x0000000000007941 */ /* 0x001fea0003800000 */
.L_x_10079:
[----:B------:R-:W-:-:S13]  /*0420*/  ISETP.GE.AND P0, PT, R3, R2, PT ;  /* 0x000000020300720c */ /* 0x000fda0003f06270 */
[----:B------:R-:W-:Y:S05]  /*0430*/  @P0 EXIT ;  /* 0x000000000000094d */ /* 0x000fea0003800000 */
[----:B------:R-:W-:Y:S01]  /*0440*/  HFMA2.MMA R2, -RZ, RZ, 0, 1.1920928955078125e-07 ;  /* 0x00000002ff027435 */ /* 0x000fe200000001ff */
[----:B------:R-:W-:-:S09]  /*0450*/  IMAD R3, R0, 0x200, R3 ;  /* 0x0000020000037824 */ /* 0x000fd200078e0203 */
[----:B------:R-:W-:-:S05]  /*0460*/  IMAD.WIDE.U32 R2, R3, R2, c[0x0][0x168] ;  /* 0x00005a0003027625 */ /* 0x000fca00078e0002 */
[----:B------:R-:W-:Y:S01]  /*0470*/  STG.E.U16 [R2.64], R15 ;  /* 0x0000000f02007986 */ /* 0x000fe2000c101506 */
[----:B------:R-:W-:Y:S05]  /*0480*/  EXIT ;  /* 0x000000000000794d */ /* 0x000fea0003800000 */
.L_x_10081:
        /* <DEDUP_REMOVED lines=15> */
.L_x_16587:


//--------------------- .text._ZN2at6native29vectorized_elementwise_kernelILi2ENS0_13AUnaryFunctorIsssNS0_15binary_internal10MulFunctorIsEEEESt5arrayIPcLm2EEEEviT0_T1_ --------------------------
	.section	.text._ZN2at6native29vectorized_elementwise_kernelILi2ENS0_13AUnaryFunctorIsssNS0_15binary_internal10MulFunctorIsEEEESt5arrayIPcLm2EEEEviT0_T1_,"ax",@progbits
	.sectioninfo	@"SHI_REGISTERS=28"
	.align	128
        .global         _ZN2at6native29vectorized_elementwise_kernelILi2ENS0_13AUnaryFunctorIsssNS0_15binary_internal10MulFunctorIsEEEESt5arrayIPcLm2EEEEviT0_T1_
        .type           _ZN2at6native29vectorized_elementwise_kernelILi2ENS0_13AUnaryFunctorIsssNS0_15binary_internal10MulFunctorIsEEEESt5arrayIPcLm2EEEEviT0_T1_,@function
        .size           _ZN2at6native29vectorized_elementwise_kernelILi2ENS0_13AUnaryFunctorIsssNS0_15binary_internal10MulFunctorIsEEEESt5arrayIPcLm2EEEEviT0_T1_,(.L_x_16588 - _ZN2at6native29vectorized_elementwise_kernelILi2ENS0_13AUnaryFunctorIsssNS0_15binary_internal10MulFunctorIsEEEESt5arrayIPcLm2EEEEviT0_T1_)
        .other          _ZN2at6native29vectorized_elementwise_kernelILi2ENS0_13AUnaryFunctorIsssNS0_15binary_internal10MulFunctorIsEEEESt5arrayIPcLm2EEEEviT0_T1_,@"STO_CUDA_ENTRY STV_DEFAULT"
_ZN2at6native29vectorized_elementwise_kernelILi2ENS0_13AUnaryFunctorIsssNS0_15binary_internal10MulFunctorIsEEEESt5arrayIPcLm2EEEEviT0_T1_:
.text._ZN2at6native29vectorized_elementwise_kernelILi2ENS0_13AUnaryFunctorIsssNS0_15binary_internal10MulFunctorIsEEEESt5arrayIPcLm2EEEEviT0_T1_:
        /* <DEDUP_REMOVED lines=13> */
[----:B------:R-:W4:Y:S04]  /*00d0*/  LDG.E R10, [R6.64+0x600] ;  /* 0x00060006060a7981 */ /* 0x000f28000c1e1900 */
[----:B------:R-:W5:Y:S01]  /*00e0*/  LDG.E R9, [R6.64+0x400] ;  /* 0x0004000606097981 */ /* 0x000f62000c1e1900 */
[----:B------:R-:W-:Y:S01]  /*00f0*/  IMAD.WIDE.U32 R2, R0, R11, c[0x0][0x168] ;  /* 0x00005a0000027625 */ /* 0x000fe200078e000b */
[----:B------:R-:W-:-:S02]  /*0100*/  ULDC.U16 UR4, c[0x0][0x166] ;  /* 0x0000598000047ab9 */ /* 0x000fc40000000400 */
[----:B------:R-:W-:-:S03]  /*0110*/  UPRMT UR4, UR4, 0x9910, URZ ;  /* 0x0000991004047896 */ /* 0x000fc6000800003f */
[----:B------:R-:W-:Y:S01]  /*0120*/  IMAD.WIDE R2, R5, 0x4, R2 ;  /* 0x0000000405027825 */ /* 0x000fe200078e0202 */
[C---:B--2---:R-:W-:Y:S02]  /*0130*/  PRMT R0, R4.reuse, 0xbb32, RZ ;  /* 0x0000bb3204007816 */ /* 0x044fe400000000ff */
[----:B------:R-:W-:Y:S02]  /*0140*/  PRMT R4, R4, 0x9910, RZ ;  /* 0x0000991004047816 */ /* 0x000fe400000000ff */
[C---:B---3--:R-:W-:Y:S02]  /*0150*/  PRMT R11, R8.reuse, 0xbb32, RZ ;  /* 0x0000bb32080b7816 */ /* 0x048fe400000000ff */
[----:B------:R-:W-:Y:S02]  /*0160*/  PRMT R8, R8, 0x9910, RZ ;  /* 0x0000991008087816 */ /* 0x000fe400000000ff */
[C---:B----4-:R-:W-:Y:S02]  /*0170*/  PRMT R14, R10.reuse, 0xbb32, RZ ;  /* 0x0000bb320a0e7816 */ /* 0x050fe400000000ff */
[----:B------:R-:W-:-:S02]  /*0180*/  PRMT R10, R10, 0x9910, RZ ;  /* 0x000099100a0a7816 */ /* 0x000fc400000000ff */
[C---:B-----5:R-:W-:Y:S02]  /*0190*/  PRMT R12, R9.reuse, 0xbb32, RZ ;  /* 0x0000bb32090c7816 */ /* 0x060fe400000000ff */
[----:B------:R-:W-:Y:S02]  /*01a0*/  PRMT R13, R9, 0x9910, RZ ;  /* 0x00009910090d7816 */ /* 0x000fe400000000ff */
[----:B------:R-:W-:Y:S01]  /*01b0*/  MOV R7, R4 ;  /* 0x0000000400077202 */ /* 0x000fe20000000f00 */
[----:B------:R-:W-:Y:S01]  /*01c0*/  IMAD.MOV.U32 R4, RZ, RZ, R11 ;  /* 0x000000ffff047224 */ /* 0x000fe200078e000b */
[----:B------:R-:W-:Y:S01]  /*01d0*/  MOV R11, R13 ;  /* 0x0000000d000b7202 */ /* 0x000fe20000000f00 */
[----:B------:R-:W-:Y:S02]  /*01e0*/  IMAD.MOV.U32 R9, RZ, RZ, R8 ;  /* 0x000000ffff097224 */ /* 0x000fe400078e0008 */
[----:B------:R-:W-:Y:S02]  /*01f0*/  IMAD.MOV.U32 R6, RZ, RZ, R12 ;  /* 0x000000ffff067224 */ /* 0x000fe400078e000c */
[----:B------:R-:W-:-:S02]  /*0200*/  IMAD.MOV.U32 R8, RZ, RZ, R14 ;  /* 0x000000ffff087224 */ /* 0x000fc400078e000e */
[----:B------:R-:W-:Y:S02]  /*0210*/  IMAD.MOV.U32 R13, RZ, RZ, R10 ;  /* 0x000000ffff0d7224 */ /* 0x000fe400078e000a */
[----:B------:R-:W-:Y:S02]  /*0220*/  IMAD R0, R0, UR4, RZ ;  /* 0x0000000400007c24 */ /* 0x000fe4000f8e02ff */
[----:B------:R-:W-:Y:S02]  /*0230*/  IMAD R7, R7, UR4, RZ ;  /* 0x0000000407077c24 */ /* 0x000fe4000f8e02ff */
[----:B------:R-:W-:Y:S02]  /*0240*/  IMAD R4, R4, UR4, RZ ;  /* 0x0000000404047c24 */ /* 0x000fe4000f8e02ff */
[----:B------:R-:W-:Y:S02]  /*0250*/  IMAD R9, R9, UR4, RZ ;  /* 0x0000000409097c24 */ /* 0x000fe4000f8e02ff */
[----:B------:R-:W-:-:S02]  /*0260*/  IMAD R6, R6, UR4, RZ ;  /* 0x0000000406067c24 */ /* 0x000fc4000f8e02ff */
[----:B------:R-:W-:Y:S02]  /*0270*/  IMAD R11, R11, UR4, RZ ;  /* 0x000000040b0b7c24 */ /* 0x000fe4000f8e02ff */
[----:B------:R-:W-:Y:S02]  /*0280*/  IMAD R8, R8, UR4, RZ ;  /* 0x0000000408087c24 */ /* 0x000fe4000f8e02ff */
[----:B------:R-:W-:Y:S01]  /*0290*/  IMAD R13, R13, UR4, RZ ;  /* 0x000000040d0d7c24 */ /* 0x000fe2000f8e02ff */
[----:B------:R-:W-:Y:S02]  /*02a0*/  PRMT R7, R7, 0x5410, R0 ;  /* 0x0000541007077816 */ /* 0x000fe40000000000 */
[----:B------:R-:W-:Y:S02]  /*02b0*/  PRMT R9, R9, 0x5410, R4 ;  /* 0x0000541009097816 */ /* 0x000fe40000000004 */
[----:B------:R-:W-:Y:S02]  /*02c0*/  PRMT R11, R11, 0x5410, R6 ;  /* 0x000054100b0b7816 */ /* 0x000fe40000000006 */
[----:B------:R-:W-:Y:S01]  /*02d0*/  PRMT R13, R13, 0x5410, R8 ;  /* 0x000054100d0d7816 */ /* 0x000fe20000000008 */
[----:B------:R-:W-:Y:S04]  /*02e0*/  STG.E [R2.64], R7 ;  /* 0x0000000702007986 */ /* 0x000fe8000c101906 */
[----:B------:R-:W-:Y:S04]  /*02f0*/  STG.E [R2.64+0x200], R9 ;  /* 0x0002000902007986 */ /* 0x000fe8000c101906 */
[----:B------:R-:W-:Y:S04]  /*0300*/  STG.E [R2.64+0x400], R11 ;  /* 0x0004000b02007986 */ /* 0x000fe8000c101906 */
[----:B------:R-:W-:Y:S01]  /*0310*/  STG.E [R2.64+0x600], R13 ;  /* 0x0006000d02007986 */ /* 0x000fe2000c101906 */
[----:B------:R-:W-:Y:S05]  /*0320*/  EXIT ;  /* 0x000000000000794d */ /* 0x000fea0003800000 */
.L_x_10082:
[----:B------:R-:W0:Y:S01]  /*0330*/  S2R R13, SR_TID.X ;  /* 0x00000000000d7919 */ /* 0x000e220000002100 */
[----:B------:R-:W-:-:S02]  /*0340*/  PRMT R11, RZ, 0x7610, R11 ;  /* 0x00007610ff0b7816 */ /* 0x000fc4000000000b */
[----:B------:R-:W-:Y:S02]  /*0350*/  PRMT R12, RZ, 0x7610, R12 ;  /* 0x00007610ff0c7816 */ /* 0x000fe4000000000c */
[C---:B0-----:R-:W-:Y:S01]  /*0360*/  ISETP.GE.AND P0, PT, R13.reuse, R10, PT ;  /* 0x0000000a0d00720c */ /* 0x041fe20003f06270 */
[----:B------:R-:W-:Y:S01]  /*0370*/  IMAD.MOV.U32 R3, RZ, RZ, R13 ;  /* 0x000000ffff037224 */ /* 0x000fe200078e000d */
[----:B------:R-:W-:-:S11]  /*0380*/  IADD3 R20, R13, 0x80, RZ ;  /* 0x000000800d147810 */ /* 0x000fd60007ffe0ff */
[----:B------:R-:W-:Y:S01]  /*0390*/  @!P0 MOV R3, R20 ;  /* 0x0000001400038202 */ /* 0x000fe20000000f00 */
[----:B------:R-:W-:Y:S01]  /*03a0*/  @!P0 IMAD.MOV.U32 R7, RZ, RZ, 0x2 ;  /* 0x00000002ff078424 */ /* 0x000fe200078e00ff */
[----:B------:R-:W-:Y:S02]  /*03b0*/  @!P0 IADD3 R6, R0, R13, RZ ;  /* 0x0000000d00068210 */ /* 0x000fe40007ffe0ff */
[----:B------:R-:W-:-:S03]  /*03c0*/  ISETP.GE.AND P6, PT, R3, R10, PT ;  /* 0x0000000a0300720c */ /* 0x000fc60003fc6270 */
[----:B------:R-:W-:Y:S01]  /*03d0*/  @!P0 IMAD.WIDE.U32 R6, R6, R7, c[0x0][0x170] ;  /* 0x00005c0006068625 */ /* 0x000fe200078e0007 */
[----:B------:R-:W-:-:S04]  /*03e0*/  PRMT R14, RZ, 0x7610, R14 ;  /* 0x00007610ff0e7816 */ /* 0x000fc8000000000e */
[----:B------:R0:W2:Y:S05]  /*03f0*/  @!P0 LDG.E.U16 R12, [R6.64] ;  /* 0x00000006060c8981 */ /* 0x0000aa000c1e1500 */
        /* <DEDUP_REMOVED lines=21> */
[----:B------:R-:W-:Y:S01]  /*0550*/  @!P5 MOV R9, 0x2 ;  /* 0x000000020009d802 */ /* 0x000fe20000000f00 */
[----:B------:R-:W-:Y:S01]  /*0560*/  @!P4 IMAD.MOV.U32 R23, RZ, RZ, 0x2 ;  /* 0x00000002ff17c424 */ /* 0x000fe200078e00ff */
[----:B------:R-:W-:Y:S01]  /*0570*/  @!P3 MOV R5, 0x2 ;  /* 0x000000020005b802 */ /* 0x000fe20000000f00 */
[----:B0-----:R-:W-:Y:S02]  /*0580*/  @!P2 IMAD.MOV.U32 R7, RZ, RZ, 0x2 ;  /* 0x00000002ff07a424 */ /* 0x001fe400078e00ff */
[----:B------:R-:W-:Y:S01]  /*0590*/  @!P5 IMAD.WIDE.U32 R8, R8, R9, c[0x0][0x170] ;  /* 0x00005c000808d625 */ /* 0x000fe200078e0009 */
[----:B------:R-:W-:-:S03]  /*05a0*/  PRMT R15, RZ, 0x7610, R15 ;  /* 0x00007610ff0f7816 */ /* 0x000fc6000000000f */
[----:B------:R-:W-:Y:S01]  /*05b0*/  @!P1 IMAD.MOV.U32 R6, RZ, RZ, 0x2 ;  /* 0x00000002ff069424 */ /* 0x000fe200078e00ff */
[----:B-1----:R-:W-:Y:S01]  /*05c0*/  PRMT R17, RZ, 0x7610, R17 ;  /* 0x00007610ff117816 */ /* 0x002fe20000000011 */
[----:B------:R-:W-:Y:S01]  /*05d0*/  @!P6 IMAD.MOV.U32 R25, RZ, RZ, 0x2 ;  /* 0x00000002ff19e424 */ /* 0x000fe200078e00ff */
[----:B------:R-:W-:Y:S01]  /*05e0*/  @!P6 IADD3 R24, R0, R3, RZ ;  /* 0x000000030018e210 */ /* 0x000fe20007ffe0ff */
[----:B------:R-:W-:Y:S01]  /*05f0*/  @!P4 IMAD.WIDE.U32 R22, R22, R23, c[0x0][0x170] ;  /* 0x00005c001616c625 */ /* 0x000fe200078e0017 */
[----:B------:R0:W4:Y:S01]  /*0600*/  @!P5 LDG.E.U16 R14, [R8.64] ;  /* 0x00000006080ed981 */ /* 0x000122000c1e1500 */
[----:B------:R-:W-:Y:S02]  /*0610*/  PRMT R16, RZ, 0x7610, R16 ;  /* 0x00007610ff107816 */ /* 0x000fe40000000010 */
[----:B------:R-:W-:Y:S01]  /*0620*/  @!P3 IMAD.WIDE.U32 R2, R2, R5, c[0x0][0x170] ;  /* 0x00005c000202b625 */ /* 0x000fe200078e0005 */
[----:B------:R-:W-:Y:S01]  /*0630*/  PRMT R19, RZ, 0x7610, R19 ;  /* 0x00007610ff137816 */ /* 0x000fe20000000013 */
[----:B------:R1:W5:Y:S02]  /*0640*/  @!P4 LDG.E.U16 R15, [R22.64] ;  /* 0x00000006160fc981 */ /* 0x000364000c1e1500 */
[----:B------:R-:W-:Y:S01]  /*0650*/  @!P2 IMAD.WIDE.U32 R4, R4, R7, c[0x0][0x170] ;  /* 0x00005c000404a625 */ /* 0x000fe200078e0007 */
[----:B------:R-:W-:-:S03]  /*0660*/  PRMT R18, RZ, 0x7610, R18 ;  /* 0x00007610ff127816 */ /* 0x000fc60000000012 */
[----:B------:R-:W-:Y:S01]  /*0670*/  @!P1 IMAD.WIDE.U32 R6, R21, R6, c[0x0][0x170] ;  /* 0x00005c0015069625 */ /* 0x000fe200078e0006 */
[----:B------:R3:W4:Y:S03]  /*0680*/  @!P2 LDG.E.U16 R17, [R4.64] ;  /* 0x000000060411a981 */ /* 0x000726000c1e1500 */
[----:B0-----:R-:W-:Y:S01]  /*0690*/  @!P6 IMAD.WIDE.U32 R8, R24, R25, c[0x0][0x170] ;  /* 0x00005c001808e625 */ /* 0x001fe200078e0019 */
[----:B------:R0:W4:Y:S04]  /*06a0*/  @!P1 LDG.E.U16 R16, [R6.64] ;  /* 0x0000000606109981 */ /* 0x000128000c1e1500 */
[----:B------:R0:W4:Y:S04]  /*06b0*/  @!P6 LDG.E.U16 R19, [R8.64] ;  /* 0x000000060813e981 */ /* 0x000128000c1e1500 */
[----:B------:R0:W4:Y:S01]  /*06c0*/  @!P3 LDG.E.U16 R18, [R2.64] ;  /* 0x000000060212b981 */ /* 0x000122000c1e1500 */
[----:B------:R-:W-:Y:S01]  /*06d0*/  ULDC.U16 UR4, c[0x0][0x166] ;  /* 0x0000598000047ab9 */ /* 0x000fe20000000400 */
[----:B-1----:R-:W-:Y:S01]  /*06e0*/  @!P0 MOV R22, 0x2 ;  /* 0x0000000200168802 */ /* 0x002fe20000000f00 */
[----:B------:R-:W-:Y:S01]  /*06f0*/  UPRMT UR4, UR4, 0x9910, URZ ;  /* 0x0000991004047896 */ /* 0x000fe2000800003f */
[----:B------:R-:W-:-:S02]  /*0700*/  @!P0 IMAD.IADD R21, R0, 0x1, R13 ;  /* 0x0000000100158824 */ /* 0x000fc400078e020d */
[----:B------:R-:W-:Y:S02]  /*0710*/  @!P0 IMAD.MOV.U32 R13, RZ, RZ, R20 ;  /* 0x000000ffff0d8224 */ /* 0x000fe400078e0014 */
[----:B0-----:R-:W-:Y:S01]  /*0720*/  @!P0 IMAD.WIDE.U32 R2, R21, R22, c[0x0][0x168] ;  /* 0x00005a0015028625 */ /* 0x001fe200078e0016 */
[----:B------:R-:W-:Y:S01]  /*0730*/  BSSY B0, `(.L_x_10083) ;  /* 0x0000042000007945 */ /* 0x000fe20003800000 */
[----:B------:R-:W-:Y:S01]  /*0740*/  BSSY B1, `(.L_x_10084) ;  /* 0x000003a000017945 */ /* 0x000fe20003800000 */
[----:B--2---:R-:W-:-:S05]  /*0750*/  PRMT R12, R12, 0x9910, RZ ;  /* 0x000099100c0c7816 */ /* 0x004fca00000000ff */
[----:B------:R-:W-:-:S05]  /*0760*/  IMAD R7, R12, UR4, RZ ;  /* 0x000000040c077c24 */ /* 0x000fca000f8e02ff */
[----:B------:R0:W-:Y:S01]  /*0770*/  @!P0 STG.E.U16 [R2.64], R7 ;  /* 0x0000000702008986 */ /* 0x0001e2000c101506 */
[----:B------:R-:W-:Y:S02]  /*0780*/  ISETP.GE.AND P0, PT, R13, R10, PT ;  /* 0x0000000a0d00720c */ /* 0x000fe40003f06270 */
[----:B---3--:R-:W-:-:S05]  /*0790*/  PRMT R4, R11, 0x9910, RZ ;  /* 0x000099100b047816 */ /* 0x008fca00000000ff */
[----:B------:R-:W-:Y:S01]  /*07a0*/  IMAD R9, R4, UR4, RZ ;  /* 0x0000000404097c24 */ /* 0x000fe2000f8e02ff */
[----:B-----5:R-:W-:Y:S02]  /*07b0*/  PRMT R15, R15, 0x9910, RZ ;  /* 0x000099100f0f7816 */ /* 0x020fe400000000ff */
[----:B----4-:R-:W-:Y:S02]  /*07c0*/  PRMT R5, R14, 0x9910, RZ ;  /* 0x000099100e057816 */ /* 0x010fe400000000ff */
[----:B------:R-:W-:Y:S01]  /*07d0*/  PRMT R17, R17, 0x9910, RZ ;  /* 0x0000991011117816 */ /* 0x000fe200000000ff */
[----:B------:R-:W-:Y:S01]  /*07e0*/  IMAD.MOV.U32 R4, RZ, RZ, R15 ;  /* 0x000000ffff047224 */ /* 0x000fe200078e000f */
[----:B------:R-:W-:Y:S02]  /*07f0*/  PRMT R16, R16, 0x9910, RZ ;  /* 0x0000991010107816 */ /* 0x000fe400000000ff */
[----:B------:R-:W-:Y:S02]  /*0800*/  PRMT R19, R19, 0x9910, RZ ;  /* 0x0000991013137816 */ /* 0x000fe400000000ff */
[----:B0-----:R-:W-:Y:S01]  /*0810*/  MOV R2, R17 ;  /* 0x0000001100027202 */ /* 0x001fe20000000f00 */
[----:B------:R-:W-:Y:S01]  /*0820*/  IMAD.MOV.U32 R3, RZ, RZ, R16 ;  /* 0x000000ffff037224 */ /* 0x000fe200078e0010 */
[----:B------:R-:W-:Y:S01]  /*0830*/  PRMT R6, R18, 0x9910, RZ ;  /* 0x0000991012067816 */ /* 0x000fe200000000ff */
[----:B------:R-:W-:-:S02]  /*0840*/  IMAD.MOV.U32 R7, RZ, RZ, R19 ;  /* 0x000000ffff077224 */ /* 0x000fc400078e0013 */
[----:B------:R-:W-:Y:S02]  /*0850*/  IMAD R11, R4, UR4, RZ ;  /* 0x00000004040b7c24 */ /* 0x000fe4000f8e02ff */
[----:B------:R-:W-:Y:S02]  /*0860*/  IMAD R4, R2, UR4, RZ ;  /* 0x0000000402047c24 */ /* 0x000fe4000f8e02ff */
[----:B------:R-:W-:Y:S02]  /*0870*/  IMAD R5, R5, UR4, RZ ;  /* 0x0000000405057c24 */ /* 0x000fe4000f8e02ff */
[----:B------:R-:W-:Y:S02]  /*0880*/  IMAD R15, R6, UR4, RZ ;  /* 0x00000004060f7c24 */ /* 0x000fe4000f8e02ff */
[----:B------:R-:W-:Y:S02]  /*0890*/  IMAD R3, R3, UR4, RZ ;  /* 0x0000000403037c24 */ /* 0x000fe4000f8e02ff */
[----:B------:R-:W-:Y:S01]  /*08a0*/  IMAD R2, R7, UR4, RZ ;  /* 0x0000000407027c24 */ /* 0x000fe2000f8e02ff */
[----:B------:R-:W-:Y:S05]  /*08b0*/  @P0 BRA `(.L_x_10085) ;  /* 0x000000c000000947 */ /* 0x000fea0003800000 */
[----:B------:R-:W-:Y:S01]  /*08c0*/  IADD3 R6, R0, R13, RZ ;  /* 0x0000000d00067210 */ /* 0x000fe20007ffe0ff */
[----:B------:R-:W-:Y:S01]  /*08d0*/  IMAD.MOV.U32 R7, RZ, RZ, 0x2 ;  /* 0x00000002ff077424 */ /* 0x000fe200078e00ff */
[----:B------:R-:W-:-:S03]  /*08e0*/  IADD3 R13, R13, 0x80, RZ ;  /* 0x000000800d0d7810 */ /* 0x000fc60007ffe0ff */
[----:B------:R-:W-:Y:S01]  /*08f0*/  IMAD.WIDE.U32 R6, R6, R7, c[0x0][0x168] ;  /* 0x00005a0006067625 */ /* 0x000fe200078e0007 */
[----:B------:R-:W-:-:S04]  /*0900*/  ISETP.GE.AND P0, PT, R13, R10, PT ;  /* 0x0000000a0d00720c */ /* 0x000fc80003f06270 */
[----:B------:R0:W-:Y:S09]  /*0910*/  STG.E.U16 [R6.64], R9 ;  /* 0x0000000906007986 */ /* 0x0001f2000c101506 */
[----:B------:R-:W-:Y:S05]  /*0920*/  @P0 BRA `(.L_x_10086) ;  /* 0x000000c000000947 */ /* 0x000fea0003800000 */
[----:B0-----:R-:W-:Y:S01]  /*0930*/  HFMA2.MMA R7, -RZ, RZ, 0, 1.1920928955078125e-07 ;  /* 0x00000002ff077435 */ /* 0x001fe200000001ff */
[----:B------:R-:W-:Y:S01]  /*0940*/  IMAD.IADD R6, R0, 0x1, R13 ;  /* 0x0000000100067824 */ /* 0x000fe200078e020d */
[----:B------:R-:W-:-:S08]  /*0950*/  IADD3 R13, R13, 0x80, RZ ;  /* 0x000000800d0d7810 */ /* 0x000fd00007ffe0ff */
[----:B------:R-:W-:-:S05]  /*0960*/  IMAD.WIDE.U32 R6, R6, R7, c[0x0][0x168] ;  /* 0x00005a0006067625 */ /* 0x000fca00078e0007 */
[----:B------:R0:W-:Y:S02]  /*0970*/  STG.E.U16 [R6.64], R5 ;  /* 0x0000000506007986 */ /* 0x0001e4000c101506 */
.L_x_10085:
[----:B------:R-:W-:-:S13]  /*0980*/  ISETP.GE.AND P0, PT, R13, R10, PT ;  /* 0x0000000a0d00720c */ /* 0x000fda0003f06270 */
[----:B------:R-:W-:Y:S05]  /*0990*/  @P0 BRA `(.L_x_10087) ;  /* 0x000000c000000947 */ /* 0x000fea0003800000 */
[----:B0-----:R-:W-:Y:S01]  /*09a0*/  IMAD.IADD R6, R0, 0x1, R13 ;  /* 0x0000000100067824 */ /* 0x001fe200078e020d */
[----:B------:R-:W-:Y:S01]  /*09b0*/  IADD3 R13, R13, 0x80, RZ ;  /* 0x000000800d0d7810 */ /* 0x000fe20007ffe0ff */
[----:B------:R-:W-:-:S04]  /*09c0*/  IMAD.MOV.U32 R7, RZ, RZ, 0x2 ;  /* 0x00000002ff077424 */ /* 0x000fc800078e00ff */
[----:B------:R-:W-:-:S05]  /*09d0*/  IMAD.WIDE.U32 R6, R6, R7, c[0x0][0x168] ;  /* 0x00005a0006067625 */ /* 0x000fca00078e0007 */
[----:B------:R0:W-:Y:S02]  /*09e0*/  STG.E.U16 [R6.64], R11 ;  /* 0x0000000b06007986 */ /* 0x0001e4000c101506 */
.L_x_10086:
[----:B------:R-:W-:-:S13]  /*09f0*/  ISETP.GE.AND P0, PT, R13, R10, PT ;  /* 0x0000000a0d00720c */ /* 0x000fda0003f06270 */
[----:B------:R-:W-:Y:S05]  /*0a00*/  @P0 BRA `(.L_x_10088) ;  /* 0x000000d000000947 */ /* 0x000fea0003800000 */
[----:B0-----:R-:W-:Y:S01]  /*0a10*/  IADD3 R6, R0, R13, RZ ;  /* 0x0000000d00067210 */ /* 0x001fe20007ffe0ff */
[----:B------:R-:W-:Y:S01]  /*0a20*/  IMAD.MOV.U32 R7, RZ, RZ, 0x2 ;  /* 0x00000002ff077424 */ /* 0x000fe200078e00ff */
[----:B------:R-:W-:-:S03]  /*0a30*/  IADD3 R13, R13, 0x80, RZ ;  /* 0x000000800d0d7810 */ /* 0x000fc60007ffe0ff */
[----:B------:R-:W-:-:S05]  /*0a40*/  IMAD.WIDE.U32 R6, R6, R7, c[0x0][0x168] ;  /* 0x00005a0006067625 */ /* 0x000fca00078e0007 */
[----:B------:R0:W-:Y:S02]  /*0a50*/  STG.E.U16 [R6.64], R15 ;  /* 0x0000000f06007986 */ /* 0x0001e4000c101506 */
.L_x_10087:
[----:B------:R-:W-:-:S13]  /*0a60*/  ISETP.GE.AND P0, PT, R13, R10, PT ;  /* 0x0000000a0d00720c */ /* 0x000fda0003f06270 */
[----:B------:R-:W-:Y:S01]  /*0a70*/  @P0 BREAK B1 ;  /* 0x0000000000010942 */ /* 0x000fe20003800000 */
[----:B------:R-:W-:Y:S05]  /*0a80*/  @P0 BRA `(.L_x_10089) ;  /* 0x000000c000000947 */ /* 0x000fea0003800000 */
[----:B0-----:R-:W-:Y:S01]  /*0a90*/  MOV R7, 0x2 ;  /* 0x0000000200077802 */ /* 0x001fe20000000f00 */
[----:B------:R-:W-:Y:S01]  /*0aa0*/  IMAD.IADD R6, R0, 0x1, R13 ;  /* 0x0000000100067824 */ /* 0x000fe200078e020d */
[----:B------:R-:W-:-:S03]  /*0ab0*/  IADD3 R13, R13, 0x80, RZ ;  /* 0x000000800d0d7810 */ /* 0x000fc60007ffe0ff */
[----:B------:R-:W-:-:S05]  /*0ac0*/  IMAD.WIDE.U32 R6, R6, R7, c[0x0][0x168] ;  /* 0x00005a0006067625 */ /* 0x000fca00078e0007 */
[----:B------:R0:W-:Y:S02]  /*0ad0*/  STG.E.U16 [R6.64], R4 ;  /* 0x0000000406007986 */ /* 0x0001e4000c101506 */
.L_x_10088:
[----:B------:R-:W-:Y:S05]  /*0ae0*/  BSYNC B1 ;  /* 0x0000000000017941 */ /* 0x000fea0003800000 */
.L_x_10084:
[----:B------:R-:W-:-:S13]  /*0af0*/  ISETP.GE.AND P0, PT, R13, R10, PT ;  /* 0x0000000a0d00720c */ /* 0x000fda0003f06270 */
[----:B0-----:R-:W-:Y:S01]  /*0b00*/  @!P0 IMAD.IADD R4, R0, 0x1, R13 ;  /* 0x0000000100048824 */ /* 0x001fe200078e020d */
[----:B------:R-:W-:Y:S01]  /*0b10*/  @!P0 IADD3 R13, R13, 0x80, RZ ;  /* 0x000000800d0d8810 */ /* 0x000fe20007ffe0ff */
[----:B------:R-:W-:-:S04]  /*0b20*/  @!P0 IMAD.MOV.U32 R5, RZ, RZ, 0x2 ;  /* 0x00000002ff058424 */ /* 0x000fc800078e00ff */
[----:B------:R-:W-:-:S05]  /*0b30*/  @!P0 IMAD.WIDE.U32 R4, R4, R5, c[0x0][0x168] ;  /* 0x00005a0004048625 */ /* 0x000fca00078e0005 */
[----:B------:R0:W-:Y:S02]  /*0b40*/  @!P0 STG.E.U16 [R4.64], R3 ;  /* 0x0000000304008986 */ /* 0x0001e4000c101506 */
.L_x_10089:
[----:B------:R-:W-:Y:S05]  /*0b50*/  BSYNC B0 ;  /* 0x0000000000007941 */ /* 0x000fea0003800000 */
.L_x_10083:
[----:B------:R-:W-:Y:S01]  /*0b60*/  WARPSYNC 0xffffffff ;  /* 0xffffffff00007948 */ /* 0x000fe20003800000 */
[----:B------:R-:W-:-:S13]  /*0b70*/  ISETP.GE.AND P0, PT, R13, R10, PT ;  /* 0x0000000a0d00720c */ /* 0x000fda0003f06270 */
[----:B------:R-:W-:Y:S05]  /*0b80*/  @P0 EXIT ;  /* 0x000000000000094d */ /* 0x000fea0003800000 */
[----:B0-----:R-:W-:Y:S01]  /*0b90*/  IADD3 R4, R0, R13, RZ ;  /* 0x0000000d00047210 */ /* 0x001fe20007ffe0ff */
[----:B------:R-:W-:-:S04]  /*0ba0*/  IMAD.MOV.U32 R5, RZ, RZ, 0x2 ;  /* 0x00000002ff057424 */ /* 0x000fc800078e00ff */
[----:B------:R-:W-:-:S05]  /*0bb0*/  IMAD.WIDE.U32 R4, R4, R5, c[0x0][0x168] ;  /* 0x00005a0004047625 */ /* 0x000fca00078e0005 */
[----:B------:R-:W-:Y:S01]  /*0bc0*/  STG.E.U16 [R4.64], R2 ;  /* 0x0000000204007986 */ /* 0x000fe2000c101506 */
[----:B------:R-:W-:Y:S05]  /*0bd0*/  EXIT ;  /* 0x000000000000794d */ /* 0x000fea0003800000 */
.L_x_10090:
        /* <DEDUP_REMOVED lines=10> */
.L_x_16588:


//--------------------- .text._ZN2at6native29vectorized_elementwise_kernelILi4ENS0_13AUnaryFunctorIsssNS0_15binary_internal10MulFunctorIsEEEESt5arrayIPcLm2EEEEviT0_T1_ --------------------------
	.section	.text._ZN2at6native29vectorized_elementwise_kernelILi4ENS0_13AUnaryFunctorIsssNS0_15binary_internal10MulFunctorIsEEEESt5arrayIPcLm2EEEEviT0_T1_,"ax",@progbits
	.sectioninfo	@"SHI_REGISTERS=28"
	.align	128
        .global         _ZN2at6native29vectorized_elementwise_kernelILi4ENS0_13AUnaryFunctorIsssNS0_15binary_internal10MulFunctorIsEEEESt5arrayIPcLm2EEEEviT0_T1_
        .type           _ZN2at6native29vectorized_elementwise_kernelILi4ENS0_13AUnaryFunctorIsssNS0_15binary_internal10MulFunctorIsEEEESt5arrayIPcLm2EEEEviT0_T1_,@function
        .size           _ZN2at6native29vectorized_elementwise_kernelILi4ENS0_13AUnaryFunctorIsssNS0_15binary_internal10MulFunctorIsEEEESt5arrayIPcLm2EEEEviT0_T1_,(.L_x_16589 - _ZN2at6native29vectorized_elementwise_kernelILi4ENS0_13AUnaryFunctorIsssNS0_15binary_internal10MulFunctorIsEEEESt5arrayIPcLm2EEEEviT0_T1_)
        .other          _ZN2at6native29vectorized_elementwise_kernelILi4ENS0_13AUnaryFunctorIsssNS0_15binary_internal10MulFunctorIsEEEESt5arrayIPcLm2EEEEviT0_T1_,@"STO_CUDA_ENTRY STV_DEFAULT"
_ZN2at6native29vectorized_elementwise_kernelILi4ENS0_13AUnaryFunctorIsssNS0_15binary_internal10MulFunctorIsEEEESt5arrayIPcLm2EEEEviT0_T1_:
.text._ZN2at6native29vectorized_elementwise_kernelILi4ENS0_13AUnaryFunctorIsssNS0_15binary_internal10MulFunctorIsEEEESt5arrayIPcLm2EEEEviT0_T1_:
        /* <DEDUP_REMOVED lines=11> */
[----:B------:R0:W2:Y:S04]  /*00b0*/  LDG.E.64 R6, [R2.64] ;  /* 0x0000000602067981 */ /* 0x0000a8000c1e1b00 */
[----:B------:R0:W3:Y:S01]  /*00c0*/  LDG.E.64 R8, [R2.64+0x400] ;  /* 0x0004000602087981 */ /* 0x0000e2000c1e1b00 */
[----:B------:R-:W-:Y:S02]  /*00d0*/  ULDC.U16 UR4, c[0x0][0x166] ;  /* 0x0000598000047ab9 */ /* 0x000fe40000000400 */
[----:B------:R-:W-:Y:S01]  /*00e0*/  UPRMT UR4, UR4, 0x9910, URZ ;  /* 0x0000991004047896 */ /* 0x000fe2000800003f */
[----:B0-----:R-:W-:-:S06]  /*00f0*/  IMAD.WIDE.U32 R2, R0, R11, c[0x0][0x168] ;  /* 0x00005a0000027625 */ /* 0x001fcc00078e000b */
[----:B------:R-:W-:Y:S01]  /*0100*/  IMAD.WIDE R2, R5, 0x8, R2 ;  /* 0x0000000805027825 */ /* 0x000fe200078e0202 */
[C---:B--2---:R-:W-:Y:S02]  /*0110*/  PRMT R10, R6.reuse, 0xbb32, RZ ;  /* 0x0000bb32060a7816 */ /* 0x044fe400000000ff */
[----:B------:R-:W-:Y:S02]  /*0120*/  PRMT R4, R7, 0xbb32, RZ ;  /* 0x0000bb3207047816 */ /* 0x000fe400000000ff */
[----:B------:R-:W-:Y:S02]  /*0130*/  PRMT R6, R6, 0x9910, RZ ;  /* 0x0000991006067816 */ /* 0x000fe400000000ff */
[C---:B---3--:R-:W-:Y:S02]  /*0140*/  PRMT R12, R9.reuse, 0xbb32, RZ ;  /* 0x0000bb32090c7816 */ /* 0x048fe400000000ff */
[----:B------:R-:W-:Y:S01]  /*0150*/  PRMT R13, R9, 0x9910, RZ ;  /* 0x00009910090d7816 */ /* 0x000fe200000000ff */
[----:B------:R-:W-:Y:S01]  /*0160*/  IMAD.MOV.U32 R9, RZ, RZ, R6 ;  /* 0x000000ffff097224 */ /* 0x000fe200078e0006 */
[C---:B------:R-:W-:Y:S01]  /*0170*/  PRMT R14, R8.reuse, 0xbb32, RZ ;  /* 0x0000bb32080e7816 */ /* 0x040fe200000000ff */
[----:B------:R-:W-:Y:S01]  /*0180*/  IMAD.MOV.U32 R6, RZ, RZ, R12 ;  /* 0x000000ffff067224 */ /* 0x000fe200078e000c */
[----:B------:R-:W-:Y:S01]  /*0190*/  PRMT R15, R8, 0x9910, RZ ;  /* 0x00009910080f7816 */ /* 0x000fe200000000ff */
[----:B------:R-:W-:Y:S01]  /*01a0*/  IMAD R9, R9, UR4, RZ ;  /* 0x0000000409097c24 */ /* 0x000fe2000f8e02ff */
[----:B------:R-:W-:Y:S01]  /*01b0*/  MOV R0, R4 ;  /* 0x0000000400007202 */ /* 0x000fe20000000f00 */
[----:B------:R-:W-:Y:S01]  /*01c0*/  IMAD.MOV.U32 R4, RZ, RZ, R10 ;  /* 0x000000ffff047224 */ /* 0x000fe200078e000a */
[----:B------:R-:W-:Y:S01]  /*01d0*/  PRMT R7, R7, 0x9910, RZ ;  /* 0x0000991007077816 */ /* 0x000fe200000000ff */
[----:B------:R-:W-:Y:S01]  /*01e0*/  IMAD.MOV.U32 R8, RZ, RZ, R14 ;  /* 0x000000ffff087224 */ /* 0x000fe200078e000e */
[----:B------:R-:W-:Y:S01]  /*01f0*/  MOV R11, R13 ;  /* 0x0000000d000b7202 */ /* 0x000fe20000000f00 */
[----:B------:R-:W-:-:S02]  /*0200*/  IMAD.MOV.U32 R13, RZ, RZ, R15 ;  /* 0x000000ffff0d7224 */ /* 0x000fc400078e000f */
[----:B------:R-:W-:Y:S02]  /*0210*/  IMAD R4, R4, UR4, RZ ;  /* 0x0000000404047c24 */ /* 0x000fe4000f8e02ff */
[----:B------:R-:W-:Y:S02]  /*0220*/  IMAD R0, R0, UR4, RZ ;  /* 0x0000000400007c24 */ /* 0x000fe4000f8e02ff */
[----:B------:R-:W-:Y:S01]  /*0230*/  IMAD R7, R7, UR4, RZ ;  /* 0x0000000407077c24 */ /* 0x000fe2000f8e02ff */
[----:B------:R-:W-:Y:S01]  /*0240*/  PRMT R4, R9, 0x5410, R4 ;  /* 0x0000541009047816 */ /* 0x000fe20000000004 */
[----:B------:R-:W-:Y:S02]  /*0250*/  IMAD R6, R6, UR4, RZ ;  /* 0x0000000406067c24 */ /* 0x000fe4000f8e02ff */
[----:B------:R-:W-:Y:S01]  /*0260*/  IMAD R11, R11, UR4, RZ ;  /* 0x000000040b0b7c24 */ /* 0x000fe2000f8e02ff */
[----:B------:R-:W-:Y:S01]  /*0270*/  PRMT R5, R7, 0x5410, R0 ;  /* 0x0000541007057816 */ /* 0x000fe20000000000 */
[----:B------:R-:W-:-:S02]  /*0280*/  IMAD R8, R8, UR4, RZ ;  /* 0x0000000408087c24 */ /* 0x000fc4000f8e02ff */
[----:B------:R-:W-:Y:S01]  /*0290*/  IMAD R13, R13, UR4, RZ ;  /* 0x000000040d0d7c24 */ /* 0x000fe2000f8e02ff */
[----:B------:R-:W-:Y:S01]  /*02a0*/  PRMT R9, R11, 0x5410, R6 ;  /* 0x000054100b097816 */ /* 0x000fe20000000006 */
[----:B------:R-:W-:Y:S03]  /*02b0*/  STG.E.64 [R2.64], R4 ;  /* 0x0000000402007986 */ /* 0x000fe6000c101b06 */
[----:B------:R-:W-:-:S05]  /*02c0*/  PRMT R8, R13, 0x5410, R8 ;  /* 0x000054100d087816 */ /* 0x000fca0000000008 */
[----:B------:R-:W-:Y:S01]  /*02d0*/  STG.E.64 [R2.64+0x400], R8 ;  /* 0x0004000802007986 */ /* 0x000fe2000c101b06 */
[----:B------:R-:W-:Y:S05]  /*02e0*/  EXIT ;  /* 0x000000000000794d */ /* 0x000fea0003800000 */
.L_x_10091:
[----:B------:R-:W0:Y:S01]  /*02f0*/  S2R R13, SR_TID.X ;  /* 0x00000000000d7919 */ /* 0x000e220000002100 */
[----:B------:R-:W-:Y:S02]  /*0300*/  PRMT R11, RZ, 0x7610, R11 ;  /* 0x00007610ff0b7816 */ /* 0x000fe4000000000b */
        /* <DEDUP_REMOVED lines=99> */
.L_x_10094:
[----:B------:R-:W-:-:S13]  /*0940*/  ISETP.GE.AND P0, PT, R13, R10, PT ;  /* 0x0000000a0d00720c */ /* 0x000fda0003f06270 */
[----:B------:R-:W-:Y:S05]  /*0950*/  @P0 BRA `(.L_x_10096) ;  /* 0x000000c000000947 */ /* 0x000fea0003800000 */
[----:B0-----:R-:W-:Y:S01]  /*0960*/  IMAD.IADD R6, R0, 0x1, R13 ;  /* 0x0000000100067824 */ /* 0x001fe200078e020d */
[----:B------:R-:W-:Y:S01]  /*0970*/  IADD3 R13, R13, 0x80, RZ ;  /* 0x000000800d0d7810 */ /* 0x000fe20007ffe0ff */
[----:B------:R-:W-:-:S04]  /*0980*/  IMAD.MOV.U32 R7, RZ, RZ, 0x2 ;  /* 0x00000002ff077424 */ /* 0x000fc800078e00ff */
[----:B------:R-:W-:-:S05]  /*0990*/  IMAD.WIDE.U32 R6, R6, R7, c[0x0][0x168] ;  /* 0x00005a0006067625 */ /* 0x000fca00078e0007 */
[----:B------:R0:W-:Y:S02]  /*09a0*/  STG.E.U16 [R6.64], R11 ;  /* 0x0000000b06007986 */ /* 0x0001e4000c101506 */
.L_x_10095:
[----:B------:R-:W-:-:S13]  /*09b0*/  ISETP.GE.AND P0, PT, R13, R10, PT ;  /* 0x0000000a0d00720c */ /* 0x000fda0003f06270 */
[----:B------:R-:W-:Y:S05]  /*09c0*/  @P0 BRA `(.L_x_10097) ;  /* 0x000000d000000947 */ /* 0x000fea0003800000 */
[----:B0-----:R-:W-:Y:S01]  /*09d0*/  IADD3 R6, R0, R13, RZ ;  /* 0x0000000d00067210 */ /* 0x001fe20007ffe0ff */
[----:B------:R-:W-:Y:S01]  /*09e0*/  IMAD.MOV.U32 R7, RZ, RZ, 0x2 ;  /* 0x00000002ff077424 */ /* 0x000fe200078e00ff */
[----:B------:R-:W-:-:S03]  /*09f0*/  IADD3 R13, R13, 0x80, RZ ;  /* 0x000000800d0d7810 */ /* 0x000fc60007ffe0ff */
[----:B------:R-:W-:-:S05]  /*0a00*/  IMAD.WIDE.U32 R6, R6, R7, c[0x0][0x168] ;  /* 0x00005a0006067625 */ /* 0x000fca00078e0007 */
[----:B------:R0:W-:Y:S02]  /*0a10*/  STG.E.U16 [R6.64], R15 ;  /* 0x0000000f06007986 */ /* 0x0001e4000c101506 */
.L_x_10096:
        /* <DEDUP_REMOVED lines=8> */
.L_x_10097:
[----:B------:R-:W-:Y:S05]  /*0aa0*/  BSYNC B1 ;  /* 0x0000000000017941 */ /* 0x000fea0003800000 */
.L_x_10093:
[----:B------:R-:W-:-:S13]  /*0ab0*/  ISETP.GE.AND P0, PT, R13, R10, PT ;  /* 0x0000000a0d00720c */ /* 0x000fda0003f06270 */
[----:B0-----:R-:W-:Y:S01]  /*0ac0*/  @!P0 IMAD.IADD R4, R0, 0x1, R13 ;  /* 0x0000000100048824 */ /* 0x001fe200078e020d */
[----:B------:R-:W-:Y:S01]  /*0ad0*/  @!P0 IADD3 R13, R13, 0x80, RZ ;  /* 0x000000800d0d8810 */ /* 0x000fe20007ffe0ff */
[----:B------:R-:W-:-:S04]  /*0ae0*/  @!P0 IMAD.MOV.U32 R5, RZ, RZ, 0x2 ;  /* 0x00000002ff058424 */ /* 0x000fc800078e00ff */
[----:B------:R-:W-:-:S05]  /*0af0*/  @!P0 IMAD.WIDE.U32 R4, R4, R5, c[0x0][0x168] ;  /* 0x00005a0004048625 */ /* 0x000fca00078e0005 */
[----:B------:R0:W-:Y:S02]  /*0b00*/  @!P0 STG.E.U16 [R4.64], R3 ;  /* 0x0000000304008986 */ /* 0x0001e4000c101506 */
.L_x_10098:
[----:B------:R-:W-:Y:S05]  /*0b10*/  BSYNC B0 ;  /* 0x0000000000007941 */ /* 0x000fea0003800000 */
.L_x_10092:
        /* <DEDUP_REMOVED lines=8> */
.L_x_10099:
        /* <DEDUP_REMOVED lines=14> */
.L_x_16589:


//--------------------- .text._ZN2at6native29vectorized_elementwise_kernelILi8ENS0_13AUnaryFunctorIsssNS0_15binary_internal10MulFunctorIsEEEESt5arrayIPcLm2EEEEviT0_T1_ --------------------------
	.section	.text._ZN2at6native29vectorized_elementwise_kernelILi8ENS0_13AUnaryFunctorIsssNS0_15binary_internal10MulFunctorIsEEEESt5arrayIPcLm2EEEEviT0_T1_,"ax",@progbits
	.sectioninfo	@"SHI_REGISTERS=4"
	.align	128
        .global         _ZN2at6native29vectorized_elementwise_kernelILi8ENS0_13AUnaryFunctorIsssNS0_15binary_internal10MulFunctorIsEEEESt5arrayIPcLm2EEEEviT0_T1_
        .type           _ZN2at6native29vectorized_elementwise_kernelILi8ENS0_13AUnaryFunctorIsssNS0_15binary_internal10MulFunctorIsEEEESt5arrayIPcLm2EEEEviT0_T1_,@function
        .size           _ZN2at6native29vectorized_elementwise_kernelILi8ENS0_13AUnaryFunctorIsssNS0_15binary_internal10MulFunctorIsEEEESt5arrayIPcLm2EEEEviT0_T1_,(.L_x_16590 - _ZN2at6native29vectorized_elementwise_kernelILi8ENS0_13AUnaryFunctorIsssNS0_15binary_internal10MulFunctorIsEEEESt5arrayIPcLm2EEEEviT0_T1_)
        .other          _ZN2at6native29vectorized_elementwise_kernelILi8ENS0_13AUnaryFunctorIsssNS0_15binary_internal10MulFunctorIsEEEESt5arrayIPcLm2EEEEviT0_T1_,@"STO_CUDA_ENTRY STV_DEFAULT"
_ZN2at6native29vectorized_elementwise_kernelILi8ENS0_13AUnaryFunctorIsssNS0_15binary_internal10MulFunctorIsEEEESt5arrayIPcLm2EEEEviT0_T1_:
.text._ZN2at6native29vectorized_elementwise_kernelILi8ENS0_13AUnaryFunctorIsssNS0_15binary_internal10MulFunctorIsEEEESt5arrayIPcLm2EEEEviT0_T1_:
[----:B------:R-:W-:Y:S02]  /*0000*/  MOV R1, c[0x0][0x28] ;  /* 0x00000a0000017a02 */ /* 0x000fe40000000f00 */
[----:B------:R-:W-:Y:S05]  /*0010*/  EXIT ;  /* 0x000000000000794d */ /* 0x000fea0003800000 */
.L_x_10100:
        /* <DEDUP_REMOVED lines=14> */
.L_x_16590:


//--------------------- .text._ZN2at6native18elementwise_kernelILi128ELi4EZNS0_15gpu_kernel_implINS0_13BinaryFunctorIsssNS0_15binary_internal10MulFunctorIsEEEEEEvRNS_18TensorIteratorBaseERKT_EUliE_EEviT1_ --------------------------
	.section	.text._ZN2at6native18elementwise_kernelILi128ELi4EZNS0_15gpu_kernel_implINS0_13BinaryFunctorIsssNS0_15binary_internal10MulFunctorIsEEEEEEvRNS_18TensorIteratorBaseERKT_EUliE_EEviT1_,"ax",@progbits
	.sectioninfo	@"SHI_REGISTERS=26"
	.align	128
        .global         _ZN2at6native18elementwise_kernelILi128ELi4EZNS0_15gpu_kernel_implINS0_13BinaryFunctorIsssNS0_15binary_internal10MulFunctorIsEEEEEEvRNS_18TensorIteratorBaseERKT_EUliE_EEviT1_
        .type           _ZN2at6native18elementwise_kernelILi128ELi4EZNS0_15gpu_kernel_implINS0_13BinaryFunctorIsssNS0_15binary_internal10MulFunctorIsEEEEEEvRNS_18TensorIteratorBaseERKT_EUliE_EEviT1_,@function
        .size           _ZN2at6native18elementwise_kernelILi128ELi4EZNS0_15gpu_kernel_implINS0_13BinaryFunctorIsssNS0_15binary_internal10MulFunctorIsEEEEEEvRNS_18TensorIteratorBaseERKT_EUliE_EEviT1_,(.L_x_16591 - _ZN2at6native18elementwise_kernelILi128ELi4EZNS0_15gpu_kernel_implINS0_13BinaryFunctorIsssNS0_15binary_internal10MulFunctorIsEEEEEEvRNS_18TensorIteratorBaseERKT_EUliE_EEviT1_)
        .other          _ZN2at6native18elementwise_kernelILi128ELi4EZNS0_15gpu_kernel_implINS0_13BinaryFunctorIsssNS0_15binary_internal10MulFunctorIsEEEEEEvRNS_18TensorIteratorBaseERKT_EUliE_EEviT1_,@"STO_CUDA_ENTRY STV_DEFAULT"
_ZN2at6native18elementwise_kernelILi128ELi4EZNS0_15gpu_kernel_implINS0_13BinaryFunctorIsssNS0_15binary_internal10MulFunctorIsEEEEEEvRNS_18TensorIteratorBaseERKT_EUliE_EEviT1_:
.text._ZN2at6native18elementwise_kernelILi128ELi4EZNS0_15gpu_kernel_implINS0_13BinaryFunctorIsssNS0_15binary_internal10MulFunctorIsEEEEEEvRNS_18TensorIteratorBaseERKT_EUliE_EEviT1_:
        /* <DEDUP_REMOVED lines=263> */
.L_x_10103:
        /* <DEDUP_REMOVED lines=18> */
.L_x_10107:
[----:B------:R0:W5:Y:S01]  /*1190*/  LDG.E.U8 R23, [R2.64] ;  /* 0x0000002402177981 */ /* 0x000162000c1e1100 */
[----:B------:R-:W-:Y:S05]  /*11a0*/  BRA `(.L_x_10109) ;  /* 0x00000d8000007947 */ /* 0x000fea0003800000 */
.L_x_10106:
        /* <DEDUP_REMOVED lines=8> */
.L_x_10111:
[----:B------:R0:W5:Y:S01]  /*1230*/  LDG.E.U16 R23, [R2.64] ;  /* 0x0000002402177981 */ /* 0x000162000c1e1500 */
[----:B------:R-:W-:Y:S05]  /*1240*/  BRA `(.L_x_10109) ;  /* 0x00000ce000007947 */ /* 0x000fea0003800000 */
.L_x_10110:
[----:B------:R0:W5:Y:S01]  /*1250*/  LDG.E.U16 R23, [R2.64] ;  /* 0x0000002402177981 */ /* 0x000162000c1e1500 */
[----:B------:R-:W-:Y:S05]  /*1260*/  BRA `(.L_x_10109) ;  /* 0x00000cc000007947 */ /* 0x000fea0003800000 */
.L_x_10105:
        /* <DEDUP_REMOVED lines=9> */
.L_x_10113:
[----:B------:R-:W2:Y:S02]  /*1300*/  LDG.E.U16 R0, [R2.64] ;  /* 0x0000002402007981 */ /* 0x000ea4000c1e1500 */
[----:B--2---:R-:W-:-:S06]  /*1310*/  HADD2.F32 R0, -RZ, R0.H0_H0 ;  /* 0x20000000ff007230 */ /* 0x004fcc0000004100 */
[----:B------:R-:W0:Y:S02]  /*1320*/  F2I.FTZ.TRUNC.NTZ R0, R0 ;  /* 0x0000000000007305 */ /* 0x000e24000021f100 */
[----:B0-----:R-:W-:Y:S01]  /*1330*/  PRMT R23, R0, 0x7610, R23 ;  /* 0x0000761000177816 */ /* 0x001fe20000000017 */
[----:B------:R-:W-:Y:S05]  /*1340*/  BRA `(.L_x_10109) ;  /* 0x00000be000007947 */ /* 0x000fea0003800000 */
.L_x_10112:
        /* <DEDUP_REMOVED lines=9> */
.L_x_10115:
[----:B------:R-:W2:Y:S02]  /*13e0*/  LDG.E.U16 R2, [R2.64] ;  /* 0x0000002402027981 */ /* 0x000ea4000c1e1500 */
[----:B--2---:R-:W-:-:S06]  /*13f0*/  HADD2.F32 R0, -RZ, R2.H0_H0 ;  /* 0x20000002ff007230 */ /* 0x004fcc0000004100 */
[----:B------:R-:W0:Y:S02]  /*1400*/  F2I.FTZ.TRUNC.NTZ R0, R0 ;  /* 0x0000000000007305 */ /* 0x000e24000021f100 */
[----:B0-----:R-:W-:Y:S01]  /*1410*/  PRMT R23, R0, 0x7610, R23 ;  /* 0x0000761000177816 */ /* 0x001fe20000000017 */
[----:B------:R-:W-:Y:S05]  /*1420*/  BRA `(.L_x_10109) ;  /* 0x00000b0000007947 */ /* 0x000fea0003800000 */
.L_x_10114:
[----:B------:R-:W2:Y:S02]  /*1430*/  LDG.E.64 R2, [R2.64] ;  /* 0x0000002402027981 */ /* 0x000ea4000c1e1b00 */
[----:B--2---:R0:W1:Y:S01]  /*1440*/  F2I.F64.TRUNC R23, R2 ;  /* 0x0000000200177311 */ /* 0x004062000030d100 */
[----:B------:R-:W-:Y:S05]  /*1450*/  BRA `(.L_x_10109) ;  /* 0x00000ad000007947 */ /* 0x000fea0003800000 */
.L_x_10104:
        /* <DEDUP_REMOVED lines=12> */
.L_x_10118:
[----:B------:R-:W2:Y:S02]  /*1520*/  LDG.E.64 R2, [R2.64] ;  /* 0x0000002402027981 */ /* 0x000ea4000c1e1b00 */
[----:B--2---:R0:W1:Y:S01]  /*1530*/  F2I.F64.TRUNC R23, R2 ;  /* 0x0000000200177311 */ /* 0x004062000030d100 */
[----:B------:R-:W-:Y:S05]  /*1540*/  BRA `(.L_x_10109) ;  /* 0x000009e000007947 */ /* 0x000fea0003800000 */
.L_x_10117:
        /* <DEDUP_REMOVED lines=28> */
.L_x_10120:
        /* <DEDUP_REMOVED lines=15> */
.L_x_10119:
[----:B------:R-:W2:Y:S02]  /*1800*/  LDG.E.U16 R0, [R2.64] ;  /* 0x0000002402007981 */ /* 0x000ea4000c1e1500 */
[----:B--2---:R-:W-:-:S06]  /*1810*/  PRMT R0, RZ, 0x5410, R0 ;  /* 0x00005410ff007816 */ /* 0x004fcc0000000000 */
[----:B------:R-:W0:Y:S02]  /*1820*/  F2I.FTZ.TRUNC.NTZ R0, R0 ;  /* 0x0000000000007305 */ /* 0x000e24000021f100 */
[----:B0-----:R-:W-:Y:S01]  /*1830*/  PRMT R23, R0, 0x7610, R23 ;  /* 0x0000761000177816 */ /* 0x001fe20000000017 */
[----:B------:R-:W-:Y:S05]  /*1840*/  BRA `(.L_x_10109) ;  /* 0x000006e000007947 */ /* 0x000fea0003800000 */
.L_x_10116:
        /* <DEDUP_REMOVED lines=10> */
.L_x_10123:
        /* <DEDUP_REMOVED lines=21> */
.L_x_10127:
[----:B------:R-:W-:Y:S05]  /*1a40*/  BSYNC B1 ;  /* 0x0000000000017941 */ /* 0x000fea0003800000 */
.L_x_10126:
[----:B------:R-:W-:Y:S01]  /*1a50*/  LEA R3, R0, 0x3b800000, 0x17 ;  /* 0x3b80000000037811 */ /* 0x000fe200078eb8ff */
[----:B------:R-:W-:-:S05]  /*1a60*/  IMAD.SHL.U32 R0, R2, 0x100000, RZ ;  /* 0x0010000002007824 */ /* 0x000fca00078e00ff */
[----:B------:R-:W-:Y:S02]  /*1a70*/  LOP3.LUT R0, R3, R0, R4, 0xfe, !PT ;  /* 0x0000000003007212 */ /* 0x000fe400078efe04 */
.L_x_10125:
[----:B------:R-:W-:Y:S05]  /*1a80*/  BSYNC B0 ;  /* 0x0000000000007941 */ /* 0x000fea0003800000 */
.L_x_10124:
[----:B------:R-:W0:Y:S02]  /*1a90*/  F2I.FTZ.TRUNC.NTZ R0, R0 ;  /* 0x0000000000007305 */ /* 0x000e24000021f100 */
[----:B0-----:R-:W-:Y:S01]  /*1aa0*/  PRMT R23, R0, 0x7610, R23 ;  /* 0x0000761000177816 */ /* 0x001fe20000000017 */
[----:B------:R-:W-:Y:S05]  /*1ab0*/  BRA `(.L_x_10109) ;  /* 0x0000047000007947 */ /* 0x000fea0003800000 */
.L_x_10122:
        /* <DEDUP_REMOVED lines=21> */
.L_x_10131:
[----:B------:R-:W-:Y:S05]  /*1c10*/  BSYNC B1 ;  /* 0x0000000000017941 */ /* 0x000fea0003800000 */
.L_x_10130:
[----:B------:R-:W-:Y:S01]  /*1c20*/  LEA R3, R0, 0x37800000, 0x17 ;  /* 0x3780000000037811 */ /* 0x000fe200078eb8ff */
[----:B------:R-:W-:-:S05]  /*1c30*/  IMAD.SHL.U32 R0, R2, 0x200000, RZ ;  /* 0x0020000002007824 */ /* 0x000fca00078e00ff */
[----:B------:R-:W-:Y:S02]  /*1c40*/  LOP3.LUT R0, R3, R0, R4, 0xfe, !PT ;  /* 0x0000000003007212 */ /* 0x000fe400078efe04 */
.L_x_10129:
[----:B------:R-:W-:Y:S05]  /*1c50*/  BSYNC B0 ;  /* 0x0000000000007941 */ /* 0x000fea0003800000 */
.L_x_10128:
[----:B------:R-:W0:Y:S02]  /*1c60*/  F2I.FTZ.TRUNC.NTZ R0, R0 ;  /* 0x0000000000007305 */ /* 0x000e24000021f100 */
[----:B0-----:R-:W-:Y:S01]  /*1c70*/  PRMT R23, R0, 0x7610, R23 ;  /* 0x0000761000177816 */ /* 0x001fe20000000017 */
[----:B------:R-:W-:Y:S05]  /*1c80*/  BRA `(.L_x_10109) ;  /* 0x000002a000007947 */ /* 0x000fea0003800000 */
.L_x_10121:
        /* <DEDUP_REMOVED lines=14> */
.L_x_10135:
[----:B------:R-:W-:Y:S05]  /*1d70*/  BSYNC B0 ;  /* 0x0000000000007941 */ /* 0x000fea0003800000 */
.L_x_10134:
[----:B------:R-:W0:Y:S02]  /*1d80*/  F2I.FTZ.TRUNC.NTZ R0, R0 ;  /* 0x0000000000007305 */ /* 0x000e24000021f100 */
[----:B0-----:R-:W-:Y:S01]  /*1d90*/  PRMT R23, R0, 0x7610, R23 ;  /* 0x0000761000177816 */ /* 0x001fe20000000017 */
[----:B------:R-:W-:Y:S05]  /*1da0*/  BRA `(.L_x_10109) ;  /* 0x0000018000007947 */ /* 0x000fea0003800000 */
.L_x_10108:
        /* <DEDUP_REMOVED lines=21> */
.L_x_10133:
[----:B------:R0:W5:Y:S01]  /*1f00*/  LDG.E.U16 R23, [R2.64] ;  /* 0x0000002402177981 */ /* 0x000162000c1e1500 */
[----:B------:R-:W-:Y:S05]  /*1f10*/  BRA `(.L_x_10109) ;  /* 0x0000001000007947 */ /* 0x000fea0003800000 */
.L_x_10132:
[----:B------:R0:W5:Y:S02]  /*1f20*/  LDG.E.U16 R23, [R2.64] ;  /* 0x0000002402177981 */ /* 0x000164000c1e1500 */
.L_x_10109:
[----:B------:R-:W2:Y:S01]  /*1f30*/  LDC.U8 R4, c[0x0][0x3e3] ;  /* 0x0000f8c0ff047b82 */ /* 0x000ea20000000000 */
[----:B0-----:R-:W-:-:S05]  /*1f40*/  IADD3 R2, P1, R22, c[0x0][0x3d8], RZ ;  /* 0x0000f60016027a10 */ /* 0x001fca0007f3e0ff */
        /* <DEDUP_REMOVED lines=14> */
.L_x_10139:
[----:B------:R0:W5:Y:S01]  /*2030*/  LDG.E.U8 R0, [R2.64] ;  /* 0x0000002402007981 */ /* 0x000162000c1e1100 */
[----:B------:R-:W-:Y:S05]  /*2040*/  BRA `(.L_x_10141) ;  /* 0x00000d7000007947 */ /* 0x000fea0003800000 */
.L_x_10138:
        /* <DEDUP_REMOVED lines=8> */
.L_x_10143:
[----:B------:R0:W5:Y:S01]  /*20d0*/  LDG.E.U16 R0, [R2.64] ;  /* 0x0000002402007981 */ /* 0x000162000c1e1500 */
[----:B------:R-:W-:Y:S05]  /*20e0*/  BRA `(.L_x_10141) ;  /* 0x00000cd000007947 */ /* 0x000fea0003800000 */
.L_x_10142:
[----:B------:R0:W5:Y:S01]  /*20f0*/  LDG.E.U16 R0, [R2.64] ;  /* 0x0000002402007981 */ /* 0x000162000c1e1500 */
[----:B------:R-:W-:Y:S05]  /*2100*/  BRA `(.L_x_10141) ;  /* 0x00000cb000007947 */ /* 0x000fea0003800000 */
.L_x_10137:
        /* <DEDUP_REMOVED lines=9> */
.L_x_10145:
[----:B------:R-:W2:Y:S02]  /*21a0*/  LDG.E.U16 R4, [R2.64] ;  /* 0x0000002402047981 */ /* 0x000ea4000c1e1500 */
[----:B--2---:R-:W-:-:S06]  /*21b0*/  HADD2.F32 R4, -RZ, R4.H0_H0 ;  /* 0x20000004ff047230 */ /* 0x004fcc0000004100 */
[----:B------:R-:W0:Y:S02]  /*21c0*/  F2I.FTZ.TRUNC.NTZ R4, R4 ;  /* 0x0000000400047305 */ /* 0x000e24000021f100 */
[----:B0-----:R-:W-:Y:S01]  /*21d0*/  PRMT R0, R4, 0x7610, R0 ;  /* 0x0000761004007816 */ /* 0x001fe20000000000 */
[----:B------:R-:W-:Y:S05]  /*21e0*/  BRA `(.L_x_10141) ;  /* 0x00000bd000007947 */ /* 0x000fea0003800000 */
.L_x_10144:
        /* <DEDUP_REMOVED lines=9> */
.L_x_10147:
[----:B------:R-:W2:Y:S02]  /*2280*/  LDG.E.U16 R2, [R2.64] ;  /* 0x0000002402027981 */ /* 0x000ea4000c1e1500 */
[----:B--2---:R-:W-:-:S06]  /*2290*/  HADD2.F32 R4, -RZ, R2.H0_H0 ;  /* 0x20000002ff047230 */ /* 0x004fcc0000004100 */
[----:B------:R-:W0:Y:S02]  /*22a0*/  F2I.FTZ.TRUNC.NTZ R4, R4 ;  /* 0x0000000400047305 */ /* 0x000e24000021f100 */
[----:B0-----:R-:W-:Y:S01]  /*22b0*/  PRMT R0, R4, 0x7610, R0 ;  /* 0x0000761004007816 */ /* 0x001fe20000000000 */
[----:B------:R-:W-:Y:S05]  /*22c0*/  BRA `(.L_x_10141) ;  /* 0x00000af000007947 */ /* 0x000fea0003800000 */
.L_x_10146:
[----:B------:R-:W2:Y:S02]  /*22d0*/  LDG.E.64 R2, [R2.64] ;  /* 0x0000002402027981 */ /* 0x000ea4000c1e1b00 */
[----:B--2---:R0:W2:Y:S01]  /*22e0*/  F2I.F64.TRUNC R0, R2 ;  /* 0x0000000200007311 */ /* 0x0040a2000030d100 */
[----:B------:R-:W-:Y:S05]  /*22f0*/  BRA `(.L_x_10141) ;  /* 0x00000ac000007947 */ /* 0x000fea0003800000 */
.L_x_10136:
        /* <DEDUP_REMOVED lines=12> */
.L_x_10150:
[----:B------:R-:W2:Y:S02]  /*23c0*/  LDG.E.64 R2, [R2.64] ;  /* 0x0000002402027981 */ /* 0x000ea4000c1e1b00 */
[----:B--2---:R0:W2:Y:S01]  /*23d0*/  F2I.F64.TRUNC R0, R2 ;  /* 0x0000000200007311 */ /* 0x0040a2000030d100 */
[----:B------:R-:W-:Y:S05]  /*23e0*/  BRA `(.L_x_10141) ;  /* 0x000009d000007947 */ /* 0x000fea0003800000 */
.L_x_10149:
        /* <DEDUP_REMOVED lines=28> */
.L_x_10152:
        /* <DEDUP_REMOVED lines=15> */
.L_x_10151:
[----:B------:R-:W2:Y:S02]  /*26a0*/  LDG.E.U16 R2, [R2.64] ;  /* 0x0000002402027981 */ /* 0x000ea4000c1e1500 */
[----:B--2---:R-:W-:-:S04]  /*26b0*/  PRMT R2, RZ, 0x5410, R2 ;  /* 0x00005410ff027816 */ /* 0x004fc80000000002 */
[----:B------:R0:W2:Y:S01]  /*26c0*/  F2I.FTZ.TRUNC.NTZ R0, R2 ;  /* 0x0000000200007305 */ /* 0x0000a2000021f100 */
[----:B------:R-:W-:Y:S05]  /*26d0*/  BRA `(.L_x_10141) ;  /* 0x000006e000007947 */ /* 0x000fea0003800000 */
.L_x_10148:
        /* <DEDUP_REMOVED lines=10> */
.L_x_10155:
        /* <DEDUP_REMOVED lines=21> */
.L_x_10159:
[----:B------:R-:W-:Y:S05]  /*28d0*/  BSYNC B1 ;  /* 0x0000000000017941 */ /* 0x000fea0003800000 */
.L_x_10158:
[----:B------:R-:W-:Y:S01]  /*28e0*/  IMAD.SHL.U32 R2, R2, 0x100000, RZ ;  /* 0x0010000002027824 */ /* 0x000fe200078e00ff */
[----:B------:R-:W-:-:S04]  /*28f0*/  LEA R3, R0, 0x3b800000, 0x17 ;  /* 0x3b80000000037811 */ /* 0x000fc800078eb8ff */
[----:B------:R-:W-:Y:S02]  /*2900*/  LOP3.LUT R4, R3, R2, R4, 0xfe, !PT ;  /* 0x0000000203047212 */ /* 0x000fe400078efe04 */
.L_x_10157:
[----:B------:R-:W-:Y:S05]  /*2910*/  BSYNC B0 ;  /* 0x0000000000007941 */ /* 0x000fea0003800000 */
.L_x_10156:
[----:B------:R-:W0:Y:S02]  /*2920*/  F2I.FTZ.TRUNC.NTZ R4, R4 ;  /* 0x0000000400047305 */ /* 0x000e24000021f100 */
[----:B0-----:R-:W-:Y:S01]  /*2930*/  PRMT R0, R4, 0x7610, R0 ;  /* 0x0000761004007816 */ /* 0x001fe20000000000 */
[----:B------:R-:W-:Y:S05]  /*2940*/  BRA `(.L_x_10141) ;  /* 0x0000047000007947 */ /* 0x000fea0003800000 */
.L_x_10154:
        /* <DEDUP_REMOVED lines=21> */
.L_x_10163:
[----:B------:R-:W-:Y:S05]  /*2aa0*/  BSYNC B1 ;  /* 0x0000000000017941 */ /* 0x000fea0003800000 */
.L_x_10162:
[----:B------:R-:W-:Y:S01]  /*2ab0*/  IMAD.SHL.U32 R2, R2, 0x200000, RZ ;  /* 0x0020000002027824 */ /* 0x000fe200078e00ff */
[----:B------:R-:W-:-:S04]  /*2ac0*/  LEA R3, R0, 0x37800000, 0x17 ;  /* 0x3780000000037811 */ /* 0x000fc800078eb8ff */
[----:B------:R-:W-:Y:S02]  /*2ad0*/  LOP3.LUT R4, R3, R2, R4, 0xfe, !PT ;  /* 0x0000000203047212 */ /* 0x000fe400078efe04 */
.L_x_10161:
[----:B------:R-:W-:Y:S05]  /*2ae0*/  BSYNC B0 ;  /* 0x0000000000007941 */ /* 0x000fea0003800000 */
.L_x_10160:
[----:B------:R-:W0:Y:S02]  /*2af0*/  F2I.FTZ.TRUNC.NTZ R4, R4 ;  /* 0x0000000400047305 */ /* 0x000e24000021f100 */
[----:B0-----:R-:W-:Y:S01]  /*2b00*/  PRMT R0, R4, 0x7610, R0 ;  /* 0x0000761004007816 */ /* 0x001fe20000000000 */
[----:B------:R-:W-:Y:S05]  /*2b10*/  BRA `(.L_x_10141) ;  /* 0x000002a000007947 */ /* 0x000fea0003800000 */
.L_x_10153:
        /* <DEDUP_REMOVED lines=14> */
.L_x_10167:
[----:B------:R-:W-:Y:S05]  /*2c00*/  BSYNC B0 ;  /* 0x0000000000007941 */ /* 0x000fea0003800000 */
.L_x_10166:
[----:B------:R-:W0:Y:S02]  /*2c10*/  F2I.FTZ.TRUNC.NTZ R4, R4 ;  /* 0x0000000400047305 */ /* 0x000e24000021f100 */
[----:B0-----:R-:W-:Y:S01]  /*2c20*/  PRMT R0, R4, 0x7610, R0 ;  /* 0x0000761004007816 */ /* 0x001fe20000000000 */
[----:B------:R-:W-:Y:S05]  /*2c30*/  BRA `(.L_x_10141) ;  /* 0x0000018000007947 */ /* 0x000fea0003800000 */
.L_x_10140:
        /* <DEDUP_REMOVED lines=21> */
.L_x_10165:
[----:B------:R0:W5:Y:S01]  /*2d90*/  LDG.E.U16 R0, [R2.64] ;  /* 0x0000002402007981 */ /* 0x000162000c1e1500 */
[----:B------:R-:W-:Y:S05]  /*2da0*/  BRA `(.L_x_10141) ;  /* 0x0000001000007947 */ /* 0x000fea0003800000 */
.L_x_10164:
[----:B------:R0:W5:Y:S02]  /*2db0*/  LDG.E.U16 R0, [R2.64] ;  /* 0x0000002402007981 */ /* 0x000164000c1e1500 */
.L_x_10141:
[----:B------:R-:W3:Y:S01]  /*2dc0*/  LDC.U8 R4, c[0x0][0x3e1] ;  /* 0x0000f840ff047b82 */ /* 0x000ee20000000000 */
[----:B-1---5:R-:W-:Y:S02]  /*2dd0*/  PRMT R23, R23, 0x9910, RZ ;  /* 0x0000991017177816 */ /* 0x022fe400000000ff */
[----:B0-2---:R-:W-:-:S03]  /*2de0*/  PRMT R3, R0, 0x9910, RZ ;  /* 0x0000991000037816 */ /* 0x005fc600000000ff */
[----:B------:R-:W-:-:S04]  /*2df0*/  IMAD.MOV.U32 R0, RZ, RZ, R23 ;  /* 0x000000ffff007224 */ /* 0x000fc800078e0017 */
[----:B------:R-:W-:Y:S01]  /*2e00*/  IMAD R5, R0, R3, RZ ;  /* 0x0000000300057224 */ /* 0x000fe200078e02ff */
        /* <DEDUP_REMOVED lines=13> */
.L_x_10171:
[----:B------:R0:W-:Y:S01]  /*2ee0*/  STG.E.U8 [R16.64], R5 ;  /* 0x0000000510007986 */ /* 0x0001e2000c101124 */
[----:B------:R-:W-:Y:S05]  /*2ef0*/  BRA `(.L_x_10173) ;  /* 0x00000dc000007947 */ /* 0x000fea0003800000 */
.L_x_10170:
        /* <DEDUP_REMOVED lines=10> */
.L_x_10175:
[----:B------:R-:W-:-:S05]  /*2fa0*/  PRMT R3, R5, 0x9910, RZ ;  /* 0x0000991005037816 */ /* 0x000fca00000000ff */
[----:B------:R0:W-:Y:S01]  /*2fb0*/  STG.E [R16.64], R3 ;  /* 0x0000000310007986 */ /* 0x0001e2000c101924 */
[----:B------:R-:W-:Y:S05]  /*2fc0*/  BRA `(.L_x_10173) ;  /* 0x00000cf000007947 */ /* 0x000fea0003800000 */
.L_x_10174:
[----:B------:R0:W-:Y:S01]  /*2fd0*/  STG.E.U16 [R16.64], R5 ;  /* 0x0000000510007986 */ /* 0x0001e2000c101524 */
[----:B------:R-:W-:Y:S05]  /*2fe0*/  BRA `(.L_x_10173) ;  /* 0x00000cd000007947 */ /* 0x000fea0003800000 */
.L_x_10169:
        /* <DEDUP_REMOVED lines=9> */
.L_x_10177:
[----:B------:R-:W0:Y:S02]  /*3080*/  I2F.S16 R0, R5 ;  /* 0x0000000500007306 */ /* 0x000e240000101400 */
[----:B0-----:R-:W-:-:S05]  /*3090*/  F2FP.PACK_AB R0, RZ, R0 ;  /* 0x00000000ff00723e */ /* 0x001fca00000000ff */
[----:B------:R0:W-:Y:S01]  /*30a0*/  STG.E.U16 [R16.64], R0 ;  /* 0x0000000010007986 */ /* 0x0001e2000c101524 */
[----:B------:R-:W-:Y:S05]  /*30b0*/  BRA `(.L_x_10173) ;  /* 0x00000c0000007947 */ /* 0x000fea0003800000 */
.L_x_10176:
        /* <DEDUP_REMOVED lines=10> */
.L_x_10179:
[----:B------:R-:W0:Y:S02]  /*3160*/  I2F.S16 R5, R5 ;  /* 0x0000000500057306 */ /* 0x000e240000101400 */
[----:B0-----:R-:W-:-:S04]  /*3170*/  F2FP.PACK_AB R3, RZ, R5 ;  /* 0x00000005ff03723e */ /* 0x001fc800000000ff */
[----:B------:R-:W-:-:S05]  /*3180*/  PRMT R3, R3, 0x5410, RZ ;  /* 0x0000541003037816 */ /* 0x000fca00000000ff */
[----:B------:R0:W-:Y:S01]  /*3190*/  STG.E [R16.64], R3 ;  /* 0x0000000310007986 */ /* 0x0001e2000c101924 */
[----:B------:R-:W-:Y:S05]  /*31a0*/  BRA `(.L_x_10173) ;  /* 0x00000b1000007947 */ /* 0x000fea0003800000 */
.L_x_10178:
[----:B------:R-:W0:Y:S02]  /*31b0*/  I2F.F64.S16 R2, R5 ;  /* 0x0000000500027312 */ /* 0x000e240000101c00 */
[----:B0-----:R0:W-:Y:S01]  /*31c0*/  STG.E.64 [R16.64], R2 ;  /* 0x0000000210007986 */ /* 0x0011e2000c101b24 */
[----:B------:R-:W-:Y:S05]  /*31d0*/  BRA `(.L_x_10173) ;  /* 0x00000ae000007947 */ /* 0x000fea0003800000 */
.L_x_10168:
        /* <DEDUP_REMOVED lines=13> */
.L_x_10182:
[----:B------:R-:W0:Y:S01]  /*32b0*/  I2F.F64.S16 R4, R5 ;  /* 0x0000000500047312 */ /* 0x000e220000101c00 */
[----:B------:R-:W-:-:S05]  /*32c0*/  CS2R R6, SRZ ;  /* 0x0000000000067805 */ /* 0x000fca000001ff00 */
[----:B0-----:R0:W-:Y:S01]  /*32d0*/  STG.E.128 [R16.64], R4 ;  /* 0x0000000410007986 */ /* 0x0011e2000c101d24 */
[----:B------:R-:W-:Y:S05]  /*32e0*/  BRA `(.L_x_10173) ;  /* 0x000009d000007947 */ /* 0x000fea0003800000 */
.L_x_10181:
        /* <DEDUP_REMOVED lines=21> */
.L_x_10186:
[----:B------:R-:W-:Y:S05]  /*3440*/  BSYNC B0 ;  /* 0x0000000000007941 */ /* 0x000fea0003800000 */
.L_x_10185:
[----:B------:R-:W-:-:S05]  /*3450*/  LOP3.LUT R3, R0, R3, RZ, 0xfc, !PT ;  /* 0x0000000300037212 */ /* 0x000fca00078efcff */
[----:B------:R0:W-:Y:S01]  /*3460*/  STG.E.U8 [R16.64], R3 ;  /* 0x0000000310007986 */ /* 0x0001e2000c101124 */
[----:B------:R-:W-:Y:S05]  /*3470*/  BRA `(.L_x_10173) ;  /* 0x0000084000007947 */ /* 0x000fea0003800000 */
.L_x_10184:
        /* <DEDUP_REMOVED lines=13> */
.L_x_10188:
[----:B------:R-:W-:Y:S01]  /*3550*/  IMAD.MOV.U32 R0, RZ, RZ, 0x7f ;  /* 0x0000007fff007424 */ /* 0x000fe200078e00ff */
[----:B------:R-:W-:-:S04]  /*3560*/  ISETP.GT.U32.AND P0, PT, R2, 0x7f800000, PT ;  /* 0x7f8000000200780c */ /* 0x000fc80003f04070 */
[----:B------:R-:W-:-:S04]  /*3570*/  SEL R0, R0, 0x7c, P0 ;  /* 0x0000007c00007807 */ /* 0x000fc80000000000 */
.L_x_10189:
[----:B------:R-:W-:Y:S05]  /*3580*/  BSYNC B0 ;  /* 0x0000000000007941 */ /* 0x000fea0003800000 */
.L_x_10187:
[----:B------:R-:W-:-:S04]  /*3590*/  LOP3.LUT R2, R5, 0x80000000, RZ, 0xc0, !PT ;  /* 0x8000000005027812 */ /* 0x000fc800078ec0ff */
[----:B------:R-:W-:-:S04]  /*35a0*/  SHF.R.U32.HI R3, RZ, 0x18, R2 ;  /* 0x00000018ff037819 */ /* 0x000fc80000011602 */
[----:B------:R-:W-:-:S05]  /*35b0*/  LOP3.LUT R3, R0, R3, RZ, 0xfc, !PT ;  /* 0x0000000300037212 */ /* 0x000fca00078efcff */
[----:B------:R0:W-:Y:S01]  /*35c0*/  STG.E.U8 [R16.64], R3 ;  /* 0x0000000310007986 */ /* 0x0001e2000c101124 */
[----:B------:R-:W-:Y:S05]  /*35d0*/  BRA `(.L_x_10173) ;  /* 0x000006e000007947 */ /* 0x000fea0003800000 */
.L_x_10183:
[----:B------:R-:W0:Y:S02]  /*35e0*/  I2F.S16 R0, R5 ;  /* 0x0000000500007306 */ /* 0x000e240000101400 */
[----:B0-----:R-:W-:-:S05]  /*35f0*/  F2FP.BF16.PACK_AB R0, RZ, R0 ;  /* 0x00000000ff00723e */ /* 0x001fca00000010ff */
[----:B------:R0:W-:Y:S01]  /*3600*/  STG.E.U16 [R16.64], R0 ;  /* 0x0000000010007986 */ /* 0x0001e2000c101524 */
[----:B------:R-:W-:Y:S05]  /*3610*/  BRA `(.L_x_10173) ;  /* 0x000006a000007947 */ /* 0x000fea0003800000 */
.L_x_10180:
        /* <DEDUP_REMOVED lines=10> */
.L_x_10192:
        /* <DEDUP_REMOVED lines=17> */
.L_x_10195:
[----:B------:R-:W-:-:S04]  /*37d0*/  LOP3.LUT R2, R5, 0x80000000, RZ, 0xc0, !PT ;  /* 0x8000000005027812 */ /* 0x000fc800078ec0ff */
[----:B------:R-:W-:-:S04]  /*37e0*/  SHF.R.U32.HI R3, RZ, 0x18, R2 ;  /* 0x00000018ff037819 */ /* 0x000fc80000011602 */
[----:B------:R-:W-:-:S04]  /*37f0*/  LOP3.LUT R0, R0, R3, RZ, 0xfc, !PT ;  /* 0x0000000300007212 */ /* 0x000fc800078efcff */
[----:B------:R-:W-:Y:S02]  /*3800*/  PRMT R8, R0, 0x7610, R8 ;  /* 0x0000761000087816 */ /* 0x000fe40000000008 */
.L_x_10194:
[----:B------:R-:W-:Y:S05]  /*3810*/  BSYNC B0 ;  /* 0x0000000000007941 */ /* 0x000fea0003800000 */
.L_x_10193:
[----:B------:R0:W-:Y:S01]  /*3820*/  STG.E.U8 [R16.64], R8 ;  /* 0x0000000810007986 */ /* 0x0001e2000c101124 */
[----:B------:R-:W-:Y:S05]  /*3830*/  BRA `(.L_x_10173) ;  /* 0x0000048000007947 */ /* 0x000fea0003800000 */
.L_x_10191:
        /* <DEDUP_REMOVED lines=17> */
.L_x_10198:
[----:B------:R-:W-:-:S04]  /*3950*/  LOP3.LUT R2, R5, 0x80000000, RZ, 0xc0, !PT ;  /* 0x8000000005027812 */ /* 0x000fc800078ec0ff */
[----:B------:R-:W-:-:S04]  /*3960*/  SHF.R.U32.HI R3, RZ, 0x18, R2 ;  /* 0x00000018ff037819 */ /* 0x000fc80000011602 */
[----:B------:R-:W-:-:S04]  /*3970*/  LOP3.LUT R0, R0, R3, RZ, 0xfc, !PT ;  /* 0x0000000300007212 */ /* 0x000fc800078efcff */
[----:B------:R-:W-:Y:S02]  /*3980*/  PRMT R8, R0, 0x7610, R8 ;  /* 0x0000761000087816 */ /* 0x000fe40000000008 */
.L_x_10197:
[----:B------:R-:W-:Y:S05]  /*3990*/  BSYNC B0 ;  /* 0x0000000000007941 */ /* 0x000fea0003800000 */
.L_x_10196:
[----:B------:R0:W-:Y:S01]  /*39a0*/  STG.E.U8 [R16.64], R8 ;  /* 0x0000000810007986 */ /* 0x0001e2000c101124 */
[----:B------:R-:W-:Y:S05]  /*39b0*/  BRA `(.L_x_10173) ;  /* 0x0000030000007947 */ /* 0x000fea0003800000 */
.L_x_10190:
        /* <DEDUP_REMOVED lines=22> */
.L_x_10172:
        /* <DEDUP_REMOVED lines=20> */
.L_x_10200:
[----:B------:R-:W-:-:S04]  /*3c60*/  PRMT R2, R5, 0x9910, RZ ;  /* 0x0000991005027816 */ /* 0x000fc800000000ff */
[----:B------:R-:W-:-:S05]  /*3c70*/  SHF.R.S32.HI R3, RZ, 0x1f, R2 ;  /* 0x0000001fff037819 */ /* 0x000fca0000011402 */
[----:B------:R0:W-:Y:S01]  /*3c80*/  STG.E.64 [R16.64], R2 ;  /* 0x0000000210007986 */ /* 0x0001e2000c101b24 */
[----:B------:R-:W-:Y:S05]  /*3c90*/  BRA `(.L_x_10173) ;  /* 0x0000002000007947 */ /* 0x000fea0003800000 */
.L_x_10199:
[----:B------:R-:W-:-:S05]  /*3ca0*/  PRMT R3, R5, 0x9910, RZ ;  /* 0x0000991005037816 */ /* 0x000fca00000000ff */
[----:B------:R0:W-:Y:S02]  /*3cb0*/  STG.E [R16.64], R3 ;  /* 0x0000000310007986 */ /* 0x0001e4000c101924 */
.L_x_10173:
[----:B------:R-:W-:-:S05]  /*3cc0*/  IMAD R18, R19, 0x200, R18 ;  /* 0x0000020013127824 */ /* 0x000fca00078e0212 */
[----:B------:R-:W-:Y:S02]  /*3cd0*/  IADD3 R23, R18, 0x80, RZ ;  /* 0x0000008012177810 */ /* 0x000fe40007ffe0ff */
.L_x_10102:
[----:B------:R-:W-:Y:S05]  /*3ce0*/  BSYNC B6 ;  /* 0x0000000000067941 */ /* 0x000fea0003800000 */
.L_x_10101:
        /* <DEDUP_REMOVED lines=258> */
.L_x_10203:
        /* <DEDUP_REMOVED lines=18> */
.L_x_10207:
[----:B------:R0:W5:Y:S01]  /*4e30*/  LDG.E.U8 R19, [R2.64] ;  /* 0x0000002402137981 */ /* 0x000162000c1e1100 */
[----:B------:R-:W-:Y:S05]  /*4e40*/  BRA `(.L_x_10209) ;  /* 0x00000d8000007947 */ /* 0x000fea0003800000 */
.L_x_10206:
        /* <DEDUP_REMOVED lines=8> */
.L_x_10211:
[----:B------:R0:W5:Y:S01]  /*4ed0*/  LDG.E.U16 R19, [R2.64] ;  /* 0x0000002402137981 */ /* 0x000162000c1e1500 */
[----:B------:R-:W-:Y:S05]  /*4ee0*/  BRA `(.L_x_10209) ;  /* 0x00000ce000007947 */ /* 0x000fea0003800000 */
.L_x_10210:
[----:B------:R0:W5:Y:S01]  /*4ef0*/  LDG.E.U16 R19, [R2.64] ;  /* 0x0000002402137981 */ /* 0x000162000c1e1500 */
[----:B------:R-:W-:Y:S05]  /*4f00*/  BRA `(.L_x_10209) ;  /* 0x00000cc000007947 */ /* 0x000fea0003800000 */
.L_x_10205:
        /* <DEDUP_REMOVED lines=9> */
.L_x_10213:
[----:B------:R-:W2:Y:S02]  /*4fa0*/  LDG.E.U16 R0, [R2.64] ;  /* 0x0000002402007981 */ /* 0x000ea4000c1e1500 */
[----:B--2---:R-:W-:-:S06]  /*4fb0*/  HADD2.F32 R0, -RZ, R0.H0_H0 ;  /* 0x20000000ff007230 */ /* 0x004fcc0000004100 */
[----:B------:R-:W0:Y:S02]  /*4fc0*/  F2I.FTZ.TRUNC.NTZ R0, R0 ;  /* 0x0000000000007305 */ /* 0x000e24000021f100 */
[----:B0-----:R-:W-:Y:S01]  /*4fd0*/  PRMT R19, R0, 0x7610, R19 ;  /* 0x0000761000137816 */ /* 0x001fe20000000013 */
[----:B------:R-:W-:Y:S05]  /*4fe0*/  BRA `(.L_x_10209) ;  /* 0x00000be000007947 */ /* 0x000fea0003800000 */
.L_x_10212:
        /* <DEDUP_REMOVED lines=9> */
.L_x_10215:
[----:B------:R-:W2:Y:S02]  /*5080*/  LDG.E.U16 R2, [R2.64] ;  /* 0x0000002402027981 */ /* 0x000ea4000c1e1500 */
[----:B--2---:R-:W-:-:S06]  /*5090*/  HADD2.F32 R0, -RZ, R2.H0_H0 ;  /* 0x20000002ff007230 */ /* 0x004fcc0000004100 */
[----:B------:R-:W0:Y:S02]  /*50a0*/  F2I.FTZ.TRUNC.NTZ R0, R0 ;  /* 0x0000000000007305 */ /* 0x000e24000021f100 */
[----:B0-----:R-:W-:Y:S01]  /*50b0*/  PRMT R19, R0, 0x7610, R19 ;  /* 0x0000761000137816 */ /* 0x001fe20000000013 */
[----:B------:R-:W-:Y:S05]  /*50c0*/  BRA `(.L_x_10209) ;  /* 0x00000b0000007947 */ /* 0x000fea0003800000 */
.L_x_10214:
[----:B------:R-:W2:Y:S02]  /*50d0*/  LDG.E.64 R2, [R2.64] ;  /* 0x0000002402027981 */ /* 0x000ea4000c1e1b00 */
[----:B--2---:R0:W1:Y:S01]  /*50e0*/  F2I.F64.TRUNC R19, R2 ;  /* 0x0000000200137311 */ /* 0x004062000030d100 */
[----:B------:R-:W-:Y:S05]  /*50f0*/  BRA `(.L_x_10209) ;  /* 0x00000ad000007947 */ /* 0x000fea0003800000 */
.L_x_10204:
        /* <DEDUP_REMOVED lines=12> */
.L_x_10218:
[----:B------:R-:W2:Y:S02]  /*51c0*/  LDG.E.64 R2, [R2.64] ;  /* 0x0000002402027981 */ /* 0x000ea4000c1e1b00 */
[----:B--2---:R0:W1:Y:S01]  /*51d0*/  F2I.F64.TRUNC R19, R2 ;  /* 0x0000000200137311 */ /* 0x004062000030d100 */
[----:B------:R-:W-:Y:S05]  /*51e0*/  BRA `(.L_x_10209) ;  /* 0x000009e000007947 */ /* 0x000fea0003800000 */
.L_x_10217:
        /* <DEDUP_REMOVED lines=28> */
.L_x_10220:
        /* <DEDUP_REMOVED lines=15> */
.L_x_10219:
[----:B------:R-:W2:Y:S02]  /*54a0*/  LDG.E.U16 R0, [R2.64] ;  /* 0x0000002402007981 */ /* 0x000ea4000c1e1500 */
[----:B--2---:R-:W-:-:S06]  /*54b0*/  PRMT R0, RZ, 0x5410, R0 ;  /* 0x00005410ff007816 */ /* 0x004fcc0000000000 */
[----:B------:R-:W0:Y:S02]  /*54c0*/  F2I.FTZ.TRUNC.NTZ R0, R0 ;  /* 0x0000000000007305 */ /* 0x000e24000021f100 */
[----:B0-----:R-:W-:Y:S01]  /*54d0*/  PRMT R19, R0, 0x7610, R19 ;  /* 0x0000761000137816 */ /* 0x001fe20000000013 */
[----:B------:R-:W-:Y:S05]  /*54e0*/  BRA `(.L_x_10209) ;  /* 0x000006e000007947 */ /* 0x000fea0003800000 */
.L_x_10216:
        /* <DEDUP_REMOVED lines=10> */
.L_x_10223:
        /* <DEDUP_REMOVED lines=21> */
.L_x_10227:
[----:B------:R-:W-:Y:S05]  /*56e0*/  BSYNC B1 ;  /* 0x0000000000017941 */ /* 0x000fea0003800000 */
.L_x_10226:
[----:B------:R-:W-:Y:S01]  /*56f0*/  LEA R3, R0, 0x3b800000, 0x17 ;  /* 0x3b80000000037811 */ /* 0x000fe200078eb8ff */
[----:B------:R-:W-:-:S05]  /*5700*/  IMAD.SHL.U32 R0, R2, 0x100000, RZ ;  /* 0x0010000002007824 */ /* 0x000fca00078e00ff */
[----:B------:R-:W-:Y:S02]  /*5710*/  LOP3.LUT R0, R3, R0, R4, 0xfe, !PT ;  /* 0x0000000003007212 */ /* 0x000fe400078efe04 */
.L_x_10225:
[----:B------:R-:W-:Y:S05]  /*5720*/  BSYNC B0 ;  /* 0x0000000000007941 */ /* 0x000fea0003800000 */
.L_x_10224:
[----:B------:R-:W0:Y:S02]  /*5730*/  F2I.FTZ.TRUNC.NTZ R0, R0 ;  /* 0x0000000000007305 */ /* 0x000e24000021f100 */
[----:B0-----:R-:W-:Y:S01]  /*5740*/  PRMT R19, R0, 0x7610, R19 ;  /* 0x0000761000137816 */ /* 0x001fe20000000013 */
[----:B------:R-:W-:Y:S05]  /*5750*/  BRA `(.L_x_10209) ;  /* 0x0000047000007947 */ /* 0x000fea0003800000 */
.L_x_10222:
        /* <DEDUP_REMOVED lines=21> */
.L_x_10231:
[----:B------:R-:W-:Y:S05]  /*58b0*/  BSYNC B1 ;  /* 0x0000000000017941 */ /* 0x000fea0003800000 */
.L_x_10230:
[----:B------:R-:W-:Y:S01]  /*58c0*/  LEA R3, R0, 0x37800000, 0x17 ;  /* 0x3780000000037811 */ /* 0x000fe200078eb8ff */
[----:B------:R-:W-:-:S05]  /*58d0*/  IMAD.SHL.U32 R0, R2, 0x200000, RZ ;  /* 0x0020000002007824 */ /* 0x000fca00078e00ff */
[----:B------:R-:W-:Y:S02]  /*58e0*/  LOP3.LUT R0, R3, R0, R4, 0xfe, !PT ;  /* 0x0000000003007212 */ /* 0x000fe400078efe04 */
.L_x_10229:
[----:B------:R-:W-:Y:S05]  /*58f0*/  BSYNC B0 ;  /* 0x0000000000007941 */ /* 0x000fea0003800000 */
.L_x_10228:
[----:B------:R-:W0:Y:S02]  /*5900*/  F2I.FTZ.TRUNC.NTZ R0, R0 ;  /* 0x0000000000007305 */ /* 0x000e24000021f100 */
[----:B0-----:R-:W-:Y:S01]  /*5910*/  PRMT R19, R0, 0x7610, R19 ;  /* 0x0000761000137816 */ /* 0x001fe20000000013 */
[----:B------:R-:W-:Y:S05]  /*5920*/  BRA `(.L_x_10209) ;  /* 0x000002a000007947 */ /* 0x000fea0003800000 */
.L_x_10221:
        /* <DEDUP_REMOVED lines=14> */
.L_x_10235:
[----:B------:R-:W-:Y:S05]  /*5a10*/  BSYNC B0 ;  /* 0x0000000000007941 */ /* 0x000fea0003800000 */
.L_x_10234:
[----:B------:R-:W0:Y:S02]  /*5a20*/  F2I.FTZ.TRUNC.NTZ R0, R0 ;  /* 0x0000000000007305 */ /* 0x000e24000021f100 */
[----:B0-----:R-:W-:Y:S01]  /*5a30*/  PRMT R19, R0, 0x7610, R19 ;  /* 0x0000761000137816 */ /* 0x001fe20000000013 */
[----:B------:R-:W-:Y:S05]  /*5a40*/  BRA `(.L_x_10209) ;  /* 0x0000018000007947 */ /* 0x000fea0003800000 */
.L_x_10208:
        /* <DEDUP_REMOVED lines=21> */
.L_x_10233:
[----:B------:R0:W5:Y:S01]  /*5ba0*/  LDG.E.U16 R19, [R2.64] ;  /* 0x0000002402137981 */ /* 0x000162000c1e1500 */
[----:B------:R-:W-:Y:S05]  /*5bb0*/  BRA `(.L_x_10209) ;  /* 0x0000001000007947 */ /* 0x000fea0003800000 */
.L_x_10232:
[----:B------:R0:W5:Y:S02]  /*5bc0*/  LDG.E.U16 R19, [R2.64] ;  /* 0x0000002402137981 */ /* 0x000164000c1e1500 */
.L_x_10209:
        /* <DEDUP_REMOVED lines=16> */
.L_x_10239:
[----:B------:R0:W5:Y:S01]  /*5cd0*/  LDG.E.U8 R0, [R2.64] ;  /* 0x0000002402007981 */ /* 0x000162000c1e1100 */
[----:B------:R-:W-:Y:S05]  /*5ce0*/  BRA `(.L_x_10241) ;  /* 0x00000d7000007947 */ /* 0x000fea0003800000 */
.L_x_10238:
        /* <DEDUP_REMOVED lines=8> */
.L_x_10243:
[----:B------:R0:W5:Y:S01]  /*5d70*/  LDG.E.U16 R0, [R2.64] ;  /* 0x0000002402007981 */ /* 0x000162000c1e1500 */
[----:B------:R-:W-:Y:S05]  /*5d80*/  BRA `(.L_x_10241) ;  /* 0x00000cd000007947 */ /* 0x000fea0003800000 */
.L_x_10242:
[----:B------:R0:W5:Y:S01]  /*5d90*/  LDG.E.U16 R0, [R2.64] ;  /* 0x0000002402007981 */ /* 0x000162000c1e1500 */
[----:B------:R-:W-:Y:S05]  /*5da0*/  BRA `(.L_x_10241) ;  /* 0x00000cb000007947 */ /* 0x000fea0003800000 */
.L_x_10237:
        /* <DEDUP_REMOVED lines=9> */
.L_x_10245:
[----:B------:R-:W2:Y:S02]  /*5e40*/  LDG.E.U16 R4, [R2.64] ;  /* 0x0000002402047981 */ /* 0x000ea4000c1e1500 */
[----:B--2---:R-:W-:-:S06]  /*5e50*/  HADD2.F32 R4, -RZ, R4.H0_H0 ;  /* 0x20000004ff047230 */ /* 0x004fcc0000004100 */
[----:B------:R-:W0:Y:S02]  /*5e60*/  F2I.FTZ.TRUNC.NTZ R4, R4 ;  /* 0x0000000400047305 */ /* 0x000e24000021f100 */
[----:B0-----:R-:W-:Y:S01]  /*5e70*/  PRMT R0, R4, 0x7610, R0 ;  /* 0x0000761004007816 */ /* 0x001fe20000000000 */
[----:B------:R-:W-:Y:S05]  /*5e80*/  BRA `(.L_x_10241) ;  /* 0x00000bd000007947 */ /* 0x000fea0003800000 */
.L_x_10244:
        /* <DEDUP_REMOVED lines=9> */
.L_x_10247:
[----:B------:R-:W2:Y:S02]  /*5f20*/  LDG.E.U16 R2, [R2.64] ;  /* 0x0000002402027981 */ /* 0x000ea4000c1e1500 */
[----:B--2---:R-:W-:-:S06]  /*5f30*/  HADD2.F32 R4, -RZ, R2.H0_H0 ;  /* 0x20000002ff047230 */ /* 0x004fcc0000004100 */
[----:B------:R-:W0:Y:S02]  /*5f40*/  F2I.FTZ.TRUNC.NTZ R4, R4 ;  /* 0x0000000400047305 */ /* 0x000e24000021f100 */
[----:B0-----:R-:W-:Y:S01]  /*5f50*/  PRMT R0, R4, 0x7610, R0 ;  /* 0x0000761004007816 */ /* 0x001fe20000000000 */
[----:B------:R-:W-:Y:S05]  /*5f60*/  BRA `(.L_x_10241) ;  /* 0x00000af000007947 */ /* 0x000fea0003800000 */
.L_x_10246:
[----:B------:R-:W2:Y:S02]  /*5f70*/  LDG.E.64 R2, [R2.64] ;  /* 0x0000002402027981 */ /* 0x000ea4000c1e1b00 */
[----:B--2---:R0:W2:Y:S01]  /*5f80*/  F2I.F64.TRUNC R0, R2 ;  /* 0x0000000200007311 */ /* 0x0040a2000030d100 */
[----:B------:R-:W-:Y:S05]  /*5f90*/  BRA `(.L_x_10241) ;  /* 0x00000ac000007947 */ /* 0x000fea0003800000 */
.L_x_10236:
        /* <DEDUP_REMOVED lines=12> */
.L_x_10250:
[----:B------:R-:W2:Y:S02]  /*6060*/  LDG.E.64 R2, [R2.64] ;  /* 0x0000002402027981 */ /* 0x000ea4000c1e1b00 */
[----:B--2---:R0:W2:Y:S01]  /*6070*/  F2I.F64.TRUNC R0, R2 ;  /* 0x0000000200007311 */ /* 0x0040a2000030d100 */
[----:B------:R-:W-:Y:S05]  /*6080*/  BRA `(.L_x_10241) ;  /* 0x000009d000007947 */ /* 0x000fea0003800000 */
.L_x_10249:
        /* <DEDUP_REMOVED lines=28> */
.L_x_10252:
        /* <DEDUP_REMOVED lines=15> */
.L_x_10251:
[----:B------:R-:W2:Y:S02]  /*6340*/  LDG.E.U16 R2, [R2.64] ;  /* 0x0000002402027981 */ /* 0x000ea4000c1e1500 */
[----:B--2---:R-:W-:-:S04]  /*6350*/  PRMT R2, RZ, 0x5410, R2 ;  /* 0x00005410ff027816 */ /* 0x004fc80000000002 */
[----:B------:R0:W2:Y:S01]  /*6360*/  F2I.FTZ.TRUNC.NTZ R0, R2 ;  /* 0x0000000200007305 */ /* 0x0000a2000021f100 */
[----:B------:R-:W-:Y:S05]  /*6370*/  BRA `(.L_x_10241) ;  /* 0x000006e000007947 */ /* 0x000fea0003800000 */
.L_x_10248:
        /* <DEDUP_REMOVED lines=10> */
.L_x_10255:
        /* <DEDUP_REMOVED lines=21> */
.L_x_10259:
[----:B------:R-:W-:Y:S05]  /*6570*/  BSYNC B1 ;  /* 0x0000000000017941 */ /* 0x000fea0003800000 */
.L_x_10258:
[----:B------:R-:W-:Y:S01]  /*6580*/  IMAD.SHL.U32 R2, R2, 0x100000, RZ ;  /* 0x0010000002027824 */ /* 0x000fe200078e00ff */
[----:B------:R-:W-:-:S04]  /*6590*/  LEA R3, R0, 0x3b800000, 0x17 ;  /* 0x3b80000000037811 */ /* 0x000fc800078eb8ff */
[----:B------:R-:W-:Y:S02]  /*65a0*/  LOP3.LUT R4, R3, R2, R4, 0xfe, !PT ;  /* 0x0000000203047212 */ /* 0x000fe400078efe04 */
.L_x_10257:
[----:B------:R-:W-:Y:S05]  /*65b0*/  BSYNC B0 ;  /* 0x0000000000007941 */ /* 0x000fea0003800000 */
.L_x_10256:
[----:B------:R-:W0:Y:S02]  /*65c0*/  F2I.FTZ.TRUNC.NTZ R4, R4 ;  /* 0x0000000400047305 */ /* 0x000e24000021f100 */
[----:B0-----:R-:W-:Y:S01]  /*65d0*/  PRMT R0, R4, 0x7610, R0 ;  /* 0x0000761004007816 */ /* 0x001fe20000000000 */
[----:B------:R-:W-:Y:S05]  /*65e0*/  BRA `(.L_x_10241) ;  /* 0x0000047000007947 */ /* 0x000fea0003800000 */
.L_x_10254:
        /* <DEDUP_REMOVED lines=21> */
.L_x_10263:
[----:B------:R-:W-:Y:S05]  /*6740*/  BSYNC B1 ;  /* 0x0000000000017941 */ /* 0x000fea0003800000 */
.L_x_10262:
[----:B------:R-:W-:Y:S01]  /*6750*/  IMAD.SHL.U32 R2, R2, 0x200000, RZ ;  /* 0x0020000002027824 */ /* 0x000fe200078e00ff */
[----:B------:R-:W-:-:S04]  /*6760*/  LEA R3, R0, 0x37800000, 0x17 ;  /* 0x3780000000037811 */ /* 0x000fc800078eb8ff */
[----:B------:R-:W-:Y:S02]  /*6770*/  LOP3.LUT R4, R3, R2, R4, 0xfe, !PT ;  /* 0x0000000203047212 */ /* 0x000fe400078efe04 */
.L_x_10261:
[----:B------:R-:W-:Y:S05]  /*6780*/  BSYNC B0 ;  /* 0x0000000000007941 */ /* 0x000fea0003800000 */
.L_x_10260:
[----:B------:R-:W0:Y:S02]  /*6790*/  F2I.FTZ.TRUNC.NTZ R4, R4 ;  /* 0x0000000400047305 */ /* 0x000e24000021f100 */
[----:B0-----:R-:W-:Y:S01]  /*67a0*/  PRMT R0, R4, 0x7610, R0 ;  /* 0x0000761004007816 */ /* 0x001fe20000000000 */
[----:B------:R-:W-:Y:S05]  /*67b0*/  BRA `(.L_x_10241) ;  /* 0x000002a000007947 */ /* 0x000fea0003800000 */
.L_x_10253:
        /* <DEDUP_REMOVED lines=14> */
.L_x_10267:
[----:B------:R-:W-:Y:S05]  /*68a0*/  BSYNC B0 ;  /* 0x0000000000007941 */ /* 0x000fea0003800000 */
.L_x_10266:
[----:B------:R-:W0:Y:S02]  /*68b0*/  F2I.FTZ.TRUNC.NTZ R4, R4 ;  /* 0x0000000400047305 */ /* 0x000e24000021f100 */
[----:B0-----:R-:W-:Y:S01]  /*68c0*/  PRMT R0, R4, 0x7610, R0 ;  /* 0x0000761004007816 */ /* 0x001fe20000000000 */
[----:B------:R-:W-:Y:S05]  /*68d0*/  BRA `(.L_x_10241) ;  /* 0x0000018000007947 */ /* 0x000fea0003800000 */
.L_x_10240:
        /* <DEDUP_REMOVED lines=21> */
.L_x_10265:
[----:B------:R0:W5:Y:S01]  /*6a30*/  LDG.E.U16 R0, [R2.64] ;  /* 0x0000002402007981 */ /* 0x000162000c1e1500 */
[----:B------:R-:W-:Y:S05]  /*6a40*/  BRA `(.L_x_10241) ;  /* 0x0000001000007947 */ /* 0x000fea0003800000 */
.L_x_10264:
[----:B------:R0:W5:Y:S02]  /*6a50*/  LDG.E.U16 R0, [R2.64] ;  /* 0x0000002402007981 */ /* 0x000164000c1e1500 */
.L_x_10241:
        /* <DEDUP_REMOVED lines=18> */
.L_x_10271:
[----:B------:R0:W-:Y:S01]  /*6b80*/  STG.E.U8 [R16.64], R5 ;  /* 0x0000000510007986 */ /* 0x0001e2000c101124 */
[----:B------:R-:W-:Y:S05]  /*6b90*/  BRA `(.L_x_10273) ;  /* 0x00000dc000007947 */ /* 0x000fea0003800000 */
.L_x_10270:
        /* <DEDUP_REMOVED lines=10> */
.L_x_10275:
[----:B------:R-:W-:-:S05]  /*6c40*/  PRMT R3, R5, 0x9910, RZ ;  /* 0x0000991005037816 */ /* 0x000fca00000000ff */
[----:B------:R0:W-:Y:S01]  /*6c50*/  STG.E [R16.64], R3 ;  /* 0x0000000310007986 */ /* 0x0001e2000c101924 */
[----:B------:R-:W-:Y:S05]  /*6c60*/  BRA `(.L_x_10273) ;  /* 0x00000cf000007947 */ /* 0x000fea0003800000 */
.L_x_10274:
[----:B------:R0:W-:Y:S01]  /*6c70*/  STG.E.U16 [R16.64], R5 ;  /* 0x0000000510007986 */ /* 0x0001e2000c101524 */
[----:B------:R-:W-:Y:S05]  /*6c80*/  BRA `(.L_x_10273) ;  /* 0x00000cd000007947 */ /* 0x000fea0003800000 */
.L_x_10269:
        /* <DEDUP_REMOVED lines=9> */
.L_x_10277:
[----:B------:R-:W0:Y:S02]  /*6d20*/  I2F.S16 R0, R5 ;  /* 0x0000000500007306 */ /* 0x000e240000101400 */
[----:B0-----:R-:W-:-:S05]  /*6d30*/  F2FP.PACK_AB R0, RZ, R0 ;  /* 0x00000000ff00723e */ /* 0x001fca00000000ff */
[----:B------:R0:W-:Y:S01]  /*6d40*/  STG.E.U16 [R16.64], R0 ;  /* 0x0000000010007986 */ /* 0x0001e2000c101524 */
[----:B------:R-:W-:Y:S05]  /*6d50*/  BRA `(.L_x_10273) ;  /* 0x00000c0000007947 */ /* 0x000fea0003800000 */
.L_x_10276:
        /* <DEDUP_REMOVED lines=10> */
.L_x_10279:
[----:B------:R-:W0:Y:S02]  /*6e00*/  I2F.S16 R5, R5 ;  /* 0x0000000500057306 */ /* 0x000e240000101400 */
[----:B0-----:R-:W-:-:S04]  /*6e10*/  F2FP.PACK_AB R3, RZ, R5 ;  /* 0x00000005ff03723e */ /* 0x001fc800000000ff */
[----:B------:R-:W-:-:S05]  /*6e20*/  PRMT R3, R3, 0x5410, RZ ;  /* 0x0000541003037816 */ /* 0x000fca00000000ff */
[----:B------:R0:W-:Y:S01]  /*6e30*/  STG.E [R16.64], R3 ;  /* 0x0000000310007986 */ /* 0x0001e2000c101924 */
[----:B------:R-:W-:Y:S05]  /*6e40*/  BRA `(.L_x_10273) ;  /* 0x00000b1000007947 */ /* 0x000fea0003800000 */
.L_x_10278:
[----:B------:R-:W0:Y:S02]  /*6e50*/  I2F.F64.S16 R2, R5 ;  /* 0x0000000500027312 */ /* 0x000e240000101c00 */
[----:B0-----:R0:W-:Y:S01]  /*6e60*/  STG.E.64 [R16.64], R2 ;  /* 0x0000000210007986 */ /* 0x0011e2000c101b24 */
[----:B------:R-:W-:Y:S05]  /*6e70*/  BRA `(.L_x_10273) ;  /* 0x00000ae000007947 */ /* 0x000fea0003800000 */
.L_x_10268:
        /* <DEDUP_REMOVED lines=13> */
.L_x_10282:
[----:B------:R-:W0:Y:S01]  /*6f50*/  I2F.F64.S16 R4, R5 ;  /* 0x0000000500047312 */ /* 0x000e220000101c00 */
[----:B------:R-:W-:-:S05]  /*6f60*/  CS2R R6, SRZ ;  /* 0x0000000000067805 */ /* 0x000fca000001ff00 */
[----:B0-----:R0:W-:Y:S01]  /*6f70*/  STG.E.128 [R16.64], R4 ;  /* 0x0000000410007986 */ /* 0x0011e2000c101d24 */
[----:B------:R-:W-:Y:S05]  /*6f80*/  BRA `(.L_x_10273) ;  /* 0x000009d000007947 */ /* 0x000fea0003800000 */
.L_x_10281:
        /* <DEDUP_REMOVED lines=21> */
.L_x_10286:
[----:B------:R-:W-:Y:S05]  /*70e0*/  BSYNC B0 ;  /* 0x0000000000007941 */ /* 0x000fea0003800000 */
.L_x_10285:
[----:B------:R-:W-:-:S05]  /*70f0*/  LOP3.LUT R3, R0, R3, RZ, 0xfc, !PT ;  /* 0x0000000300037212 */ /* 0x000fca00078efcff */
[----:B------:R0:W-:Y:S01]  /*7100*/  STG.E.U8 [R16.64], R3 ;  /* 0x0000000310007986 */ /* 0x0001e2000c101124 */
[----:B------:R-:W-:Y:S05]  /*7110*/  BRA `(.L_x_10273) ;  /* 0x0000084000007947 */ /* 0x000fea0003800000 */
.L_x_10284:
        /* <DEDUP_REMOVED lines=13> */
.L_x_10288:
[----:B------:R-:W-:Y:S01]  /*71f0*/  IMAD.MOV.U32 R0, RZ, RZ, 0x7f ;  /* 0x0000007fff007424 */ /* 0x000fe200078e00ff */
[----:B------:R-:W-:-:S04]  /*7200*/  ISETP.GT.U32.AND P0, PT, R2, 0x7f800000, PT ;  /* 0x7f8000000200780c */ /* 0x000fc80003f04070 */
[----:B------:R-:W-:-:S04]  /*7210*/  SEL R0, R0, 0x7c, P0 ;  /* 0x0000007c00007807 */ /* 0x000fc80000000000 */
.L_x_10289:
[----:B------:R-:W-:Y:S05]  /*7220*/  BSYNC B0 ;  /* 0x0000000000007941 */ /* 0x000fea0003800000 */
.L_x_10287:
[----:B------:R-:W-:-:S04]  /*7230*/  LOP3.LUT R2, R5, 0x80000000, RZ, 0xc0, !PT ;  /* 0x8000000005027812 */ /* 0x000fc800078ec0ff */
[----:B------:R-:W-:-:S04]  /*7240*/  SHF.R.U32.HI R3, RZ, 0x18, R2 ;  /* 0x00000018ff037819 */ /* 0x000fc80000011602 */
[----:B------:R-:W-:-:S05]  /*7250*/  LOP3.LUT R3, R0, R3, RZ, 0xfc, !PT ;  /* 0x0000000300037212 */ /* 0x000fca00078efcff */
[----:B------:R0:W-:Y:S01]  /*7260*/  STG.E.U8 [R16.64], R3 ;  /* 0x0000000310007986 */ /* 0x0001e2000c101124 */
[----:B------:R-:W-:Y:S05]  /*7270*/  BRA `(.L_x_10273) ;  /* 0x000006e000007947 */ /* 0x000fea0003800000 */
.L_x_10283:
[----:B------:R-:W0:Y:S02]  /*7280*/  I2F.S16 R0, R5 ;  /* 0x0000000500007306 */ /* 0x000e240000101400 */
[----:B0-----:R-:W-:-:S05]  /*7290*/  F2FP.BF16.PACK_AB R0, RZ, R0 ;  /* 0x00000000ff00723e */ /* 0x001fca00000010ff */
[----:B------:R0:W-:Y:S01]  /*72a0*/  STG.E.U16 [R16.64], R0 ;  /* 0x0000000010007986 */ /* 0x0001e2000c101524 */
[----:B------:R-:W-:Y:S05]  /*72b0*/  BRA `(.L_x_10273) ;  /* 0x000006a000007947 */ /* 0x000fea0003800000 */
.L_x_10280:
        /* <DEDUP_REMOVED lines=10> */
.L_x_10292:
        /* <DEDUP_REMOVED lines=17> */
.L_x_10295:
[----:B------:R-:W-:-:S04]  /*7470*/  LOP3.LUT R2, R5, 0x80000000, RZ, 0xc0, !PT ;  /* 0x8000000005027812 */ /* 0x000fc800078ec0ff */
[----:B------:R-:W-:-:S04]  /*7480*/  SHF.R.U32.HI R3, RZ, 0x18, R2 ;  /* 0x00000018ff037819 */ /* 0x000fc80000011602 */
[----:B------:R-:W-:-:S04]  /*7490*/  LOP3.LUT R0, R0, R3, RZ, 0xfc, !PT ;  /* 0x0000000300007212 */ /* 0x000fc800078efcff */
[----:B------:R-:W-:Y:S02]  /*74a0*/  PRMT R8, R0, 0x7610, R8 ;  /* 0x0000761000087816 */ /* 0x000fe40000000008 */
.L_x_10294:
[----:B------:R-:W-:Y:S05]  /*74b0*/  BSYNC B0 ;  /* 0x0000000000007941 */ /* 0x000fea0003800000 */
.L_x_10293:
[----:B------:R0:W-:Y:S01]  /*74c0*/  STG.E.U8 [R16.64], R8 ;  /* 0x0000000810007986 */ /* 0x0001e2000c101124 */
[----:B------:R-:W-:Y:S05]  /*74d0*/  BRA `(.L_x_10273) ;  /* 0x0000048000007947 */ /* 0x000fea0003800000 */
.L_x_10291:
        /* <DEDUP_REMOVED lines=17> */
.L_x_10298:
[----:B------:R-:W-:-:S04]  /*75f0*/  LOP3.LUT R2, R5, 0x80000000, RZ, 0xc0, !PT ;  /* 0x8000000005027812 */ /* 0x000fc800078ec0ff */
[----:B------:R-:W-:-:S04]  /*7600*/  SHF.R.U32.HI R3, RZ, 0x18, R2 ;  /* 0x00000018ff037819 */ /* 0x000fc80000011602 */
[----:B------:R-:W-:-:S04]  /*7610*/  LOP3.LUT R0, R0, R3, RZ, 0xfc, !PT ;  /* 0x0000000300007212 */ /* 0x000fc800078efcff */
[----:B------:R-:W-:Y:S02]  /*7620*/  PRMT R8, R0, 0x7610, R8 ;  /* 0x0000761000087816 */ /* 0x000fe40000000008 */
.L_x_10297:
[----:B------:R-:W-:Y:S05]  /*7630*/  BSYNC B0 ;  /* 0x0000000000007941 */ /* 0x000fea0003800000 */
.L_x_10296:
[----:B------:R0:W-:Y:S01]  /*7640*/  STG.E.U8 [R16.64], R8 ;  /* 0x0000000810007986 */ /* 0x0001e2000c101124 */
[----:B------:R-:W-:Y:S05]  /*7650*/  BRA `(.L_x_10273) ;  /* 0x0000030000007947 */ /* 0x000fea0003800000 */
.L_x_10290:
        /* <DEDUP_REMOVED lines=22> */
.L_x_10272:
        /* <DEDUP_REMOVED lines=20> */
.L_x_10300:
[----:B------:R-:W-:-:S04]  /*7900*/  PRMT R2, R5, 0x9910, RZ ;  /* 0x0000991005027816 */ /* 0x000fc800000000ff */
[----:B------:R-:W-:-:S05]  /*7910*/  SHF.R.S32.HI R3, RZ, 0x1f, R2 ;  /* 0x0000001fff037819 */ /* 0x000fca0000011402 */
[----:B------:R0:W-:Y:S01]  /*7920*/  STG.E.64 [R16.64], R2 ;  /* 0x0000000210007986 */ /* 0x0001e2000c101b24 */
[----:B------:R-:W-:Y:S05]  /*7930*/  BRA `(.L_x_10273) ;  /* 0x0000002000007947 */ /* 0x000fea0003800000 */
.L_x_10299:
[----:B------:R-:W-:-:S05]  /*7940*/  PRMT R3, R5, 0x9910, RZ ;  /* 0x0000991005037816 */ /* 0x000fca00000000ff */
[----:B------:R0:W-:Y:S02]  /*7950*/  STG.E [R16.64], R3 ;  /* 0x0000000310007986 */ /* 0x0001e4000c101924 */
.L_x_10273:
        /* <DEDUP_REMOVED lines=258> */
.L_x_10301:
        /* <DEDUP_REMOVED lines=18> */
.L_x_10305:
[----:B------:R0:W5:Y:S01]  /*8aa0*/  LDG.E.U8 R19, [R2.64] ;  /* 0x0000002402137981 */ /* 0x000162000c1e1100 */
[----:B------:R-:W-:Y:S05]  /*8ab0*/  BRA `(.L_x_10307) ;  /* 0x00000d8000007947 */ /* 0x000fea0003800000 */
.L_x_10304:
        /* <DEDUP_REMOVED lines=8> */
.L_x_10309:
[----:B------:R0:W5:Y:S01]  /*8b40*/  LDG.E.U16 R19, [R2.64] ;  /* 0x0000002402137981 */ /* 0x000162000c1e1500 */
[----:B------:R-:W-:Y:S05]  /*8b50*/  BRA `(.L_x_10307) ;  /* 0x00000ce000007947 */ /* 0x000fea0003800000 */
.L_x_10308:
[----:B------:R0:W5:Y:S01]  /*8b60*/  LDG.E.U16 R19, [R2.64] ;  /* 0x0000002402137981 */ /* 0x000162000c1e1500 */
[----:B------:R-:W-:Y:S05]  /*8b70*/  BRA `(.L_x_10307) ;  /* 0x00000cc000007947 */ /* 0x000fea0003800000 */
.L_x_10303:
        /* <DEDUP_REMOVED lines=9> */
.L_x_10311:
[----:B------:R-:W2:Y:S02]  /*8c10*/  LDG.E.U16 R0, [R2.64] ;  /* 0x0000002402007981 */ /* 0x000ea4000c1e1500 */
[----:B--2---:R-:W-:-:S06]  /*8c20*/  HADD2.F32 R0, -RZ, R0.H0_H0 ;  /* 0x20000000ff007230 */ /* 0x004fcc0000004100 */
[----:B------:R-:W0:Y:S02]  /*8c30*/  F2I.FTZ.TRUNC.NTZ R0, R0 ;  /* 0x0000000000007305 */ /* 0x000e24000021f100 */
[----:B0-----:R-:W-:Y:S01]  /*8c40*/  PRMT R19, R0, 0x7610, R19 ;  /* 0x0000761000137816 */ /* 0x001fe20000000013 */
[----:B------:R-:W-:Y:S05]  /*8c50*/  BRA `(.L_x_10307) ;  /* 0x00000be000007947 */ /* 0x000fea0003800000 */
.L_x_10310:
        /* <DEDUP_REMOVED lines=9> */
.L_x_10313:
[----:B------:R-:W2:Y:S02]  /*8cf0*/  LDG.E.U16 R2, [R2.64] ;  /* 0x0000002402027981 */ /* 0x000ea4000c1e1500 */
[----:B--2---:R-:W-:-:S06]  /*8d00*/  HADD2.F32 R0, -RZ, R2.H0_H0 ;  /* 0x20000002ff007230 */ /* 0x004fcc0000004100 */
[----:B------:R-:W0:Y:S02]  /*8d10*/  F2I.FTZ.TRUNC.NTZ R0, R0 ;  /* 0x0000000000007305 */ /* 0x000e24000021f100 */
[----:B0-----:R-:W-:Y:S01]  /*8d20*/  PRMT R19, R0, 0x7610, R19 ;  /* 0x0000761000137816 */ /* 0x001fe20000000013 */
[----:B------:R-:W-:Y:S05]  /*8d30*/  BRA `(.L_x_10307) ;  /* 0x00000b0000007947 */ /* 0x000fea0003800000 */
.L_x_10312:
[----:B------:R-:W2:Y:S02]  /*8d40*/  LDG.E.64 R2, [R2.64] ;  /* 0x0000002402027981 */ /* 0x000ea4000c1e1b00 */
[----:B--2---:R0:W1:Y:S01]  /*8d50*/  F2I.F64.TRUNC R19, R2 ;  /* 0x0000000200137311 */ /* 0x004062000030d100 */
[----:B------:R-:W-:Y:S05]  /*8d60*/  BRA `(.L_x_10307) ;  /* 0x00000ad000007947 */ /* 0x000fea0003800000 */
.L_x_10302:
        /* <DEDUP_REMOVED lines=12> */
.L_x_10316:
[----:B------:R-:W2:Y:S02]  /*8e30*/  LDG.E.64 R2, [R2.64] ;  /* 0x0000002402027981 */ /* 0x000ea4000c1e1b00 */
[----:B--2---:R0:W1:Y:S01]  /*8e40*/  F2I.F64.TRUNC R19, R2 ;  /* 0x0000000200137311 */ /* 0x004062000030d100 */
[----:B------:R-:W-:Y:S05]  /*8e50*/  BRA `(.L_x_10307) ;  /* 0x000009e000007947 */ /* 0x000fea0003800000 */
.L_x_10315:
        /* <DEDUP_REMOVED lines=28> */
.L_x_10318:
        /* <DEDUP_REMOVED lines=15> */
.L_x_10317:
[----:B------:R-:W2:Y:S02]  /*9110*/  LDG.E.U16 R0, [R2.64] ;  /* 0x0000002402007981 */ /* 0x000ea4000c1e1500 */
[----:B--2---:R-:W-:-:S06]  /*9120*/  PRMT R0, RZ, 0x5410, R0 ;  /* 0x00005410ff007816 */ /* 0x004fcc0000000000 */
[----:B------:R-:W0:Y:S02]  /*9130*/  F2I.FTZ.TRUNC.NTZ R0, R0 ;  /* 0x0000000000007305 */ /* 0x000e24000021f100 */
[----:B0-----:R-:W-:Y:S01]  /*9140*/  PRMT R19, R0, 0x7610, R19 ;  /* 0x0000761000137816 */ /* 0x001fe20000000013 */
[----:B------:R-:W-:Y:S05]  /*9150*/  BRA `(.L_x_10307) ;  /* 0x000006e000007947 */ /* 0x000fea0003800000 */
.L_x_10314:
        /* <DEDUP_REMOVED lines=10> */
.L_x_10321:
        /* <DEDUP_REMOVED lines=21> */
.L_x_10325:
[----:B------:R-:W-:Y:S05]  /*9350*/  BSYNC B1 ;  /* 0x0000000000017941 */ /* 0x000fea0003800000 */
.L_x_10324:
[----:B------:R-:W-:Y:S01]  /*9360*/  LEA R3, R0, 0x3b800000, 0x17 ;  /* 0x3b80000000037811 */ /* 0x000fe200078eb8ff */
[----:B------:R-:W-:-:S05]  /*9370*/  IMAD.SHL.U32 R0, R2, 0x100000, RZ ;  /* 0x0010000002007824 */ /* 0x000fca00078e00ff */
[----:B------:R-:W-:Y:S02]  /*9380*/  LOP3.LUT R0, R3, R0, R4, 0xfe, !PT ;  /* 0x0000000003007212 */ /* 0x000fe400078efe04 */
.L_x_10323:
[----:B------:R-:W-:Y:S05]  /*9390*/  BSYNC B0 ;  /* 0x0000000000007941 */ /* 0x000fea0003800000 */
.L_x_10322:
[----:B------:R-:W0:Y:S02]  /*93a0*/  F2I.FTZ.TRUNC.NTZ R0, R0 ;  /* 0x0000000000007305 */ /* 0x000e24000021f100 */
[----:B0-----:R-:W-:Y:S01]  /*93b0*/  PRMT R19, R0, 0x7610, R19 ;  /* 0x0000761000137816 */ /* 0x001fe20000000013 */
[----:B------:R-:W-:Y:S05]  /*93c0*/  BRA `(.L_x_10307) ;  /* 0x0000047000007947 */ /* 0x000fea0003800000 */
.L_x_10320:
        /* <DEDUP_REMOVED lines=21> */
.L_x_10329:
[----:B------:R-:W-:Y:S05]  /*9520*/  BSYNC B1 ;  /* 0x0000000000017941 */ /* 0x000fea0003800000 */
.L_x_10328:
[----:B------:R-:W-:Y:S01]  /*9530*/  LEA R3, R0, 0x37800000, 0x17 ;  /* 0x3780000000037811 */ /* 0x000fe200078eb8ff */
[----:B------:R-:W-:-:S05]  /*9540*/  IMAD.SHL.U32 R0, R2, 0x200000, RZ ;  /* 0x0020000002007824 */ /* 0x000fca00078e00ff */
[----:B------:R-:W-:Y:S02]  /*9550*/  LOP3.LUT R0, R3, R0, R4, 0xfe, !PT ;  /* 0x0000000003007212 */ /* 0x000fe400078efe04 */
.L_x_10327:
[----:B------:R-:W-:Y:S05]  /*9560*/  BSYNC B0 ;  /* 0x0000000000007941 */ /* 0x000fea0003800000 */
.L_x_10326:
[----:B------:R-:W0:Y:S02]  /*9570*/  F2I.FTZ.TRUNC.NTZ R0, R0 ;  /* 0x0000000000007305 */ /* 0x000e24000021f100 */
[----:B0-----:R-:W-:Y:S01]  /*9580*/  PRMT R19, R0, 0x7610, R19 ;  /* 0x0000761000137816 */ /* 0x001fe20000000013 */
[----:B------:R-:W-:Y:S05]  /*9590*/  BRA `(.L_x_10307) ;  /* 0x000002a000007947 */ /* 0x000fea0003800000 */
.L_x_10319:
        /* <DEDUP_REMOVED lines=14> */
.L_x_10333:
[----:B------:R-:W-:Y:S05]  /*9680*/  BSYNC B0 ;  /* 0x0000000000007941 */ /* 0x000fea0003800000 */
.L_x_10332:
[----:B------:R-:W0:Y:S02]  /*9690*/  F2I.FTZ.TRUNC.NTZ R0, R0 ;  /* 0x0000000000007305 */ /* 0x000e24000021f100 */
[----:B0-----:R-:W-:Y:S01]  /*96a0*/  PRMT R19, R0, 0x7610, R19 ;  /* 0x0000761000137816 */ /* 0x001fe20000000013 */
[----:B------:R-:W-:Y:S05]  /*96b0*/  BRA `(.L_x_10307) ;  /* 0x0000018000007947 */ /* 0x000fea0003800000 */
.L_x_10306:
        /* <DEDUP_REMOVED lines=21> */
.L_x_10331:
[----:B------:R0:W5:Y:S01]  /*9810*/  LDG.E.U16 R19, [R2.64] ;  /* 0x0000002402137981 */ /* 0x000162000c1e1500 */
[----:B------:R-:W-:Y:S05]  /*9820*/  BRA `(.L_x_10307) ;  /* 0x0000001000007947 */ /* 0x000fea0003800000 */
.L_x_10330:
[----:B------:R0:W5:Y:S02]  /*9830*/  LDG.E.U16 R19, [R2.64] ;  /* 0x0000002402137981 */ /* 0x000164000c1e1500 */
.L_x_10307:
        /* <DEDUP_REMOVED lines=16> */
.L_x_10337:
[----:B------:R0:W5:Y:S01]  /*9940*/  LDG.E.U8 R0, [R2.64] ;  /* 0x0000002402007981 */ /* 0x000162000c1e1100 */
[----:B------:R-:W-:Y:S05]  /*9950*/  BRA `(.L_x_10339) ;  /* 0x00000d7000007947 */ /* 0x000fea0003800000 */
.L_x_10336:
        /* <DEDUP_REMOVED lines=8> */
.L_x_10341:
[----:B------:R0:W5:Y:S01]  /*99e0*/  LDG.E.U16 R0, [R2.64] ;  /* 0x0000002402007981 */ /* 0x000162000c1e1500 */
[----:B------:R-:W-:Y:S05]  /*99f0*/  BRA `(.L_x_10339) ;  /* 0x00000cd000007947 */ /* 0x000fea0003800000 */
.L_x_10340:
[----:B------:R0:W5:Y:S01]  /*9a00*/  LDG.E.U16 R0, [R2.64] ;  /* 0x0000002402007981 */ /* 0x000162000c1e1500 */
[----:B------:R-:W-:Y:S05]  /*9a10*/  BRA `(.L_x_10339) ;  /* 0x00000cb000007947 */ /* 0x000fea0003800000 */
.L_x_10335:
        /* <DEDUP_REMOVED lines=9> */
.L_x_10343:
[----:B------:R-:W2:Y:S02]  /*9ab0*/  LDG.E.U16 R4, [R2.64] ;  /* 0x0000002402047981 */ /* 0x000ea4000c1e1500 */
[----:B--2---:R-:W-:-:S06]  /*9ac0*/  HADD2.F32 R4, -RZ, R4.H0_H0 ;  /* 0x20000004ff047230 */ /* 0x004fcc0000004100 */
[----:B------:R-:W0:Y:S02]  /*9ad0*/  F2I.FTZ.TRUNC.NTZ R4, R4 ;  /* 0x0000000400047305 */ /* 0x000e24000021f100 */
[----:B0-----:R-:W-:Y:S01]  /*9ae0*/  PRMT R0, R4, 0x7610, R0 ;  /* 0x0000761004007816 */ /* 0x001fe20000000000 */
[----:B------:R-:W-:Y:S05]  /*9af0*/  BRA `(.L_x_10339) ;  /* 0x00000bd000007947 */ /* 0x000fea0003800000 */
.L_x_10342:
        /* <DEDUP_REMOVED lines=9> */
.L_x_10345:
[----:B------:R-:W2:Y:S02]  /*9b90*/  LDG.E.U16 R2, [R2.64] ;  /* 0x0000002402027981 */ /* 0x000ea4000c1e1500 */
[----:B--2---:R-:W-:-:S06]  /*9ba0*/  HADD2.F32 R4, -RZ, R2.H0_H0 ;  /* 0x20000002ff047230 */ /* 0x004fcc0000004100 */
[----:B------:R-:W0:Y:S02]  /*9bb0*/  F2I.FTZ.TRUNC.NTZ R4, R4 ;  /* 0x0000000400047305 */ /* 0x000e24000021f100 */
[----:B0-----:R-:W-:Y:S01]  /*9bc0*/  PRMT R0, R4, 0x7610, R0 ;  /* 0x0000761004007816 */ /* 0x001fe20000000000 */
[----:B------:R-:W-:Y:S05]  /*9bd0*/  BRA `(.L_x_10339) ;  /* 0x00000af000007947 */ /* 0x000fea0003800000 */
.L_x_10344:
[----:B------:R-:W2:Y:S02]  /*9be0*/  LDG.E.64 R2, [R2.64] ;  /* 0x0000002402027981 */ /* 0x000ea4000c1e1b00 */
[----:B--2---:R0:W2:Y:S01]  /*9bf0*/  F2I.F64.TRUNC R0, R2 ;  /* 0x0000000200007311 */ /* 0x0040a2000030d100 */
[----:B------:R-:W-:Y:S05]  /*9c00*/  BRA `(.L_x_10339) ;  /* 0x00000ac000007947 */ /* 0x000fea0003800000 */
.L_x_10334:
        /* <DEDUP_REMOVED lines=12> */
.L_x_10348:
[----:B------:R-:W2:Y:S02]  /*9cd0*/  LDG.E.64 R2, [R2.64] ;  /* 0x0000002402027981 */ /* 0x000ea4000c1e1b00 */
[----:B--2---:R0:W2:Y:S01]  /*9ce0*/  F2I.F64.TRUNC R0, R2 ;  /* 0x0000000200007311 */ /* 0x0040a2000030d100 */
[----:B------:R-:W-:Y:S05]  /*9cf0*/  BRA `(.L_x_10339) ;  /* 0x000009d000007947 */ /* 0x000fea0003800000 */
.L_x_10347:
        /* <DEDUP_REMOVED lines=28> */
.L_x_10350:
        /* <DEDUP_REMOVED lines=15> */
.L_x_10349:
[----:B------:R-:W2:Y:S02]  /*9fb0*/  LDG.E.U16 R2, [R2.64] ;  /* 0x0000002402027981 */ /* 0x000ea4000c1e1500 */
[----:B--2---:R-:W-:-:S04]  /*9fc0*/  PRMT R2, RZ, 0x5410, R2 ;  /* 0x00005410ff027816 */ /* 0x004fc80000000002 */
[----:B------:R0:W2:Y:S01]  /*9fd0*/  F2I.FTZ.TRUNC.NTZ R0, R2 ;  /* 0x0000000200007305 */ /* 0x0000a2000021f100 */
[----:B------:R-:W-:Y:S05]  /*9fe0*/  BRA `(.L_x_10339) ;  /* 0x000006e000007947 */ /* 0x000fea0003800000 */
.L_x_10346:
        /* <DEDUP_REMOVED lines=10> */
.L_x_10353:
        /* <DEDUP_REMOVED lines=21> */
.L_x_10357:
[----:B------:R-:W-:Y:S05]  /*a1e0*/  BSYNC B1 ;  /* 0x0000000000017941 */ /* 0x000fea0003800000 */
.L_x_10356:
[----:B------:R-:W-:Y:S01]  /*a1f0*/  IMAD.SHL.U32 R2, R2, 0x100000, RZ ;  /* 0x0010000002027824 */ /* 0x000fe200078e00ff */
[----:B------:R-:W-:-:S04]  /*a200*/  LEA R3, R0, 0x3b800000, 0x17 ;  /* 0x3b80000000037811 */ /* 0x000fc800078eb8ff */
[----:B------:R-:W-:Y:S02]  /*a210*/  LOP3.LUT R4, R3, R2, R4, 0xfe, !PT ;  /* 0x0000000203047212 */ /* 0x000fe400078efe04 */
.L_x_10355:
[----:B------:R-:W-:Y:S05]  /*a220*/  BSYNC B0 ;  /* 0x0000000000007941 */ /* 0x000fea0003800000 */
.L_x_10354:
[----:B------:R-:W0:Y:S02]  /*a230*/  F2I.FTZ.TRUNC.NTZ R4, R4 ;  /* 0x0000000400047305 */ /* 0x000e24000021f100 */
[----:B0-----:R-:W-:Y:S01]  /*a240*/  PRMT R0, R4, 0x7610, R0 ;  /* 0x0000761004007816 */ /* 0x001fe20000000000 */
[----:B------:R-:W-:Y:S05]  /*a250*/  BRA `(.L_x_10339) ;  /* 0x0000047000007947 */ /* 0x000fea0003800000 */
.L_x_10352:
        /* <DEDUP_REMOVED lines=21> */
.L_x_10361:
[----:B------:R-:W-:Y:S05]  /*a3b0*/  BSYNC B1 ;  /* 0x0000000000017941 */ /* 0x000fea0003800000 */
.L_x_10360:
[----:B------:R-:W-:Y:S01]  /*a3c0*/  IMAD.SHL.U32 R2, R2, 0x200000, RZ ;  /* 0x0020000002027824 */ /* 0x000fe200078e00ff */
[----:B------:R-:W-:-:S04]  /*a3d0*/  LEA R3, R0, 0x37800000, 0x17 ;  /* 0x3780000000037811 */ /* 0x000fc800078eb8ff */
[----:B------:R-:W-:Y:S02]  /*a3e0*/  LOP3.LUT R4, R3, R2, R4, 0xfe, !PT ;  /* 0x0000000203047212 */ /* 0x000fe400078efe04 */
.L_x_10359:
[----:B------:R-:W-:Y:S05]  /*a3f0*/  BSYNC B0 ;  /* 0x0000000000007941 */ /* 0x000fea0003800000 */
.L_x_10358:
[----:B------:R-:W0:Y:S02]  /*a400*/  F2I.FTZ.TRUNC.NTZ R4, R4 ;  /* 0x0000000400047305 */ /* 0x000e24000021f100 */
[----:B0-----:R-:W-:Y:S01]  /*a410*/  PRMT R0, R4, 0x7610, R0 ;  /* 0x0000761004007816 */ /* 0x001fe20000000000 */
[----:B------:R-:W-:Y:S05]  /*a420*/  BRA `(.L_x_10339) ;  /* 0x000002a000007947 */ /* 0x000fea0003800000 */
.L_x_10351:
        /* <DEDUP_REMOVED lines=14> */
.L_x_10365:
[----:B------:R-:W-:Y:S05]  /*a510*/  BSYNC B0 ;  /* 0x0000000000007941 */ /* 0x000fea0003800000 */
.L_x_10364:
[----:B------:R-:W0:Y:S02]  /*a520*/  F2I.FTZ.TRUNC.NTZ R4, R4 ;  /* 0x0000000400047305 */ /* 0x000e24000021f100 */
[----:B0-----:R-:W-:Y:S01]  /*a530*/  PRMT R0, R4, 0x7610, R0 ;  /* 0x0000761004007816 */ /* 0x001fe20000000000 */
[----:B------:R-:W-:Y:S05]  /*a540*/  BRA `(.L_x_10339) ;  /* 0x0000018000007947 */ /* 0x000fea0003800000 */
.L_x_10338:
        /* <DEDUP_REMOVED lines=21> */
.L_x_10363:
[----:B------:R0:W5:Y:S01]  /*a6a0*/  LDG.E.U16 R0, [R2.64] ;  /* 0x0000002402007981 */ /* 0x000162000c1e1500 */
[----:B------:R-:W-:Y:S05]  /*a6b0*/  BRA `(.L_x_10339) ;  /* 0x0000001000007947 */ /* 0x000fea0003800000 */
.L_x_10362:
[----:B------:R0:W5:Y:S02]  /*a6c0*/  LDG.E.U16 R0, [R2.64] ;  /* 0x0000002402007981 */ /* 0x000164000c1e1500 */
.L_x_10339:
        /* <DEDUP_REMOVED lines=18> */
.L_x_10369:
[----:B------:R0:W-:Y:S01]  /*a7f0*/  STG.E.U8 [R16.64], R5 ;  /* 0x0000000510007986 */ /* 0x0001e2000c101124 */
[----:B------:R-:W-:Y:S05]  /*a800*/  BRA `(.L_x_10371) ;  /* 0x00000dc000007947 */ /* 0x000fea0003800000 */
.L_x_10368:
        /* <DEDUP_REMOVED lines=10> */
.L_x_10373:
[----:B------:R-:W-:-:S05]  /*a8b0*/  PRMT R3, R5, 0x9910, RZ ;  /* 0x0000991005037816 */ /* 0x000fca00000000ff */
[----:B------:R0:W-:Y:S01]  /*a8c0*/  STG.E [R16.64], R3 ;  /* 0x0000000310007986 */ /* 0x0001e2000c101924 */
[----:B------:R-:W-:Y:S05]  /*a8d0*/  BRA `(.L_x_10371) ;  /* 0x00000cf000007947 */ /* 0x000fea0003800000 */
.L_x_10372:
[----:B------:R0:W-:Y:S01]  /*a8e0*/  STG.E.U16 [R16.64], R5 ;  /* 0x0000000510007986 */ /* 0x0001e2000c101524 */
[----:B------:R-:W-:Y:S05]  /*a8f0*/  BRA `(.L_x_10371) ;  /* 0x00000cd000007947 */ /* 0x000fea0003800000 */
.L_x_10367:
        /* <DEDUP_REMOVED lines=9> */
.L_x_10375:
[----:B------:R-:W0:Y:S02]  /*a990*/  I2F.S16 R0, R5 ;  /* 0x0000000500007306 */ /* 0x000e240000101400 */
[----:B0-----:R-:W-:-:S05]  /*a9a0*/  F2FP.PACK_AB R0, RZ, R0 ;  /* 0x00000000ff00723e */ /* 0x001fca00000000ff */
[----:B------:R0:W-:Y:S01]  /*a9b0*/  STG.E.U16 [R16.64], R0 ;  /* 0x0000000010007986 */ /* 0x0001e2000c101524 */
[----:B------:R-:W-:Y:S05]  /*a9c0*/  BRA `(.L_x_10371) ;  /* 0x00000c0000007947 */ /* 0x000fea0003800000 */
.L_x_10374:
        /* <DEDUP_REMOVED lines=10> */
.L_x_10377:
[----:B------:R-:W0:Y:S02]  /*aa70*/  I2F.S16 R5, R5 ;  /* 0x0000000500057306 */ /* 0x000e240000101400 */
[----:B0-----:R-:W-:-:S04]  /*aa80*/  F2FP.PACK_AB R3, RZ, R5 ;  /* 0x00000005ff03723e */ /* 0x001fc800000000ff */
[----:B------:R-:W-:-:S05]  /*aa90*/  PRMT R3, R3, 0x5410, RZ ;  /* 0x0000541003037816 */ /* 0x000fca00000000ff */
[----:B------:R0:W-:Y:S01]  /*aaa0*/  STG.E [R16.64], R3 ;  /* 0x0000000310007986 */ /* 0x0001e2000c101924 */
[----:B------:R-:W-:Y:S05]  /*aab0*/  BRA `(.L_x_10371) ;  /* 0x00000b1000007947 */ /* 0x000fea0003800000 */
.L_x_10376:
[----:B------:R-:W0:Y:S02]  /*aac0*/  I2F.F64.S16 R2, R5 ;  /* 0x0000000500027312 */ /* 0x000e240000101c00 */
[----:B0-----:R0:W-:Y:S01]  /*aad0*/  STG.E.64 [R16.64], R2 ;  /* 0x0000000210007986 */ /* 0x0011e2000c101b24 */
[----:B------:R-:W-:Y:S05]  /*aae0*/  BRA `(.L_x_10371) ;  /* 0x00000ae000007947 */ /* 0x000fea0003800000 */
.L_x_10366:
        /* <DEDUP_REMOVED lines=13> */
.L_x_10380:
[----:B------:R-:W0:Y:S01]  /*abc0*/  I2F.F64.S16 R4, R5 ;  /* 0x0000000500047312 */ /* 0x000e220000101c00 */
[----:B------:R-:W-:-:S05]  /*abd0*/  CS2R R6, SRZ ;  /* 0x0000000000067805 */ /* 0x000fca000001ff00 */
[----:B0-----:R0:W-:Y:S01]  /*abe0*/  STG.E.128 [R16.64], R4 ;  /* 0x0000000410007986 */ /* 0x0011e2000c101d24 */
[----:B------:R-:W-:Y:S05]  /*abf0*/  BRA `(.L_x_10371) ;  /* 0x000009d000007947 */ /* 0x000fea0003800000 */
.L_x_10379:
        /* <DEDUP_REMOVED lines=21> */
.L_x_10384:
[----:B------:R-:W-:Y:S05]  /*ad50*/  BSYNC B0 ;  /* 0x0000000000007941 */ /* 0x000fea0003800000 */
.L_x_10383:
[----:B------:R-:W-:-:S05]  /*ad60*/  LOP3.LUT R3, R0, R3, RZ, 0xfc, !PT ;  /* 0x0000000300037212 */ /* 0x000fca00078efcff */
[----:B------:R0:W-:Y:S01]  /*ad70*/  STG.E.U8 [R16.64], R3 ;  /* 0x0000000310007986 */ /* 0x0001e2000c101124 */
[----:B------:R-:W-:Y:S05]  /*ad80*/  BRA `(.L_x_10371) ;  /* 0x0000084000007947 */ /* 0x000fea0003800000 */
.L_x_10382:
        /* <DEDUP_REMOVED lines=13> */
.L_x_10386:
[----:B------:R-:W-:Y:S01]  /*ae60*/  IMAD.MOV.U32 R0, RZ, RZ, 0x7f ;  /* 0x0000007fff007424 */ /* 0x000fe200078e00ff */
[----:B------:R-:W-:-:S04]  /*ae70*/  ISETP.GT.U32.AND P0, PT, R2, 0x7f800000, PT ;  /* 0x7f8000000200780c */ /* 0x000fc80003f04070 */
[----:B------:R-:W-:-:S04]  /*ae80*/  SEL R0, R0, 0x7c, P0 ;  /* 0x0000007c00007807 */ /* 0x000fc80000000000 */
.L_x_10387:
[----:B------:R-:W-:Y:S05]  /*ae90*/  BSYNC B0 ;  /* 0x0000000000007941 */ /* 0x000fea0003800000 */
.L_x_10385:
[----:B------:R-:W-:-:S04]  /*aea0*/  LOP3.LUT R2, R5, 0x80000000, RZ, 0xc0, !PT ;  /* 0x8000000005027812 */ /* 0x000fc800078ec0ff */
[----:B------:R-:W-:-:S04]  /*aeb0*/  SHF.R.U32.HI R3, RZ, 0x18, R2 ;  /* 0x00000018ff037819 */ /* 0x000fc80000011602 */
[----:B------:R-:W-:-:S05]  /*aec0*/  LOP3.LUT R3, R0, R3, RZ, 0xfc, !PT ;  /* 0x0000000300037212 */ /* 0x000fca00078efcff */
[----:B------:R0:W-:Y:S01]  /*aed0*/  STG.E.U8 [R16.64], R3 ;  /* 0x0000000310007986 */ /* 0x0001e2000c101124 */
[----:B------:R-:W-:Y:S05]  /*aee0*/  BRA `(.L_x_10371) ;  /* 0x000006e000007947 */ /* 0x000fea0003800000 */
.L_x_10381:
[----:B------:R-:W0:Y:S02]  /*aef0*/  I2F.S16 R0, R5 ;  /* 0x0000000500007306 */ /* 0x000e240000101400 */
[----:B0-----:R-:W-:-:S05]  /*af00*/  F2FP.BF16.PACK_AB R0, RZ, R0 ;  /* 0x00000000ff00723e */ /* 0x001fca00000010ff */
[----:B------:R0:W-:Y:S01]  /*af10*/  STG.E.U16 [R16.64], R0 ;  /* 0x0000000010007986 */ /* 0x0001e2000c101524 */
[----:B------:R-:W-:Y:S05]  /*af20*/  BRA `(.L_x_10371) ;  /* 0x000006a000007947 */ /* 0x000fea0003800000 */
.L_x_10378:
        /* <DEDUP_REMOVED lines=10> */
.L_x_10390:
        /* <DEDUP_REMOVED lines=17> */
.L_x_10393:
[----:B------:R-:W-:-:S04]  /*b0e0*/  LOP3.LUT R2, R5, 0x80000000, RZ, 0xc0, !PT ;  /* 0x8000000005027812 */ /* 0x000fc800078ec0ff */
[----:B------:R-:W-:-:S04]  /*b0f0*/  SHF.R.U32.HI R3, RZ, 0x18, R2 ;  /* 0x00000018ff037819 */ /* 0x000fc80000011602 */
[----:B------:R-:W-:-:S04]  /*b100*/  LOP3.LUT R0, R0, R3, RZ, 0xfc, !PT ;  /* 0x0000000300007212 */ /* 0x000fc800078efcff */
[----:B------:R-:W-:Y:S02]  /*b110*/  PRMT R8, R0, 0x7610, R8 ;  /* 0x0000761000087816 */ /* 0x000fe40000000008 */
.L_x_10392:
[----:B------:R-:W-:Y:S05]  /*b120*/  BSYNC B0 ;  /* 0x0000000000007941 */ /* 0x000fea0003800000 */
.L_x_10391:
[----:B------:R0:W-:Y:S01]  /*b130*/  STG.E.U8 [R16.64], R8 ;  /* 0x0000000810007986 */ /* 0x0001e2000c101124 */
[----:B------:R-:W-:Y:S05]  /*b140*/  BRA `(.L_x_10371) ;  /* 0x0000048000007947 */ /* 0x000fea0003800000 */
.L_x_10389:
        /* <DEDUP_REMOVED lines=17> */
.L_x_10396:
[----:B------:R-:W-:-:S04]  /*b260*/  LOP3.LUT R2, R5, 0x80000000, RZ, 0xc0, !PT ;  /* 0x8000000005027812 */ /* 0x000fc800078ec0ff */
[----:B------:R-:W-:-:S04]  /*b270*/  SHF.R.U32.HI R3, RZ, 0x18, R2 ;  /* 0x00000018ff037819 */ /* 0x000fc80000011602 */
[----:B------:R-:W-:-:S04]  /*b280*/  LOP3.LUT R0, R0, R3, RZ, 0xfc, !PT ;  /* 0x0000000300007212 */ /* 0x000fc800078efcff */
[----:B------:R-:W-:Y:S02]  /*b290*/  PRMT R8, R0, 0x7610, R8 ;  /* 0x0000761000087816 */ /* 0x000fe40000000008 */
.L_x_10395:
[----:B------:R-:W-:Y:S05]  /*b2a0*/  BSYNC B0 ;  /* 0x0000000000007941 */ /* 0x000fea0003800000 */
.L_x_10394:
[----:B------:R0:W-:Y:S01]  /*b2b0*/  STG.E.U8 [R16.64], R8 ;  /* 0x0000000810007986 */ /* 0x0001e2000c101124 */
[----:B------:R-:W-:Y:S05]  /*b2c0*/  BRA `(.L_x_10371) ;  /* 0x0000030000007947 */ /* 0x000fea0003800000 */
.L_x_10388:
        /* <DEDUP_REMOVED lines=22> */
.L_x_10370:
        /* <DEDUP_REMOVED lines=20> */
.L_x_10398:
[----:B------:R-:W-:-:S04]  /*b570*/  PRMT R2, R5, 0x9910, RZ ;  /* 0x0000991005027816 */ /* 0x000fc800000000ff */
[----:B------:R-:W-:-:S05]  /*b580*/  SHF.R.S32.HI R3, RZ, 0x1f, R2 ;  /* 0x0000001fff037819 */ /* 0x000fca0000011402 */
[----:B------:R0:W-:Y:S01]  /*b590*/  STG.E.64 [R16.64], R2 ;  /* 0x0000000210007986 */ /* 0x0001e2000c101b24 */
[----:B------:R-:W-:Y:S05]  /*b5a0*/  BRA `(.L_x_10371) ;  /* 0x0000002000007947 */ /* 0x000fea0003800000 */
.L_x_10397:
[----:B------:R-:W-:-:S05]  /*b5b0*/  PRMT R3, R5, 0x9910, RZ ;  /* 0x0000991005037816 */ /* 0x000fca00000000ff */
[----:B------:R0:W-:Y:S02]  /*b5c0*/  STG.E [R16.64], R3 ;  /* 0x0000000310007986 */ /* 0x0001e4000c101924 */
.L_x_10371:
[----:B------:R-:W-:Y:S02]  /*b5d0*/  IADD3 R23, R23, 0x80, RZ ;  /* 0x0000008017177810 */ /* 0x000fe40007ffe0ff */
.L_x_10202:
[----:B------:R-:W-:Y:S05]  /*b5e0*/  BSYNC B6 ;  /* 0x0000000000067941 */ /* 0x000fea0003800000 */
.L_x_10201:
        /* <DEDUP_REMOVED lines=257> */
.L_x_10399:
        /* <DEDUP_REMOVED lines=18> */
.L_x_10403:
[----:B------:R0:W5:Y:S01]  /*c720*/  LDG.E.U8 R19, [R2.64] ;  /* 0x0000002402137981 */ /* 0x000162000c1e1100 */
[----:B------:R-:W-:Y:S05]  /*c730*/  BRA `(.L_x_10405) ;  /* 0x00000d8000007947 */ /* 0x000fea0003800000 */
.L_x_10402:
        /* <DEDUP_REMOVED lines=8> */
.L_x_10407:
[----:B------:R0:W5:Y:S01]  /*c7c0*/  LDG.E.U16 R19, [R2.64] ;  /* 0x0000002402137981 */ /* 0x000162000c1e1500 */
[----:B------:R-:W-:Y:S05]  /*c7d0*/  BRA `(.L_x_10405) ;  /* 0x00000ce000007947 */ /* 0x000fea0003800000 */
.L_x_10406:
[----:B------:R0:W5:Y:S01]  /*c7e0*/  LDG.E.U16 R19, [R2.64] ;  /* 0x0000002402137981 */ /* 0x000162000c1e1500 */
[----:B------:R-:W-:Y:S05]  /*c7f0*/  BRA `(.L_x_10405) ;  /* 0x00000cc000007947 */ /* 0x000fea0003800000 */
.L_x_10401:
        /* <DEDUP_REMOVED lines=9> */
.L_x_10409:
[----:B------:R-:W2:Y:S02]  /*c890*/  LDG.E.U16 R0, [R2.64] ;  /* 0x0000002402007981 */ /* 0x000ea4000c1e1500 */
[----:B--2---:R-:W-:-:S06]  /*c8a0*/  HADD2.F32 R0, -RZ, R0.H0_H0 ;  /* 0x20000000ff007230 */ /* 0x004fcc0000004100 */
[----:B------:R-:W0:Y:S02]  /*c8b0*/  F2I.FTZ.TRUNC.NTZ R0, R0 ;  /* 0x0000000000007305 */ /* 0x000e24000021f100 */
[----:B0-----:R-:W-:Y:S01]  /*c8c0*/  PRMT R19, R0, 0x7610, R19 ;  /* 0x0000761000137816 */ /* 0x001fe20000000013 */
[----:B------:R-:W-:Y:S05]  /*c8d0*/  BRA `(.L_x_10405) ;  /* 0x00000be000007947 */ /* 0x000fea0003800000 */
.L_x_10408:
        /* <DEDUP_REMOVED lines=9> */
.L_x_10411:
[----:B------:R-:W2:Y:S02]  /*c970*/  LDG.E.U16 R2, [R2.64] ;  /* 0x0000002402027981 */ /* 0x000ea4000c1e1500 */
[----:B--2---:R-:W-:-:S06]  /*c980*/  HADD2.F32 R0, -RZ, R2.H0_H0 ;  /* 0x20000002ff007230 */ /* 0x004fcc0000004100 */
[----:B------:R-:W0:Y:S02]  /*c990*/  F2I.FTZ.TRUNC.NTZ R0, R0 ;  /* 0x0000000000007305 */ /* 0x000e24000021f100 */
[----:B0-----:R-:W-:Y:S01]  /*c9a0*/  PRMT R19, R0, 0x7610, R19 ;  /* 0x0000761000137816 */ /* 0x001fe20000000013 */
[----:B------:R-:W-:Y:S05]  /*c9b0*/  BRA `(.L_x_10405) ;  /* 0x00000b0000007947 */ /* 0x000fea0003800000 */
.L_x_10410:
[----:B------:R-:W2:Y:S02]  /*c9c0*/  LDG.E.64 R2, [R2.64] ;  /* 0x0000002402027981 */ /* 0x000ea4000c1e1b00 */
[----:B--2---:R0:W1:Y:S01]  /*c9d0*/  F2I.F64.TRUNC R19, R2 ;  /* 0x0000000200137311 */ /* 0x004062000030d100 */
[----:B------:R-:W-:Y:S05]  /*c9e0*/  BRA `(.L_x_10405) ;  /* 0x00000ad000007947 */ /* 0x000fea0003800000 */
.L_x_10400:
        /* <DEDUP_REMOVED lines=12> */
.L_x_10414:
[----:B------:R-:W2:Y:S02]  /*cab0*/  LDG.E.64 R2, [R2.64] ;  /* 0x0000002402027981 */ /* 0x000ea4000c1e1b00 */
[----:B--2---:R0:W1:Y:S01]  /*cac0*/  F2I.F64.TRUNC R19, R2 ;  /* 0x0000000200137311 */ /* 0x004062000030d100 */
[----:B------:R-:W-:Y:S05]  /*cad0*/  BRA `(.L_x_10405) ;  /* 0x000009e000007947 */ /* 0x000fea0003800000 */
.L_x_10413:
        /* <DEDUP_REMOVED lines=28> */
.L_x_10416:
        /* <DEDUP_REMOVED lines=15> */
.L_x_10415:
[----:B------:R-:W2:Y:S02]  /*cd90*/  LDG.E.U16 R0, [R2.64] ;  /* 0x0000002402007981 */ /* 0x000ea4000c1e1500 */
[----:B--2---:R-:W-:-:S06]  /*cda0*/  PRMT R0, RZ, 0x5410, R0 ;  /* 0x00005410ff007816 */ /* 0x004fcc0000000000 */
[----:B------:R-:W0:Y:S02]  /*cdb0*/  F2I.FTZ.TRUNC.NTZ R0, R0 ;  /* 0x0000000000007305 */ /* 0x000e24000021f100 */
[----:B0-----:R-:W-:Y:S01]  /*cdc0*/  PRMT R19, R0, 0x7610, R19 ;  /* 0x0000761000137816 */ /* 0x001fe20000000013 */
[----:B------:R-:W-:Y:S05]  /*cdd0*/  BRA `(.L_x_10405) ;  /* 0x000006e000007947 */ /* 0x000fea0003800000 */
.L_x_10412:
        /* <DEDUP_REMOVED lines=10> */
.L_x_10419:
        /* <DEDUP_REMOVED lines=21> */
.L_x_10423:
[----:B------:R-:W-:Y:S05]  /*cfd0*/  BSYNC B1 ;  /* 0x0000000000017941 */ /* 0x000fea0003800000 */
.L_x_10422:
[----:B------:R-:W-:Y:S01]  /*cfe0*/  LEA R3, R0, 0x3b800000, 0x17 ;  /* 0x3b80000000037811 */ /* 0x000fe200078eb8ff */
[----:B------:R-:W-:-:S05]  /*cff0*/  IMAD.SHL.U32 R0, R2, 0x100000, RZ ;  /* 0x0010000002007824 */ /* 0x000fca00078e00ff */
[----:B------:R-:W-:Y:S02]  /*d000*/  LOP3.LUT R0, R3, R0, R4, 0xfe, !PT ;  /* 0x0000000003007212 */ /* 0x000fe400078efe04 */
.L_x_10421:
[----:B------:R-:W-:Y:S05]  /*d010*/  BSYNC B0 ;  /* 0x0000000000007941 */ /* 0x000fea0003800000 */
.L_x_10420:
[----:B------:R-:W0:Y:S02]  /*d020*/  F2I.FTZ.TRUNC.NTZ R0, R0 ;  /* 0x0000000000007305 */ /* 0x000e24000021f100 */
[----:B0-----:R-:W-:Y:S01]  /*d030*/  PRMT R19, R0, 0x7610, R19 ;  /* 0x0000761000137816 */ /* 0x001fe20000000013 */
[----:B------:R-:W-:Y:S05]  /*d040*/  BRA `(.L_x_10405) ;  /* 0x0000047000007947 */ /* 0x000fea0003800000 */
.L_x_10418:
        /* <DEDUP_REMOVED lines=21> */
.L_x_10427:
[----:B------:R-:W-:Y:S05]  /*d1a0*/  BSYNC B1 ;  /* 0x0000000000017941 */ /* 0x000fea0003800000 */
.L_x_10426:
[----:B------:R-:W-:Y:S01]  /*d1b0*/  LEA R3, R0, 0x37800000, 0x17 ;  /* 0x3780000000037811 */ /* 0x000fe200078eb8ff */
[----:B------:R-:W-:-:S05]  /*d1c0*/  IMAD.SHL.U32 R0, R2, 0x200000, RZ ;  /* 0x0020000002007824 */ /* 0x000fca00078e00ff */
[----:B------:R-:W-:Y:S02]  /*d1d0*/  LOP3.LUT R0, R3, R0, R4, 0xfe, !PT ;  /* 0x0000000003007212 */ /* 0x000fe400078efe04 */
.L_x_10425:
[----:B------:R-:W-:Y:S05]  /*d1e0*/  BSYNC B0 ;  /* 0x0000000000007941 */ /* 0x000fea0003800000 */
.L_x_10424:
[----:B------:R-:W0:Y:S02]  /*d1f0*/  F2I.FTZ.TRUNC.NTZ R0, R0 ;  /* 0x0000000000007305 */ /* 0x000e24000021f100 */
[----:B0-----:R-:W-:Y:S01]  /*d200*/  PRMT R19, R0, 0x7610, R19 ;  /* 0x0000761000137816 */ /* 0x001fe20000000013 */
[----:B------:R-:W-:Y:S05]  /*d210*/  BRA `(.L_x_10405) ;  /* 0x000002a000007947 */ /* 0x000fea0003800000 */
.L_x_10417:
        /* <DEDUP_REMOVED lines=14> */
.L_x_10431:
[----:B------:R-:W-:Y:S05]  /*d300*/  BSYNC B0 ;  /* 0x0000000000007941 */ /* 0x000fea0003800000 */
.L_x_10430:
[----:B------:R-:W0:Y:S02]  /*d310*/  F2I.FTZ.TRUNC.NTZ R0, R0 ;  /* 0x0000000000007305 */ /* 0x000e24000021f100 */
[----:B0-----:R-:W-:Y:S01]  /*d320*/  PRMT R19, R0, 0x7610, R19 ;  /* 0x0000761000137816 */ /* 0x001fe20000000013 */
[----:B------:R-:W-:Y:S05]  /*d330*/  BRA `(.L_x_10405) ;  /* 0x0000018000007947 */ /* 0x000fea0003800000 */
.L_x_10404:
        /* <DEDUP_REMOVED lines=21> */
.L_x_10429:
[----:B------:R0:W5:Y:S01]  /*d490*/  LDG.E.U16 R19, [R2.64] ;  /* 0x0000002402137981 */ /* 0x000162000c1e1500 */
[----:B------:R-:W-:Y:S05]  /*d4a0*/  BRA `(.L_x_10405) ;  /* 0x0000001000007947 */ /* 0x000fea0003800000 */
.L_x_10428:
[----:B------:R0:W5:Y:S02]  /*d4b0*/  LDG.E.U16 R19, [R2.64] ;  /* 0x0000002402137981 */ /* 0x000164000c1e1500 */
.L_x_10405:
        /* <DEDUP_REMOVED lines=16> */
.L_x_10435:
[----:B------:R0:W5:Y:S01]  /*d5c0*/  LDG.E.U8 R0, [R2.64] ;  /* 0x0000002402007981 */ /* 0x000162000c1e1100 */
[----:B------:R-:W-:Y:S05]  /*d5d0*/  BRA `(.L_x_10437) ;  /* 0x00000d7000007947 */ /* 0x000fea0003800000 */
.L_x_10434:
        /* <DEDUP_REMOVED lines=8> */
.L_x_10439:
[----:B------:R0:W5:Y:S01]  /*d660*/  LDG.E.U16 R0, [R2.64] ;  /* 0x0000002402007981 */ /* 0x000162000c1e1500 */
[----:B------:R-:W-:Y:S05]  /*d670*/  BRA `(.L_x_10437) ;  /* 0x00000cd000007947 */ /* 0x000fea0003800000 */
.L_x_10438:
[----:B------:R0:W5:Y:S01]  /*d680*/  LDG.E.U16 R0, [R2.64] ;  /* 0x0000002402007981 */ /* 0x000162000c1e1500 */
[----:B------:R-:W-:Y:S05]  /*d690*/  BRA `(.L_x_10437) ;  /* 0x00000cb000007947 */ /* 0x000fea0003800000 */
.L_x_10433:
        /* <DEDUP_REMOVED lines=9> */
.L_x_10441:
[----:B------:R-:W2:Y:S02]  /*d730*/  LDG.E.U16 R4, [R2.64] ;  /* 0x0000002402047981 */ /* 0x000ea4000c1e1500 */
[----:B--2---:R-:W-:-:S06]  /*d740*/  HADD2.F32 R4, -RZ, R4.H0_H0 ;  /* 0x20000004ff047230 */ /* 0x004fcc0000004100 */
[----:B------:R-:W0:Y:S02]  /*d750*/  F2I.FTZ.TRUNC.NTZ R4, R4 ;  /* 0x0000000400047305 */ /* 0x000e24000021f100 */
[----:B0-----:R-:W-:Y:S01]  /*d760*/  PRMT R0, R4, 0x7610, R0 ;  /* 0x0000761004007816 */ /* 0x001fe20000000000 */
[----:B------:R-:W-:Y:S05]  /*d770*/  BRA `(.L_x_10437) ;  /* 0x00000bd000007947 */ /* 0x000fea0003800000 */
.L_x_10440:
        /* <DEDUP_REMOVED lines=9> */
.L_x_10443:
[----:B------:R-:W2:Y:S02]  /*d810*/  LDG.E.U16 R2, [R2.64] ;  /* 0x0000002402027981 */ /* 0x000ea4000c1e1500 */
[----:B--2---:R-:W-:-:S06]  /*d820*/  HADD2.F32 R4, -RZ, R2.H0_H0 ;  /* 0x20000002ff047230 */ /* 0x004fcc0000004100 */
[----:B------:R-:W0:Y:S02]  /*d830*/  F2I.FTZ.TRUNC.NTZ R4, R4 ;  /* 0x0000000400047305 */ /* 0x000e24000021f100 */
[----:B0-----:R-:W-:Y:S01]  /*d840*/  PRMT R0, R4, 0x7610, R0 ;  /* 0x0000761004007816 */ /* 0x001fe20000000000 */
[----:B------:R-:W-:Y:S05]  /*d850*/  BRA `(.L_x_10437) ;  /* 0x00000af000007947 */ /* 0x000fea0003800000 */
.L_x_10442:
[----:B------:R-:W2:Y:S02]  /*d860*/  LDG.E.64 R2, [R2.64] ;  /* 0x0000002402027981 */ /* 0x000ea4000c1e1b00 */
[----:B--2---:R0:W2:Y:S01]  /*d870*/  F2I.F64.TRUNC R0, R2 ;  /* 0x0000000200007311 */ /* 0x0040a2000030d100 */
[----:B------:R-:W-:Y:S05]  /*d880*/  BRA `(.L_x_10437) ;  /* 0x00000ac000007947 */ /* 0x000fea0003800000 */
.L_x_10432:
        /* <DEDUP_REMOVED lines=12> */
.L_x_10446:
[----:B------:R-:W2:Y:S02]  /*d950*/  LDG.E.64 R2, [R2.64] ;  /* 0x0000002402027981 */ /* 0x000ea4000c1e1b00 */
[----:B--2---:R0:W2:Y:S01]  /*d960*/  F2I.F64.TRUNC R0, R2 ;  /* 0x0000000200007311 */ /* 0x0040a2000030d100 */
[----:B------:R-:W-:Y:S05]  /*d970*/  BRA `(.L_x_10437) ;  /* 0x000009d000007947 */ /* 0x000fea0003800000 */
.L_x_10445:
        /* <DEDUP_REMOVED lines=28> */
.L_x_10448:
        /* <DEDUP_REMOVED lines=15> */
.L_x_10447:
[----:B------:R-:W2:Y:S02]  /*dc30*/  LDG.E.U16 R2, [R2.64] ;  /* 0x0000002402027981 */ /* 0x000ea4000c1e1500 */
[----:B--2---:R-:W-:-:S04]  /*dc40*/  PRMT R2, RZ, 0x5410, R2 ;  /* 0x00005410ff027816 */ /* 0x004fc80000000002 */
[----:B------:R0:W2:Y:S01]  /*dc50*/  F2I.FTZ.TRUNC.NTZ R0, R2 ;  /* 0x0000000200007305 */ /* 0x0000a2000021f100 */
[----:B------:R-:W-:Y:S05]  /*dc60*/  BRA `(.L_x_10437) ;  /* 0x000006e000007947 */ /* 0x000fea0003800000 */
.L_x_10444:
        /* <DEDUP_REMOVED lines=10> */
.L_x_10451:
        /* <DEDUP_REMOVED lines=21> */
.L_x_10455:
[----:B------:R-:W-:Y:S05]  /*de60*/  BSYNC B1 ;  /* 0x0000000000017941 */ /* 0x000fea0003800000 */
.L_x_10454:
[----:B------:R-:W-:Y:S01]  /*de70*/  IMAD.SHL.U32 R2, R2, 0x100000, RZ ;  /* 0x0010000002027824 */ /* 0x000fe200078e00ff */
[----:B------:R-:W-:-:S04]  /*de80*/  LEA R3, R0, 0x3b800000, 0x17 ;  /* 0x3b80000000037811 */ /* 0x000fc800078eb8ff */
[----:B------:R-:W-:Y:S02]  /*de90*/  LOP3.LUT R4, R3, R2, R4, 0xfe, !PT ;  /* 0x0000000203047212 */ /* 0x000fe400078efe04 */
.L_x_10453:
[----:B------:R-:W-:Y:S05]  /*dea0*/  BSYNC B0 ;  /* 0x0000000000007941 */ /* 0x000fea0003800000 */
.L_x_10452:
[----:B------:R-:W0:Y:S02]  /*deb0*/  F2I.FTZ.TRUNC.NTZ R4, R4 ;  /* 0x0000000400047305 */ /* 0x000e24000021f100 */
[----:B0-----:R-:W-:Y:S01]  /*dec0*/  PRMT R0, R4, 0x7610, R0 ;  /* 0x0000761004007816 */ /* 0x001fe20000000000 */
[----:B------:R-:W-:Y:S05]  /*ded0*/  BRA `(.L_x_10437) ;  /* 0x0000047000007947 */ /* 0x000fea0003800000 */
.L_x_10450:
        /* <DEDUP_REMOVED lines=21> */
.L_x_10459:
[----:B------:R-:W-:Y:S05]  /*e030*/  BSYNC B1 ;  /* 0x0000000000017941 */ /* 0x000fea0003800000 */
.L_x_10458:
[----:B------:R-:W-:Y:S01]  /*e040*/  IMAD.SHL.U32 R2, R2, 0x200000, RZ ;  /* 0x0020000002027824 */ /* 0x000fe200078e00ff */
[----:B------:R-:W-:-:S04]  /*e050*/  LEA R3, R0, 0x37800000, 0x17 ;  /* 0x3780000000037811 */ /* 0x000fc800078eb8ff */
[----:B------:R-:W-:Y:S02]  /*e060*/  LOP3.LUT R4, R3, R2, R4, 0xfe, !PT ;  /* 0x0000000203047212 */ /* 0x000fe400078efe04 */
.L_x_10457:
[----:B------:R-:W-:Y:S05]  /*e070*/  BSYNC B0 ;  /* 0x0000000000007941 */ /* 0x000fea0003800000 */
.L_x_10456:
[----:B------:R-:W0:Y:S02]  /*e080*/  F2I.FTZ.TRUNC.NTZ R4, R4 ;  /* 0x0000000400047305 */ /* 0x000e24000021f100 */
[----:B0-----:R-:W-:Y:S01]  /*e090*/  PRMT R0, R4, 0x7610, R0 ;  /* 0x0000761004007816 */ /* 0x001fe20000000000 */
[----:B------:R-:W-:Y:S05]  /*e0a0*/  BRA `(.L_x_10437) ;  /* 0x000002a000007947 */ /* 0x000fea0003800000 */
.L_x_10449:
        /* <DEDUP_REMOVED lines=14> */
.L_x_10463:
[----:B------:R-:W-:Y:S05]  /*e190*/  BSYNC B0 ;  /* 0x0000000000007941 */ /* 0x000fea0003800000 */
.L_x_10462:
[----:B------:R-:W0:Y:S02]  /*e1a0*/  F2I.FTZ.TRUNC.NTZ R4, R4 ;  /* 0x0000000400047305 */ /* 0x000e24000021f100 */
[----:B0-----:R-:W-:Y:S01]  /*e1b0*/  PRMT R0, R4, 0x7610, R0 ;  /* 0x0000761004007816 */ /* 0x001fe20000000000 */
[----:B------:R-:W-:Y:S05]  /*e1c0*/  BRA `(.L_x_10437) ;  /* 0x0000018000007947 */ /* 0x000fea0003800000 */
.L_x_10436:
        /* <DEDUP_REMOVED lines=21> */
.L_x_10461:
[----:B------:R0:W5:Y:S01]  /*e320*/  LDG.E.U16 R0, [R2.64] ;  /* 0x0000002402007981 */ /* 0x000162000c1e1500 */
[----:B------:R-:W-:Y:S05]  /*e330*/  BRA `(.L_x_10437) ;  /* 0x0000001000007947 */ /* 0x000fea0003800000 */
.L_x_10460:
[----:B------:R0:W5:Y:S02]  /*e340*/  LDG.E.U16 R0, [R2.64] ;  /* 0x0000002402007981 */ /* 0x000164000c1e1500 */
.L_x_10437:
        /* <DEDUP_REMOVED lines=18> */
.L_x_10467:
[----:B------:R-:W-:Y:S01]  /*e470*/  STG.E.U8 [R16.64], R5 ;  /* 0x0000000510007986 */ /* 0x000fe2000c101124 */
[----:B------:R-:W-:Y:S05]  /*e480*/  EXIT ;  /* 0x000000000000794d */ /* 0x000fea0003800000 */
.L_x_10466:
        /* <DEDUP_REMOVED lines=10> */
.L_x_10470:
[----:B------:R-:W-:-:S05]  /*e530*/  PRMT R3, R5, 0x9910, RZ ;  /* 0x0000991005037816 */ /* 0x000fca00000000ff */
[----:B------:R-:W-:Y:S01]  /*e540*/  STG.E [R16.64], R3 ;  /* 0x0000000310007986 */ /* 0x000fe2000c101924 */
[----:B------:R-:W-:Y:S05]  /*e550*/  EXIT ;  /* 0x000000000000794d */ /* 0x000fea0003800000 */
.L_x_10469:
[----:B------:R-:W-:Y:S01]  /*e560*/  STG.E.U16 [R16.64], R5 ;  /* 0x0000000510007986 */ /* 0x000fe2000c101524 */
[----:B------:R-:W-:Y:S05]  /*e570*/  EXIT ;  /* 0x000000000000794d */ /* 0x000fea0003800000 */
.L_x_10465:
        /* <DEDUP_REMOVED lines=9> */
.L_x_10472:
[----:B------:R-:W0:Y:S02]  /*e610*/  I2F.S16 R0, R5 ;  /* 0x0000000500007306 */ /* 0x000e240000101400 */
[----:B0-----:R-:W-:-:S05]  /*e620*/  F2FP.PACK_AB R0, RZ, R0 ;  /* 0x00000000ff00723e */ /* 0x001fca00000000ff */
[----:B------:R-:W-:Y:S01]  /*e630*/  STG.E.U16 [R16.64], R0 ;  /* 0x0000000010007986 */ /* 0x000fe2000c101524 */
[----:B------:R-:W-:Y:S05]  /*e640*/  EXIT ;  /* 0x000000000000794d */ /* 0x000fea0003800000 */
.L_x_10471:
        /* <DEDUP_REMOVED lines=10> */
.L_x_10474:
[----:B------:R-:W0:Y:S02]  /*e6f0*/  I2F.S16 R5, R5 ;  /* 0x0000000500057306 */ /* 0x000e240000101400 */
[----:B0-----:R-:W-:-:S04]  /*e700*/  F2FP.PACK_AB R3, RZ, R5 ;  /* 0x00000005ff03723e */ /* 0x001fc800000000ff */
[----:B------:R-:W-:-:S05]  /*e710*/  PRMT R3, R3, 0x5410, RZ ;  /* 0x0000541003037816 */ /* 0x000fca00000000ff */
[----:B------:R-:W-:Y:S01]  /*e720*/  STG.E [R16.64], R3 ;  /* 0x0000000310007986 */ /* 0x000fe2000c101924 */
[----:B------:R-:W-:Y:S05]  /*e730*/  EXIT ;  /* 0x000000000000794d */ /* 0x000fea0003800000 */
.L_x_10473:
[----:B------:R-:W0:Y:S02]  /*e740*/  I2F.F64.S16 R2, R5 ;  /* 0x0000000500027312 */ /* 0x000e240000101c00 */
[----:B0-----:R-:W-:Y:S01]  /*e750*/  STG.E.64 [R16.64], R2 ;  /* 0x0000000210007986 */ /* 0x001fe2000c101b24 */
[----:B------:R-:W-:Y:S05]  /*e760*/  EXIT ;  /* 0x000000000000794d */ /* 0x000fea0003800000 */
.L_x_10464:
        /* <DEDUP_REMOVED lines=13> */
.L_x_10477:
[----:B------:R-:W0:Y:S01]  /*e840*/  I2F.F64.S16 R4, R5 ;  /* 0x0000000500047312 */ /* 0x000e220000101c00 */
[----:B------:R-:W-:-:S05]  /*e850*/  CS2R R6, SRZ ;  /* 0x0000000000067805 */ /* 0x000fca000001ff00 */
[----:B0-----:R-:W-:Y:S01]  /*e860*/  STG.E.128 [R16.64], R4 ;  /* 0x0000000410007986 */ /* 0x001fe2000c101d24 */
[----:B------:R-:W-:Y:S05]  /*e870*/  EXIT ;  /* 0x000000000000794d */ /* 0x000fea0003800000 */
.L_x_10476:
        /* <DEDUP_REMOVED lines=21> */
.L_x_10481:
[----:B------:R-:W-:Y:S05]  /*e9d0*/  BSYNC B0 ;  /* 0x0000000000007941 */ /* 0x000fea0003800000 */
.L_x_10480:
[----:B------:R-:W-:-:S05]  /*e9e0*/  LOP3.LUT R3, R0, R3, RZ, 0xfc, !PT ;  /* 0x0000000300037212 */ /* 0x000fca00078efcff */
[----:B------:R-:W-:Y:S01]  /*e9f0*/  STG.E.U8 [R16.64], R3 ;  /* 0x0000000310007986 */ /* 0x000fe2000c101124 */
[----:B------:R-:W-:Y:S05]  /*ea00*/  EXIT ;  /* 0x000000000000794d */ /* 0x000fea0003800000 */
.L_x_10479:
        /* <DEDUP_REMOVED lines=13> */
.L_x_10483:
[----:B------:R-:W-:Y:S01]  /*eae0*/  IMAD.MOV.U32 R0, RZ, RZ, 0x7f ;  /* 0x0000007fff007424 */ /* 0x000fe200078e00ff */
[----:B------:R-:W-:-:S04]  /*eaf0*/  ISETP.GT.U32.AND P0, PT, R2, 0x7f800000, PT ;  /* 0x7f8000000200780c */ /* 0x000fc80003f04070 */
[----:B------:R-:W-:-:S04]  /*eb00*/  SEL R0, R0, 0x7c, P0 ;  /* 0x0000007c00007807 */ /* 0x000fc80000000000 */
.L_x_10484:
[----:B------:R-:W-:Y:S05]  /*eb10*/  BSYNC B0 ;  /* 0x0000000000007941 */ /* 0x000fea0003800000 */
.L_x_10482:
[----:B------:R-:W-:-:S04]  /*eb20*/  LOP3.LUT R2, R5, 0x80000000, RZ, 0xc0, !PT ;  /* 0x8000000005027812 */ /* 0x000fc800078ec0ff */
[----:B------:R-:W-:-:S04]  /*eb30*/  SHF.R.U32.HI R3, RZ, 0x18, R2 ;  /* 0x00000018ff037819 */ /* 0x000fc80000011602 */
[----:B------:R-:W-:-:S05]  /*eb40*/  LOP3.LUT R3, R0, R3, RZ, 0xfc, !PT ;  /* 0x0000000300037212 */ /* 0x000fca00078efcff */
[----:B------:R-:W-:Y:S01]  /*eb50*/  STG.E.U8 [R16.64], R3 ;  /* 0x0000000310007986 */ /* 0x000fe2000c101124 */
[----:B------:R-:W-:Y:S05]  /*eb60*/  EXIT ;  /* 0x000000000000794d */ /* 0x000fea0003800000 */
.L_x_10478:
[----:B------:R-:W0:Y:S02]  /*eb70*/  I2F.S16 R0, R5 ;  /* 0x0000000500007306 */ /* 0x000e240000101400 */
[----:B0-----:R-:W-:-:S05]  /*eb80*/  F2FP.BF16.PACK_AB R0, RZ, R0 ;  /* 0x00000000ff00723e */ /* 0x001fca00000010ff */
[----:B------:R-:W-:Y:S01]  /*eb90*/  STG.E.U16 [R16.64], R0 ;  /* 0x0000000010007986 */ /* 0x000fe2000c101524 */
[----:B------:R-:W-:Y:S05]  /*eba0*/  EXIT ;  /* 0x000000000000794d */ /* 0x000fea0003800000 */
.L_x_10475:
        /* <DEDUP_REMOVED lines=10> */
.L_x_10487:
        /* <DEDUP_REMOVED lines=17> */
.L_x_10490:
[----:B------:R-:W-:-:S04]  /*ed60*/  LOP3.LUT R2, R5, 0x80000000, RZ, 0xc0, !PT ;  /* 0x8000000005027812 */ /* 0x000fc800078ec0ff */
[----:B------:R-:W-:-:S04]  /*ed70*/  SHF.R.U32.HI R3, RZ, 0x18, R2 ;  /* 0x00000018ff037819 */ /* 0x000fc80000011602 */
[----:B------:R-:W-:-:S04]  /*ed80*/  LOP3.LUT R0, R0, R3, RZ, 0xfc, !PT ;  /* 0x0000000300007212 */ /* 0x000fc800078efcff */
[----:B------:R-:W-:Y:S02]  /*ed90*/  PRMT R8, R0, 0x7610, R8 ;  /* 0x0000761000087816 */ /* 0x000fe40000000008 */
.L_x_10489:
[----:B------:R-:W-:Y:S05]  /*eda0*/  BSYNC B0 ;  /* 0x0000000000007941 */ /* 0x000fea0003800000 */
.L_x_10488:
[----:B------:R-:W-:Y:S01]  /*edb0*/  STG.E.U8 [R16.64], R8 ;  /* 0x0000000810007986 */ /* 0x000fe2000c101124 */
[----:B------:R-:W-:Y:S05]  /*edc0*/  EXIT ;  /* 0x000000000000794d */ /* 0x000fea0003800000 */
.L_x_10486:
        /* <DEDUP_REMOVED lines=17> */
.L_x_10493:
[----:B------:R-:W-:-:S04]  /*eee0*/  LOP3.LUT R2, R5, 0x80000000, RZ, 0xc0, !PT ;  /* 0x8000000005027812 */ /* 0x000fc800078ec0ff */
[----:B------:R-:W-:-:S04]  /*eef0*/  SHF.R.U32.HI R3, RZ, 0x18, R2 ;  /* 0x00000018ff037819 */ /* 0x000fc80000011602 */
[----:B------:R-:W-:-:S04]  /*ef00*/  LOP3.LUT R0, R0, R3, RZ, 0xfc, !PT ;  /* 0x0000000300007212 */ /* 0x000fc800078efcff */
[----:B------:R-:W-:Y:S02]  /*ef10*/  PRMT R8, R0, 0x7610, R8 ;  /* 0x0000761000087816 */ /* 0x000fe40000000008 */
.L_x_10492:
[----:B------:R-:W-:Y:S05]  /*ef20*/  BSYNC B0 ;  /* 0x0000000000007941 */ /* 0x000fea0003800000 */
.L_x_10491:
[----:B------:R-:W-:Y:S01]  /*ef30*/  STG.E.U8 [R16.64], R8 ;  /* 0x0000000810007986 */ /* 0x000fe2000c101124 */
[----:B------:R-:W-:Y:S05]  /*ef40*/  EXIT ;  /* 0x000000000000794d */ /* 0x000fea0003800000 */
.L_x_10485:
        /* <DEDUP_REMOVED lines=22> */
.L_x_10468:
        /* <DEDUP_REMOVED lines=20> */
.L_x_10495:
[----:B------:R-:W-:-:S04]  /*f1f0*/  PRMT R2, R5, 0x9910, RZ ;  /* 0x0000991005027816 */ /* 0x000fc800000000ff */
[----:B------:R-:W-:-:S05]  /*f200*/  SHF.R.S32.HI R3, RZ, 0x1f, R2 ;  /* 0x0000001fff037819 */ /* 0x000fca0000011402 */
[----:B------:R-:W-:Y:S01]  /*f210*/  STG.E.64 [R16.64], R2 ;  /* 0x0000000210007986 */ /* 0x000fe2000c101b24 */
[----:B------:R-:W-:Y:S05]  /*f220*/  EXIT ;  /* 0x000000000000794d */ /* 0x000fea0003800000 */
.L_x_10494:
[----:B------:R-:W-:-:S05]  /*f230*/  PRMT R3, R5, 0x9910, RZ ;  /* 0x0000991005037816 */ /* 0x000fca00000000ff */
[----:B------:R-:W-:Y:S01]  /*f240*/  STG.E [R16.64], R3 ;  /* 0x0000000310007986 */ /* 0x000fe2000c101924 */
[----:B------:R-:W-:Y:S05]  /*f250*/  EXIT ;  /* 0x000000000000794d */ /* 0x000fea0003800000 */
.L_x_10496:
        /* <DEDUP_REMOVED lines=10> */
.L_x_16591:


//--------------------- .text._ZN2at6native27unrolled_elementwise_kernelINS0_13BinaryFunctorIsssNS0_15binary_internal10MulFunctorIsEEEESt5arrayIPcLm3EELi4E23TrivialOffsetCalculatorILi2EjESA_ILi1EjENS0_6memory12LoadWithCastILi2EEENSD_13StoreWithCastILi1EEEEEviT_T0_T2_T3_T4_T5_ --------------------------
	.section	.text._ZN2at6native27unrolled_elementwise_kernelINS0_13BinaryFunctorIsssNS0_15binary_internal10MulFunctorIsEEEESt5arrayIPcLm3EELi4E23TrivialOffsetCalculatorILi2EjESA_ILi1EjENS0_6memory12LoadWithCastILi2EEENSD_13StoreWithCastILi1EEEEEviT_T0_T2_T3_T4_T5_,"ax",@progbits
	.sectioninfo	@"SHI_REGISTERS=32"
	.align	128
        .global         _ZN2at6native27unrolled_elementwise_kernelINS0_13BinaryFunctorIsssNS0_15binary_internal10MulFunctorIsEEEESt5arrayIPcLm3EELi4E23TrivialOffsetCalculatorILi2EjESA_ILi1EjENS0_6memory12LoadWithCastILi2EEENSD_13StoreWithCastILi1EEEEEviT_T0_T2_T3_T4_T5_
        .type           _ZN2at6native27unrolled_elementwise_kernelINS0_13BinaryFunctorIsssNS0_15binary_internal10MulFunctorIsEEEESt5arrayIPcLm3EELi4E23TrivialOffsetCalculatorILi2EjESA_ILi1EjENS0_6memory12LoadWithCastILi2EEENSD_13StoreWithCastILi1EEEEEviT_T0_T2_T3_T4_T5_,@function
        .size           _ZN2at6native27unrolled_elementwise_kernelINS0_13BinaryFunctorIsssNS0_15binary_internal10MulFunctorIsEEEESt5arrayIPcLm3EELi4E23TrivialOffsetCalculatorILi2EjESA_ILi1EjENS0_6memory12LoadWithCastILi2EEENSD_13StoreWithCastILi1EEEEEviT_T0_T2_T3_T4_T5_,(.L_x_16592 - _ZN2at6native27unrolled_elementwise_kernelINS0_13BinaryFunctorIsssNS0_15binary_internal10MulFunctorIsEEEESt5arrayIPcLm3EELi4E23TrivialOffsetCalculatorILi2EjESA_ILi1EjENS0_6memory12LoadWithCastILi2EEENSD_13StoreWithCastILi1EEEEEviT_T0_T2_T3_T4_T5_)
        .other          _ZN2at6native27unrolled_elementwise_kernelINS0_13BinaryFunctorIsssNS0_15binary_internal10MulFunctorIsEEEESt5arrayIPcLm3EELi4E23TrivialOffsetCalculatorILi2EjESA_ILi1EjENS0_6memory12LoadWithCastILi2EEENSD_13StoreWithCastILi1EEEEEviT_T0_T2_T3_T4_T5_,@"STO_CUDA_ENTRY STV_DEFAULT"
_ZN2at6native27unrolled_elementwise_kernelINS0_13BinaryFunctorIsssNS0_15binary_internal10MulFunctorIsEEEESt5arrayIPcLm3EELi4E23TrivialOffsetCalculatorILi2EjESA_ILi1EjENS0_6memory12LoadWithCastILi2EEENSD_13StoreWithCastILi1EEEEEviT_T0_T2_T3_T4_T5_:
.text._ZN2at6native27unrolled_elementwise_kernelINS0_13BinaryFunctorIsssNS0_15binary_internal10MulFunctorIsEEEESt5arrayIPcLm3EELi4E23TrivialOffsetCalculatorILi2EjESA_ILi1EjENS0_6memory12LoadWithCastILi2EEENSD_13StoreWithCastILi1EEEEEviT_T0_T2_T3_T4_T5_:
        /* <DEDUP_REMOVED lines=31> */
.L_x_10502:
[----:B------:R0:W5:Y:S01]  /*01f0*/  LDG.E.U8 R22, [R4.64] ;  /* 0x0000002404167981 */ /* 0x000162000c1e1100 */
[----:B------:R-:W-:Y:S05]  /*0200*/  BRA `(.L_x_10504) ;  /* 0x00000d9000007947 */ /* 0x000fea0003800000 */
.L_x_10501:
        /* <DEDUP_REMOVED lines=8> */
.L_x_10506:
[----:B------:R0:W5:Y:S01]  /*0290*/  LDG.E.U16 R22, [R4.64] ;  /* 0x0000002404167981 */ /* 0x000162000c1e1500 */
[----:B------:R-:W-:Y:S05]  /*02a0*/  BRA `(.L_x_10504) ;  /* 0x00000cf000007947 */ /* 0x000fea0003800000 */
.L_x_10505:
[----:B------:R0:W5:Y:S01]  /*02b0*/  LDG.E.U16 R22, [R4.64] ;  /* 0x0000002404167981 */ /* 0x000162000c1e1500 */
[----:B------:R-:W-:Y:S05]  /*02c0*/  BRA `(.L_x_10504) ;  /* 0x00000cd000007947 */ /* 0x000fea0003800000 */
.L_x_10500:
        /* <DEDUP_REMOVED lines=9> */
.L_x_10508:
[----:B------:R-:W2:Y:S02]  /*0360*/  LDG.E.U16 R0, [R4.64] ;  /* 0x0000002404007981 */ /* 0x000ea4000c1e1500 */
[----:B--2---:R-:W-:-:S06]  /*0370*/  HADD2.F32 R0, -RZ, R0.H0_H0 ;  /* 0x20000000ff007230 */ /* 0x004fcc0000004100 */
[----:B------:R-:W0:Y:S02]  /*0380*/  F2I.FTZ.TRUNC.NTZ R0, R0 ;  /* 0x0000000000007305 */ /* 0x000e24000021f100 */
[----:B0-----:R-:W-:Y:S01]  /*0390*/  PRMT R22, R0, 0x7610, R22 ;  /* 0x0000761000167816 */ /* 0x001fe20000000016 */
[----:B------:R-:W-:Y:S05]  /*03a0*/  BRA `(.L_x_10504) ;  /* 0x00000bf000007947 */ /* 0x000fea0003800000 */
.L_x_10507:
        /* <DEDUP_REMOVED lines=9> */
.L_x_10510:
[----:B------:R-:W2:Y:S02]  /*0440*/  LDG.E.U16 R4, [R4.64] ;  /* 0x0000002404047981 */ /* 0x000ea4000c1e1500 */
[----:B--2---:R-:W-:-:S06]  /*0450*/  HADD2.F32 R0, -RZ, R4.H0_H0 ;  /* 0x20000004ff007230 */ /* 0x004fcc0000004100 */
[----:B------:R-:W0:Y:S02]  /*0460*/  F2I.FTZ.TRUNC.NTZ R0, R0 ;  /* 0x0000000000007305 */ /* 0x000e24000021f100 */
[----:B0-----:R-:W-:Y:S01]  /*0470*/  PRMT R22, R0, 0x7610, R22 ;  /* 0x0000761000167816 */ /* 0x001fe20000000016 */
[----:B------:R-:W-:Y:S05]  /*0480*/  BRA `(.L_x_10504) ;  /* 0x00000b1000007947 */ /* 0x000fea0003800000 */
.L_x_10509:
[----:B------:R-:W2:Y:S02]  /*0490*/  LDG.E.64 R4, [R4.64] ;  /* 0x0000002404047981 */ /* 0x000ea4000c1e1b00 */
[----:B--2---:R0:W1:Y:S01]  /*04a0*/  F2I.F64.TRUNC R22, R4 ;  /* 0x0000000400167311 */ /* 0x004062000030d100 */
[----:B------:R-:W-:Y:S05]  /*04b0*/  BRA `(.L_x_10504) ;  /* 0x00000ae000007947 */ /* 0x000fea0003800000 */
.L_x_10499:
        /* <DEDUP_REMOVED lines=12> */
.L_x_10513:
[----:B------:R-:W2:Y:S02]  /*0580*/  LDG.E.64 R4, [R4.64] ;  /* 0x0000002404047981 */ /* 0x000ea4000c1e1b00 */
[----:B--2---:R0:W1:Y:S01]  /*0590*/  F2I.F64.TRUNC R22, R4 ;  /* 0x0000000400167311 */ /* 0x004062000030d100 */
[----:B------:R-:W-:Y:S05]  /*05a0*/  BRA `(.L_x_10504) ;  /* 0x000009f000007947 */ /* 0x000fea0003800000 */
.L_x_10512:
        /* <DEDUP_REMOVED lines=28> */
.L_x_10515:
        /* <DEDUP_REMOVED lines=12> */
[----:B------:R-:W-:-:S06]  /*0830*/  LOP3.LUT R0, R3, 0x80000000, R0, 0xf8, !PT ;  /* 0x8000000003007812 */ /* 0x000fcc00078ef800 */
[----:B------:R-:W0:Y:S02]  /*0840*/  F2I.FTZ.TRUNC.NTZ R0, R0 ;  /* 0x0000000000007305 */ /* 0x000e24000021f100 */
[----:B0-----:R-:W-:Y:S01]  /*0850*/  PRMT R22, R0, 0x7610, R22 ;  /* 0x0000761000167816 */ /* 0x001fe20000000016 */
[----:B------:R-:W-:Y:S05]  /*0860*/  BRA `(.L_x_10504) ;  /* 0x0000073000007947 */ /* 0x000fea0003800000 */
.L_x_10514:
[----:B------:R-:W2:Y:S02]  /*0870*/  LDG.E.U16 R0, [R4.64] ;  /* 0x0000002404007981 */ /* 0x000ea4000c1e1500 */
[----:B--2---:R-:W-:-:S06]  /*0880*/  PRMT R0, RZ, 0x5410, R0 ;  /* 0x00005410ff007816 */ /* 0x004fcc0000000000 */
[----:B------:R-:W0:Y:S02]  /*0890*/  F2I.FTZ.TRUNC.NTZ R0, R0 ;  /* 0x0000000000007305 */ /* 0x000e24000021f100 */
[----:B0-----:R-:W-:Y:S01]  /*08a0*/  PRMT R22, R0, 0x7610, R22 ;  /* 0x0000761000167816 */ /* 0x001fe20000000016 */
[----:B------:R-:W-:Y:S05]  /*08b0*/  BRA `(.L_x_10504) ;  /* 0x000006e000007947 */ /* 0x000fea0003800000 */
.L_x_10511:
        /* <DEDUP_REMOVED lines=10> */
.L_x_10518:
        /* <DEDUP_REMOVED lines=21> */
.L_x_10522:
[----:B------:R-:W-:Y:S05]  /*0ab0*/  BSYNC B1 ;  /* 0x0000000000017941 */ /* 0x000fea0003800000 */
.L_x_10521:
[----:B------:R-:W-:Y:S01]  /*0ac0*/  LEA R5, R0, 0x3b800000, 0x17 ;  /* 0x3b80000000057811 */ /* 0x000fe200078eb8ff */
[----:B------:R-:W-:-:S05]  /*0ad0*/  IMAD.SHL.U32 R0, R3, 0x100000, RZ ;  /* 0x0010000003007824 */ /* 0x000fca00078e00ff */
[----:B------:R-:W-:Y:S02]  /*0ae0*/  LOP3.LUT R0, R5, R0, R6, 0xfe, !PT ;  /* 0x0000000005007212 */ /* 0x000fe400078efe06 */
.L_x_10520:
[----:B------:R-:W-:Y:S05]  /*0af0*/  BSYNC B0 ;  /* 0x0000000000007941 */ /* 0x000fea0003800000 */
.L_x_10519:
[----:B------:R-:W0:Y:S02]  /*0b00*/  F2I.FTZ.TRUNC.NTZ R0, R0 ;  /* 0x0000000000007305 */ /* 0x000e24000021f100 */
[----:B0-----:R-:W-:Y:S01]  /*0b10*/  PRMT R22, R0, 0x7610, R22 ;  /* 0x0000761000167816 */ /* 0x001fe20000000016 */
[----:B------:R-:W-:Y:S05]  /*0b20*/  BRA `(.L_x_10504) ;  /* 0x0000047000007947 */ /* 0x000fea0003800000 */
.L_x_10517:
        /* <DEDUP_REMOVED lines=21> */
.L_x_10526:
[----:B------:R-:W-:Y:S05]  /*0c80*/  BSYNC B1 ;  /* 0x0000000000017941 */ /* 0x000fea0003800000 */
.L_x_10525:
[----:B------:R-:W-:Y:S01]  /*0c90*/  LEA R5, R0, 0x37800000, 0x17 ;  /* 0x3780000000057811 */ /* 0x000fe200078eb8ff */
[----:B------:R-:W-:-:S05]  /*0ca0*/  IMAD.SHL.U32 R0, R3, 0x200000, RZ ;  /* 0x0020000003007824 */ /* 0x000fca00078e00ff */
[----:B------:R-:W-:Y:S02]  /*0cb0*/  LOP3.LUT R0, R5, R0, R6, 0xfe, !PT ;  /* 0x0000000005007212 */ /* 0x000fe400078efe06 */
.L_x_10524:
[----:B------:R-:W-:Y:S05]  /*0cc0*/  BSYNC B0 ;  /* 0x0000000000007941 */ /* 0x000fea0003800000 */
.L_x_10523:
[----:B------:R-:W0:Y:S02]  /*0cd0*/  F2I.FTZ.TRUNC.NTZ R0, R0 ;  /* 0x0000000000007305 */ /* 0x000e24000021f100 */
[----:B0-----:R-:W-:Y:S01]  /*0ce0*/  PRMT R22, R0, 0x7610, R22 ;  /* 0x0000761000167816 */ /* 0x001fe20000000016 */
[----:B------:R-:W-:Y:S05]  /*0cf0*/  BRA `(.L_x_10504) ;  /* 0x000002a000007947 */ /* 0x000fea0003800000 */
.L_x_10516:
        /* <DEDUP_REMOVED lines=14> */
.L_x_10530:
[----:B------:R-:W-:Y:S05]  /*0de0*/  BSYNC B0 ;  /* 0x0000000000007941 */ /* 0x000fea0003800000 */
.L_x_10529:
[----:B------:R-:W0:Y:S02]  /*0df0*/  F2I.FTZ.TRUNC.NTZ R0, R0 ;  /* 0x0000000000007305 */ /* 0x000e24000021f100 */
[----:B0-----:R-:W-:Y:S01]  /*0e00*/  PRMT R22, R0, 0x7610, R22 ;  /* 0x0000761000167816 */ /* 0x001fe20000000016 */
[----:B------:R-:W-:Y:S05]  /*0e10*/  BRA `(.L_x_10504) ;  /* 0x0000018000007947 */ /* 0x000fea0003800000 */
.L_x_10503:
        /* <DEDUP_REMOVED lines=21> */
.L_x_10528:
[----:B------:R0:W5:Y:S01]  /*0f70*/  LDG.E.U16 R22, [R4.64] ;  /* 0x0000002404167981 */ /* 0x000162000c1e1500 */
[----:B------:R-:W-:Y:S05]  /*0f80*/  BRA `(.L_x_10504) ;  /* 0x0000001000007947 */ /* 0x000fea0003800000 */
.L_x_10527:
[----:B------:R0:W5:Y:S02]  /*0f90*/  LDG.E.U16 R22, [R4.64] ;  /* 0x0000002404167981 */ /* 0x000164000c1e1500 */
.L_x_10504:
        /* <DEDUP_REMOVED lines=16> */
.L_x_10534:
[----:B------:R0:W5:Y:S01]  /*10a0*/  LDG.E.U8 R23, [R4.64] ;  /* 0x0000002404177981 */ /* 0x000162000c1e1100 */
[----:B------:R-:W-:Y:S05]  /*10b0*/  BRA `(.L_x_10536) ;  /* 0x00000d8000007947 */ /* 0x000fea0003800000 */
.L_x_10533:
        /* <DEDUP_REMOVED lines=8> */
.L_x_10538:
[----:B------:R0:W5:Y:S01]  /*1140*/  LDG.E.U16 R23, [R4.64] ;  /* 0x0000002404177981 */ /* 0x000162000c1e1500 */
[----:B------:R-:W-:Y:S05]  /*1150*/  BRA `(.L_x_10536) ;  /* 0x00000ce000007947 */ /* 0x000fea0003800000 */
.L_x_10537:
[----:B------:R0:W5:Y:S01]  /*1160*/  LDG.E.U16 R23, [R4.64] ;  /* 0x0000002404177981 */ /* 0x000162000c1e1500 */
[----:B------:R-:W-:Y:S05]  /*1170*/  BRA `(.L_x_10536) ;  /* 0x00000cc000007947 */ /* 0x000fea0003800000 */
.L_x_10532:
        /* <DEDUP_REMOVED lines=9> */
.L_x_10540:
[----:B------:R-:W2:Y:S02]  /*1210*/  LDG.E.U16 R0, [R4.64] ;  /* 0x0000002404007981 */ /* 0x000ea4000c1e1500 */
[----:B--2---:R-:W-:-:S06]  /*1220*/  HADD2.F32 R0, -RZ, R0.H0_H0 ;  /* 0x20000000ff007230 */ /* 0x004fcc0000004100 */
[----:B------:R-:W0:Y:S02]  /*1230*/  F2I.FTZ.TRUNC.NTZ R0, R0 ;  /* 0x0000000000007305 */ /* 0x000e24000021f100 */
[----:B0-----:R-:W-:Y:S01]  /*1240*/  PRMT R23, R0, 0x7610, R23 ;  /* 0x0000761000177816 */ /* 0x001fe20000000017 */
[----:B------:R-:W-:Y:S05]  /*1250*/  BRA `(.L_x_10536) ;  /* 0x00000be000007947 */ /* 0x000fea0003800000 */
.L_x_10539:
        /* <DEDUP_REMOVED lines=9> */
.L_x_10542:
[----:B------:R-:W2:Y:S02]  /*12f0*/  LDG.E.U16 R4, [R4.64] ;  /* 0x0000002404047981 */ /* 0x000ea4000c1e1500 */
[----:B--2---:R-:W-:-:S06]  /*1300*/  HADD2.F32 R0, -RZ, R4.H0_H0 ;  /* 0x20000004ff007230 */ /* 0x004fcc0000004100 */
[----:B------:R-:W0:Y:S02]  /*1310*/  F2I.FTZ.TRUNC.NTZ R0, R0 ;  /* 0x0000000000007305 */ /* 0x000e24000021f100 */
[----:B0-----:R-:W-:Y:S01]  /*1320*/  PRMT R23, R0, 0x7610, R23 ;  /* 0x0000761000177816 */ /* 0x001fe20000000017 */
[----:B------:R-:W-:Y:S05]  /*1330*/  BRA `(.L_x_10536) ;  /* 0x00000b0000007947 */ /* 0x000fea0003800000 */
.L_x_10541:
[----:B------:R-:W2:Y:S02]  /*1340*/  LDG.E.64 R4, [R4.64] ;  /* 0x0000002404047981 */ /* 0x000ea4000c1e1b00 */
[----:B--2---:R0:W2:Y:S01]  /*1350*/  F2I.F64.TRUNC R23, R4 ;  /* 0x0000000400177311 */ /* 0x0040a2000030d100 */
[----:B------:R-:W-:Y:S05]  /*1360*/  BRA `(.L_x_10536) ;  /* 0x00000ad000007947 */ /* 0x000fea0003800000 */
.L_x_10531:
        /* <DEDUP_REMOVED lines=12> */
.L_x_10545:
[----:B------:R-:W2:Y:S02]  /*1430*/  LDG.E.64 R4, [R4.64] ;  /* 0x0000002404047981 */ /* 0x000ea4000c1e1b00 */
[----:B--2---:R0:W2:Y:S01]  /*1440*/  F2I.F64.TRUNC R23, R4 ;  /* 0x0000000400177311 */ /* 0x0040a2000030d100 */
[----:B------:R-:W-:Y:S05]  /*1450*/  BRA `(.L_x_10536) ;  /* 0x000009e000007947 */ /* 0x000fea0003800000 */
.L_x_10544:
        /* <DEDUP_REMOVED lines=28> */
.L_x_10547:
        /* <DEDUP_REMOVED lines=15> */
.L_x_10546:
[----:B------:R-:W2:Y:S02]  /*1710*/  LDG.E.U16 R0, [R4.64] ;  /* 0x0000002404007981 */ /* 0x000ea4000c1e1500 */
[----:B--2---:R-:W-:-:S06]  /*1720*/  PRMT R0, RZ, 0x5410, R0 ;  /* 0x00005410ff007816 */ /* 0x004fcc0000000000 */
[----:B------:R-:W0:Y:S02]  /*1730*/  F2I.FTZ.TRUNC.NTZ R0, R0 ;  /* 0x0000000000007305 */ /* 0x000e24000021f100 */
[----:B0-----:R-:W-:Y:S01]  /*1740*/  PRMT R23, R0, 0x7610, R23 ;  /* 0x0000761000177816 */ /* 0x001fe20000000017 */
[----:B------:R-:W-:Y:S05]  /*1750*/  BRA `(.L_x_10536) ;  /* 0x000006e000007947 */ /* 0x000fea0003800000 */
.L_x_10543:
        /* <DEDUP_REMOVED lines=10> */
.L_x_10550:
        /* <DEDUP_REMOVED lines=21> */
.L_x_10554:
[----:B------:R-:W-:Y:S05]  /*1950*/  BSYNC B1 ;  /* 0x0000000000017941 */ /* 0x000fea0003800000 */
.L_x_10553:
[----:B------:R-:W-:Y:S01]  /*1960*/  LEA R5, R0, 0x3b800000, 0x17 ;  /* 0x3b80000000057811 */ /* 0x000fe200078eb8ff */
[----:B------:R-:W-:-:S05]  /*1970*/  IMAD.SHL.U32 R0, R3, 0x100000, RZ ;  /* 0x0010000003007824 */ /* 0x000fca00078e00ff */
[----:B------:R-:W-:Y:S02]  /*1980*/  LOP3.LUT R0, R5, R0, R6, 0xfe, !PT ;  /* 0x0000000005007212 */ /* 0x000fe400078efe06 */
.L_x_10552:
[----:B------:R-:W-:Y:S05]  /*1990*/  BSYNC B0 ;  /* 0x0000000000007941 */ /* 0x000fea0003800000 */
.L_x_10551:
[----:B------:R-:W0:Y:S02]  /*19a0*/  F2I.FTZ.TRUNC.NTZ R0, R0 ;  /* 0x0000000000007305 */ /* 0x000e24000021f100 */
[----:B0-----:R-:W-:Y:S01]  /*19b0*/  PRMT R23, R0, 0x7610, R23 ;  /* 0x0000761000177816 */ /* 0x001fe20000000017 */
[----:B------:R-:W-:Y:S05]  /*19c0*/  BRA `(.L_x_10536) ;  /* 0x0000047000007947 */ /* 0x000fea0003800000 */
.L_x_10549:
        /* <DEDUP_REMOVED lines=21> */
.L_x_10558:
[----:B------:R-:W-:Y:S05]  /*1b20*/  BSYNC B1 ;  /* 0x0000000000017941 */ /* 0x000fea0003800000 */
.L_x_10557:
[----:B------:R-:W-:Y:S01]  /*1b30*/  LEA R5, R0, 0x37800000, 0x17 ;  /* 0x3780000000057811 */ /* 0x000fe200078eb8ff */
[----:B------:R-:W-:-:S05]  /*1b40*/  IMAD.SHL.U32 R0, R3, 0x200000, RZ ;  /* 0x0020000003007824 */ /* 0x000fca00078e00ff */
[----:B------:R-:W-:Y:S02]  /*1b50*/  LOP3.LUT R0, R5, R0, R6, 0xfe, !PT ;  /* 0x0000000005007212 */ /* 0x000fe400078efe06 */
.L_x_10556:
[----:B------:R-:W-:Y:S05]  /*1b60*/  BSYNC B0 ;  /* 0x0000000000007941 */ /* 0x000fea0003800000 */
.L_x_10555:
[----:B------:R-:W0:Y:S02]  /*1b70*/  F2I.FTZ.TRUNC.NTZ R0, R0 ;  /* 0x0000000000007305 */ /* 0x000e24000021f100 */
[----:B0-----:R-:W-:Y:S01]  /*1b80*/  PRMT R23, R0, 0x7610, R23 ;  /* 0x0000761000177816 */ /* 0x001fe20000000017 */
[----:B------:R-:W-:Y:S05]  /*1b90*/  BRA `(.L_x_10536) ;  /* 0x000002a000007947 */ /* 0x000fea0003800000 */
.L_x_10548:
        /* <DEDUP_REMOVED lines=14> */
.L_x_10562:
[----:B------:R-:W-:Y:S05]  /*1c80*/  BSYNC B0 ;  /* 0x0000000000007941 */ /* 0x000fea0003800000 */
.L_x_10561:
[----:B------:R-:W0:Y:S02]  /*1c90*/  F2I.FTZ.TRUNC.NTZ R0, R0 ;  /* 0x0000000000007305 */ /* 0x000e24000021f100 */
[----:B0-----:R-:W-:Y:S01]  /*1ca0*/  PRMT R23, R0, 0x7610, R23 ;  /* 0x0000761000177816 */ /* 0x001fe20000000017 */
[----:B------:R-:W-:Y:S05]  /*1cb0*/  BRA `(.L_x_10536) ;  /* 0x0000018000007947 */ /* 0x000fea0003800000 */
.L_x_10535:
        /* <DEDUP_REMOVED lines=21> */
.L_x_10560:
[----:B------:R0:W5:Y:S01]  /*1e10*/  LDG.E.U16 R23, [R4.64] ;  /* 0x0000002404177981 */ /* 0x000162000c1e1500 */
[----:B------:R-:W-:Y:S05]  /*1e20*/  BRA `(.L_x_10536) ;  /* 0x0000001000007947 */ /* 0x000fea0003800000 */
.L_x_10559:
[----:B------:R0:W5:Y:S02]  /*1e30*/  LDG.E.U16 R23, [R4.64] ;  /* 0x0000002404177981 */ /* 0x000164000c1e1500 */
.L_x_10536:
[----:B------:R-:W3:Y:S02]  /*1e40*/  S2R R28, SR_TID.X ;  /* 0x00000000001c7919 */ /* 0x000ee40000002100 */
[----:B---3--:R-:W-:Y:S02]  /*1e50*/  IADD3 R28, R28, 0x80, RZ ;  /* 0x000000801c1c7810 */ /* 0x008fe40007ffe0ff */
.L_x_10498:
[----:B-1-3--:R-:W-:Y:S05]  /*1e60*/  BSYNC B6 ;  /* 0x0000000000067941 */ /* 0x00afea0003800000 */
.L_x_10497:
        /* <DEDUP_REMOVED lines=21> */
.L_x_10568:
[----:B------:R0:W5:Y:S01]  /*1fc0*/  LDG.E.U8 R19, [R4.64] ;  /* 0x0000002404137981 */ /* 0x000162000c1e1100 */
[----:B------:R-:W-:Y:S05]  /*1fd0*/  BRA `(.L_x_10570) ;  /* 0x00000d8000007947 */ /* 0x000fea0003800000 */
.L_x_10567:
        /* <DEDUP_REMOVED lines=8> */
.L_x_10572:
[----:B------:R0:W5:Y:S01]  /*2060*/  LDG.E.U16 R19, [R4.64] ;  /* 0x0000002404137981 */ /* 0x000162000c1e1500 */
[----:B------:R-:W-:Y:S05]  /*2070*/  BRA `(.L_x_10570) ;  /* 0x00000ce000007947 */ /* 0x000fea0003800000 */
.L_x_10571:
[----:B------:R0:W5:Y:S01]  /*2080*/  LDG.E.U16 R19, [R4.64] ;  /* 0x0000002404137981 */ /* 0x000162000c1e1500 */
[----:B------:R-:W-:Y:S05]  /*2090*/  BRA `(.L_x_10570) ;  /* 0x00000cc000007947 */ /* 0x000fea0003800000 */
.L_x_10566:
[----:B------:R-:W-:-:S13]  /*20a0*/  ISETP.GT.AND P0, PT, R0, 0x6, PT ;  /* 0x000000060000780c */ /* 0x000fda0003f04270 */
[----:B------:R-:W-:Y:S05]  /*20b0*/  @P0 BRA `(.L_x_10573) ;  /* 0x000000c000000947 */ /* 0x000fea0003800000 */
[----:B------:R-:W-:-:S13]  /*20c0*/  ISETP.NE.AND P0, PT, R0, 0x5, PT ;  /* 0x000000050000780c */ /* 0x000fda0003f05270 */
[----:B------:R-:W-:Y:S05]  /*20d0*/  @!P0 BRA `(.L_x_10574) ;  /* 0x0000005000008947 */ /* 0x000fea0003800000 */
[----:B------:R-:W-:-:S13]  /*20e0*/  ISETP.NE.AND P0, PT, R0, 0x6, PT ;  /* 0x000000060000780c */ /* 0x000fda0003f05270 */
[----:B------:R-:W-:Y:S05]  /*20f0*/  @P0 BRA `(.L_x_10569) ;  /* 0x00000ae000000947 */ /* 0x000fea0003800000 */
[----:B------:R-:W3:Y:S02]  /*2100*/  LDG.E R4, [R4.64] ;  /* 0x0000002404047981 */ /* 0x000ee4000c1e1900 */
[----:B---3--:R0:W1:Y:S01]  /*2110*/  F2I.FTZ.TRUNC.NTZ R19, R4 ;  /* 0x0000000400137305 */ /* 0x008062000021f100 */
[----:B------:R-:W-:Y:S05]  /*2120*/  BRA `(.L_x_10570) ;  /* 0x00000c3000007947 */ /* 0x000fea0003800000 */
.L_x_10574:
[----:B------:R-:W3:Y:S02]  /*2130*/  LDG.E.U16 R0, [R4.64] ;  /* 0x0000002404007981 */ /* 0x000ee4000c1e1500 */
[----:B---3--:R-:W-:-:S06]  /*2140*/  HADD2.F32 R0, -RZ, R0.H0_H0 ;  /* 0x20000000ff007230 */ /* 0x008fcc0000004100 */
[----:B------:R-:W0:Y:S02]  /*2150*/  F2I.FTZ.TRUNC.NTZ R0, R0 ;  /* 0x0000000000007305 */ /* 0x000e24000021f100 */
[----:B0-----:R-:W-:Y:S01]  /*2160*/  PRMT R19, R0, 0x7610, R19 ;  /* 0x0000761000137816 */ /* 0x001fe20000000013 */
[----:B------:R-:W-:Y:S05]  /*2170*/  BRA `(.L_x_10570) ;  /* 0x00000be000007947 */ /* 0x000fea0003800000 */
.L_x_10573:
[----:B------:R-:W-:-:S13]  /*2180*/  ISETP.NE.AND P0, PT, R0, 0x7, PT ;  /* 0x000000070000780c */ /* 0x000fda0003f05270 */
[----:B------:R-:W-:Y:S05]  /*2190*/  @!P0 BRA `(.L_x_10575) ;  /* 0x000000c000008947 */ /* 0x000fea0003800000 */
[----:B------:R-:W-:-:S13]  /*21a0*/  ISETP.NE.AND P0, PT, R0, 0x8, PT ;  /* 0x000000080000780c */ /* 0x000fda0003f05270 */
[----:B------:R-:W-:Y:S05]  /*21b0*/  @!P0 BRA `(.L_x_10576) ;  /* 0x0000005000008947 */ /* 0x000fea0003800000 */
[----:B------:R-:W-:-:S13]  /*21c0*/  ISETP.NE.AND P0, PT, R0, 0x9, PT ;  /* 0x000000090000780c */ /* 0x000fda0003f05270 */
[----:B------:R-:W-:Y:S05]  /*21d0*/  @P0 BRA `(.L_x_10569) ;  /* 0x00000a0000000947 */ /* 0x000fea0003800000 */
[----:B------:R-:W3:Y:S02]  /*21e0*/  LDG.E R4, [R4.64] ;  /* 0x0000002404047981 */ /* 0x000ee4000c1e1900 */
[----:B---3--:R0:W1:Y:S01]  /*21f0*/  F2I.FTZ.TRUNC.NTZ R19, R4 ;  /* 0x0000000400137305 */ /* 0x008062000021f100 */
[----:B------:R-:W-:Y:S05]  /*2200*/  BRA `(.L_x_10570) ;  /* 0x00000b5000007947 */ /* 0x000fea0003800000 */
.L_x_10576:
[----:B------:R-:W3:Y:S02]  /*2210*/  LDG.E.U16 R4, [R4.64] ;  /* 0x0000002404047981 */ /* 0x000ee4000c1e1500 */
[----:B---3--:R-:W-:-:S06]  /*2220*/  HADD2.F32 R0, -RZ, R4.H0_H0 ;  /* 0x20000004ff007230 */ /* 0x008fcc0000004100 */
[----:B------:R-:W0:Y:S02]  /*2230*/  F2I.FTZ.TRUNC.NTZ R0, R0 ;  /* 0x0000000000007305 */ /* 0x000e24000021f100 */
[----:B0-----:R-:W-:Y:S01]  /*2240*/  PRMT R19, R0, 0x7610, R19 ;  /* 0x0000761000137816 */ /* 0x001fe20000000013 */
[----:B------:R-:W-:Y:S05]  /*2250*/  BRA `(.L_x_10570) ;  /* 0x00000b0000007947 */ /* 0x000fea0003800000 */
.L_x_10575:
[----:B------:R-:W3:Y:S02]  /*2260*/  LDG.E.64 R4, [R4.64] ;  /* 0x0000002404047981 */ /* 0x000ee4000c1e1b00 */
[----:B---3--:R0:W1:Y:S01]  /*2270*/  F2I.F64.TRUNC R19, R4 ;  /* 0x0000000400137311 */ /* 0x008062000030d100 */
[----:B------:R-:W-:Y:S05]  /*2280*/  BRA `(.L_x_10570) ;  /* 0x00000ad000007947 */ /* 0x000fea0003800000 */
.L_x_10565:
        /* <DEDUP_REMOVED lines=12> */
.L_x_10579:
[----:B------:R-:W3:Y:S02]  /*2350*/  LDG.E.64 R4, [R4.64] ;  /* 0x0000002404047981 */ /* 0x000ee4000c1e1b00 */
[----:B---3--:R0:W1:Y:S01]  /*2360*/  F2I.F64.TRUNC R19, R4 ;  /* 0x0000000400137311 */ /* 0x008062000030d100 */
[----:B------:R-:W-:Y:S05]  /*2370*/  BRA `(.L_x_10570) ;  /* 0x000009e000007947 */ /* 0x000fea0003800000 */
.L_x_10578:
        /* <DEDUP_REMOVED lines=28> */
.L_x_10581:
        /* <DEDUP_REMOVED lines=15> */
.L_x_10580:
[----:B------:R-:W3:Y:S02]  /*2630*/  LDG.E.U16 R0, [R4.64] ;  /* 0x0000002404007981 */ /* 0x000ee4000c1e1500 */
[----:B---3--:R-:W-:-:S06]  /*2640*/  PRMT R0, RZ, 0x5410, R0 ;  /* 0x00005410ff007816 */ /* 0x008fcc0000000000 */
[----:B------:R-:W0:Y:S02]  /*2650*/  F2I.FTZ.TRUNC.NTZ R0, R0 ;  /* 0x0000000000007305 */ /* 0x000e24000021f100 */
[----:B0-----:R-:W-:Y:S01]  /*2660*/  PRMT R19, R0, 0x7610, R19 ;  /* 0x0000761000137816 */ /* 0x001fe20000000013 */
[----:B------:R-:W-:Y:S05]  /*2670*/  BRA `(.L_x_10570) ;  /* 0x000006e000007947 */ /* 0x000fea0003800000 */
.L_x_10577:
        /* <DEDUP_REMOVED lines=10> */
.L_x_10584:
        /* <DEDUP_REMOVED lines=21> */
.L_x_10588:
[----:B------:R-:W-:Y:S05]  /*2870*/  BSYNC B1 ;  /* 0x0000000000017941 */ /* 0x000fea0003800000 */
.L_x_10587:
[----:B------:R-:W-:Y:S01]  /*2880*/  LEA R5, R0, 0x3b800000, 0x17 ;  /* 0x3b80000000057811 */ /* 0x000fe200078eb8ff */
[----:B------:R-:W-:-:S05]  /*2890*/  IMAD.SHL.U32 R0, R3, 0x100000, RZ ;  /* 0x0010000003007824 */ /* 0x000fca00078e00ff */
[----:B------:R-:W-:Y:S02]  /*28a0*/  LOP3.LUT R0, R5, R0, R6, 0xfe, !PT ;  /* 0x0000000005007212 */ /* 0x000fe400078efe06 */
.L_x_10586:
[----:B------:R-:W-:Y:S05]  /*28b0*/  BSYNC B0 ;  /* 0x0000000000007941 */ /* 0x000fea0003800000 */
.L_x_10585:
[----:B------:R-:W0:Y:S02]  /*28c0*/  F2I.FTZ.TRUNC.NTZ R0, R0 ;  /* 0x0000000000007305 */ /* 0x000e24000021f100 */
[----:B0-----:R-:W-:Y:S01]  /*28d0*/  PRMT R19, R0, 0x7610, R19 ;  /* 0x0000761000137816 */ /* 0x001fe20000000013 */
[----:B------:R-:W-:Y:S05]  /*28e0*/  BRA `(.L_x_10570) ;  /* 0x0000047000007947 */ /* 0x000fea0003800000 */
.L_x_10583:
        /* <DEDUP_REMOVED lines=21> */
.L_x_10592:
[----:B------:R-:W-:Y:S05]  /*2a40*/  BSYNC B1 ;  /* 0x0000000000017941 */ /* 0x000fea0003800000 */
.L_x_10591:
[----:B------:R-:W-:Y:S01]  /*2a50*/  LEA R5, R0, 0x37800000, 0x17 ;  /* 0x3780000000057811 */ /* 0x000fe200078eb8ff */
[----:B------:R-:W-:-:S05]  /*2a60*/  IMAD.SHL.U32 R0, R3, 0x200000, RZ ;  /* 0x0020000003007824 */ /* 0x000fca00078e00ff */
[----:B------:R-:W-:Y:S02]  /*2a70*/  LOP3.LUT R0, R5, R0, R6, 0xfe, !PT ;  /* 0x0000000005007212 */ /* 0x000fe400078efe06 */
.L_x_10590:
[----:B------:R-:W-:Y:S05]  /*2a80*/  BSYNC B0 ;  /* 0x0000000000007941 */ /* 0x000fea0003800000 */
.L_x_10589:
[----:B------:R-:W0:Y:S02]  /*2a90*/  F2I.FTZ.TRUNC.NTZ R0, R0 ;  /* 0x0000000000007305 */ /* 0x000e24000021f100 */
[----:B0-----:R-:W-:Y:S01]  /*2aa0*/  PRMT R19, R0, 0x7610, R19 ;  /* 0x0000761000137816 */ /* 0x001fe20000000013 */
[----:B------:R-:W-:Y:S05]  /*2ab0*/  BRA `(.L_x_10570) ;  /* 0x000002a000007947 */ /* 0x000fea0003800000 */
.L_x_10582:
        /* <DEDUP_REMOVED lines=14> */
.L_x_10596:
[----:B------:R-:W-:Y:S05]  /*2ba0*/  BSYNC B0 ;  /* 0x0000000000007941 */ /* 0x000fea0003800000 */
.L_x_10595:
[----:B------:R-:W0:Y:S02]  /*2bb0*/  F2I.FTZ.TRUNC.NTZ R0, R0 ;  /* 0x0000000000007305 */ /* 0x000e24000021f100 */
[----:B0-----:R-:W-:Y:S01]  /*2bc0*/  PRMT R19, R0, 0x7610, R19 ;  /* 0x0000761000137816 */ /* 0x001fe20000000013 */
[----:B------:R-:W-:Y:S05]  /*2bd0*/  BRA `(.L_x_10570) ;  /* 0x0000018000007947 */ /* 0x000fea0003800000 */
.L_x_10569:
        /* <DEDUP_REMOVED lines=19> */
[----:B------:R-:W-:Y:S01]  /*2d10*/  PRMT R19, RZ, 0x7610, R19 ;  /* 0x00007610ff137816 */ /* 0x000fe20000000013 */
[----:B------:R-:W-:Y:S05]  /*2d20*/  BRA `(.L_x_10570) ;  /* 0x0000003000007947 */ /* 0x000fea0003800000 */
.L_x_10594:
[----:B------:R0:W5:Y:S01]  /*2d30*/  LDG.E.U16 R19, [R4.64] ;  /* 0x0000002404137981 */ /* 0x000162000c1e1500 */
[----:B------:R-:W-:Y:S05]  /*2d40*/  BRA `(.L_x_10570) ;  /* 0x0000001000007947 */ /* 0x000fea0003800000 */
.L_x_10593:
[----:B------:R0:W5:Y:S02]  /*2d50*/  LDG.E.U16 R19, [R4.64] ;  /* 0x0000002404137981 */ /* 0x000164000c1e1500 */
.L_x_10570:
        /* <DEDUP_REMOVED lines=16> */
.L_x_10600:
[----:B------:R0:W5:Y:S01]  /*2e60*/  LDG.E.U8 R24, [R4.64] ;  /* 0x0000002404187981 */ /* 0x000162000c1e1100 */
[----:B------:R-:W-:Y:S05]  /*2e70*/  BRA `(.L_x_10602) ;  /* 0x00000d8000007947 */ /* 0x000fea0003800000 */
.L_x_10599:
        /* <DEDUP_REMOVED lines=8> */
.L_x_10604:
[----:B------:R0:W5:Y:S01]  /*2f00*/  LDG.E.U16 R24, [R4.64] ;  /* 0x0000002404187981 */ /* 0x000162000c1e1500 */
[----:B------:R-:W-:Y:S05]  /*2f10*/  BRA `(.L_x_10602) ;  /* 0x00000ce000007947 */ /* 0x000fea0003800000 */
.L_x_10603:
[----:B------:R0:W5:Y:S01]  /*2f20*/  LDG.E.U16 R24, [R4.64] ;  /* 0x0000002404187981 */ /* 0x000162000c1e1500 */
[----:B------:R-:W-:Y:S05]  /*2f30*/  BRA `(.L_x_10602) ;  /* 0x00000cc000007947 */ /* 0x000fea0003800000 */
.L_x_10598:
        /* <DEDUP_REMOVED lines=9> */
.L_x_10606:
[----:B------:R-:W3:Y:S02]  /*2fd0*/  LDG.E.U16 R0, [R4.64] ;  /* 0x0000002404007981 */ /* 0x000ee4000c1e1500 */
[----:B---3--:R-:W-:-:S06]  /*2fe0*/  HADD2.F32 R0, -RZ, R0.H0_H0 ;  /* 0x20000000ff007230 */ /* 0x008fcc0000004100 */
[----:B------:R-:W0:Y:S02]  /*2ff0*/  F2I.FTZ.TRUNC.NTZ R0, R0 ;  /* 0x0000000000007305 */ /* 0x000e24000021f100 */
[----:B0-----:R-:W-:Y:S01]  /*3000*/  PRMT R24, R0, 0x7610, R24 ;  /* 0x0000761000187816 */ /* 0x001fe20000000018 */
[----:B------:R-:W-:Y:S05]  /*3010*/  BRA `(.L_x_10602) ;  /* 0x00000be000007947 */ /* 0x000fea0003800000 */
.L_x_10605:
        /* <DEDUP_REMOVED lines=9> */
.L_x_10608:
[----:B------:R-:W3:Y:S02]  /*30b0*/  LDG.E.U16 R4, [R4.64] ;  /* 0x0000002404047981 */ /* 0x000ee4000c1e1500 */
[----:B---3--:R-:W-:-:S06]  /*30c0*/  HADD2.F32 R0, -RZ, R4.H0_H0 ;  /* 0x20000004ff007230 */ /* 0x008fcc0000004100 */
[----:B------:R-:W0:Y:S02]  /*30d0*/  F2I.FTZ.TRUNC.NTZ R0, R0 ;  /* 0x0000000000007305 */ /* 0x000e24000021f100 */
[----:B0-----:R-:W-:Y:S01]  /*30e0*/  PRMT R24, R0, 0x7610, R24 ;  /* 0x0000761000187816 */ /* 0x001fe20000000018 */
[----:B------:R-:W-:Y:S05]  /*30f0*/  BRA `(.L_x_10602) ;  /* 0x00000b0000007947 */ /* 0x000fea0003800000 */
.L_x_10607:
[----:B------:R-:W3:Y:S02]  /*3100*/  LDG.E.64 R4, [R4.64] ;  /* 0x0000002404047981 */ /* 0x000ee4000c1e1b00 */
[----:B---3--:R0:W3:Y:S01]  /*3110*/  F2I.F64.TRUNC R24, R4 ;  /* 0x0000000400187311 */ /* 0x0080e2000030d100 */
[----:B------:R-:W-:Y:S05]  /*3120*/  BRA `(.L_x_10602) ;  /* 0x00000ad000007947 */ /* 0x000fea0003800000 */
.L_x_10597:
        /* <DEDUP_REMOVED lines=12> */
.L_x_10611:
[----:B------:R-:W3:Y:S02]  /*31f0*/  LDG.E.64 R4, [R4.64] ;  /* 0x0000002404047981 */ /* 0x000ee4000c1e1b00 */
[----:B---3--:R0:W3:Y:S01]  /*3200*/  F2I.F64.TRUNC R24, R4 ;  /* 0x0000000400187311 */ /* 0x0080e2000030d100 */
[----:B------:R-:W-:Y:S05]  /*3210*/  BRA `(.L_x_10602) ;  /* 0x000009e000007947 */ /* 0x000fea0003800000 */
.L_x_10610:
        /* <DEDUP_REMOVED lines=28> */
.L_x_10613:
        /* <DEDUP_REMOVED lines=15> */
.L_x_10612:
[----:B------:R-:W3:Y:S02]  /*34d0*/  LDG.E.U16 R0, [R4.64] ;  /* 0x0000002404007981 */ /* 0x000ee4000c1e1500 */
[----:B---3--:R-:W-:-:S06]  /*34e0*/  PRMT R0, RZ, 0x5410, R0 ;  /* 0x00005410ff007816 */ /* 0x008fcc0000000000 */
[----:B------:R-:W0:Y:S02]  /*34f0*/  F2I.FTZ.TRUNC.NTZ R0, R0 ;  /* 0x0000000000007305 */ /* 0x000e24000021f100 */
[----:B0-----:R-:W-:Y:S01]  /*3500*/  PRMT R24, R0, 0x7610, R24 ;  /* 0x0000761000187816 */ /* 0x001fe20000000018 */
[----:B------:R-:W-:Y:S05]  /*3510*/  BRA `(.L_x_10602) ;  /* 0x000006e000007947 */ /* 0x000fea0003800000 */
.L_x_10609:
        /* <DEDUP_REMOVED lines=10> */
.L_x_10616:
        /* <DEDUP_REMOVED lines=21> */
.L_x_10620:
[----:B------:R-:W-:Y:S05]  /*3710*/  BSYNC B1 ;  /* 0x0000000000017941 */ /* 0x000fea0003800000 */
.L_x_10619:
[----:B------:R-:W-:Y:S01]  /*3720*/  LEA R5, R0, 0x3b800000, 0x17 ;  /* 0x3b80000000057811 */ /* 0x000fe200078eb8ff */
[----:B------:R-:W-:-:S05]  /*3730*/  IMAD.SHL.U32 R0, R3, 0x100000, RZ ;  /* 0x0010000003007824 */ /* 0x000fca00078e00ff */
[----:B------:R-:W-:Y:S02]  /*3740*/  LOP3.LUT R0, R5, R0, R6, 0xfe, !PT ;  /* 0x0000000005007212 */ /* 0x000fe400078efe06 */
.L_x_10618:
[----:B------:R-:W-:Y:S05]  /*3750*/  BSYNC B0 ;  /* 0x0000000000007941 */ /* 0x000fea0003800000 */
.L_x_10617:
[----:B------:R-:W0:Y:S02]  /*3760*/  F2I.FTZ.TRUNC.NTZ R0, R0 ;  /* 0x0000000000007305 */ /* 0x000e24000021f100 */
[----:B0-----:R-:W-:Y:S01]  /*3770*/  PRMT R24, R0, 0x7610, R24 ;  /* 0x0000761000187816 */ /* 0x001fe20000000018 */
[----:B------:R-:W-:Y:S05]  /*3780*/  BRA `(.L_x_10602) ;  /* 0x0000047000007947 */ /* 0x000fea0003800000 */
.L_x_10615:
        /* <DEDUP_REMOVED lines=21> */
.L_x_10624:
[----:B------:R-:W-:Y:S05]  /*38e0*/  BSYNC B1 ;  /* 0x0000000000017941 */ /* 0x000fea0003800000 */
.L_x_10623:
[----:B------:R-:W-:Y:S01]  /*38f0*/  LEA R5, R0, 0x37800000, 0x17 ;  /* 0x3780000000057811 */ /* 0x000fe200078eb8ff */
[----:B------:R-:W-:-:S05]  /*3900*/  IMAD.SHL.U32 R0, R3, 0x200000, RZ ;  /* 0x0020000003007824 */ /* 0x000fca00078e00ff */
[----:B------:R-:W-:Y:S02]  /*3910*/  LOP3.LUT R0, R5, R0, R6, 0xfe, !PT ;  /* 0x0000000005007212 */ /* 0x000fe400078efe06 */
.L_x_10622:
[----:B------:R-:W-:Y:S05]  /*3920*/  BSYNC B0 ;  /* 0x0000000000007941 */ /* 0x000fea0003800000 */
.L_x_10621:
[----:B------:R-:W0:Y:S02]  /*3930*/  F2I.FTZ.TRUNC.NTZ R0, R0 ;  /* 0x0000000000007305 */ /* 0x000e24000021f100 */
[----:B0-----:R-:W-:Y:S01]  /*3940*/  PRMT R24, R0, 0x7610, R24 ;  /* 0x0000761000187816 */ /* 0x001fe20000000018 */
[----:B------:R-:W-:Y:S05]  /*3950*/  BRA `(.L_x_10602) ;  /* 0x000002a000007947 */ /* 0x000fea0003800000 */
.L_x_10614:
        /* <DEDUP_REMOVED lines=14> */
.L_x_10628:
[----:B------:R-:W-:Y:S05]  /*3a40*/  BSYNC B0 ;  /* 0x0000000000007941 */ /* 0x000fea0003800000 */
.L_x_10627:
[----:B------:R-:W0:Y:S02]  /*3a50*/  F2I.FTZ.TRUNC.NTZ R0, R0 ;  /* 0x0000000000007305 */ /* 0x000e24000021f100 */
[----:B0-----:R-:W-:Y:S01]  /*3a60*/  PRMT R24, R0, 0x7610, R24 ;  /* 0x0000761000187816 */ /* 0x001fe20000000018 */
[----:B------:R-:W-:Y:S05]  /*3a70*/  BRA `(.L_x_10602) ;  /* 0x0000018000007947 */ /* 0x000fea0003800000 */
.L_x_10601:
        /* <DEDUP_REMOVED lines=19> */
[----:B------:R-:W-:Y:S01]  /*3bb0*/  PRMT R24, RZ, 0x7610, R24 ;  /* 0x00007610ff187816 */ /* 0x000fe20000000018 */
[----:B------:R-:W-:Y:S05]  /*3bc0*/  BRA `(.L_x_10602) ;  /* 0x0000003000007947 */ /* 0x000fea0003800000 */
.L_x_10626:
[----:B------:R0:W5:Y:S01]  /*3bd0*/  LDG.E.U16 R24, [R4.64] ;  /* 0x0000002404187981 */ /* 0x000162000c1e1500 */
[----:B------:R-:W-:Y:S05]  /*3be0*/  BRA `(.L_x_10602) ;  /* 0x0000001000007947 */ /* 0x000fea0003800000 */
.L_x_10625:
[----:B------:R0:W5:Y:S02]  /*3bf0*/  LDG.E.U16 R24, [R4.64] ;  /* 0x0000002404187981 */ /* 0x000164000c1e1500 */
.L_x_10602:
[----:B------:R-:W-:-:S03]  /*3c00*/  IADD3 R28, R28, 0x80, RZ ;  /* 0x000000801c1c7810 */ /* 0x000fc60007ffe0ff */
.L_x_10564:
[----:B------:R-:W-:Y:S05]  /*3c10*/  BSYNC B6 ;  /* 0x0000000000067941 */ /* 0x000fea0003800000 */
.L_x_10563:
[----:B------:R-:W-:Y:S01]  /*3c20*/  ISETP.GE.AND P0, PT, R28, R18, PT ;  /* 0x000000121c00720c */ /* 0x000fe20003f06270 */
[----:B------:R-:W-:Y:S01]  /*3c30*/  BSSY B6, `(.L_x_10629) ;  /* 0x00001db000067945 */ /* 0x000fe20003800000 */
[----:B------:R-:W-:Y:S02]  /*3c40*/  PRMT R25, RZ, 0x7610, R25 ;  /* 0x00007610ff197816 */ /* 0x000fe40000000019 */
        /* <DEDUP_REMOVED lines=20> */
.L_x_10634:
[----:B------:R0:W5:Y:S01]  /*3d90*/  LDG.E.U8 R26, [R4.64] ;  /* 0x00000024041a7981 */ /* 0x000162000c1e1100 */
[----:B------:R-:W-:Y:S05]  /*3da0*/  BRA `(.L_x_10636) ;  /* 0x00000d8000007947 */ /* 0x000fea0003800000 */
.L_x_10633:
        /* <DEDUP_REMOVED lines=8> */
.L_x_10638:
[----:B------:R0:W5:Y:S01]  /*3e30*/  LDG.E.U16 R26, [R4.64] ;  /* 0x00000024041a7981 */ /* 0x000162000c1e1500 */
[----:B------:R-:W-:Y:S05]  /*3e40*/  BRA `(.L_x_10636) ;  /* 0x00000ce000007947 */ /* 0x000fea0003800000 */
.L_x_10637:
[----:B------:R0:W5:Y:S01]  /*3e50*/  LDG.E.U16 R26, [R4.64] ;  /* 0x00000024041a7981 */ /* 0x000162000c1e1500 */
[----:B------:R-:W-:Y:S05]  /*3e60*/  BRA `(.L_x_10636) ;  /* 0x00000cc000007947 */ /* 0x000fea0003800000 */
.L_x_10632:
[----:B------:R-:W-:-:S13]  /*3e70*/  ISETP.GT.AND P0, PT, R0, 0x6, PT ;  /* 0x000000060000780c */ /* 0x000fda0003f04270 */
[----:B------:R-:W-:Y:S05]  /*3e80*/  @P0 BRA `(.L_x_10639) ;  /* 0x000000c000000947 */ /* 0x000fea0003800000 */
[----:B------:R-:W-:-:S13]  /*3e90*/  ISETP.NE.AND P0, PT, R0, 0x5, PT ;  /* 0x000000050000780c */ /* 0x000fda0003f05270 */
[----:B------:R-:W-:Y:S05]  /*3ea0*/  @!P0 BRA `(.L_x_10640) ;  /* 0x0000005000008947 */ /* 0x000fea0003800000 */
[----:B------:R-:W-:-:S13]  /*3eb0*/  ISETP.NE.AND P0, PT, R0, 0x6, PT ;  /* 0x000000060000780c */ /* 0x000fda0003f05270 */
[----:B------:R-:W-:Y:S05]  /*3ec0*/  @P0 BRA `(.L_x_10635) ;  /* 0x00000ae000000947 */ /* 0x000fea0003800000 */
[----:B------:R-:W4:Y:S02]  /*3ed0*/  LDG.E R4, [R4.64] ;  /* 0x0000002404047981 */ /* 0x000f24000c1e1900 */
[----:B----4-:R0:W4:Y:S01]  /*3ee0*/  F2I.FTZ.TRUNC.NTZ R26, R4 ;  /* 0x00000004001a7305 */ /* 0x010122000021f100 */
[----:B------:R-:W-:Y:S05]  /*3ef0*/  BRA `(.L_x_10636) ;  /* 0x00000c3000007947 */ /* 0x000fea0003800000 */
.L_x_10640:
[----:B------:R-:W4:Y:S02]  /*3f00*/  LDG.E.U16 R0, [R4.64] ;  /* 0x0000002404007981 */ /* 0x000f24000c1e1500 */
[----:B----4-:R-:W-:-:S06]  /*3f10*/  HADD2.F32 R0, -RZ, R0.H0_H0 ;  /* 0x20000000ff007230 */ /* 0x010fcc0000004100 */
[----:B------:R-:W0:Y:S02]  /*3f20*/  F2I.FTZ.TRUNC.NTZ R0, R0 ;  /* 0x0000000000007305 */ /* 0x000e24000021f100 */
[----:B0-----:R-:W-:Y:S01]  /*3f30*/  PRMT R26, R0, 0x7610, R26 ;  /* 0x00007610001a7816 */ /* 0x001fe2000000001a */
[----:B------:R-:W-:Y:S05]  /*3f40*/  BRA `(.L_x_10636) ;  /* 0x00000be000007947 */ /* 0x000fea0003800000 */
.L_x_10639:
[----:B------:R-:W-:-:S13]  /*3f50*/  ISETP.NE.AND P0, PT, R0, 0x7, PT ;  /* 0x000000070000780c */ /* 0x000fda0003f05270 */
[----:B------:R-:W-:Y:S05]  /*3f60*/  @!P0 BRA `(.L_x_10641) ;  /* 0x000000c000008947 */ /* 0x000fea0003800000 */
[----:B------:R-:W-:-:S13]  /*3f70*/  ISETP.NE.AND P0, PT, R0, 0x8, PT ;  /* 0x000000080000780c */ /* 0x000fda0003f05270 */
[----:B------:R-:W-:Y:S05]  /*3f80*/  @!P0 BRA `(.L_x_10642) ;  /* 0x0000005000008947 */ /* 0x000fea0003800000 */
[----:B------:R-:W-:-:S13]  /*3f90*/  ISETP.NE.AND P0, PT, R0, 0x9, PT ;  /* 0x000000090000780c */ /* 0x000fda0003f05270 */
[----:B------:R-:W-:Y:S05]  /*3fa0*/  @P0 BRA `(.L_x_10635) ;  /* 0x00000a0000000947 */ /* 0x000fea0003800000 */
[----:B------:R-:W4:Y:S02]  /*3fb0*/  LDG.E R4, [R4.64] ;  /* 0x0000002404047981 */ /* 0x000f24000c1e1900 */
[----:B----4-:R0:W4:Y:S01]  /*3fc0*/  F2I.FTZ.TRUNC.NTZ R26, R4 ;  /* 0x00000004001a7305 */ /* 0x010122000021f100 */
[----:B------:R-:W-:Y:S05]  /*3fd0*/  BRA `(.L_x_10636) ;  /* 0x00000b5000007947 */ /* 0x000fea0003800000 */
.L_x_10642:
[----:B------:R-:W4:Y:S02]  /*3fe0*/  LDG.E.U16 R4, [R4.64] ;  /* 0x0000002404047981 */ /* 0x000f24000c1e1500 */
[----:B----4-:R-:W-:-:S06]  /*3ff0*/  HADD2.F32 R0, -RZ, R4.H0_H0 ;  /* 0x20000004ff007230 */ /* 0x010fcc0000004100 */
[----:B------:R-:W0:Y:S02]  /*4000*/  F2I.FTZ.TRUNC.NTZ R0, R0 ;  /* 0x0000000000007305 */ /* 0x000e24000021f100 */
[----:B0-----:R-:W-:Y:S01]  /*4010*/  PRMT R26, R0, 0x7610, R26 ;  /* 0x00007610001a7816 */ /* 0x001fe2000000001a */
[----:B------:R-:W-:Y:S05]  /*4020*/  BRA `(.L_x_10636) ;  /* 0x00000b0000007947 */ /* 0x000fea0003800000 */
.L_x_10641:
[----:B------:R-:W4:Y:S02]  /*4030*/  LDG.E.64 R4, [R4.64] ;  /* 0x0000002404047981 */ /* 0x000f24000c1e1b00 */
[----:B----4-:R0:W4:Y:S01]  /*4040*/  F2I.F64.TRUNC R26, R4 ;  /* 0x00000004001a7311 */ /* 0x010122000030d100 */
[----:B------:R-:W-:Y:S05]  /*4050*/  BRA `(.L_x_10636) ;  /* 0x00000ad000007947 */ /* 0x000fea0003800000 */
.L_x_10631:
        /* <DEDUP_REMOVED lines=10> */
[----:B------:R-:W-:Y:S01]  /*4100*/  SEL R26, RZ, 0x1, !P0 ;  /* 0x00000001ff1a7807 */ /* 0x000fe20004000000 */
[----:B------:R-:W-:Y:S05]  /*4110*/  BRA `(.L_x_10636) ;  /* 0x00000a1000007947 */ /* 0x000fea0003800000 */
.L_x_10645:
[----:B------:R-:W4:Y:S02]  /*4120*/  LDG.E.64 R4, [R4.64] ;  /* 0x0000002404047981 */ /* 0x000f24000c1e1b00 */
[----:B----4-:R0:W4:Y:S01]  /*4130*/  F2I.F64.TRUNC R26, R4 ;  /* 0x00000004001a7311 */ /* 0x010122000030d100 */
[----:B------:R-:W-:Y:S05]  /*4140*/  BRA `(.L_x_10636) ;  /* 0x000009e000007947 */ /* 0x000fea0003800000 */
.L_x_10644:
        /* <DEDUP_REMOVED lines=28> */
.L_x_10647:
        /* <DEDUP_REMOVED lines=15> */
.L_x_10646:
[----:B------:R-:W4:Y:S02]  /*4400*/  LDG.E.U16 R0, [R4.64] ;  /* 0x0000002404007981 */ /* 0x000f24000c1e1500 */
[----:B----4-:R-:W-:-:S06]  /*4410*/  PRMT R0, RZ, 0x5410, R0 ;  /* 0x00005410ff007816 */ /* 0x010fcc0000000000 */
[----:B------:R-:W0:Y:S02]  /*4420*/  F2I.FTZ.TRUNC.NTZ R0, R0 ;  /* 0x0000000000007305 */ /* 0x000e24000021f100 */
[----:B0-----:R-:W-:Y:S01]  /*4430*/  PRMT R26, R0, 0x7610, R26 ;  /* 0x00007610001a7816 */ /* 0x001fe2000000001a */
[----:B------:R-:W-:Y:S05]  /*4440*/  BRA `(.L_x_10636) ;  /* 0x000006e000007947 */ /* 0x000fea0003800000 */
.L_x_10643:
        /* <DEDUP_REMOVED lines=10> */
.L_x_10650:
        /* <DEDUP_REMOVED lines=21> */
.L_x_10654:
[----:B------:R-:W-:Y:S05]  /*4640*/  BSYNC B1 ;  /* 0x0000000000017941 */ /* 0x000fea0003800000 */
.L_x_10653:
[----:B------:R-:W-:Y:S01]  /*4650*/  LEA R5, R0, 0x3b800000, 0x17 ;  /* 0x3b80000000057811 */ /* 0x000fe200078eb8ff */
[----:B------:R-:W-:-:S05]  /*4660*/  IMAD.SHL.U32 R0, R3, 0x100000, RZ ;  /* 0x0010000003007824 */ /* 0x000fca00078e00ff */
[----:B------:R-:W-:Y:S02]  /*4670*/  LOP3.LUT R0, R5, R0, R6, 0xfe, !PT ;  /* 0x0000000005007212 */ /* 0x000fe400078efe06 */
.L_x_10652:
[----:B------:R-:W-:Y:S05]  /*4680*/  BSYNC B0 ;  /* 0x0000000000007941 */ /* 0x000fea0003800000 */
.L_x_10651:
[----:B------:R-:W0:Y:S02]  /*4690*/  F2I.FTZ.TRUNC.NTZ R0, R0 ;  /* 0x0000000000007305 */ /* 0x000e24000021f100 */
[----:B0-----:R-:W-:Y:S01]  /*46a0*/  PRMT R26, R0, 0x7610, R26 ;  /* 0x00007610001a7816 */ /* 0x001fe2000000001a */
[----:B------:R-:W-:Y:S05]  /*46b0*/  BRA `(.L_x_10636) ;  /* 0x0000047000007947 */ /* 0x000fea0003800000 */
.L_x_10649:
        /* <DEDUP_REMOVED lines=21> */
.L_x_10658:
[----:B------:R-:W-:Y:S05]  /*4810*/  BSYNC B1 ;  /* 0x0000000000017941 */ /* 0x000fea0003800000 */
.L_x_10657:
[----:B------:R-:W-:Y:S01]  /*4820*/  LEA R5, R0, 0x37800000, 0x17 ;  /* 0x3780000000057811 */ /* 0x000fe200078eb8ff */
[----:B------:R-:W-:-:S05]  /*4830*/  IMAD.SHL.U32 R0, R3, 0x200000, RZ ;  /* 0x0020000003007824 */ /* 0x000fca00078e00ff */
[----:B------:R-:W-:Y:S02]  /*4840*/  LOP3.LUT R0, R5, R0, R6, 0xfe, !PT ;  /* 0x0000000005007212 */ /* 0x000fe400078efe06 */
.L_x_10656:
[----:B------:R-:W-:Y:S05]  /*4850*/  BSYNC B0 ;  /* 0x0000000000007941 */ /* 0x000fea0003800000 */
.L_x_10655:
[----:B------:R-:W0:Y:S02]  /*4860*/  F2I.FTZ.TRUNC.NTZ R0, R0 ;  /* 0x0000000000007305 */ /* 0x000e24000021f100 */
[----:B0-----:R-:W-:Y:S01]  /*4870*/  PRMT R26, R0, 0x7610, R26 ;  /* 0x00007610001a7816 */ /* 0x001fe2000000001a */
[----:B------:R-:W-:Y:S05]  /*4880*/  BRA `(.L_x_10636) ;  /* 0x000002a000007947 */ /* 0x000fea0003800000 */
.L_x_10648:
        /* <DEDUP_REMOVED lines=14> */
.L_x_10662:
[----:B------:R-:W-:Y:S05]  /*4970*/  BSYNC B0 ;  /* 0x0000000000007941 */ /* 0x000fea0003800000 */
.L_x_10661:
[----:B------:R-:W0:Y:S02]  /*4980*/  F2I.FTZ.TRUNC.NTZ R0, R0 ;  /* 0x0000000000007305 */ /* 0x000e24000021f100 */
[----:B0-----:R-:W-:Y:S01]  /*4990*/  PRMT R26, R0, 0x7610, R26 ;  /* 0x00007610001a7816 */ /* 0x001fe2000000001a */
[----:B------:R-:W-:Y:S05]  /*49a0*/  BRA `(.L_x_10636) ;  /* 0x0000018000007947 */ /* 0x000fea0003800000 */
.L_x_10635:
        /* <DEDUP_REMOVED lines=19> */
[----:B------:R-:W-:Y:S01]  /*4ae0*/  PRMT R26, RZ, 0x7610, R26 ;  /* 0x00007610ff1a7816 */ /* 0x000fe2000000001a */
[----:B------:R-:W-:Y:S05]  /*4af0*/  BRA `(.L_x_10636) ;  /* 0x0000003000007947 */ /* 0x000fea0003800000 */
.L_x_10660:
[----:B------:R0:W5:Y:S01]  /*4b00*/  LDG.E.U16 R26, [R4.64] ;  /* 0x00000024041a7981 */ /* 0x000162000c1e1500 */
[----:B------:R-:W-:Y:S05]  /*4b10*/  BRA `(.L_x_10636) ;  /* 0x0000001000007947 */ /* 0x000fea0003800000 */
.L_x_10659:
[----:B------:R0:W5:Y:S02]  /*4b20*/  LDG.E.U16 R26, [R4.64] ;  /* 0x00000024041a7981 */ /* 0x000164000c1e1500 */
.L_x_10636:
        /* <DEDUP_REMOVED lines=16> */
.L_x_10666:
[----:B------:R0:W5:Y:S01]  /*4c30*/  LDG.E.U8 R27, [R4.64] ;  /* 0x00000024041b7981 */ /* 0x000162000c1e1100 */
[----:B------:R-:W-:Y:S05]  /*4c40*/  BRA `(.L_x_10668) ;  /* 0x00000d8000007947 */ /* 0x000fea0003800000 */
.L_x_10665:
        /* <DEDUP_REMOVED lines=8> */
.L_x_10670:
[----:B------:R0:W5:Y:S01]  /*4cd0*/  LDG.E.U16 R27, [R4.64] ;  /* 0x00000024041b7981 */ /* 0x000162000c1e1500 */
[----:B------:R-:W-:Y:S05]  /*4ce0*/  BRA `(.L_x_10668) ;  /* 0x00000ce000007947 */ /* 0x000fea0003800000 */
.L_x_10669:
[----:B------:R0:W5:Y:S01]  /*4cf0*/  LDG.E.U16 R27, [R4.64] ;  /* 0x00000024041b7981 */ /* 0x000162000c1e1500 */
[----:B------:R-:W-:Y:S05]  /*4d00*/  BRA `(.L_x_10668) ;  /* 0x00000cc000007947 */ /* 0x000fea0003800000 */
.L_x_10664:
[----:B------:R-:W-:-:S13]  /*4d10*/  ISETP.GT.AND P0, PT, R0, 0x6, PT ;  /* 0x000000060000780c */ /* 0x000fda0003f04270 */
[----:B------:R-:W-:Y:S05]  /*4d20*/  @P0 BRA `(.L_x_10671) ;  /* 0x000000c000000947 */ /* 0x000fea0003800000 */
[----:B------:R-:W-:-:S13]  /*4d30*/  ISETP.NE.AND P0, PT, R0, 0x5, PT ;  /* 0x000000050000780c */ /* 0x000fda0003f05270 */
[----:B------:R-:W-:Y:S05]  /*4d40*/  @!P0 BRA `(.L_x_10672) ;  /* 0x0000005000008947 */ /* 0x000fea0003800000 */
[----:B------:R-:W-:-:S13]  /*4d50*/  ISETP.NE.AND P0, PT, R0, 0x6, PT ;  /* 0x000000060000780c */ /* 0x000fda0003f05270 */
[----:B------:R-:W-:Y:S05]  /*4d60*/  @P0 BRA `(.L_x_10667) ;  /* 0x00000ae000000947 */ /* 0x000fea0003800000 */
[----:B----4-:R-:W4:Y:S02]  /*4d70*/  LDG.E R4, [R4.64] ;  /* 0x0000002404047981 */ /* 0x010f24000c1e1900 */
[----:B----4-:R0:W4:Y:S01]  /*4d80*/  F2I.FTZ.TRUNC.NTZ R27, R4 ;  /* 0x00000004001b7305 */ /* 0x010122000021f100 */
[----:B------:R-:W-:Y:S05]  /*4d90*/  BRA `(.L_x_10668) ;  /* 0x00000c3000007947 */ /* 0x000fea0003800000 */
.L_x_10672:
[----:B----4-:R-:W4:Y:S02]  /*4da0*/  LDG.E.U16 R0, [R4.64] ;  /* 0x0000002404007981 */ /* 0x010f24000c1e1500 */
[----:B----4-:R-:W-:-:S06]  /*4db0*/  HADD2.F32 R0, -RZ, R0.H0_H0 ;  /* 0x20000000ff007230 */ /* 0x010fcc0000004100 */
[----:B------:R-:W0:Y:S02]  /*4dc0*/  F2I.FTZ.TRUNC.NTZ R0, R0 ;  /* 0x0000000000007305 */ /* 0x000e24000021f100 */
[----:B0-----:R-:W-:Y:S01]  /*4dd0*/  PRMT R27, R0, 0x7610, R27 ;  /* 0x00007610001b7816 */ /* 0x001fe2000000001b */
[----:B------:R-:W-:Y:S05]  /*4de0*/  BRA `(.L_x_10668) ;  /* 0x00000be000007947 */ /* 0x000fea0003800000 */
.L_x_10671:
[----:B------:R-:W-:-:S13]  /*4df0*/  ISETP.NE.AND P0, PT, R0, 0x7, PT ;  /* 0x000000070000780c */ /* 0x000fda0003f05270 */
[----:B------:R-:W-:Y:S05]  /*4e00*/  @!P0 BRA `(.L_x_10673) ;  /* 0x000000c000008947 */ /* 0x000fea0003800000 */
[----:B------:R-:W-:-:S13]  /*4e10*/  ISETP.NE.AND P0, PT, R0, 0x8, PT ;  /* 0x000000080000780c */ /* 0x000fda0003f05270 */
[----:B------:R-:W-:Y:S05]  /*4e20*/  @!P0 BRA `(.L_x_10674) ;  /* 0x0000005000008947 */ /* 0x000fea0003800000 */
[----:B------:R-:W-:-:S13]  /*4e30*/  ISETP.NE.AND P0, PT, R0, 0x9, PT ;  /* 0x000000090000780c */ /* 0x000fda0003f05270 */
[----:B------:R-:W-:Y:S05]  /*4e40*/  @P0 BRA `(.L_x_10667) ;  /* 0x00000a0000000947 */ /* 0x000fea0003800000 */
[----:B----4-:R-:W4:Y:S02]  /*4e50*/  LDG.E R4, [R4.64] ;  /* 0x0000002404047981 */ /* 0x010f24000c1e1900 */
[----:B----4-:R0:W4:Y:S01]  /*4e60*/  F2I.FTZ.TRUNC.NTZ R27, R4 ;  /* 0x00000004001b7305 */ /* 0x010122000021f100 */
[----:B------:R-:W-:Y:S05]  /*4e70*/  BRA `(.L_x_10668) ;  /* 0x00000b5000007947 */ /* 0x000fea0003800000 */
.L_x_10674:
[----:B----4-:R-:W4:Y:S02]  /*4e80*/  LDG.E.U16 R4, [R4.64] ;  /* 0x0000002404047981 */ /* 0x010f24000c1e1500 */
[----:B----4-:R-:W-:-:S06]  /*4e90*/  HADD2.F32 R0, -RZ, R4.H0_H0 ;  /* 0x20000004ff007230 */ /* 0x010fcc0000004100 */
[----:B------:R-:W0:Y:S02]  /*4ea0*/  F2I.FTZ.TRUNC.NTZ R0, R0 ;  /* 0x0000000000007305 */ /* 0x000e24000021f100 */
[----:B0-----:R-:W-:Y:S01]  /*4eb0*/  PRMT R27, R0, 0x7610, R27 ;  /* 0x00007610001b7816 */ /* 0x001fe2000000001b */
[----:B------:R-:W-:Y:S05]  /*4ec0*/  BRA `(.L_x_10668) ;  /* 0x00000b0000007947 */ /* 0x000fea0003800000 */
.L_x_10673:
[----:B----4-:R-:W4:Y:S02]  /*4ed0*/  LDG.E.64 R4, [R4.64] ;  /* 0x0000002404047981 */ /* 0x010f24000c1e1b00 */
[----:B----4-:R0:W4:Y:S01]  /*4ee0*/  F2I.F64.TRUNC R27, R4 ;  /* 0x00000004001b7311 */ /* 0x010122000030d100 */
[----:B------:R-:W-:Y:S05]  /*4ef0*/  BRA `(.L_x_10668) ;  /* 0x00000ad000007947 */ /* 0x000fea0003800000 */
.L_x_10663:
        /* <DEDUP_REMOVED lines=10> */
[----:B------:R-:W-:Y:S01]  /*4fa0*/  SEL R27, RZ, 0x1, !P0 ;  /* 0x00000001ff1b7807 */ /* 0x000fe20004000000 */
[----:B------:R-:W-:Y:S05]  /*4fb0*/  BRA `(.L_x_10668) ;  /* 0x00000a1000007947 */ /* 0x000fea0003800000 */
.L_x_10677:
[----:B----4-:R-:W4:Y:S02]  /*4fc0*/  LDG.E.64 R4, [R4.64] ;  /* 0x0000002404047981 */ /* 0x010f24000c1e1b00 */
[----:B----4-:R0:W4:Y:S01]  /*4fd0*/  F2I.F64.TRUNC R27, R4 ;  /* 0x00000004001b7311 */ /* 0x010122000030d100 */
[----:B------:R-:W-:Y:S05]  /*4fe0*/  BRA `(.L_x_10668) ;  /* 0x000009e000007947 */ /* 0x000fea0003800000 */
.L_x_10676:
        /* <DEDUP_REMOVED lines=28> */
.L_x_10679:
        /* <DEDUP_REMOVED lines=15> */
.L_x_10678:
[----:B----4-:R-:W4:Y:S02]  /*52a0*/  LDG.E.U16 R0, [R4.64] ;  /* 0x0000002404007981 */ /* 0x010f24000c1e1500 */
[----:B----4-:R-:W-:-:S06]  /*52b0*/  PRMT R0, RZ, 0x5410, R0 ;  /* 0x00005410ff007816 */ /* 0x010fcc0000000000 */
[----:B------:R-:W0:Y:S02]  /*52c0*/  F2I.FTZ.TRUNC.NTZ R0, R0 ;  /* 0x0000000000007305 */ /* 0x000e24000021f100 */
[----:B0-----:R-:W-:Y:S01]  /*52d0*/  PRMT R27, R0, 0x7610, R27 ;  /* 0x00007610001b7816 */ /* 0x001fe2000000001b */
[----:B------:R-:W-:Y:S05]  /*52e0*/  BRA `(.L_x_10668) ;  /* 0x000006e000007947 */ /* 0x000fea0003800000 */
.L_x_10675:
        /* <DEDUP_REMOVED lines=10> */
.L_x_10682:
        /* <DEDUP_REMOVED lines=21> */
.L_x_10686:
[----:B------:R-:W-:Y:S05]  /*54e0*/  BSYNC B1 ;  /* 0x0000000000017941 */ /* 0x000fea0003800000 */
.L_x_10685:
[----:B------:R-:W-:Y:S01]  /*54f0*/  LEA R5, R0, 0x3b800000, 0x17 ;  /* 0x3b80000000057811 */ /* 0x000fe200078eb8ff */
[----:B------:R-:W-:-:S05]  /*5500*/  IMAD.SHL.U32 R0, R3, 0x100000, RZ ;  /* 0x0010000003007824 */ /* 0x000fca00078e00ff */
[----:B------:R-:W-:Y:S02]  /*5510*/  LOP3.LUT R0, R5, R0, R6, 0xfe, !PT ;  /* 0x0000000005007212 */ /* 0x000fe400078efe06 */
.L_x_10684:
[----:B------:R-:W-:Y:S05]  /*5520*/  BSYNC B0 ;  /* 0x0000000000007941 */ /* 0x000fea0003800000 */
.L_x_10683:
[----:B------:R-:W0:Y:S02]  /*5530*/  F2I.FTZ.TRUNC.NTZ R0, R0 ;  /* 0x0000000000007305 */ /* 0x000e24000021f100 */
[----:B0-----:R-:W-:Y:S01]  /*5540*/  PRMT R27, R0, 0x7610, R27 ;  /* 0x00007610001b7816 */ /* 0x001fe2000000001b */
[----:B------:R-:W-:Y:S05]  /*5550*/  BRA `(.L_x_10668) ;  /* 0x0000047000007947 */ /* 0x000fea0003800000 */
.L_x_10681:
        /* <DEDUP_REMOVED lines=21> */
.L_x_10690:
[----:B------:R-:W-:Y:S05]  /*56b0*/  BSYNC B1 ;  /* 0x0000000000017941 */ /* 0x000fea0003800000 */
.L_x_10689:
[----:B------:R-:W-:Y:S01]  /*56c0*/  LEA R5, R0, 0x37800000, 0x17 ;  /* 0x3780000000057811 */ /* 0x000fe200078eb8ff */
[----:B------:R-:W-:-:S05]  /*56d0*/  IMAD.SHL.U32 R0, R3, 0x200000, RZ ;  /* 0x0020000003007824 */ /* 0x000fca00078e00ff */
[----:B------:R-:W-:Y:S02]  /*56e0*/  LOP3.LUT R0, R5, R0, R6, 0xfe, !PT ;  /* 0x0000000005007212 */ /* 0x000fe400078efe06 */
.L_x_10688:
[----:B------:R-:W-:Y:S05]  /*56f0*/  BSYNC B0 ;  /* 0x0000000000007941 */ /* 0x000fea0003800000 */
.L_x_10687:
[----:B------:R-:W0:Y:S02]  /*5700*/  F2I.FTZ.TRUNC.NTZ R0, R0 ;  /* 0x0000000000007305 */ /* 0x000e24000021f100 */
[----:B0-----:R-:W-:Y:S01]  /*5710*/  PRMT R27, R0, 0x7610, R27 ;  /* 0x00007610001b7816 */ /* 0x001fe2000000001b */
[----:B------:R-:W-:Y:S05]  /*5720*/  BRA `(.L_x_10668) ;  /* 0x000002a000007947 */ /* 0x000fea0003800000 */
.L_x_10680:
        /* <DEDUP_REMOVED lines=14> */
.L_x_10694:
[----:B------:R-:W-:Y:S05]  /*5810*/  BSYNC B0 ;  /* 0x0000000000007941 */ /* 0x000fea0003800000 */
.L_x_10693:
[----:B------:R-:W0:Y:S02]  /*5820*/  F2I.FTZ.TRUNC.NTZ R0, R0 ;  /* 0x0000000000007305 */ /* 0x000e24000021f100 */
[----:B0-----:R-:W-:Y:S01]  /*5830*/  PRMT R27, R0, 0x7610, R27 ;  /* 0x00007610001b7816 */ /* 0x001fe2000000001b */
[----:B------:R-:W-:Y:S05]  /*5840*/  BRA `(.L_x_10668) ;  /* 0x0000018000007947 */ /* 0x000fea0003800000 */
.L_x_10667:
        /* <DEDUP_REMOVED lines=19> */
[----:B------:R-:W-:Y:S01]  /*5980*/  PRMT R27, RZ, 0x7610, R27 ;  /* 0x00007610ff1b7816 */ /* 0x000fe2000000001b */
[----:B------:R-:W-:Y:S05]  /*5990*/  BRA `(.L_x_10668) ;  /* 0x0000003000007947 */ /* 0x000fea0003800000 */
.L_x_10692:
[----:B------:R0:W5:Y:S01]  /*59a0*/  LDG.E.U16 R27, [R4.64] ;  /* 0x00000024041b7981 */ /* 0x000162000c1e1500 */
[----:B------:R-:W-:Y:S05]  /*59b0*/  BRA `(.L_x_10668) ;  /* 0x0000001000007947 */ /* 0x000fea0003800000 */
.L_x_10691:
[----:B------:R0:W5:Y:S02]  /*59c0*/  LDG.E.U16 R27, [R4.64] ;  /* 0x00000024041b7981 */ /* 0x000164000c1e1500 */
.L_x_10668:
[----:B------:R-:W-:-:S03]  /*59d0*/  IADD3 R28, R28, 0x80, RZ ;  /* 0x000000801c1c7810 */ /* 0x000fc60007ffe0ff */
.L_x_10630:
[----:B------:R-:W-:Y:S05]  /*59e0*/  BSYNC B6 ;  /* 0x0000000000067941 */ /* 0x000fea0003800000 */
.L_x_10629:
        /* <DEDUP_REMOVED lines=21> */
.L_x_10700:
[----:B------:R0:W5:Y:S01]  /*5b40*/  LDG.E.U8 R29, [R4.64] ;  /* 0x00000024041d7981 */ /* 0x000162000c1e1100 */
[----:B------:R-:W-:Y:S05]  /*5b50*/  BRA `(.L_x_10702) ;  /* 0x00000d9000007947 */ /* 0x000fea0003800000 */
.L_x_10699:
        /* <DEDUP_REMOVED lines=8> */
.L_x_10704:
[----:B------:R0:W5:Y:S01]  /*5be0*/  LDG.E.U16 R29, [R4.64] ;  /* 0x00000024041d7981 */ /* 0x000162000c1e1500 */
[----:B------:R-:W-:Y:S05]  /*5bf0*/  BRA `(.L_x_10702) ;  /* 0x00000cf000007947 */ /* 0x000fea0003800000 */
.L_x_10703:
[----:B------:R0:W5:Y:S01]  /*5c00*/  LDG.E.U16 R29, [R4.64] ;  /* 0x00000024041d7981 */ /* 0x000162000c1e1500 */
[----:B------:R-:W-:Y:S05]  /*5c10*/  BRA `(.L_x_10702) ;  /* 0x00000cd000007947 */ /* 0x000fea0003800000 */
.L_x_10698:
        /* <DEDUP_REMOVED lines=9> */
.L_x_10706:
[----:B----4-:R-:W4:Y:S02]  /*5cb0*/  LDG.E.U16 R0, [R4.64] ;  /* 0x0000002404007981 */ /* 0x010f24000c1e1500 */
[----:B----4-:R-:W-:-:S06]  /*5cc0*/  HADD2.F32 R0, -RZ, R0.H0_H0 ;  /* 0x20000000ff007230 */ /* 0x010fcc0000004100 */
[----:B------:R-:W0:Y:S02]  /*5cd0*/  F2I.FTZ.TRUNC.NTZ R0, R0 ;  /* 0x0000000000007305 */ /* 0x000e24000021f100 */
[----:B0-----:R-:W-:Y:S01]  /*5ce0*/  PRMT R29, R0, 0x7610, R29 ;  /* 0x00007610001d7816 */ /* 0x001fe2000000001d */
[----:B------:R-:W-:Y:S05]  /*5cf0*/  BRA `(.L_x_10702) ;  /* 0x00000bf000007947 */ /* 0x000fea0003800000 */
.L_x_10705:
        /* <DEDUP_REMOVED lines=9> */
.L_x_10708:
[----:B----4-:R-:W4:Y:S02]  /*5d90*/  LDG.E.U16 R4, [R4.64] ;  /* 0x0000002404047981 */ /* 0x010f24000c1e1500 */
[----:B----4-:R-:W-:-:S06]  /*5da0*/  HADD2.F32 R0, -RZ, R4.H0_H0 ;  /* 0x20000004ff007230 */ /* 0x010fcc0000004100 */
[----:B------:R-:W0:Y:S02]  /*5db0*/  F2I.FTZ.TRUNC.NTZ R0, R0 ;  /* 0x0000000000007305 */ /* 0x000e24000021f100 */
[----:B0-----:R-:W-:Y:S01]  /*5dc0*/  PRMT R29, R0, 0x7610, R29 ;  /* 0x00007610001d7816 */ /* 0x001fe2000000001d */
[----:B------:R-:W-:Y:S05]  /*5dd0*/  BRA `(.L_x_10702) ;  /* 0x00000b1000007947 */ /* 0x000fea0003800000 */
.L_x_10707:
[----:B----4-:R-:W4:Y:S02]  /*5de0*/  LDG.E.64 R2, [R4.64] ;  /* 0x0000002404027981 */ /* 0x010f24000c1e1b00 */
[----:B----4-:R-:W0:Y:S02]  /*5df0*/  F2I.F64.TRUNC R2, R2 ;  /* 0x0000000200027311 */ /* 0x010e24000030d100 */
[----:B0-----:R-:W-:Y:S01]  /*5e00*/  PRMT R29, R2, 0x7610, R29 ;  /* 0x00007610021d7816 */ /* 0x001fe2000000001d */
[----:B------:R-:W-:Y:S05]  /*5e10*/  BRA `(.L_x_10702) ;  /* 0x00000ad000007947 */ /* 0x000fea0003800000 */
.L_x_10697:
        /* <DEDUP_REMOVED lines=12> */
.L_x_10711:
[----:B----4-:R-:W4:Y:S02]  /*5ee0*/  LDG.E.64 R4, [R4.64] ;  /* 0x0000002404047981 */ /* 0x010f24000c1e1b00 */
[----:B----4-:R0:W4:Y:S01]  /*5ef0*/  F2I.F64.TRUNC R29, R4 ;  /* 0x00000004001d7311 */ /* 0x010122000030d100 */
[----:B------:R-:W-:Y:S05]  /*5f00*/  BRA `(.L_x_10702) ;  /* 0x000009e000007947 */ /* 0x000fea0003800000 */
.L_x_10710:
        /* <DEDUP_REMOVED lines=24> */
[----:B------:R-:W-:-:S06]  /*6090*/  LOP3.LUT R3, R3, 0x80000000, R0, 0xf8, !PT ;  /* 0x8000000003037812 */ /* 0x000fcc00078ef800 */
[----:B------:R-:W0:Y:S02]  /*60a0*/  F2I.FTZ.TRUNC.NTZ R3, R3 ;  /* 0x0000000300037305 */ /* 0x000e24000021f100 */
[----:B0-----:R-:W-:Y:S01]  /*60b0*/  PRMT R29, R3, 0x7610, R29 ;  /* 0x00007610031d7816 */ /* 0x001fe2000000001d */
[----:B------:R-:W-:Y:S05]  /*60c0*/  BRA `(.L_x_10702) ;  /* 0x0000082000007947 */ /* 0x000fea0003800000 */
.L_x_10713:
[----:B----4-:R-:W4:Y:S02]  /*60d0*/  LDG.E.U8 R3, [R4.64] ;  /* 0x0000002404037981 */ /* 0x010f24000c1e1100 */
        /* <DEDUP_REMOVED lines=14> */
.L_x_10712:
[----:B----4-:R-:W4:Y:S02]  /*61c0*/  LDG.E.U16 R0, [R4.64] ;  /* 0x0000002404007981 */ /* 0x010f24000c1e1500 */
[----:B----4-:R-:W-:-:S06]  /*61d0*/  PRMT R0, RZ, 0x5410, R0 ;  /* 0x00005410ff007816 */ /* 0x010fcc0000000000 */
[----:B------:R-:W0:Y:S02]  /*61e0*/  F2I.FTZ.TRUNC.NTZ R0, R0 ;  /* 0x0000000000007305 */ /* 0x000e24000021f100 */
[----:B0-----:R-:W-:Y:S01]  /*61f0*/  PRMT R29, R0, 0x7610, R29 ;  /* 0x00007610001d7816 */ /* 0x001fe2000000001d */
[----:B------:R-:W-:Y:S05]  /*6200*/  BRA `(.L_x_10702) ;  /* 0x000006e000007947 */ /* 0x000fea0003800000 */
.L_x_10709:
        /* <DEDUP_REMOVED lines=10> */
.L_x_10716:
        /* <DEDUP_REMOVED lines=21> */
.L_x_10720:
[----:B------:R-:W-:Y:S05]  /*6400*/  BSYNC B1 ;  /* 0x0000000000017941 */ /* 0x000fea0003800000 */
.L_x_10719:
[----:B------:R-:W-:Y:S01]  /*6410*/  LEA R3, R0, 0x3b800000, 0x17 ;  /* 0x3b80000000037811 */ /* 0x000fe200078eb8ff */
[----:B------:R-:W-:-:S05]  /*6420*/  IMAD.SHL.U32 R0, R2, 0x100000, RZ ;  /* 0x0010000002007824 */ /* 0x000fca00078e00ff */
[----:B------:R-:W-:Y:S02]  /*6430*/  LOP3.LUT R0, R3, R0, R4, 0xfe, !PT ;  /* 0x0000000003007212 */ /* 0x000fe400078efe04 */
.L_x_10718:
[----:B------:R-:W-:Y:S05]  /*6440*/  BSYNC B0 ;  /* 0x0000000000007941 */ /* 0x000fea0003800000 */
.L_x_10717:
[----:B------:R-:W0:Y:S02]  /*6450*/  F2I.FTZ.TRUNC.NTZ R0, R0 ;  /* 0x0000000000007305 */ /* 0x000e24000021f100 */
[----:B0-----:R-:W-:Y:S01]  /*6460*/  PRMT R29, R0, 0x7610, R29 ;  /* 0x00007610001d7816 */ /* 0x001fe2000000001d */
[----:B------:R-:W-:Y:S05]  /*6470*/  BRA `(.L_x_10702) ;  /* 0x0000047000007947 */ /* 0x000fea0003800000 */
.L_x_10715:
        /* <DEDUP_REMOVED lines=21> */
.L_x_10724:
[----:B------:R-:W-:Y:S05]  /*65d0*/  BSYNC B1 ;  /* 0x0000000000017941 */ /* 0x000fea0003800000 */
.L_x_10723:
[----:B------:R-:W-:Y:S01]  /*65e0*/  LEA R3, R0, 0x37800000, 0x17 ;  /* 0x3780000000037811 */ /* 0x000fe200078eb8ff */
[----:B------:R-:W-:-:S05]  /*65f0*/  IMAD.SHL.U32 R0, R2, 0x200000, RZ ;  /* 0x0020000002007824 */ /* 0x000fca00078e00ff */
[----:B------:R-:W-:Y:S02]  /*6600*/  LOP3.LUT R0, R3, R0, R4, 0xfe, !PT ;  /* 0x0000000003007212 */ /* 0x000fe400078efe04 */
.L_x_10722:
[----:B------:R-:W-:Y:S05]  /*6610*/  BSYNC B0 ;  /* 0x0000000000007941 */ /* 0x000fea0003800000 */
.L_x_10721:
[----:B------:R-:W0:Y:S02]  /*6620*/  F2I.FTZ.TRUNC.NTZ R0, R0 ;  /* 0x0000000000007305 */ /* 0x000e24000021f100 */
[----:B0-----:R-:W-:Y:S01]  /*6630*/  PRMT R29, R0, 0x7610, R29 ;  /* 0x00007610001d7816 */ /* 0x001fe2000000001d */
[----:B------:R-:W-:Y:S05]  /*6640*/  BRA `(.L_x_10702) ;  /* 0x000002a000007947 */ /* 0x000fea0003800000 */
.L_x_10714:
        /* <DEDUP_REMOVED lines=14> */
.L_x_10728:
[----:B------:R-:W-:Y:S05]  /*6730*/  BSYNC B0 ;  /* 0x0000000000007941 */ /* 0x000fea0003800000 */
.L_x_10727:
[----:B------:R-:W0:Y:S02]  /*6740*/  F2I.FTZ.TRUNC.NTZ R0, R0 ;  /* 0x0000000000007305 */ /* 0x000e24000021f100 */
[----:B0-----:R-:W-:Y:S01]  /*6750*/  PRMT R29, R0, 0x7610, R29 ;  /* 0x00007610001d7816 */ /* 0x001fe2000000001d */
[----:B------:R-:W-:Y:S05]  /*6760*/  BRA `(.L_x_10702) ;  /* 0x0000018000007947 */ /* 0x000fea0003800000 */
.L_x_10701:
        /* <DEDUP_REMOVED lines=21> */
.L_x_10726:
[----:B------:R0:W5:Y:S01]  /*68c0*/  LDG.E.U16 R29, [R4.64] ;  /* 0x00000024041d7981 */ /* 0x000162000c1e1500 */
[----:B------:R-:W-:Y:S05]  /*68d0*/  BRA `(.L_x_10702) ;  /* 0x0000001000007947 */ /* 0x000fea0003800000 */
.L_x_10725:
[----:B------:R0:W5:Y:S02]  /*68e0*/  LDG.E.U16 R29, [R4.64] ;  /* 0x00000024041d7981 */ /* 0x000164000c1e1500 */
.L_x_10702:
        /* <DEDUP_REMOVED lines=16> */
.L_x_10732:
[----:B------:R0:W5:Y:S01]  /*69f0*/  LDG.E.U8 R25, [R2.64] ;  /* 0x0000002402197981 */ /* 0x000162000c1e1100 */
[----:B------:R-:W-:Y:S05]  /*6a00*/  BRA `(.L_x_10696) ;  /* 0x00000d7000007947 */ /* 0x000fea0003800000 */
.L_x_10731:
        /* <DEDUP_REMOVED lines=8> */
.L_x_10735:
[----:B------:R0:W5:Y:S01]  /*6a90*/  LDG.E.U16 R25, [R2.64] ;  /* 0x0000002402197981 */ /* 0x000162000c1e1500 */
[----:B------:R-:W-:Y:S05]  /*6aa0*/  BRA `(.L_x_10696) ;  /* 0x00000cd000007947 */ /* 0x000fea0003800000 */
.L_x_10734:
[----:B------:R0:W5:Y:S01]  /*6ab0*/  LDG.E.U16 R25, [R2.64] ;  /* 0x0000002402197981 */ /* 0x000162000c1e1500 */
[----:B------:R-:W-:Y:S05]  /*6ac0*/  BRA `(.L_x_10696) ;  /* 0x00000cb000007947 */ /* 0x000fea0003800000 */
.L_x_10730:
[----:B------:R-:W-:-:S13]  /*6ad0*/  ISETP.GT.AND P0, PT, R0, 0x6, PT ;  /* 0x000000060000780c */ /* 0x000fda0003f04270 */
[----:B------:R-:W-:Y:S05]  /*6ae0*/  @P0 BRA `(.L_x_10736) ;  /* 0x000000c000000947 */ /* 0x000fea0003800000 */
[----:B------:R-:W-:-:S13]  /*6af0*/  ISETP.NE.AND P0, PT, R0, 0x5, PT ;  /* 0x000000050000780c */ /* 0x000fda0003f05270 */
[----:B------:R-:W-:Y:S05]  /*6b00*/  @!P0 BRA `(.L_x_10737) ;  /* 0x0000005000008947 */ /* 0x000fea0003800000 */
[----:B------:R-:W-:-:S13]  /*6b10*/  ISETP.NE.AND P0, PT, R0, 0x6, PT ;  /* 0x000000060000780c */ /* 0x000fda0003f05270 */
[----:B------:R-:W-:Y:S05]  /*6b20*/  @P0 BRA `(.L_x_10733) ;  /* 0x00000ae000000947 */ /* 0x000fea0003800000 */
[----:B----4-:R-:W4:Y:S02]  /*6b30*/  LDG.E R2, [R2.64] ;  /* 0x0000002402027981 */ /* 0x010f24000c1e1900 */
[----:B----4-:R4:W0:Y:S01]  /*6b40*/  F2I.FTZ.TRUNC.NTZ R25, R2 ;  /* 0x0000000200197305 */ /* 0x010822000021f100 */
[----:B------:R-:W-:Y:S05]  /*6b50*/  BRA `(.L_x_10696) ;  /* 0x00000c2000007947 */ /* 0x000fea0003800000 */
.L_x_10737:
[----:B----4-:R-:W4:Y:S02]  /*6b60*/  LDG.E.U16 R0, [R2.64] ;  /* 0x0000002402007981 */ /* 0x010f24000c1e1500 */
[----:B----4-:R-:W-:-:S06]  /*6b70*/  HADD2.F32 R0, -RZ, R0.H0_H0 ;  /* 0x20000000ff007230 */ /* 0x010fcc0000004100 */
[----:B------:R-:W4:Y:S02]  /*6b80*/  F2I.FTZ.TRUNC.NTZ R0, R0 ;  /* 0x0000000000007305 */ /* 0x000f24000021f100 */
[----:B----4-:R-:W-:Y:S01]  /*6b90*/  PRMT R25, R0, 0x7610, R25 ;  /* 0x0000761000197816 */ /* 0x010fe20000000019 */
[----:B------:R-:W-:Y:S05]  /*6ba0*/  BRA `(.L_x_10696) ;  /* 0x00000bd000007947 */ /* 0x000fea0003800000 */
.L_x_10736:
[----:B------:R-:W-:-:S13]  /*6bb0*/  ISETP.NE.AND P0, PT, R0, 0x7, PT ;  /* 0x000000070000780c */ /* 0x000fda0003f05270 */
[----:B------:R-:W-:Y:S05]  /*6bc0*/  @!P0 BRA `(.L_x_10738) ;  /* 0x000000c000008947 */ /* 0x000fea0003800000 */
[----:B------:R-:W-:-:S13]  /*6bd0*/  ISETP.NE.AND P0, PT, R0, 0x8, PT ;  /* 0x000000080000780c */ /* 0x000fda0003f05270 */
[----:B------:R-:W-:Y:S05]  /*6be0*/  @!P0 BRA `(.L_x_10739) ;  /* 0x0000005000008947 */ /* 0x000fea0003800000 */
[----:B------:R-:W-:-:S13]  /*6bf0*/  ISETP.NE.AND P0, PT, R0, 0x9, PT ;  /* 0x000000090000780c */ /* 0x000fda0003f05270 */
[----:B------:R-:W-:Y:S05]  /*6c00*/  @P0 BRA `(.L_x_10733) ;  /* 0x00000a0000000947 */ /* 0x000fea0003800000 */
[----:B----4-:R-:W4:Y:S02]  /*6c10*/  LDG.E R2, [R2.64] ;  /* 0x0000002402027981 */ /* 0x010f24000c1e1900 */
[----:B----4-:R4:W0:Y:S01]  /*6c20*/  F2I.FTZ.TRUNC.NTZ R25, R2 ;  /* 0x0000000200197305 */ /* 0x010822000021f100 */
[----:B------:R-:W-:Y:S05]  /*6c30*/  BRA `(.L_x_10696) ;  /* 0x00000b4000007947 */ /* 0x000fea0003800000 */
.L_x_10739:
[----:B----4-:R-:W4:Y:S02]  /*6c40*/  LDG.E.U16 R2, [R2.64] ;  /* 0x0000002402027981 */ /* 0x010f24000c1e1500 */
[----:B----4-:R-:W-:-:S06]  /*6c50*/  HADD2.F32 R0, -RZ, R2.H0_H0 ;  /* 0x20000002ff007230 */ /* 0x010fcc0000004100 */
[----:B------:R-:W4:Y:S02]  /*6c60*/  F2I.FTZ.TRUNC.NTZ R0, R0 ;  /* 0x0000000000007305 */ /* 0x000f24000021f100 */
[----:B----4-:R-:W-:Y:S01]  /*6c70*/  PRMT R25, R0, 0x7610, R25 ;  /* 0x0000761000197816 */ /* 0x010fe20000000019 */
[----:B------:R-:W-:Y:S05]  /*6c80*/  BRA `(.L_x_10696) ;  /* 0x00000af000007947 */ /* 0x000fea0003800000 */
.L_x_10738:
[----:B----4-:R-:W4:Y:S02]  /*6c90*/  LDG.E.64 R2, [R2.64] ;  /* 0x0000002402027981 */ /* 0x010f24000c1e1b00 */
[----:B----4-:R4:W0:Y:S01]  /*6ca0*/  F2I.F64.TRUNC R25, R2 ;  /* 0x0000000200197311 */ /* 0x010822000030d100 */
[----:B------:R-:W-:Y:S05]  /*6cb0*/  BRA `(.L_x_10696) ;  /* 0x00000ac000007947 */ /* 0x000fea0003800000 */
.L_x_10729:
        /* <DEDUP_REMOVED lines=12> */
.L_x_10742:
[----:B----4-:R-:W4:Y:S02]  /*6d80*/  LDG.E.64 R2, [R2.64] ;  /* 0x0000002402027981 */ /* 0x010f24000c1e1b00 */
[----:B----4-:R4:W0:Y:S01]  /*6d90*/  F2I.F64.TRUNC R25, R2 ;  /* 0x0000000200197311 */ /* 0x010822000030d100 */
[----:B------:R-:W-:Y:S05]  /*6da0*/  BRA `(.L_x_10696) ;  /* 0x000009d000007947 */ /* 0x000fea0003800000 */
.L_x_10741:
        /* <DEDUP_REMOVED lines=9> */
[----:B0-----:R-:W-:-:S04]  /*6e40*/  LOP3.LUT R4, R0, 0x7f000000, RZ, 0xc0, !PT ;  /* 0x7f00000000047812 */ /* 0x001fc800078ec0ff */
        /* <DEDUP_REMOVED lines=18> */
.L_x_10744:
[----:B----4-:R-:W4:Y:S02]  /*6f70*/  LDG.E.U8 R2, [R2.64] ;  /* 0x0000002402027981 */ /* 0x010f24000c1e1100 */
[C---:B----4-:R-:W-:Y:S02]  /*6f80*/  IMAD.SHL.U32 R0, R2.reuse, 0x2000000, RZ ;  /* 0x0200000002007824 */ /* 0x050fe400078e00ff */
[----:B0-----:R-:W-:-:S03]  /*6f90*/  IMAD.SHL.U32 R5, R2, 0x1000000, RZ ;  /* 0x0100000002057824 */ /* 0x001fc600078e00ff */
        /* <DEDUP_REMOVED lines=12> */
.L_x_10743:
[----:B----4-:R-:W4:Y:S02]  /*7060*/  LDG.E.U16 R0, [R2.64] ;  /* 0x0000002402007981 */ /* 0x010f24000c1e1500 */
[----:B----4-:R-:W-:-:S06]  /*7070*/  PRMT R0, RZ, 0x5410, R0 ;  /* 0x00005410ff007816 */ /* 0x010fcc0000000000 */
[----:B------:R-:W4:Y:S02]  /*7080*/  F2I.FTZ.TRUNC.NTZ R0, R0 ;  /* 0x0000000000007305 */ /* 0x000f24000021f100 */
[----:B----4-:R-:W-:Y:S01]  /*7090*/  PRMT R25, R0, 0x7610, R25 ;  /* 0x0000761000197816 */ /* 0x010fe20000000019 */
[----:B------:R-:W-:Y:S05]  /*70a0*/  BRA `(.L_x_10696) ;  /* 0x000006d000007947 */ /* 0x000fea0003800000 */
.L_x_10740:
        /* <DEDUP_REMOVED lines=10> */
.L_x_10747:
        /* <DEDUP_REMOVED lines=13> */
[----:B0-----:R-:W-:-:S06]  /*7220*/  IMAD.U32 R4, R3, -0x80000000, RZ ;  /* 0x8000000003047824 */ /* 0x001fcc00078e00ff */
[----:B------:R-:W-:Y:S05]  /*7230*/  @P0 BRA `(.L_x_10751) ;  /* 0x0000006000000947 */ /* 0x000fea0003800000 */
[----:B------:R-:W0:Y:S02]  /*7240*/  FLO.U32 R3, R2 ;  /* 0x0000000200037300 */ /* 0x000e2400000e0000 */
[----:B0-----:R-:W-:-:S04]  /*7250*/  IADD3 R3, -R3, 0x1f, RZ ;  /* 0x0000001f03037810 */ /* 0x001fc80007ffe1ff */
[----:B------:R-:W-:Y:S02]  /*7260*/  IADD3 R5, R3, -0x1c, RZ ;  /* 0xffffffe403057810 */ /* 0x000fe40007ffe0ff */
[----:B------:R-:W-:Y:S02]  /*7270*/  IADD3 R0, R0, 0x1d, -R3 ;  /* 0x0000001d00007810 */ /* 0x000fe40007ffe803 */
[----:B------:R-:W-:-:S04]  /*7280*/  SHF.L.U32 R5, R2, R5, RZ ;  /* 0x0000000502057219 */ /* 0x000fc800000006ff */
[----:B------:R-:W-:Y:S02]  /*7290*/  LOP3.LUT R2, R5, 0x7, RZ, 0xc0, !PT ;  /* 0x0000000705027812 */ /* 0x000fe400078ec0ff */
.L_x_10751:
[----:B------:R-:W-:Y:S05]  /*72a0*/  BSYNC B1 ;  /* 0x0000000000017941 */ /* 0x000fea0003800000 */
.L_x_10750:
[----:B------:R-:W-:Y:S01]  /*72b0*/  LEA R3, R0, 0x3b800000, 0x17 ;  /* 0x3b80000000037811 */ /* 0x000fe200078eb8ff */
[----:B------:R-:W-:-:S05]  /*72c0*/  IMAD.SHL.U32 R0, R2, 0x100000, RZ ;  /* 0x0010000002007824 */ /* 0x000fca00078e00ff */
[----:B------:R-:W-:Y:S02]  /*72d0*/  LOP3.LUT R0, R3, R0, R4, 0xfe, !PT ;  /* 0x0000000003007212 */ /* 0x000fe400078efe04 */
.L_x_10749:
[----:B------:R-:W-:Y:S05]  /*72e0*/  BSYNC B0 ;  /* 0x0000000000007941 */ /* 0x000fea0003800000 */
.L_x_10748:
[----:B------:R-:W4:Y:S02]  /*72f0*/  F2I.FTZ.TRUNC.NTZ R0, R0 ;  /* 0x0000000000007305 */ /* 0x000f24000021f100 */
[----:B----4-:R-:W-:Y:S01]  /*7300*/  PRMT R25, R0, 0x7610, R25 ;  /* 0x0000761000197816 */ /* 0x010fe20000000019 */
[----:B------:R-:W-:Y:S05]  /*7310*/  BRA `(.L_x_10696) ;  /* 0x0000046000007947 */ /* 0x000fea0003800000 */
.L_x_10746:
        /* <DEDUP_REMOVED lines=21> */
.L_x_10755:
[----:B------:R-:W-:Y:S05]  /*7470*/  BSYNC B1 ;  /* 0x0000000000017941 */ /* 0x000fea0003800000 */
.L_x_10754:
[----:B------:R-:W-:Y:S01]  /*7480*/  LEA R3, R0, 0x37800000, 0x17 ;  /* 0x3780000000037811 */ /* 0x000fe200078eb8ff */
[----:B------:R-:W-:-:S05]  /*7490*/  IMAD.SHL.U32 R0, R2, 0x200000, RZ ;  /* 0x0020000002007824 */ /* 0x000fca00078e00ff */
[----:B------:R-:W-:Y:S02]  /*74a0*/  LOP3.LUT R0, R3, R0, R4, 0xfe, !PT ;  /* 0x0000000003007212 */ /* 0x000fe400078efe04 */
.L_x_10753:
[----:B------:R-:W-:Y:S05]  /*74b0*/  BSYNC B0 ;  /* 0x0000000000007941 */ /* 0x000fea0003800000 */
.L_x_10752:
[----:B------:R-:W4:Y:S02]  /*74c0*/  F2I.FTZ.TRUNC.NTZ R0, R0 ;  /* 0x0000000000007305 */ /* 0x000f24000021f100 */
[----:B----4-:R-:W-:Y:S01]  /*74d0*/  PRMT R25, R0, 0x7610, R25 ;  /* 0x0000761000197816 */ /* 0x010fe20000000019 */
[----:B------:R-:W-:Y:S05]  /*74e0*/  BRA `(.L_x_10696) ;  /* 0x0000029000007947 */ /* 0x000fea0003800000 */
.L_x_10745:
        /* <DEDUP_REMOVED lines=14> */
.L_x_10759:
[----:B------:R-:W-:Y:S05]  /*75d0*/  BSYNC B0 ;  /* 0x0000000000007941 */ /* 0x000fea0003800000 */
.L_x_10758:
[----:B------:R-:W4:Y:S02]  /*75e0*/  F2I.FTZ.TRUNC.NTZ R0, R0 ;  /* 0x0000000000007305 */ /* 0x000f24000021f100 */
[----:B----4-:R-:W-:Y:S01]  /*75f0*/  PRMT R25, R0, 0x7610, R25 ;  /* 0x0000761000197816 */ /* 0x010fe20000000019 */
[----:B------:R-:W-:Y:S05]  /*7600*/  BRA `(.L_x_10696) ;  /* 0x0000017000007947 */ /* 0x000fea0003800000 */
.L_x_10733:
[----:B------:R-:W-:Y:S01]  /*7610*/  MOV R2, 0x0 ;  /* 0x0000000000027802 */ /* 0x000fe20000000f00 */
[----:B0-----:R-:W-:Y:S02]  /*7620*/  IMAD.MOV.U32 R4, RZ, RZ, c[0x4][0x1a8] ;  /* 0x01006a00ff047624 */ /* 0x001fe400078e00ff */
        /* <DEDUP_REMOVED lines=18> */
.L_x_10757:
[----:B------:R0:W5:Y:S01]  /*7750*/  LDG.E.U16 R25, [R2.64] ;  /* 0x0000002402197981 */ /* 0x000162000c1e1500 */
[----:B------:R-:W-:Y:S05]  /*7760*/  BRA `(.L_x_10696) ;  /* 0x0000001000007947 */ /* 0x000fea0003800000 */
.L_x_10756:
[----:B------:R0:W5:Y:S02]  /*7770*/  LDG.E.U16 R25, [R2.64] ;  /* 0x0000002402197981 */ /* 0x000164000c1e1500 */
.L_x_10696:
[----:B------:R-:W-:Y:S05]  /*7780*/  BSYNC B6 ;  /* 0x0000000000067941 */ /* 0x000fea0003800000 */
.L_x_10695:
[----:B------:R-:W4:Y:S02]  /*7790*/  S2R R17, SR_TID.X ;  /* 0x0000000000117919 */ /* 0x000f240000002100 */
[----:B01--45:R-:W-:Y:S01]  /*77a0*/  PRMT R2, R19, 0x9910, RZ ;  /* 0x0000991013027816 */ /* 0x033fe200000000ff */
[----:B------:R-:W-:Y:S01]  /*77b0*/  BSSY B6, `(.L_x_10760) ;  /* 0x0000102000067945 */ /* 0x000fe20003800000 */
[----:B------:R-:W0:Y:S01]  /*77c0*/  LDC.U8 R19, c[0x0][0x190] ;  /* 0x00006400ff137b82 */ /* 0x000e220000000000 */
[----:B------:R-:W-:Y:S02]  /*77d0*/  PRMT R27, R27, 0x9910, RZ ;  /* 0x000099101b1b7816 */ /* 0x000fe400000000ff */
[----:B------:R-:W-:Y:S02]  /*77e0*/  PRMT R0, R22, 0x9910, RZ ;  /* 0x0000991016007816 */ /* 0x000fe400000000ff */
[----:B--2---:R-:W-:-:S02]  /*77f0*/  PRMT R3, R23, 0x9910, RZ ;  /* 0x0000991017037816 */ /* 0x004fc400000000ff */
[----:B---3--:R-:W-:Y:S01]  /*7800*/  PRMT R5, R24, 0x9910, RZ ;  /* 0x0000991018057816 */ /* 0x008fe200000000ff */
[----:B------:R-:W-:Y:S01]  /*7810*/  IMAD.MOV.U32 R24, RZ, RZ, R2 ;  /* 0x000000ffff187224 */ /* 0x000fe200078e0002 */
[----:B------:R-:W-:Y:S01]  /*7820*/  PRMT R23, R26, 0x9910, RZ ;  /* 0x000099101a177816 */ /* 0x000fe200000000ff */
[----:B------:R-:W-:Y:S01]  /*7830*/  IMAD.MOV.U32 R2, RZ, RZ, R27 ;  /* 0x000000ffff027224 */ /* 0x000fe200078e001b */
[----:B------:R-:W-:Y:S01]  /*7840*/  PRMT R22, R29, 0x9910, RZ ;  /* 0x000099101d167816 */ /* 0x000fe200000000ff */
[----:B------:R-:W-:Y:S01]  /*7850*/  IMAD R9, R0, R3, RZ ;  /* 0x0000000300097224 */ /* 0x000fe200078e02ff */
[----:B------:R-:W-:Y:S01]  /*7860*/  PRMT R7, R25, 0x9910, RZ ;  /* 0x0000991019077816 */ /* 0x000fe200000000ff */
[----:B------:R-:W-:Y:S02]  /*7870*/  IMAD R24, R24, R5, RZ ;  /* 0x0000000518187224 */ /* 0x000fe400078e02ff */
[----:B------:R-:W-:Y:S02]  /*7880*/  IMAD R23, R23, R2, RZ ;  /* 0x0000000217177224 */ /* 0x000fe400078e02ff */
[----:B------:R-:W-:Y:S01]  /*7890*/  IMAD R22, R22, R7, RZ ;  /* 0x0000000716167224 */ /* 0x000fe200078e02ff */
[----:B------:R-:W-:-:S13]  /*78a0*/  ISETP.GE.AND P0, PT, R17, R18, PT ;  /* 0x000000121100720c */ /* 0x000fda0003f06270 */
        /* <DEDUP_REMOVED lines=20> */
.L_x_10765:
[----:B------:R0:W-:Y:S01]  /*79f0*/  STG.E.U8 [R2.64], R9 ;  /* 0x0000000902007986 */ /* 0x0001e2000c101124 */
[----:B------:R-:W-:Y:S05]  /*7a00*/  BRA `(.L_x_10761) ;  /* 0x00000dc000007947 */ /* 0x000fea0003800000 */
.L_x_10764:
        /* <DEDUP_REMOVED lines=10> */
.L_x_10768:
[----:B------:R-:W-:-:S05]  /*7ab0*/  PRMT R5, R9, 0x9910, RZ ;  /* 0x0000991009057816 */ /* 0x000fca00000000ff */
[----:B------:R0:W-:Y:S01]  /*7ac0*/  STG.E [R2.64], R5 ;  /* 0x0000000502007986 */ /* 0x0001e2000c101924 */
[----:B------:R-:W-:Y:S05]  /*7ad0*/  BRA `(.L_x_10761) ;  /* 0x00000cf000007947 */ /* 0x000fea0003800000 */
.L_x_10767:
[----:B------:R0:W-:Y:S01]  /*7ae0*/  STG.E.U16 [R2.64], R9 ;  /* 0x0000000902007986 */ /* 0x0001e2000c101524 */
[----:B------:R-:W-:Y:S05]  /*7af0*/  BRA `(.L_x_10761) ;  /* 0x00000cd000007947 */ /* 0x000fea0003800000 */
.L_x_10763:
        /* <DEDUP_REMOVED lines=9> */
.L_x_10770:
[----:B------:R-:W0:Y:S02]  /*7b90*/  I2F.S16 R0, R9 ;  /* 0x0000000900007306 */ /* 0x000e240000101400 */
[----:B0-----:R-:W-:-:S05]  /*7ba0*/  F2FP.PACK_AB R0, RZ, R0 ;  /* 0x00000000ff00723e */ /* 0x001fca00000000ff */
[----:B------:R0:W-:Y:S01]  /*7bb0*/  STG.E.U16 [R2.64], R0 ;  /* 0x0000000002007986 */ /* 0x0001e2000c101524 */
[----:B------:R-:W-:Y:S05]  /*7bc0*/  BRA `(.L_x_10761) ;  /* 0x00000c0000007947 */ /* 0x000fea0003800000 */
.L_x_10769:
        /* <DEDUP_REMOVED lines=10> */
.L_x_10772:
[----:B------:R-:W0:Y:S02]  /*7c70*/  I2F.S16 R9, R9 ;  /* 0x0000000900097306 */ /* 0x000e240000101400 */
[----:B0-----:R-:W-:-:S04]  /*7c80*/  F2FP.PACK_AB R5, RZ, R9 ;  /* 0x00000009ff05723e */ /* 0x001fc800000000ff */
[----:B------:R-:W-:-:S05]  /*7c90*/  PRMT R5, R5, 0x5410, RZ ;  /* 0x0000541005057816 */ /* 0x000fca00000000ff */
[----:B------:R0:W-:Y:S01]  /*7ca0*/  STG.E [R2.64], R5 ;  /* 0x0000000502007986 */ /* 0x0001e2000c101924 */
[----:B------:R-:W-:Y:S05]  /*7cb0*/  BRA `(.L_x_10761) ;  /* 0x00000b1000007947 */ /* 0x000fea0003800000 */
.L_x_10771:
[----:B------:R-:W0:Y:S02]  /*7cc0*/  I2F.F64.S16 R4, R9 ;  /* 0x0000000900047312 */ /* 0x000e240000101c00 */
[----:B0-----:R0:W-:Y:S01]  /*7cd0*/  STG.E.64 [R2.64], R4 ;  /* 0x0000000402007986 */ /* 0x0011e2000c101b24 */
[----:B------:R-:W-:Y:S05]  /*7ce0*/  BRA `(.L_x_10761) ;  /* 0x00000ae000007947 */ /* 0x000fea0003800000 */
.L_x_10762:
        /* <DEDUP_REMOVED lines=13> */
.L_x_10775:
[----:B------:R-:W0:Y:S01]  /*7dc0*/  I2F.F64.S16 R4, R9 ;  /* 0x0000000900047312 */ /* 0x000e220000101c00 */
[----:B------:R-:W-:-:S05]  /*7dd0*/  CS2R R6, SRZ ;  /* 0x0000000000067805 */ /* 0x000fca000001ff00 */
[----:B0-----:R0:W-:Y:S01]  /*7de0*/  STG.E.128 [R2.64], R4 ;  /* 0x0000000402007986 */ /* 0x0011e2000c101d24 */
[----:B------:R-:W-:Y:S05]  /*7df0*/  BRA `(.L_x_10761) ;  /* 0x000009d000007947 */ /* 0x000fea0003800000 */
.L_x_10774:
        /* <DEDUP_REMOVED lines=21> */
.L_x_10779:
[----:B------:R-:W-:Y:S05]  /*7f50*/  BSYNC B0 ;  /* 0x0000000000007941 */ /* 0x000fea0003800000 */
.L_x_10778:
[----:B------:R-:W-:-:S05]  /*7f60*/  LOP3.LUT R5, R0, R5, RZ, 0xfc, !PT ;  /* 0x0000000500057212 */ /* 0x000fca00078efcff */
[----:B------:R0:W-:Y:S01]  /*7f70*/  STG.E.U8 [R2.64], R5 ;  /* 0x0000000502007986 */ /* 0x0001e2000c101124 */
[----:B------:R-:W-:Y:S05]  /*7f80*/  BRA `(.L_x_10761) ;  /* 0x0000084000007947 */ /* 0x000fea0003800000 */
.L_x_10777:
        /* <DEDUP_REMOVED lines=13> */
.L_x_10781:
[----:B------:R-:W-:Y:S01]  /*8060*/  IMAD.MOV.U32 R0, RZ, RZ, 0x7f ;  /* 0x0000007fff007424 */ /* 0x000fe200078e00ff */
[----:B------:R-:W-:-:S04]  /*8070*/  ISETP.GT.U32.AND P0, PT, R4, 0x7f800000, PT ;  /* 0x7f8000000400780c */ /* 0x000fc80003f04070 */
[----:B------:R-:W-:-:S04]  /*8080*/  SEL R0, R0, 0x7c, P0 ;  /* 0x0000007c00007807 */ /* 0x000fc80000000000 */
.L_x_10782:
[----:B------:R-:W-:Y:S05]  /*8090*/  BSYNC B0 ;  /* 0x0000000000007941 */ /* 0x000fea0003800000 */
.L_x_10780:
[----:B------:R-:W-:-:S04]  /*80a0*/  LOP3.LUT R4, R9, 0x80000000, RZ, 0xc0, !PT ;  /* 0x8000000009047812 */ /* 0x000fc800078ec0ff */
[----:B------:R-:W-:-:S04]  /*80b0*/  SHF.R.U32.HI R5, RZ, 0x18, R4 ;  /* 0x00000018ff057819 */ /* 0x000fc80000011604 */
[----:B------:R-:W-:-:S05]  /*80c0*/  LOP3.LUT R5, R0, R5, RZ, 0xfc, !PT ;  /* 0x0000000500057212 */ /* 0x000fca00078efcff */
[----:B------:R0:W-:Y:S01]  /*80d0*/  STG.E.U8 [R2.64], R5 ;  /* 0x0000000502007986 */ /* 0x0001e2000c101124 */
[----:B------:R-:W-:Y:S05]  /*80e0*/  BRA `(.L_x_10761) ;  /* 0x000006e000007947 */ /* 0x000fea0003800000 */
.L_x_10776:
[----:B------:R-:W0:Y:S02]  /*80f0*/  I2F.S16 R0, R9 ;  /* 0x0000000900007306 */ /* 0x000e240000101400 */
[----:B0-----:R-:W-:-:S05]  /*8100*/  F2FP.BF16.PACK_AB R0, RZ, R0 ;  /* 0x00000000ff00723e */ /* 0x001fca00000010ff */
[----:B------:R0:W-:Y:S01]  /*8110*/  STG.E.U16 [R2.64], R0 ;  /* 0x0000000002007986 */ /* 0x0001e2000c101524 */
[----:B------:R-:W-:Y:S05]  /*8120*/  BRA `(.L_x_10761) ;  /* 0x000006a000007947 */ /* 0x000fea0003800000 */
.L_x_10773:
        /* <DEDUP_REMOVED lines=10> */
.L_x_10785:
        /* <DEDUP_REMOVED lines=17> */
.L_x_10788:
[----:B------:R-:W-:-:S04]  /*82e0*/  LOP3.LUT R0, R9, 0x80000000, RZ, 0xc0, !PT ;  /* 0x8000000009007812 */ /* 0x000fc800078ec0ff */
[----:B------:R-:W-:-:S04]  /*82f0*/  SHF.R.U32.HI R5, RZ, 0x18, R0 ;  /* 0x00000018ff057819 */ /* 0x000fc80000011600 */
[----:B------:R-:W-:-:S04]  /*8300*/  LOP3.LUT R4, R4, R5, RZ, 0xfc, !PT ;  /* 0x0000000504047212 */ /* 0x000fc800078efcff */
[----:B------:R-:W-:Y:S02]  /*8310*/  PRMT R0, R4, 0x7610, R0 ;  /* 0x0000761004007816 */ /* 0x000fe40000000000 */
.L_x_10787:
[----:B------:R-:W-:Y:S05]  /*8320*/  BSYNC B0 ;  /* 0x0000000000007941 */ /* 0x000fea0003800000 */
.L_x_10786:
[----:B------:R0:W-:Y:S01]  /*8330*/  STG.E.U8 [R2.64], R0 ;  /* 0x0000000002007986 */ /* 0x0001e2000c101124 */
[----:B------:R-:W-:Y:S05]  /*8340*/  BRA `(.L_x_10761) ;  /* 0x0000048000007947 */ /* 0x000fea0003800000 */
.L_x_10784:
        /* <DEDUP_REMOVED lines=17> */
.L_x_10791:
[----:B------:R-:W-:-:S04]  /*8460*/  LOP3.LUT R0, R9, 0x80000000, RZ, 0xc0, !PT ;  /* 0x8000000009007812 */ /* 0x000fc800078ec0ff */
[----:B------:R-:W-:-:S04]  /*8470*/  SHF.R.U32.HI R5, RZ, 0x18, R0 ;  /* 0x00000018ff057819 */ /* 0x000fc80000011600 */
[----:B------:R-:W-:-:S04]  /*8480*/  LOP3.LUT R4, R4, R5, RZ, 0xfc, !PT ;  /* 0x0000000504047212 */ /* 0x000fc800078efcff */
[----:B------:R-:W-:Y:S02]  /*8490*/  PRMT R0, R4, 0x7610, R0 ;  /* 0x0000761004007816 */ /* 0x000fe40000000000 */
.L_x_10790:
[----:B------:R-:W-:Y:S05]  /*84a0*/  BSYNC B0 ;  /* 0x0000000000007941 */ /* 0x000fea0003800000 */
.L_x_10789:
[----:B------:R0:W-:Y:S01]  /*84b0*/  STG.E.U8 [R2.64], R0 ;  /* 0x0000000002007986 */ /* 0x0001e2000c101124 */
[----:B------:R-:W-:Y:S05]  /*84c0*/  BRA `(.L_x_10761) ;  /* 0x0000030000007947 */ /* 0x000fea0003800000 */
.L_x_10783:
        /* <DEDUP_REMOVED lines=22> */
.L_x_10766:
        /* <DEDUP_REMOVED lines=20> */
.L_x_10793:
[----:B------:R-:W-:-:S04]  /*8770*/  PRMT R4, R9, 0x9910, RZ ;  /* 0x0000991009047816 */ /* 0x000fc800000000ff */
[----:B------:R-:W-:-:S05]  /*8780*/  SHF.R.S32.HI R5, RZ, 0x1f, R4 ;  /* 0x0000001fff057819 */ /* 0x000fca0000011404 */
[----:B------:R0:W-:Y:S01]  /*8790*/  STG.E.64 [R2.64], R4 ;  /* 0x0000000402007986 */ /* 0x0001e2000c101b24 */
[----:B------:R-:W-:Y:S05]  /*87a0*/  BRA `(.L_x_10761) ;  /* 0x0000002000007947 */ /* 0x000fea0003800000 */
.L_x_10792:
[----:B------:R-:W-:-:S05]  /*87b0*/  PRMT R5, R9, 0x9910, RZ ;  /* 0x0000991009057816 */ /* 0x000fca00000000ff */
[----:B------:R0:W-:Y:S02]  /*87c0*/  STG.E [R2.64], R5 ;  /* 0x0000000502007986 */ /* 0x0001e4000c101924 */
.L_x_10761:
[----:B0-----:R-:W-:Y:S05]  /*87d0*/  BSYNC B6 ;  /* 0x0000000000067941 */ /* 0x001fea0003800000 */
.L_x_10760:
        /* <DEDUP_REMOVED lines=21> */
.L_x_10799:
[----:B------:R0:W-:Y:S01]  /*8930*/  STG.E.U8 [R2.64], R24 ;  /* 0x0000001802007986 */ /* 0x0001e2000c101124 */
[----:B------:R-:W-:Y:S05]  /*8940*/  BRA `(.L_x_10801) ;  /* 0x00000dc000007947 */ /* 0x000fea0003800000 */
.L_x_10798:
        /* <DEDUP_REMOVED lines=10> */
.L_x_10803:
[----:B------:R-:W-:-:S05]  /*89f0*/  PRMT R5, R24, 0x9910, RZ ;  /* 0x0000991018057816 */ /* 0x000fca00000000ff */
[----:B------:R0:W-:Y:S01]  /*8a00*/  STG.E [R2.64], R5 ;  /* 0x0000000502007986 */ /* 0x0001e2000c101924 */
[----:B------:R-:W-:Y:S05]  /*8a10*/  BRA `(.L_x_10801) ;  /* 0x00000cf000007947 */ /* 0x000fea0003800000 */
.L_x_10802:
[----:B------:R0:W-:Y:S01]  /*8a20*/  STG.E.U16 [R2.64], R24 ;  /* 0x0000001802007986 */ /* 0x0001e2000c101524 */
[----:B------:R-:W-:Y:S05]  /*8a30*/  BRA `(.L_x_10801) ;  /* 0x00000cd000007947 */ /* 0x000fea0003800000 */
.L_x_10797:
        /* <DEDUP_REMOVED lines=9> */
.L_x_10805:
[----:B------:R-:W0:Y:S02]  /*8ad0*/  I2F.S16 R0, R24 ;  /* 0x0000001800007306 */ /* 0x000e240000101400 */
[----:B0-----:R-:W-:-:S05]  /*8ae0*/  F2FP.PACK_AB R0, RZ, R0 ;  /* 0x00000000ff00723e */ /* 0x001fca00000000ff */
[----:B------:R0:W-:Y:S01]  /*8af0*/  STG.E.U16 [R2.64], R0 ;  /* 0x0000000002007986 */ /* 0x0001e2000c101524 */
[----:B------:R-:W-:Y:S05]  /*8b00*/  BRA `(.L_x_10801) ;  /* 0x00000c0000007947 */ /* 0x000fea0003800000 */
.L_x_10804:
        /* <DEDUP_REMOVED lines=10> */
.L_x_10807:
[----:B------:R-:W0:Y:S02]  /*8bb0*/  I2F.S16 R24, R24 ;  /* 0x0000001800187306 */ /* 0x000e240000101400 */
[----:B0-----:R-:W-:-:S04]  /*8bc0*/  F2FP.PACK_AB R5, RZ, R24 ;  /* 0x00000018ff05723e */ /* 0x001fc800000000ff */
[----:B------:R-:W-:-:S05]  /*8bd0*/  PRMT R5, R5, 0x5410, RZ ;  /* 0x0000541005057816 */ /* 0x000fca00000000ff */
[----:B------:R0:W-:Y:S01]  /*8be0*/  STG.E [R2.64], R5 ;  /* 0x0000000502007986 */ /* 0x0001e2000c101924 */
[----:B------:R-:W-:Y:S05]  /*8bf0*/  BRA `(.L_x_10801) ;  /* 0x00000b1000007947 */ /* 0x000fea0003800000 */
.L_x_10806:
[----:B------:R-:W0:Y:S02]  /*8c00*/  I2F.F64.S16 R24, R24 ;  /* 0x0000001800187312 */ /* 0x000e240000101c00 */
[----:B0-----:R0:W-:Y:S01]  /*8c10*/  STG.E.64 [R2.64], R24 ;  /* 0x0000001802007986 */ /* 0x0011e2000c101b24 */
[----:B------:R-:W-:Y:S05]  /*8c20*/  BRA `(.L_x_10801) ;  /* 0x00000ae000007947 */ /* 0x000fea0003800000 */
.L_x_10796:
        /* <DEDUP_REMOVED lines=13> */
.L_x_10810:
[----:B------:R-:W0:Y:S01]  /*8d00*/  I2F.F64.S16 R4, R24 ;  /* 0x0000001800047312 */ /* 0x000e220000101c00 */
[----:B------:R-:W-:-:S05]  /*8d10*/  CS2R R6, SRZ ;  /* 0x0000000000067805 */ /* 0x000fca000001ff00 */
[----:B0-----:R0:W-:Y:S01]  /*8d20*/  STG.E.128 [R2.64], R4 ;  /* 0x0000000402007986 */ /* 0x0011e2000c101d24 */
[----:B------:R-:W-:Y:S05]  /*8d30*/  BRA `(.L_x_10801) ;  /* 0x000009d000007947 */ /* 0x000fea0003800000 */
.L_x_10809:
        /* <DEDUP_REMOVED lines=21> */
.L_x_10814:
[----:B------:R-:W-:Y:S05]  /*8e90*/  BSYNC B0 ;  /* 0x0000000000007941 */ /* 0x000fea0003800000 */
.L_x_10813:
[----:B------:R-:W-:-:S05]  /*8ea0*/  LOP3.LUT R5, R0, R5, RZ, 0xfc, !PT ;  /* 0x0000000500057212 */ /* 0x000fca00078efcff */
[----:B------:R0:W-:Y:S01]  /*8eb0*/  STG.E.U8 [R2.64], R5 ;  /* 0x0000000502007986 */ /* 0x0001e2000c101124 */
[----:B------:R-:W-:Y:S05]  /*8ec0*/  BRA `(.L_x_10801) ;  /* 0x0000084000007947 */ /* 0x000fea0003800000 */
.L_x_10812:
        /* <DEDUP_REMOVED lines=13> */
.L_x_10816:
[----:B------:R-:W-:Y:S01]  /*8fa0*/  IMAD.MOV.U32 R0, RZ, RZ, 0x7f ;  /* 0x0000007fff007424 */ /* 0x000fe200078e00ff */
[----:B------:R-:W-:-:S04]  /*8fb0*/  ISETP.GT.U32.AND P0, PT, R4, 0x7f800000, PT ;  /* 0x7f8000000400780c */ /* 0x000fc80003f04070 */
[----:B------:R-:W-:-:S04]  /*8fc0*/  SEL R0, R0, 0x7c, P0 ;  /* 0x0000007c00007807 */ /* 0x000fc80000000000 */
.L_x_10817:
[----:B------:R-:W-:Y:S05]  /*8fd0*/  BSYNC B0 ;  /* 0x0000000000007941 */ /* 0x000fea0003800000 */
.L_x_10815:
[----:B------:R-:W-:-:S04]  /*8fe0*/  LOP3.LUT R4, R5, 0x80000000, RZ, 0xc0, !PT ;  /* 0x8000000005047812 */ /* 0x000fc800078ec0ff */
[----:B------:R-:W-:-:S04]  /*8ff0*/  SHF.R.U32.HI R5, RZ, 0x18, R4 ;  /* 0x00000018ff057819 */ /* 0x000fc80000011604 */
[----:B------:R-:W-:-:S05]  /*9000*/  LOP3.LUT R5, R0, R5, RZ, 0xfc, !PT ;  /* 0x0000000500057212 */ /* 0x000fca00078efcff */
[----:B------:R0:W-:Y:S01]  /*9010*/  STG.E.U8 [R2.64], R5 ;  /* 0x0000000502007986 */ /* 0x0001e2000c101124 */
[----:B------:R-:W-:Y:S05]  /*9020*/  BRA `(.L_x_10801) ;  /* 0x000006e000007947 */ /* 0x000fea0003800000 */
.L_x_10811:
[----:B------:R-:W0:Y:S02]  /*9030*/  I2F.S16 R0, R24 ;  /* 0x0000001800007306 */ /* 0x000e240000101400 */
[----:B0-----:R-:W-:-:S05]  /*9040*/  F2FP.BF16.PACK_AB R0, RZ, R0 ;  /* 0x00000000ff00723e */ /* 0x001fca00000010ff */
[----:B------:R0:W-:Y:S01]  /*9050*/  STG.E.U16 [R2.64], R0 ;  /* 0x0000000002007986 */ /* 0x0001e2000c101524 */
[----:B------:R-:W-:Y:S05]  /*9060*/  BRA `(.L_x_10801) ;  /* 0x000006a000007947 */ /* 0x000fea0003800000 */
.L_x_10808:
        /* <DEDUP_REMOVED lines=10> */
.L_x_10820:
        /* <DEDUP_REMOVED lines=17> */
.L_x_10823:
[----:B------:R-:W-:-:S04]  /*9220*/  LOP3.LUT R0, R7, 0x80000000, RZ, 0xc0, !PT ;  /* 0x8000000007007812 */ /* 0x000fc800078ec0ff */
[----:B------:R-:W-:-:S04]  /*9230*/  SHF.R.U32.HI R5, RZ, 0x18, R0 ;  /* 0x00000018ff057819 */ /* 0x000fc80000011600 */
[----:B------:R-:W-:-:S04]  /*9240*/  LOP3.LUT R4, R4, R5, RZ, 0xfc, !PT ;  /* 0x0000000504047212 */ /* 0x000fc800078efcff */
[----:B------:R-:W-:Y:S02]  /*9250*/  PRMT R0, R4, 0x7610, R0 ;  /* 0x0000761004007816 */ /* 0x000fe40000000000 */
.L_x_10822:
[----:B------:R-:W-:Y:S05]  /*9260*/  BSYNC B0 ;  /* 0x0000000000007941 */ /* 0x000fea0003800000 */
.L_x_10821:
[----:B------:R0:W-:Y:S01]  /*9270*/  STG.E.U8 [R2.64], R0 ;  /* 0x0000000002007986 */ /* 0x0001e2000c101124 */
[----:B------:R-:W-:Y:S05]  /*9280*/  BRA `(.L_x_10801) ;  /* 0x0000048000007947 */ /* 0x000fea0003800000 */
.L_x_10819:
        /* <DEDUP_REMOVED lines=17> */
.L_x_10826:
[----:B------:R-:W-:-:S04]  /*93a0*/  LOP3.LUT R0, R7, 0x80000000, RZ, 0xc0, !PT ;  /* 0x8000000007007812 */ /* 0x000fc800078ec0ff */
[----:B------:R-:W-:-:S04]  /*93b0*/  SHF.R.U32.HI R5, RZ, 0x18, R0 ;  /* 0x00000018ff057819 */ /* 0x000fc80000011600 */
[----:B------:R-:W-:-:S04]  /*93c0*/  LOP3.LUT R4, R4, R5, RZ, 0xfc, !PT ;  /* 0x0000000504047212 */ /* 0x000fc800078efcff */
[----:B------:R-:W-:Y:S02]  /*93d0*/  PRMT R0, R4, 0x7610, R0 ;  /* 0x0000761004007816 */ /* 0x000fe40000000000 */
.L_x_10825:
[----:B------:R-:W-:Y:S05]  /*93e0*/  BSYNC B0 ;  /* 0x0000000000007941 */ /* 0x000fea0003800000 */
.L_x_10824:
[----:B------:R0:W-:Y:S01]  /*93f0*/  STG.E.U8 [R2.64], R0 ;  /* 0x0000000002007986 */ /* 0x0001e2000c101124 */
[----:B------:R-:W-:Y:S05]  /*9400*/  BRA `(.L_x_10801) ;  /* 0x0000030000007947 */ /* 0x000fea0003800000 */
.L_x_10818:
        /* <DEDUP_REMOVED lines=22> */
.L_x_10800:
        /* <DEDUP_REMOVED lines=20> */
.L_x_10828:
[----:B------:R-:W-:-:S04]  /*96b0*/  PRMT R4, R24, 0x9910, RZ ;  /* 0x0000991018047816 */ /* 0x000fc800000000ff */
[----:B------:R-:W-:-:S05]  /*96c0*/  SHF.R.S32.HI R5, RZ, 0x1f, R4 ;  /* 0x0000001fff057819 */ /* 0x000fca0000011404 */
[----:B------:R0:W-:Y:S01]  /*96d0*/  STG.E.64 [R2.64], R4 ;  /* 0x0000000402007986 */ /* 0x0001e2000c101b24 */
[----:B------:R-:W-:Y:S05]  /*96e0*/  BRA `(.L_x_10801) ;  /* 0x0000002000007947 */ /* 0x000fea0003800000 */
.L_x_10827:
[----:B------:R-:W-:-:S05]  /*96f0*/  PRMT R5, R24, 0x9910, RZ ;  /* 0x0000991018057816 */ /* 0x000fca00000000ff */
[----:B------:R0:W-:Y:S02]  /*9700*/  STG.E [R2.64], R5 ;  /* 0x0000000502007986 */ /* 0x0001e4000c101924 */
.L_x_10801:
        /* <DEDUP_REMOVED lines=21> */
.L_x_10832:
[----:B------:R0:W-:Y:S01]  /*9860*/  STG.E.U8 [R2.64], R23 ;  /* 0x0000001702007986 */ /* 0x0001e2000c101124 */
[----:B------:R-:W-:Y:S05]  /*9870*/  BRA `(.L_x_10834) ;  /* 0x00000dc000007947 */ /* 0x000fea0003800000 */
.L_x_10831:
        /* <DEDUP_REMOVED lines=10> */
.L_x_10836:
[----:B------:R-:W-:-:S05]  /*9920*/  PRMT R5, R23, 0x9910, RZ ;  /* 0x0000991017057816 */ /* 0x000fca00000000ff */
[----:B------:R0:W-:Y:S01]  /*9930*/  STG.E [R2.64], R5 ;  /* 0x0000000502007986 */ /* 0x0001e2000c101924 */
[----:B------:R-:W-:Y:S05]  /*9940*/  BRA `(.L_x_10834) ;  /* 0x00000cf000007947 */ /* 0x000fea0003800000 */
.L_x_10835:
[----:B------:R0:W-:Y:S01]  /*9950*/  STG.E.U16 [R2.64], R23 ;  /* 0x0000001702007986 */ /* 0x0001e2000c101524 */
[----:B------:R-:W-:Y:S05]  /*9960*/  BRA `(.L_x_10834) ;  /* 0x00000cd000007947 */ /* 0x000fea0003800000 */
.L_x_10830:
        /* <DEDUP_REMOVED lines=9> */
.L_x_10838:
[----:B------:R-:W0:Y:S02]  /*9a00*/  I2F.S16 R0, R23 ;  /* 0x0000001700007306 */ /* 0x000e240000101400 */
[----:B0-----:R-:W-:-:S05]  /*9a10*/  F2FP.PACK_AB R0, RZ, R0 ;  /* 0x00000000ff00723e */ /* 0x001fca00000000ff */
[----:B------:R0:W-:Y:S01]  /*9a20*/  STG.E.U16 [R2.64], R0 ;  /* 0x0000000002007986 */ /* 0x0001e2000c101524 */
[----:B------:R-:W-:Y:S05]  /*9a30*/  BRA `(.L_x_10834) ;  /* 0x00000c0000007947 */ /* 0x000fea0003800000 */
.L_x_10837:
        /* <DEDUP_REMOVED lines=10> */
.L_x_10840:
[----:B------:R-:W0:Y:S02]  /*9ae0*/  I2F.S16 R23, R23 ;  /* 0x0000001700177306 */ /* 0x000e240000101400 */
[----:B0-----:R-:W-:-:S04]  /*9af0*/  F2FP.PACK_AB R5, RZ, R23 ;  /* 0x00000017ff05723e */ /* 0x001fc800000000ff */
[----:B------:R-:W-:-:S05]  /*9b00*/  PRMT R5, R5, 0x5410, RZ ;  /* 0x0000541005057816 */ /* 0x000fca00000000ff */
[----:B------:R0:W-:Y:S01]  /*9b10*/  STG.E [R2.64], R5 ;  /* 0x0000000502007986 */ /* 0x0001e2000c101924 */
[----:B------:R-:W-:Y:S05]  /*9b20*/  BRA `(.L_x_10834) ;  /* 0x00000b1000007947 */ /* 0x000fea0003800000 */
.L_x_10839:
[----:B------:R-:W0:Y:S02]  /*9b30*/  I2F.F64.S16 R4, R23 ;  /* 0x0000001700047312 */ /* 0x000e240000101c00 */
[----:B0-----:R0:W-:Y:S01]  /*9b40*/  STG.E.64 [R2.64], R4 ;  /* 0x0000000402007986 */ /* 0x0011e2000c101b24 */
[----:B------:R-:W-:Y:S05]  /*9b50*/  BRA `(.L_x_10834) ;  /* 0x00000ae000007947 */ /* 0x000fea0003800000 */
.L_x_10829:
        /* <DEDUP_REMOVED lines=13> */
.L_x_10843:
[----:B------:R-:W0:Y:S01]  /*9c30*/  I2F.F64.S16 R4, R23 ;  /* 0x0000001700047312 */ /* 0x000e220000101c00 */
[----:B------:R-:W-:-:S05]  /*9c40*/  CS2R R6, SRZ ;  /* 0x0000000000067805 */ /* 0x000fca000001ff00 */
[----:B0-----:R0:W-:Y:S01]  /*9c50*/  STG.E.128 [R2.64], R4 ;  /* 0x0000000402007986 */ /* 0x0011e2000c101d24 */
[----:B------:R-:W-:Y:S05]  /*9c60*/  BRA `(.L_x_10834) ;  /* 0x000009d000007947 */ /* 0x000fea0003800000 */
.L_x_10842:
        /* <DEDUP_REMOVED lines=21> */
.L_x_10847:
[----:B------:R-:W-:Y:S05]  /*9dc0*/  BSYNC B0 ;  /* 0x0000000000007941 */ /* 0x000fea0003800000 */
.L_x_10846:
[----:B------:R-:W-:-:S05]  /*9dd0*/  LOP3.LUT R5, R0, R5, RZ, 0xfc, !PT ;  /* 0x0000000500057212 */ /* 0x000fca00078efcff */
[----:B------:R0:W-:Y:S01]  /*9de0*/  STG.E.U8 [R2.64], R5 ;  /* 0x0000000502007986 */ /* 0x0001e2000c101124 */
[----:B------:R-:W-:Y:S05]  /*9df0*/  BRA `(.L_x_10834) ;  /* 0x0000084000007947 */ /* 0x000fea0003800000 */
.L_x_10845:
        /* <DEDUP_REMOVED lines=13> */
.L_x_10849:
[----:B------:R-:W-:Y:S01]  /*9ed0*/  IMAD.MOV.U32 R0, RZ, RZ, 0x7f ;  /* 0x0000007fff007424 */ /* 0x000fe200078e00ff */
[----:B------:R-:W-:-:S04]  /*9ee0*/  ISETP.GT.U32.AND P0, PT, R4, 0x7f800000, PT ;  /* 0x7f8000000400780c */ /* 0x000fc80003f04070 */
[----:B------:R-:W-:-:S04]  /*9ef0*/  SEL R0, R0, 0x7c, P0 ;  /* 0x0000007c00007807 */ /* 0x000fc80000000000 */
.L_x_10850:
[----:B------:R-:W-:Y:S05]  /*9f00*/  BSYNC B0 ;  /* 0x0000000000007941 */ /* 0x000fea0003800000 */
.L_x_10848:
[----:B------:R-:W-:-:S04]  /*9f10*/  LOP3.LUT R4, R23, 0x80000000, RZ, 0xc0, !PT ;  /* 0x8000000017047812 */ /* 0x000fc800078ec0ff */
[----:B------:R-:W-:-:S04]  /*9f20*/  SHF.R.U32.HI R5, RZ, 0x18, R4 ;  /* 0x00000018ff057819 */ /* 0x000fc80000011604 */
[----:B------:R-:W-:-:S05]  /*9f30*/  LOP3.LUT R5, R0, R5, RZ, 0xfc, !PT ;  /* 0x0000000500057212 */ /* 0x000fca00078efcff */
[----:B------:R0:W-:Y:S01]  /*9f40*/  STG.E.U8 [R2.64], R5 ;  /* 0x0000000502007986 */ /* 0x0001e2000c101124 */
[----:B------:R-:W-:Y:S05]  /*9f50*/  BRA `(.L_x_10834) ;  /* 0x000006e000007947 */ /* 0x000fea0003800000 */
.L_x_10844:
[----:B------:R-:W0:Y:S02]  /*9f60*/  I2F.S16 R0, R23 ;  /* 0x0000001700007306 */ /* 0x000e240000101400 */
[----:B0-----:R-:W-:-:S05]  /*9f70*/  F2FP.BF16.PACK_AB R0, RZ, R0 ;  /* 0x00000000ff00723e */ /* 0x001fca00000010ff */
[----:B------:R0:W-:Y:S01]  /*9f80*/  STG.E.U16 [R2.64], R0 ;  /* 0x0000000002007986 */ /* 0x0001e2000c101524 */
[----:B------:R-:W-:Y:S05]  /*9f90*/  BRA `(.L_x_10834) ;  /* 0x000006a000007947 */ /* 0x000fea0003800000 */
.L_x_10841:
        /* <DEDUP_REMOVED lines=10> */
.L_x_10853:
        /* <DEDUP_REMOVED lines=17> */
.L_x_10856:
[----:B------:R-:W-:-:S04]  /*a150*/  LOP3.LUT R0, R23, 0x80000000, RZ, 0xc0, !PT ;  /* 0x8000000017007812 */ /* 0x000fc800078ec0ff */
[----:B------:R-:W-:-:S04]  /*a160*/  SHF.R.U32.HI R5, RZ, 0x18, R0 ;  /* 0x00000018ff057819 */ /* 0x000fc80000011600 */
[----:B------:R-:W-:-:S04]  /*a170*/  LOP3.LUT R4, R4, R5, RZ, 0xfc, !PT ;  /* 0x0000000504047212 */ /* 0x000fc800078efcff */
[----:B------:R-:W-:Y:S02]  /*a180*/  PRMT R0, R4, 0x7610, R0 ;  /* 0x0000761004007816 */ /* 0x000fe40000000000 */
.L_x_10855:
[----:B------:R-:W-:Y:S05]  /*a190*/  BSYNC B0 ;  /* 0x0000000000007941 */ /* 0x000fea0003800000 */
.L_x_10854:
[----:B------:R0:W-:Y:S01]  /*a1a0*/  STG.E.U8 [R2.64], R0 ;  /* 0x0000000002007986 */ /* 0x0001e2000c101124 */
[----:B------:R-:W-:Y:S05]  /*a1b0*/  BRA `(.L_x_10834) ;  /* 0x0000048000007947 */ /* 0x000fea0003800000 */
.L_x_10852:
        /* <DEDUP_REMOVED lines=17> */
.L_x_10859:
[----:B------:R-:W-:-:S04]  /*a2d0*/  LOP3.LUT R0, R23, 0x80000000, RZ, 0xc0, !PT ;  /* 0x8000000017007812 */ /* 0x000fc800078ec0ff */
[----:B------:R-:W-:-:S04]  /*a2e0*/  SHF.R.U32.HI R5, RZ, 0x18, R0 ;  /* 0x00000018ff057819 */ /* 0x000fc80000011600 */
[----:B------:R-:W-:-:S04]  /*a2f0*/  LOP3.LUT R4, R4, R5, RZ, 0xfc, !PT ;  /* 0x0000000504047212 */ /* 0x000fc800078efcff */
[----:B------:R-:W-:Y:S02]  /*a300*/  PRMT R0, R4, 0x7610, R0 ;  /* 0x0000761004007816 */ /* 0x000fe40000000000 */
.L_x_10858:
[----:B------:R-:W-:Y:S05]  /*a310*/  BSYNC B0 ;  /* 0x0000000000007941 */ /* 0x000fea0003800000 */
.L_x_10857:
[----:B------:R0:W-:Y:S01]  /*a320*/  STG.E.U8 [R2.64], R0 ;  /* 0x0000000002007986 */ /* 0x0001e2000c101124 */
[----:B------:R-:W-:Y:S05]  /*a330*/  BRA `(.L_x_10834) ;  /* 0x0000030000007947 */ /* 0x000fea0003800000 */
.L_x_10851:
        /* <DEDUP_REMOVED lines=22> */
.L_x_10833:
        /* <DEDUP_REMOVED lines=20> */
.L_x_10861:
[----:B------:R-:W-:-:S04]  /*a5e0*/  PRMT R4, R23, 0x9910, RZ ;  /* 0x0000991017047816 */ /* 0x000fc800000000ff */
[----:B------:R-:W-:-:S05]  /*a5f0*/  SHF.R.S32.HI R5, RZ, 0x1f, R4 ;  /* 0x0000001fff057819 */ /* 0x000fca0000011404 */
[----:B------:R0:W-:Y:S01]  /*a600*/  STG.E.64 [R2.64], R4 ;  /* 0x0000000402007986 */ /* 0x0001e2000c101b24 */
[----:B------:R-:W-:Y:S05]  /*a610*/  BRA `(.L_x_10834) ;  /* 0x0000002000007947 */ /* 0x000fea0003800000 */
.L_x_10860:
[----:B------:R-:W-:-:S05]  /*a620*/  PRMT R5, R23, 0x9910, RZ ;  /* 0x0000991017057816 */ /* 0x000fca00000000ff */
[----:B------:R0:W-:Y:S02]  /*a630*/  STG.E [R2.64], R5 ;  /* 0x0000000502007986 */ /* 0x0001e4000c101924 */
.L_x_10834:
[----:B------:R-:W-:Y:S02]  /*a640*/  IADD3 R17, R17, 0x80, RZ ;  /* 0x0000008011117810 */ /* 0x000fe40007ffe0ff */
.L_x_10795:
[----:B------:R-:W-:Y:S05]  /*a650*/  BSYNC B6 ;  /* 0x0000000000067941 */ /* 0x000fea0003800000 */
.L_x_10794:
        /* <DEDUP_REMOVED lines=19> */
.L_x_10865:
[----:B------:R-:W-:Y:S01]  /*a790*/  STG.E.U8 [R2.64], R22 ;  /* 0x0000001602007986 */ /* 0x000fe2000c101124 */
[----:B------:R-:W-:Y:S05]  /*a7a0*/  EXIT ;  /* 0x000000000000794d */ /* 0x000fea0003800000 */
.L_x_10864:
        /* <DEDUP_REMOVED lines=10> */
.L_x_10868:
[----:B------:R-:W-:-:S05]  /*a850*/  PRMT R5, R22, 0x9910, RZ ;  /* 0x0000991016057816 */ /* 0x000fca00000000ff */
[----:B------:R-:W-:Y:S01]  /*a860*/  STG.E [R2.64], R5 ;  /* 0x0000000502007986 */ /* 0x000fe2000c101924 */
[----:B------:R-:W-:Y:S05]  /*a870*/  EXIT ;  /* 0x000000000000794d */ /* 0x000fea0003800000 */
.L_x_10867:
[----:B------:R-:W-:Y:S01]  /*a880*/  STG.E.U16 [R2.64], R22 ;  /* 0x0000001602007986 */ /* 0x000fe2000c101524 */
[----:B------:R-:W-:Y:S05]  /*a890*/  EXIT ;  /* 0x000000000000794d */ /* 0x000fea0003800000 */
.L_x_10863:
        /* <DEDUP_REMOVED lines=9> */
.L_x_10870:
[----:B------:R-:W0:Y:S02]  /*a930*/  I2F.S16 R0, R22 ;  /* 0x0000001600007306 */ /* 0x000e240000101400 */
[----:B0-----:R-:W-:-:S05]  /*a940*/  F2FP.PACK_AB R0, RZ, R0 ;  /* 0x00000000ff00723e */ /* 0x001fca00000000ff */
[----:B------:R-:W-:Y:S01]  /*a950*/  STG.E.U16 [R2.64], R0 ;  /* 0x0000000002007986 */ /* 0x000fe2000c101524 */
[----:B------:R-:W-:Y:S05]  /*a960*/  EXIT ;  /* 0x000000000000794d */ /* 0x000fea0003800000 */
.L_x_10869:
        /* <DEDUP_REMOVED lines=10> */
.L_x_10872:
[----:B------:R-:W0:Y:S02]  /*aa10*/  I2F.S16 R22, R22 ;  /* 0x0000001600167306 */ /* 0x000e240000101400 */
[----:B0-----:R-:W-:-:S04]  /*aa20*/  F2FP.PACK_AB R5, RZ, R22 ;  /* 0x00000016ff05723e */ /* 0x001fc800000000ff */
[----:B------:R-:W-:-:S05]  /*aa30*/  PRMT R5, R5, 0x5410, RZ ;  /* 0x0000541005057816 */ /* 0x000fca00000000ff */
[----:B------:R-:W-:Y:S01]  /*aa40*/  STG.E [R2.64], R5 ;  /* 0x0000000502007986 */ /* 0x000fe2000c101924 */
[----:B------:R-:W-:Y:S05]  /*aa50*/  EXIT ;  /* 0x000000000000794d */ /* 0x000fea0003800000 */
.L_x_10871:
[----:B------:R-:W0:Y:S02]  /*aa60*/  I2F.F64.S16 R22, R22 ;  /* 0x0000001600167312 */ /* 0x000e240000101c00 */
[----:B0-----:R-:W-:Y:S01]  /*aa70*/  STG.E.64 [R2.64], R22 ;  /* 0x0000001602007986 */ /* 0x001fe2000c101b24 */
[----:B------:R-:W-:Y:S05]  /*aa80*/  EXIT ;  /* 0x000000000000794d */ /* 0x000fea0003800000 */
.L_x_10862:
        /* <DEDUP_REMOVED lines=13> */
.L_x_10875:
[----:B------:R-:W0:Y:S01]  /*ab60*/  I2F.F64.S16 R4, R22 ;  /* 0x0000001600047312 */ /* 0x000e220000101c00 */
[----:B------:R-:W-:-:S05]  /*ab70*/  CS2R R6, SRZ ;  /* 0x0000000000067805 */ /* 0x000fca000001ff00 */
[----:B0-----:R-:W-:Y:S01]  /*ab80*/  STG.E.128 [R2.64], R4 ;  /* 0x0000000402007986 */ /* 0x001fe2000c101d24 */
[----:B------:R-:W-:Y:S05]  /*ab90*/  EXIT ;  /* 0x000000000000794d */ /* 0x000fea0003800000 */
.L_x_10874:
        /* <DEDUP_REMOVED lines=21> */
.L_x_10879:
[----:B------:R-:W-:Y:S05]  /*acf0*/  BSYNC B0 ;  /* 0x0000000000007941 */ /* 0x000fea0003800000 */
.L_x_10878:
[----:B------:R-:W-:-:S05]  /*ad00*/  LOP3.LUT R5, R0, R5, RZ, 0xfc, !PT ;  /* 0x0000000500057212 */ /* 0x000fca00078efcff */
[----:B------:R-:W-:Y:S01]  /*ad10*/  STG.E.U8 [R2.64], R5 ;  /* 0x0000000502007986 */ /* 0x000fe2000c101124 */
[----:B------:R-:W-:Y:S05]  /*ad20*/  EXIT ;  /* 0x000000000000794d */ /* 0x000fea0003800000 */
.L_x_10877:
        /* <DEDUP_REMOVED lines=13> */
.L_x_10881:
[----:B------:R-:W-:Y:S01]  /*ae00*/  IMAD.MOV.U32 R0, RZ, RZ, 0x7f ;  /* 0x0000007fff007424 */ /* 0x000fe200078e00ff */
[----:B------:R-:W-:-:S04]  /*ae10*/  ISETP.GT.U32.AND P0, PT, R4, 0x7f800000, PT ;  /* 0x7f8000000400780c */ /* 0x000fc80003f04070 */
[----:B------:R-:W-:-:S04]  /*ae20*/  SEL R0, R0, 0x7c, P0 ;  /* 0x0000007c00007807 */ /* 0x000fc80000000000 */
.L_x_10882:
[----:B------:R-:W-:Y:S05]  /*ae30*/  BSYNC B0 ;  /* 0x0000000000007941 */ /* 0x000fea0003800000 */
.L_x_10880:
[----:B------:R-:W-:-:S04]  /*ae40*/  LOP3.LUT R4, R5, 0x80000000, RZ, 0xc0, !PT ;  /* 0x8000000005047812 */ /* 0x000fc800078ec0ff */
[----:B------:R-:W-:-:S04]  /*ae50*/  SHF.R.U32.HI R5, RZ, 0x18, R4 ;  /* 0x00000018ff057819 */ /* 0x000fc80000011604 */
[----:B------:R-:W-:-:S05]  /*ae60*/  LOP3.LUT R5, R0, R5, RZ, 0xfc, !PT ;  /* 0x0000000500057212 */ /* 0x000fca00078efcff */
[----:B------:R-:W-:Y:S01]  /*ae70*/  STG.E.U8 [R2.64], R5 ;  /* 0x0000000502007986 */ /* 0x000fe2000c101124 */
[----:B------:R-:W-:Y:S05]  /*ae80*/  EXIT ;  /* 0x000000000000794d */ /* 0x000fea0003800000 */
.L_x_10876:
[----:B------:R-:W0:Y:S02]  /*ae90*/  I2F.S16 R0, R22 ;  /* 0x0000001600007306 */ /* 0x000e240000101400 */
[----:B0-----:R-:W-:-:S05]  /*aea0*/  F2FP.BF16.PACK_AB R0, RZ, R0 ;  /* 0x00000000ff00723e */ /* 0x001fca00000010ff */
[----:B------:R-:W-:Y:S01]  /*aeb0*/  STG.E.U16 [R2.64], R0 ;  /* 0x0000000002007986 */ /* 0x000fe2000c101524 */
[----:B------:R-:W-:Y:S05]  /*aec0*/  EXIT ;  /* 0x000000000000794d */ /* 0x000fea0003800000 */
.L_x_10873:
        /* <DEDUP_REMOVED lines=10> */
.L_x_10885:
        /* <DEDUP_REMOVED lines=17> */
.L_x_10888:
[----:B------:R-:W-:-:S04]  /*b080*/  LOP3.LUT R0, R7, 0x80000000, RZ, 0xc0, !PT ;  /* 0x8000000007007812 */ /* 0x000fc800078ec0ff */
[----:B------:R-:W-:-:S04]  /*b090*/  SHF.R.U32.HI R5, RZ, 0x18, R0 ;  /* 0x00000018ff057819 */ /* 0x000fc80000011600 */
[----:B------:R-:W-:-:S04]  /*b0a0*/  LOP3.LUT R4, R4, R5, RZ, 0xfc, !PT ;  /* 0x0000000504047212 */ /* 0x000fc800078efcff */
[----:B------:R-:W-:Y:S02]  /*b0b0*/  PRMT R0, R4, 0x7610, R0 ;  /* 0x0000761004007816 */ /* 0x000fe40000000000 */
.L_x_10887:
[----:B------:R-:W-:Y:S05]  /*b0c0*/  BSYNC B0 ;  /* 0x0000000000007941 */ /* 0x000fea0003800000 */
.L_x_10886:
[----:B------:R-:W-:Y:S01]  /*b0d0*/  STG.E.U8 [R2.64], R0 ;  /* 0x0000000002007986 */ /* 0x000fe2000c101124 */
[----:B------:R-:W-:Y:S05]  /*b0e0*/  EXIT ;  /* 0x000000000000794d */ /* 0x000fea0003800000 */
.L_x_10884:
        /* <DEDUP_REMOVED lines=17> */
.L_x_10891:
[----:B------:R-:W-:-:S04]  /*b200*/  LOP3.LUT R0, R7, 0x80000000, RZ, 0xc0, !PT ;  /* 0x8000000007007812 */ /* 0x000fc800078ec0ff */
[----:B------:R-:W-:-:S04]  /*b210*/  SHF.R.U32.HI R5, RZ, 0x18, R0 ;  /* 0x00000018ff057819 */ /* 0x000fc80000011600 */
[----:B------:R-:W-:-:S04]  /*b220*/  LOP3.LUT R4, R4, R5, RZ, 0xfc, !PT ;  /* 0x0000000504047212 */ /* 0x000fc800078efcff */
[----:B------:R-:W-:Y:S02]  /*b230*/  PRMT R0, R4, 0x7610, R0 ;  /* 0x0000761004007816 */ /* 0x000fe40000000000 */
.L_x_10890:
[----:B------:R-:W-:Y:S05]  /*b240*/  BSYNC B0 ;  /* 0x0000000000007941 */ /* 0x000fea0003800000 */
.L_x_10889:
[----:B------:R-:W-:Y:S01]  /*b250*/  STG.E.U8 [R2.64], R0 ;  /* 0x0000000002007986 */ /* 0x000fe2000c101124 */
[----:B------:R-:W-:Y:S05]  /*b260*/  EXIT ;  /* 0x000000000000794d */ /* 0x000fea0003800000 */
.L_x_10883:
        /* <DEDUP_REMOVED lines=22> */
.L_x_10866:
        /* <DEDUP_REMOVED lines=20> */
.L_x_10893:
[----:B------:R-:W-:-:S04]  /*b510*/  PRMT R4, R22, 0x9910, RZ ;  /* 0x0000991016047816 */ /* 0x000fc800000000ff */
[----:B------:R-:W-:-:S05]  /*b520*/  SHF.R.S32.HI R5, RZ, 0x1f, R4 ;  /* 0x0000001fff057819 */ /* 0x000fca0000011404 */
[----:B------:R-:W-:Y:S01]  /*b530*/  STG.E.64 [R2.64], R4 ;  /* 0x0000000402007986 */ /* 0x000fe2000c101b24 */
[----:B------:R-:W-:Y:S05]  /*b540*/  EXIT ;  /* 0x000000000000794d */ /* 0x000fea0003800000 */
.L_x_10892:
[----:B------:R-:W-:-:S05]  /*b550*/  PRMT R5, R22, 0x9910, RZ ;  /* 0x0000991016057816 */ /* 0x000fca00000000ff */
[----:B------:R-:W-:Y:S01]  /*b560*/  STG.E [R2.64], R5 ;  /* 0x0000000502007986 */ /* 0x000fe2000c101924 */
[----:B------:R-:W-:Y:S05]  /*b570*/  EXIT ;  /* 0x000000000000794d */ /* 0x000fea0003800000 */
.L_x_10894:
        /* <DEDUP_REMOVED lines=16> */
.L_x_16592:


//--------------------- .text._ZN2at6native18elementwise_kernelILi128ELi4EZNS0_22gpu_kernel_impl_nocastINS0_13BinaryFunctorIsssNS0_15binary_internal10MulFunctorIsEEEEEEvRNS_18TensorIteratorBaseERKT_EUliE_EEviT1_ --------------------------
	.section	.text._ZN2at6native18elementwise_kernelILi128ELi4EZNS0_22gpu_kernel_impl_nocastINS0_13BinaryFunctorIsssNS0_15binary_internal10MulFunctorIsEEEEEEvRNS_18TensorIteratorBaseERKT_EUliE_EEviT1_,"ax",@progbits
	.sectioninfo	@"SHI_REGISTERS=12"
	.align	128
        .global         _ZN2at6native18elementwise_kernelILi128ELi4EZNS0_22gpu_kernel_impl_nocastINS0_13BinaryFunctorIsssNS0_15binary_internal10MulFunctorIsEEEEEEvRNS_18TensorIteratorBaseERKT_EUliE_EEviT1_
        .type           _ZN2at6native18elementwise_kernelILi128ELi4EZNS0_22gpu_kernel_impl_nocastINS0_13BinaryFunctorIsssNS0_15binary_internal10MulFunctorIsEEEEEEvRNS_18TensorIteratorBaseERKT_EUliE_EEviT1_,@function
        .size           _ZN2at6native18elementwise_kernelILi128ELi4EZNS0_22gpu_kernel_impl_nocastINS0_13BinaryFunctorIsssNS0_15binary_internal10MulFunctorIsEEEEEEvRNS_18TensorIteratorBaseERKT_EUliE_EEviT1_,(.L_x_16593 - _ZN2at6native18elementwise_kernelILi128ELi4EZNS0_22gpu_kernel_impl_nocastINS0_13BinaryFunctorIsssNS0_15binary_internal10MulFunctorIsEEEEEEvRNS_18TensorIteratorBaseERKT_EUliE_EEviT1_)
        .other          _ZN2at6native18elementwise_kernelILi128ELi4EZNS0_22gpu_kernel_impl_nocastINS0_13BinaryFunctorIsssNS0_15binary_internal10MulFunctorIsEEEEEEvRNS_18TensorIteratorBaseERKT_EUliE_EEviT1_,@"STO_CUDA_ENTRY STV_DEFAULT"
_ZN2at6native18elementwise_kernelILi128ELi4EZNS0_22gpu_kernel_impl_nocastINS0_13BinaryFunctorIsssNS0_15binary_internal10MulFunctorIsEEEEEEvRNS_18TensorIteratorBaseERKT_EUliE_EEviT1_:
.text._ZN2at6native18elementwise_kernelILi128ELi4EZNS0_22gpu_kernel_impl_nocastINS0_13BinaryFunctorIsssNS0_15binary_internal10MulFunctorIsEEEEEEvRNS_18TensorIteratorBaseERKT_EUliE_EEviT1_:
        /* <DEDUP_REMOVED lines=261> */
.L_x_10897:
        /* <DEDUP_REMOVED lines=8> */
[----:B------:R-:W-:Y:S02]  /*10d0*/  IADD3.X R3, RZ, c[0x0][0x3cc], RZ, P0, !PT ;  /* 0x0000f300ff037a10 */ /* 0x000fe400007fe4ff */
[----:B--2---:R-:W-:-:S02]  /*10e0*/  PRMT R8, R4, 0x9910, RZ ;  /* 0x0000991004087816 */ /* 0x004fc400000000ff */
[----:B---3--:R-:W-:-:S05]  /*10f0*/  PRMT R9, R6, 0x9910, RZ ;  /* 0x0000991006097816 */ /* 0x008fca00000000ff */
[----:B------:R-:W-:-:S05]  /*1100*/  IMAD R9, R9, R8, RZ ;  /* 0x0000000809097224 */ /* 0x000fca00078e02ff */
[----:B------:R0:W-:Y:S02]  /*1110*/  STG.E.U16 [R2.64], R9 ;  /* 0x0000000902007986 */ /* 0x0001e4000c101504 */
.L_x_10896:
[----:B------:R-:W-:Y:S05]  /*1120*/  BSYNC B0 ;  /* 0x0000000000007941 */ /* 0x000fea0003800000 */
.L_x_10895:
        /* <DEDUP_REMOVED lines=256> */
.L_x_10900:
        /* <DEDUP_REMOVED lines=9> */
[----:B------:R-:W-:-:S02]  /*21c0*/  ISETP.GE.AND P0, PT, R0, c[0x0][0x160], PT ;  /* 0x0000580000007a0c */ /* 0x000fc40003f06270 */
[----:B--2---:R-:W-:Y:S02]  /*21d0*/  PRMT R8, R4, 0x9910, RZ ;  /* 0x0000991004087816 */ /* 0x004fe400000000ff */
[----:B---3--:R-:W-:-:S05]  /*21e0*/  PRMT R9, R6, 0x9910, RZ ;  /* 0x0000991006097816 */ /* 0x008fca00000000ff */
[----:B------:R-:W-:-:S05]  /*21f0*/  IMAD R9, R9, R8, RZ ;  /* 0x0000000809097224 */ /* 0x000fca00078e02ff */
[----:B------:R0:W-:Y:S01]  /*2200*/  STG.E.U16 [R2.64], R9 ;  /* 0x0000000902007986 */ /* 0x0001e2000c101504 */
        /* <DEDUP_REMOVED lines=254> */
.L_x_10901:
        /* <DEDUP_REMOVED lines=13> */
.L_x_10899:
[----:B------:R-:W-:Y:S05]  /*32c0*/  BSYNC B0 ;  /* 0x0000000000007941 */ /* 0x000fea0003800000 */
.L_x_10898:
        /* <DEDUP_REMOVED lines=255> */
.L_x_10902:
[----:B------:R-:W-:Y:S02]  /*42c0*/  IADD3 R4, P1, R4, c[0x0][0x3d8], RZ ;  /* 0x0000f60004047a10 */ /* 0x000fe40007f3e0ff */
[----:B------:R-:W-:Y:S02]  /*42d0*/  IADD3 R6, P0, R3, c[0x0][0x3d0], RZ ;  /* 0x0000f40003067a10 */ /* 0x000fe40007f1e0ff */
[----:B------:R-:W-:Y:S02]  /*42e0*/  IADD3.X R5, RZ, c[0x0][0x3dc], RZ, P1, !PT ;  /* 0x0000f700ff057a10 */ /* 0x000fe40000ffe4ff */
[----:B------:R-:W-:-:S03]  /*42f0*/  IADD3.X R7, RZ, c[0x0][0x3d4], RZ, P0, !PT ;  /* 0x0000f500ff077a10 */ /* 0x000fc600007fe4ff */
[----:B------:R-:W2:Y:S04]  /*4300*/  LDG.E.U16 R4, [R4.64] ;  /* 0x0000000404047981 */ /* 0x000ea8000c1e1500 */
[----:B------:R-:W3:Y:S01]  /*4310*/  LDG.E.U16 R6, [R6.64] ;  /* 0x0000000406067981 */ /* 0x000ee2000c1e1500 */
[----:B------:R-:W-:-:S04]  /*4320*/  IADD3 R2, P0, R2, c[0x0][0x3c8], RZ ;  /* 0x0000f20002027a10 */ /* 0x000fc80007f1e0ff */
[----:B------:R-:W-:Y:S02]  /*4330*/  IADD3.X R3, RZ, c[0x0][0x3cc], RZ, P0, !PT ;  /* 0x0000f300ff037a10 */ /* 0x000fe400007fe4ff */
[----:B--2---:R-:W-:Y:S02]  /*4340*/  PRMT R0, R4, 0x9910, RZ ;  /* 0x0000991004007816 */ /* 0x004fe400000000ff */
[----:B---3--:R-:W-:-:S05]  /*4350*/  PRMT R9, R6, 0x9910, RZ ;  /* 0x0000991006097816 */ /* 0x008fca00000000ff */
[----:B------:R-:W-:-:S05]  /*4360*/  IMAD R9, R9, R0, RZ ;  /* 0x0000000009097224 */ /* 0x000fca00078e02ff */
[----:B------:R-:W-:Y:S01]  /*4370*/  STG.E.U16 [R2.64], R9 ;  /* 0x0000000902007986 */ /* 0x000fe2000c101504 */
[----:B------:R-:W-:Y:S05]  /*4380*/  EXIT ;  /* 0x000000000000794d */ /* 0x000fea0003800000 */
.L_x_10903:
        /* <DEDUP_REMOVED lines=15> */
.L_x_16593:


//--------------------- .text._ZN2at6native27unrolled_elementwise_kernelINS0_13BinaryFunctorIsssNS0_15binary_internal10MulFunctorIsEEEESt5arrayIPcLm3EELi4E23TrivialOffsetCalculatorILi2EjESA_ILi1EjENS0_6memory15LoadWithoutCastENSD_16StoreWithoutCastEEEviT_T0_T2_T3_T4_T5_ --------------------------
	.section	.text._ZN2at6native27unrolled_elementwise_kernelINS0_13BinaryFunctorIsssNS0_15binary_internal10MulFunctorIsEEEESt5arrayIPcLm3EELi4E23TrivialOffsetCalculatorILi2EjESA_ILi1EjENS0_6memory15LoadWithoutCastENSD_16StoreWithoutCastEEEviT_T0_T2_T3_T4_T5_,"ax",@progbits
	.sectioninfo	@"SHI_REGISTERS=26"
	.align	128
        .global         _ZN2at6native27unrolled_elementwise_kernelINS0_13BinaryFunctorIsssNS0_15binary_internal10MulFunctorIsEEEESt5arrayIPcLm3EELi4E23TrivialOffsetCalculatorILi2EjESA_ILi1EjENS0_6memory15LoadWithoutCastENSD_16StoreWithoutCastEEEviT_T0_T2_T3_T4_T5_
        .type           _ZN2at6native27unrolled_elementwise_kernelINS0_13BinaryFunctorIsssNS0_15binary_internal10MulFunctorIsEEEESt5arrayIPcLm3EELi4E23TrivialOffsetCalculatorILi2EjESA_ILi1EjENS0_6memory15LoadWithoutCastENSD_16StoreWithoutCastEEEviT_T0_T2_T3_T4_T5_,@function
        .size           _ZN2at6native27unrolled_elementwise_kernelINS0_13BinaryFunctorIsssNS0_15binary_internal10MulFunctorIsEEEESt5arrayIPcLm3EELi4E23TrivialOffsetCalculatorILi2EjESA_ILi1EjENS0_6memory15LoadWithoutCastENSD_16StoreWithoutCastEEEviT_T0_T2_T3_T4_T5_,(.L_x_16594 - _ZN2at6native27unrolled_elementwise_kernelINS0_13BinaryFunctorIsssNS0_15binary_internal10MulFunctorIsEEEESt5arrayIPcLm3EELi4E23TrivialOffsetCalculatorILi2EjESA_ILi1EjENS0_6memory15LoadWithoutCastENSD_16StoreWithoutCastEEEviT_T0_T2_T3_T4_T5_)
        .other          _ZN2at6native27unrolled_elementwise_kernelINS0_13BinaryFunctorIsssNS0_15binary_internal10MulFunctorIsEEEESt5arrayIPcLm3EELi4E23TrivialOffsetCalculatorILi2EjESA_ILi1EjENS0_6memory15LoadWithoutCastENSD_16StoreWithoutCastEEEviT_T0_T2_T3_T4_T5_,@"STO_CUDA_ENTRY STV_DEFAULT"
_ZN2at6native27unrolled_elementwise_kernelINS0_13BinaryFunctorIsssNS0_15binary_internal10MulFunctorIsEEEESt5arrayIPcLm3EELi4E23TrivialOffsetCalculatorILi2EjESA_ILi1EjENS0_6memory15LoadWithoutCastENSD_16StoreWithoutCastEEEviT_T0_T2_T3_T4_T5_:
.text._ZN2at6native27unrolled_elementwise_kernelINS0_13BinaryFunctorIsssNS0_15binary_internal10MulFunctorIsEEEESt5arrayIPcLm3EELi4E23TrivialOffsetCalculatorILi2EjESA_ILi1EjENS0_6memory15LoadWithoutCastENSD_16StoreWithoutCastEEEviT_T0_T2_T3_T4_T5_:
        /* <DEDUP_REMOVED lines=10> */
[----:B------:R-:W-:Y:S01]  /*00a0*/  @!P0 LEA R16, R0, R19, 0x9 ;  /* 0x0000001300108211 */ /* 0x000fe200078e48ff */
[----:B------:R-:W-:Y:S01]  /*00b0*/  @!P0 IMAD.MOV.U32 R17, RZ, RZ, 0x2 ;  /* 0x00000002ff118424 */ /* 0x000fe200078e00ff */
[----:B------:R-:W-:-:S03]  /*00c0*/  @!P0 IADD3 R19, R19, 0x80, RZ ;  /* 0x0000008013138810 */ /* 0x000fc60007ffe0ff */
[----:B------:R-:W-:Y:S01]  /*00d0*/  @!P0 IMAD.WIDE.U32 R10, R16, R17, c[0x0][0x170] ;  /* 0x00005c00100a8625 */ /* 0x000fe200078e0011 */
[----:B------:R-:W-:-:S03]  /*00e0*/  ISETP.GE.AND P1, PT, R19, R2, PT ;  /* 0x000000021300720c */ /* 0x000fc60003f26270 */
[----:B------:R-:W-:Y:S01]  /*00f0*/  @!P0 IMAD.WIDE.U32 R16, R16, R17, c[0x0][0x178] ;  /* 0x00005e0010108625 */ /* 0x000fe200078e0011 */
[----:B------:R0:W2:Y:S01]  /*0100*/  @!P0 LDG.E.U16 R4, [R10.64] ;  /* 0x000000040a048981 */ /* 0x0000a2000c1e1500 */
[----:B------:R-:W-:Y:S02]  /*0110*/  PRMT R6, RZ, 0x7610, R6 ;  /* 0x00007610ff067816 */ /* 0x000fe40000000006 */
[----:B------:R-:W-:Y:S01]  /*0120*/  PRMT R8, RZ, 0x7610, R8 ;  /* 0x00007610ff087816 */ /* 0x000fe20000000008 */
[----:B------:R1:W3:Y:S05]  /*0130*/  @!P0 LDG.E.U16 R5, [R16.64] ;  /* 0x0000000410058981 */ /* 0x0002ea000c1e1500 */
[----:B------:R-:W-:Y:S01]  /*0140*/  @!P1 IMAD R14, R0, 0x200, R19 ;  /* 0x00000200000e9824 */ /* 0x000fe200078e0213 */
[----:B------:R-:W-:-:S04]  /*0150*/  @!P1 IADD3 R19, R19, 0x80, RZ ;  /* 0x0000008013139810 */ /* 0x000fc80007ffe0ff */
[----:B------:R-:W-:Y:S01]  /*0160*/  ISETP.GE.AND P3, PT, R19, R2, PT ;  /* 0x000000021300720c */ /* 0x000fe20003f66270 */
[----:B------:R-:W-:Y:S01]  /*0170*/  @!P1 IMAD.MOV.U32 R15, RZ, RZ, 0x2 ;  /* 0x00000002ff0f9424 */ /* 0x000fe200078e00ff */
[----:B------:R-:W-:-:S03]  /*0180*/  PRMT R9, RZ, 0x7610, R9 ;  /* 0x00007610ff097816 */ /* 0x000fc60000000009 */
[----:B------:R-:W-:-:S04]  /*0190*/  @!P1 IMAD.WIDE.U32 R12, R14, R15, c[0x0][0x170] ;  /* 0x00005c000e0c9625 */ /* 0x000fc800078e000f */
[----:B------:R-:W-:Y:S01]  /*01a0*/  @!P1 IMAD.WIDE.U32 R14, R14, R15, c[0x0][0x178] ;  /* 0x00005e000e0e9625 */ /* 0x000fe200078e000f */
[----:B------:R-:W-:Y:S01]  /*01b0*/  PRMT R7, RZ, 0x7610, R7 ;  /* 0x00007610ff077816 */ /* 0x000fe20000000007 */
[----:B------:R2:W4:Y:S02]  /*01c0*/  @!P1 LDG.E.U16 R6, [R12.64] ;  /* 0x000000040c069981 */ /* 0x000524000c1e1500 */
[----:B------:R-:W-:Y:S01]  /*01d0*/  @!P3 LEA R22, R0, R19, 0x9 ;  /* 0x000000130016b211 */ /* 0x000fe200078e48ff */
[----:B------:R-:W-:Y:S01]  /*01e0*/  @!P3 IMAD.MOV.U32 R23, RZ, RZ, 0x2 ;  /* 0x00000002ff17b424 */ /* 0x000fe200078e00ff */
[----:B------:R0:W4:Y:S03]  /*01f0*/  @!P1 LDG.E.U16 R8, [R14.64] ;  /* 0x000000040e089981 */ /* 0x000126000c1e1500 */
[----:B-1----:R-:W-:-:S04]  /*0200*/  @!P3 IMAD.WIDE.U32 R16, R22, R23, c[0x0][0x170] ;  /* 0x00005c001610b625 */ /* 0x002fc800078e0017 */
[----:B------:R-:W-:Y:S01]  /*0210*/  @!P3 IMAD.WIDE.U32 R22, R22, R23, c[0x0][0x178] ;  /* 0x00005e001616b625 */ /* 0x000fe200078e0017 */
[----:B------:R-:W4:Y:S04]  /*0220*/  @!P3 LDG.E.U16 R9, [R16.64] ;  /* 0x000000041009b981 */ /* 0x000f28000c1e1500 */
[----:B------:R-:W4:Y:S01]  /*0230*/  @!P3 LDG.E.U16 R7, [R22.64] ;  /* 0x000000041607b981 */ /* 0x000f22000c1e1500 */
[----:B------:R-:W-:-:S04]  /*0240*/  @!P3 IADD3 R19, R19, 0x80, RZ ;  /* 0x000000801313b810 */ /* 0x000fc80007ffe0ff */
[----:B------:R-:W-:Y:S02]  /*0250*/  ISETP.GE.AND P2, PT, R19, R2, PT ;  /* 0x000000021300720c */ /* 0x000fe40003f46270 */
[----:B0-----:R-:W-:Y:S02]  /*0260*/  PRMT R10, RZ, 0x7610, R10 ;  /* 0x00007610ff0a7816 */ /* 0x001fe4000000000a */
[----:B------:R-:W-:-:S09]  /*0270*/  PRMT R11, RZ, 0x7610, R11 ;  /* 0x00007610ff0b7816 */ /* 0x000fd2000000000b */
[----:B------:R-:W-:Y:S02]  /*0280*/  @!P2 IMAD R20, R0, 0x200, R19 ;  /* 0x000002000014a824 */ /* 0x000fe400078e0213 */
[----:B------:R-:W-:-:S04]  /*0290*/  @!P2 IMAD.MOV.U32 R21, RZ, RZ, 0x2 ;  /* 0x00000002ff15a424 */ /* 0x000fc800078e00ff */
[----:B------:R-:W-:-:S04]  /*02a0*/  @!P2 IMAD.WIDE.U32 R18, R20, R21, c[0x0][0x170] ;  /* 0x00005c001412a625 */ /* 0x000fc800078e0015 */
[----:B------:R-:W-:Y:S01]  /*02b0*/  @!P2 IMAD.WIDE.U32 R20, R20, R21, c[0x0][0x178] ;  /* 0x00005e001414a625 */ /* 0x000fe200078e0015 */
[----:B------:R0:W5:Y:S04]  /*02c0*/  @!P2 LDG.E.U16 R10, [R18.64] ;  /* 0x00000004120aa981 */ /* 0x000168000c1e1500 */
[----:B------:R0:W5:Y:S01]  /*02d0*/  @!P2 LDG.E.U16 R11, [R20.64] ;  /* 0x00000004140ba981 */ /* 0x000162000c1e1500 */
[----:B------:R-:W-:Y:S01]  /*02e0*/  BSSY B0, `(.L_x_10904) ;  /* 0x000001f000007945 */ /* 0x000fe20003800000 */
[----:B--2---:R-:W-:Y:S02]  /*02f0*/  PRMT R12, R4, 0x9910, RZ ;  /* 0x00009910040c7816 */ /* 0x004fe400000000ff */
[----:B------:R-:W-:Y:S02]  /*0300*/  IADD3 R4, R3, 0x80, RZ ;  /* 0x0000008003047810 */ /* 0x000fe40007ffe0ff */
[----:B---3--:R-:W-:-:S02]  /*0310*/  PRMT R13, R5, 0x9910, RZ ;  /* 0x00009910050d7816 */ /* 0x008fc400000000ff */
[----:B------:R-:W-:Y:S01]  /*0320*/  MOV R5, R3 ;  /* 0x0000000300057202 */ /* 0x000fe20000000f00 */
[----:B------:R-:W-:Y:S02]  /*0330*/  @!P0 IMAD.MOV.U32 R5, RZ, RZ, R4 ;  /* 0x000000ffff058224 */ /* 0x000fe400078e0004 */
[----:B------:R-:W-:Y:S01]  /*0340*/  IMAD R15, R12, R13, RZ ;  /* 0x0000000d0c0f7224 */ /* 0x000fe200078e02ff */
[----:B------:R-:W-:Y:S01]  /*0350*/  @!P0 MOV R12, 0x2 ;  /* 0x00000002000c8802 */ /* 0x000fe20000000f00 */
[----:B------:R-:W-:Y:S01]  /*0360*/  @!P0 IMAD R3, R0, 0x200, R3 ;  /* 0x0000020000038824 */ /* 0x000fe200078e0203 */
[----:B----4-:R-:W-:Y:S02]  /*0370*/  PRMT R4, R6, 0x9910, RZ ;  /* 0x0000991006047816 */ /* 0x010fe400000000ff */
[----:B------:R-:W-:Y:S02]  /*0380*/  PRMT R8, R8, 0x9910, RZ ;  /* 0x0000991008087816 */ /* 0x000fe400000000ff */
[----:B------:R-:W-:-:S03]  /*0390*/  PRMT R6, R9, 0x9910, RZ ;  /* 0x0000991009067816 */ /* 0x000fc600000000ff */
[----:B------:R-:W-:Y:S01]  /*03a0*/  IMAD.MOV.U32 R9, RZ, RZ, R8 ;  /* 0x000000ffff097224 */ /* 0x000fe200078e0008 */
[----:B------:R-:W-:Y:S01]  /*03b0*/  PRMT R13, R7, 0x9910, RZ ;  /* 0x00009910070d7816 */ /* 0x000fe200000000ff */
[----:B------:R-:W-:Y:S02]  /*03c0*/  IMAD.MOV.U32 R8, RZ, RZ, R6 ;  /* 0x000000ffff087224 */ /* 0x000fe400078e0006 */
[----:B------:R-:W-:-:S05]  /*03d0*/  @!P0 IMAD.WIDE.U32 R6, R3, R12, c[0x0][0x168] ;  /* 0x00005a0003068625 */ /* 0x000fca00078e000c */
[----:B------:R0:W-:Y:S01]  /*03e0*/  @!P0 STG.E.U16 [R6.64], R15 ;  /* 0x0000000f06008986 */ /* 0x0001e2000c101504 */
[----:B------:R-:W-:Y:S01]  /*03f0*/  ISETP.GE.AND P1, PT, R5, R2, PT ;  /* 0x000000020500720c */ /* 0x000fe20003f26270 */
[----:B------:R-:W-:Y:S02]  /*0400*/  IMAD R3, R4, R9, RZ ;  /* 0x0000000904037224 */ /* 0x000fe400078e02ff */
[----:B------:R-:W-:-:S10]  /*0410*/  IMAD R13, R8, R13, RZ ;  /* 0x0000000d080d7224 */ /* 0x000fd400078e02ff */
[----:B------:R-:W-:Y:S05]  /*0420*/  @P1 BRA `(.L_x_10905) ;  /* 0x000000a000001947 */ /* 0x000fea0003800000 */
[----:B0-----:R-:W-:Y:S01]  /*0430*/  LEA R6, R0, R5, 0x9 ;  /* 0x0000000500067211 */ /* 0x001fe200078e48ff */
[----:B------:R-:W-:Y:S01]  /*0440*/  IMAD.MOV.U32 R9, RZ, RZ, 0x2 ;  /* 0x00000002ff097424 */ /* 0x000fe200078e00ff */
[----:B------:R-:W-:-:S03]  /*0450*/  IADD3 R5, R5, 0x80, RZ ;  /* 0x0000008005057810 */ /* 0x000fc60007ffe0ff */
[----:B------:R-:W-:Y:S01]  /*0460*/  IMAD.WIDE.U32 R6, R6, R9, c[0x0][0x168] ;  /* 0x00005a0006067625 */ /* 0x000fe200078e0009 */
[----:B------:R-:W-:-:S04]  /*0470*/  ISETP.GE.AND P0, PT, R5, R2, PT ;  /* 0x000000020500720c */ /* 0x000fc80003f06270 */
[----:B------:R0:W-:Y:S09]  /*0480*/  STG.E.U16 [R6.64], R3 ;  /* 0x0000000306007986 */ /* 0x0001f2000c101504 */
[----:B------:R-:W-:Y:S01]  /*0490*/  @!P0 IMAD R8, R0, 0x200, R5 ;  /* 0x0000020000088824 */ /* 0x000fe200078e0205 */
[----:B------:R-:W-:-:S03]  /*04a0*/  @!P0 IADD3 R5, R5, 0x80, RZ ;  /* 0x0000008005058810 */ /* 0x000fc60007ffe0ff */
[----:B------:R-:W-:-:S05]  /*04b0*/  @!P0 IMAD.WIDE.U32 R8, R8, R9, c[0x0][0x168] ;  /* 0x00005a0008088625 */ /* 0x000fca00078e0009 */
[----:B------:R0:W-:Y:S02]  /*04c0*/  @!P0 STG.E.U16 [R8.64], R13 ;  /* 0x0000000d08008986 */ /* 0x0001e4000c101504 */
.L_x_10905:
[----:B0-----:R-:W-:Y:S05]  /*04d0*/  BSYNC B0 ;  /* 0x0000000000007941 */ /* 0x001fea0003800000 */
.L_x_10904:
[----:B------:R-:W-:Y:S02]  /*04e0*/  ISETP.GE.AND P0, PT, R5, R2, PT ;  /* 0x000000020500720c */ /* 0x000fe40003f06270 */
[----:B-----5:R-:W-:Y:S02]  /*04f0*/  PRMT R3, R10, 0x9910, RZ ;  /* 0x000099100a037816 */ /* 0x020fe400000000ff */
[----:B------:R-:W-:-:S09]  /*0500*/  PRMT R4, R11, 0x9910, RZ ;  /* 0x000099100b047816 */ /* 0x000fd200000000ff */
[----:B------:R-:W-:Y:S05]  /*0510*/  @P0 EXIT ;  /* 0x000000000000094d */ /* 0x000fea0003800000 */
[----:B------:R-:W-:Y:S01]  /*0520*/  LEA R2, R0, R5, 0x9 ;  /* 0x0000000500027211 */ /* 0x000fe200078e48ff */
[----:B------:R-:W-:Y:S02]  /*0530*/  IMAD.MOV.U32 R7, RZ, RZ, 0x2 ;  /* 0x00000002ff077424 */ /* 0x000fe400078e00ff */
[----:B------:R-:W-:Y:S02]  /*0540*/  IMAD R5, R3, R4, RZ ;  /* 0x0000000403057224 */ /* 0x000fe400078e02ff */
[----:B------:R-:W-:-:S05]  /*0550*/  IMAD.WIDE.U32 R2, R2, R7, c[0x0][0x168] ;  /* 0x00005a0002027625 */ /* 0x000fca00078e0007 */
[----:B------:R-:W-:Y:S01]  /*0560*/  STG.E.U16 [R2.64], R5 ;  /* 0x0000000502007986 */ /* 0x000fe2000c101504 */
[----:B------:R-:W-:Y:S05]  /*0570*/  EXIT ;  /* 0x000000000000794d */ /* 0x000fea0003800000 */
.L_x_10906:
        /* <DEDUP_REMOVED lines=16> */
.L_x_16594:


//--------------------- .text._ZN2at6native29vectorized_elementwise_kernelILi2ENS0_13BinaryFunctorIsssNS0_15binary_internal10MulFunctorIsEEEESt5arrayIPcLm3EEEEviT0_T1_ --------------------------
	.section	.text._ZN2at6native29vectorized_elementwise_kernelILi2ENS0_13BinaryFunctorIsssNS0_15binary_internal10MulFunctorIsEEEESt5arrayIPcLm3EEEEviT0_T1_,"ax",@progbits
	.sectioninfo	@"SHI_REGISTERS=32"
	.align	128
        .global         _ZN2at6native29vectorized_elementwise_kernelILi2ENS0_13BinaryFunctorIsssNS0_15binary_internal10MulFunctorIsEEEESt5arrayIPcLm3EEEEviT0_T1_
        .type           _ZN2at6native29vectorized_elementwise_kernelILi2ENS0_13BinaryFunctorIsssNS0_15binary_internal10MulFunctorIsEEEESt5arrayIPcLm3EEEEviT0_T1_,@function
        .size           _ZN2at6native29vectorized_elementwise_kernelILi2ENS0_13BinaryFunctorIsssNS0_15binary_internal10MulFunctorIsEEEESt5arrayIPcLm3EEEEviT0_T1_,(.L_x_16595 - _ZN2at6native29vectorized_elementwise_kernelILi2ENS0_13BinaryFunctorIsssNS0_15binary_internal10MulFunctorIsEEEESt5arrayIPcLm3EEEEviT0_T1_)
        .other          _ZN2at6native29vectorized_elementwise_kernelILi2ENS0_13BinaryFunctorIsssNS0_15binary_internal10MulFunctorIsEEEESt5arrayIPcLm3EEEEviT0_T1_,@"STO_CUDA_ENTRY STV_DEFAULT"
_ZN2at6native29vectorized_elementwise_kernelILi2ENS0_13BinaryFunctorIsssNS0_15binary_internal10MulFunctorIsEEEESt5arrayIPcLm3EEEEviT0_T1_:
.text._ZN2at6native29vectorized_elementwise_kernelILi2ENS0_13BinaryFunctorIsssNS0_15binary_internal10MulFunctorIsEEEESt5arrayIPcLm3EEEEviT0_T1_:
        /* <DEDUP_REMOVED lines=13> */
[----:B------:R-:W2:Y:S04]  /*00d0*/  LDG.E R2, [R6.64] ;  /* 0x0000000406027981 */ /* 0x000ea8000c1e1900 */
[----:B------:R-:W3:Y:S04]  /*00e0*/  LDG.E R4, [R14.64] ;  /* 0x000000040e047981 */ /* 0x000ee8000c1e1900 */
[----:B------:R-:W4:Y:S04]  /*00f0*/  LDG.E R9, [R6.64+0x200] ;  /* 0x0002000406097981 */ /* 0x000f28000c1e1900 */
[----:B------:R-:W5:Y:S04]  /*0100*/  LDG.E R10, [R14.64+0x200] ;  /* 0x000200040e0a7981 */ /* 0x000f68000c1e1900 */
[----:B------:R0:W5:Y:S04]  /*0110*/  LDG.E R12, [R14.64+0x400] ;  /* 0x000400040e0c7981 */ /* 0x000168000c1e1900 */
[----:B------:R1:W5:Y:S04]  /*0120*/  LDG.E R8, [R6.64+0x400] ;  /* 0x0004000406087981 */ /* 0x000368000c1e1900 */
[----:B------:R0:W5:Y:S04]  /*0130*/  LDG.E R13, [R14.64+0x600] ;  /* 0x000600040e0d7981 */ /* 0x000168000c1e1900 */
[----:B------:R1:W5:Y:S01]  /*0140*/  LDG.E R11, [R6.64+0x600] ;  /* 0x00060004060b7981 */ /* 0x000362000c1e1900 */
[----:B--2---:R-:W-:-:S02]  /*0150*/  PRMT R16, R2, 0xbb32, RZ ;  /* 0x0000bb3202107816 */ /* 0x004fc400000000ff */
[C---:B---3--:R-:W-:Y:S02]  /*0160*/  PRMT R17, R4.reuse, 0xbb32, RZ ;  /* 0x0000bb3204117816 */ /* 0x048fe400000000ff */
[----:B------:R-:W-:Y:S02]  /*0170*/  PRMT R18, R4, 0x9910, RZ ;  /* 0x0000991004127816 */ /* 0x000fe400000000ff */
[----:B----4-:R-:W-:Y:S01]  /*0180*/  PRMT R19, R9, 0xbb32, RZ ;  /* 0x0000bb3209137816 */ /* 0x010fe200000000ff */
[----:B------:R-:W-:Y:S01]  /*0190*/  IMAD.MOV.U32 R4, RZ, RZ, R16 ;  /* 0x000000ffff047224 */ /* 0x000fe200078e0010 */
[----:B-----5:R-:W-:Y:S01]  /*01a0*/  PRMT R20, R10, 0xbb32, RZ ;  /* 0x0000bb320a147816 */ /* 0x020fe200000000ff */
[----:B-1----:R-:W-:Y:S01]  /*01b0*/  IMAD.MOV.U32 R7, RZ, RZ, R17 ;  /* 0x000000ffff077224 */ /* 0x002fe200078e0011 */
[----:B------:R-:W-:Y:S01]  /*01c0*/  PRMT R2, R2, 0x9910, RZ ;  /* 0x0000991002027816 */ /* 0x000fe200000000ff */
[----:B------:R-:W-:Y:S01]  /*01d0*/  IMAD.MOV.U32 R17, RZ, RZ, R18 ;  /* 0x000000ffff117224 */ /* 0x000fe200078e0012 */
[----:B0-----:R-:W-:Y:S01]  /*01e0*/  MOV R15, R20 ;  /* 0x00000014000f7202 */ /* 0x001fe20000000f00 */
[----:B------:R-:W-:-:S02]  /*01f0*/  IMAD.MOV.U32 R6, RZ, RZ, R19 ;  /* 0x000000ffff067224 */ /* 0x000fc400078e0013 */
[----:B------:R-:W-:Y:S02]  /*0200*/  IMAD R4, R4, R7, RZ ;  /* 0x0000000704047224 */ /* 0x000fe400078e02ff */
[----:B------:R-:W-:Y:S02]  /*0210*/  IMAD R7, R2, R17, RZ ;  /* 0x0000001102077224 */ /* 0x000fe400078e02ff */
[----:B------:R-:W-:Y:S01]  /*0220*/  IMAD R6, R6, R15, RZ ;  /* 0x0000000f06067224 */ /* 0x000fe200078e02ff */
[----:B------:R-:W-:Y:S01]  /*0230*/  PRMT R15, R12, 0x9910, RZ ;  /* 0x000099100c0f7816 */ /* 0x000fe200000000ff */
[----:B------:R-:W-:Y:S01]  /*0240*/  IMAD.WIDE.U32 R2, R0, R3, c[0x0][0x168] ;  /* 0x00005a0000027625 */ /* 0x000fe200078e0003 */
[----:B------:R-:W-:Y:S02]  /*0250*/  PRMT R0, R10, 0x9910, RZ ;  /* 0x000099100a007816 */ /* 0x000fe400000000ff */
[----:B------:R-:W-:Y:S02]  /*0260*/  PRMT R10, R8, 0xbb32, RZ ;  /* 0x0000bb32080a7816 */ /* 0x000fe400000000ff */
[----:B------:R-:W-:-:S02]  /*0270*/  PRMT R17, R13, 0xbb32, RZ ;  /* 0x0000bb320d117816 */ /* 0x000fc400000000ff */
[----:B------:R-:W-:Y:S02]  /*0280*/  PRMT R14, R8, 0x9910, RZ ;  /* 0x00009910080e7816 */ /* 0x000fe400000000ff */
[C---:B------:R-:W-:Y:S02]  /*0290*/  PRMT R16, R11.reuse, 0xbb32, RZ ;  /* 0x0000bb320b107816 */ /* 0x040fe400000000ff */
[----:B------:R-:W-:Y:S02]  /*02a0*/  PRMT R18, R11, 0x9910, RZ ;  /* 0x000099100b127816 */ /* 0x000fe400000000ff */
[----:B------:R-:W-:Y:S01]  /*02b0*/  PRMT R19, R13, 0x9910, RZ ;  /* 0x000099100d137816 */ /* 0x000fe200000000ff */
[----:B------:R-:W-:Y:S01]  /*02c0*/  IMAD.MOV.U32 R13, RZ, RZ, R15 ;  /* 0x000000ffff0d7224 */ /* 0x000fe200078e000f */
[----:B------:R-:W-:Y:S01]  /*02d0*/  PRMT R9, R9, 0x9910, RZ ;  /* 0x0000991009097816 */ /* 0x000fe200000000ff */
[----:B------:R-:W-:Y:S01]  /*02e0*/  IMAD.MOV.U32 R8, RZ, RZ, R10 ;  /* 0x000000ffff087224 */ /* 0x000fe200078e000a */
[----:B------:R-:W-:Y:S01]  /*02f0*/  PRMT R11, R12, 0xbb32, RZ ;  /* 0x0000bb320c0b7816 */ /* 0x000fe200000000ff */
[----:B------:R-:W-:Y:S01]  /*0300*/  IMAD.MOV.U32 R15, RZ, RZ, R17 ;  /* 0x000000ffff0f7224 */ /* 0x000fe200078e0011 */
[----:B------:R-:W-:Y:S01]  /*0310*/  MOV R17, R19 ;  /* 0x0000001300117202 */ /* 0x000fe20000000f00 */
[----:B------:R-:W-:-:S02]  /*0320*/  IMAD.MOV.U32 R10, RZ, RZ, R14 ;  /* 0x000000ffff0a7224 */ /* 0x000fc400078e000e */
[----:B------:R-:W-:Y:S02]  /*0330*/  IMAD.MOV.U32 R12, RZ, RZ, R16 ;  /* 0x000000ffff0c7224 */ /* 0x000fe400078e0010 */
[----:B------:R-:W-:Y:S02]  /*0340*/  IMAD.MOV.U32 R14, RZ, RZ, R18 ;  /* 0x000000ffff0e7224 */ /* 0x000fe400078e0012 */
[----:B------:R-:W-:Y:S02]  /*0350*/  IMAD R9, R9, R0, RZ ;  /* 0x0000000009097224 */ /* 0x000fe400078e02ff */
[----:B------:R-:W-:Y:S02]  /*0360*/  IMAD R0, R8, R11, RZ ;  /* 0x0000000b08007224 */ /* 0x000fe400078e02ff */
[----:B------:R-:W-:Y:S02]  /*0370*/  IMAD R11, R10, R13, RZ ;  /* 0x0000000d0a0b7224 */ /* 0x000fe400078e02ff */
[----:B------:R-:W-:-:S02]  /*0380*/  IMAD R8, R12, R15, RZ ;  /* 0x0000000f0c087224 */ /* 0x000fc400078e02ff */
[----:B------:R-:W-:Y:S01]  /*0390*/  IMAD R13, R14, R17, RZ ;  /* 0x000000110e0d7224 */ /* 0x000fe200078e02ff */
[----:B------:R-:W-:Y:S01]  /*03a0*/  PRMT R7, R7, 0x5410, R4 ;  /* 0x0000541007077816 */ /* 0x000fe20000000004 */
[----:B------:R-:W-:Y:S01]  /*03b0*/  IMAD.WIDE R2, R5, 0x4, R2 ;  /* 0x0000000405027825 */ /* 0x000fe200078e0202 */
        /* <DEDUP_REMOVED lines=8> */
.L_x_10907:
[----:B------:R-:W0:Y:S01]  /*0440*/  S2R R15, SR_TID.X ;  /* 0x00000000000f7919 */ /* 0x000e220000002100 */
[----:B------:R-:W-:-:S02]  /*0450*/  PRMT R21, RZ, 0x7610, R21 ;  /* 0x00007610ff157816 */ /* 0x000fc40000000015 */
[----:B------:R-:W-:Y:S02]  /*0460*/  PRMT R19, RZ, 0x7610, R19 ;  /* 0x00007610ff137816 */ /* 0x000fe40000000013 */
        /* <DEDUP_REMOVED lines=18> */
[----:B------:R-:W-:Y:S01]  /*0590*/  @!P5 IMAD.WIDE.U32 R24, R24, R25, c[0x0][0x178] ;  /* 0x00005e001818d625 */ /* 0x000fe200078e0019 */
[----:B------:R4:W5:Y:S04]  /*05a0*/  @!P5 LDG.E.U16 R21, [R6.64] ;  /* 0x000000040615d981 */ /* 0x000968000c1e1500 */
[----:B------:R0:W5:Y:S03]  /*05b0*/  @!P5 LDG.E.U16 R19, [R24.64] ;  /* 0x000000041813d981 */ /* 0x000166000c1e1500 */
[----:B------:R-:W-:Y:S01]  /*05c0*/  @!P1 IMAD.IADD R9, R0, 0x1, R23 ;  /* 0x0000000100099824 */ /* 0x000fe200078e0217 */
[----:B------:R-:W-:-:S04]  /*05d0*/  @!P1 IADD3 R23, R23, 0x80, RZ ;  /* 0x0000008017179810 */ /* 0x000fc80007ffe0ff */
[----:B------:R-:W-:-:S13]  /*05e0*/  ISETP.GE.AND P2, PT, R23, R12, PT ;  /* 0x0000000c1700720c */ /* 0x000fda0003f46270 */
[----:B------:R-:W-:Y:S01]  /*05f0*/  @!P2 IMAD.IADD R8, R0, 0x1, R23 ;  /* 0x000000010008a824 */ /* 0x000fe200078e0217 */
[----:B------:R-:W-:-:S04]  /*0600*/  @!P2 IADD3 R23, R23, 0x80, RZ ;  /* 0x000000801717a810 */ /* 0x000fc80007ffe0ff */
[----:B------:R-:W-:-:S13]  /*0610*/  ISETP.GE.AND P3, PT, R23, R12, PT ;  /* 0x0000000c1700720c */ /* 0x000fda0003f66270 */
[----:B------:R-:W-:Y:S02]  /*0620*/  @!P3 IADD3 R10, R0, R23, RZ ;  /* 0x00000017000ab210 */ /* 0x000fe40007ffe0ff */
        /* <DEDUP_REMOVED lines=8> */
[----:B-1----:R-:W-:-:S04]  /*06b0*/  @!P1 IMAD.WIDE.U32 R4, R9, R22, c[0x0][0x178] ;  /* 0x00005e0009049625 */ /* 0x002fc800078e0016 */
[----:B----4-:R-:W-:-:S04]  /*06c0*/  @!P2 IMAD.WIDE.U32 R6, R8, R11, c[0x0][0x170] ;  /* 0x00005c000806a625 */ /* 0x010fc800078e000b */
[----:B------:R-:W-:Y:S01]  /*06d0*/  @!P2 IMAD.WIDE.U32 R8, R8, R11, c[0x0][0x178] ;  /* 0x00005e000808a625 */ /* 0x000fe200078e000b */
[----:B------:R-:W-:Y:S02]  /*06e0*/  PRMT R20, RZ, 0x7610, R20 ;  /* 0x00007610ff147816 */ /* 0x000fe40000000014 */
[----:B------:R-:W-:Y:S02]  /*06f0*/  PRMT R16, RZ, 0x7610, R16 ;  /* 0x00007610ff107816 */ /* 0x000fe40000000010 */
[----:B------:R0:W4:Y:S01]  /*0700*/  @!P2 LDG.E.U16 R17, [R8.64] ;  /* 0x000000040811a981 */ /* 0x000122000c1e1500 */
[----:B------:R-:W-:-:S03]  /*0710*/  @!P3 MOV R11, 0x2 ;  /* 0x00000002000bb802 */ /* 0x000fc60000000f00 */
[----:B------:R1:W4:Y:S04]  /*0720*/  @!P1 LDG.E.U16 R20, [R2.64] ;  /* 0x0000000402149981 */ /* 0x000328000c1e1500 */
[----:B------:R1:W4:Y:S01]  /*0730*/  @!P1 LDG.E.U16 R16, [R4.64] ;  /* 0x0000000404109981 */ /* 0x000322000c1e1500 */
[----:B0-----:R-:W-:Y:S01]  /*0740*/  @!P5 IMAD.IADD R8, R0, 0x1, R23 ;  /* 0x000000010008d824 */ /* 0x001fe200078e0217 */
[----:B------:R-:W-:-:S04]  /*0750*/  @!P5 IADD3 R23, R23, 0x80, RZ ;  /* 0x000000801717d810 */ /* 0x000fc80007ffe0ff */
[----:B------:R-:W-:Y:S01]  /*0760*/  ISETP.GE.AND P1, PT, R23, R12, PT ;  /* 0x0000000c1700720c */ /* 0x000fe20003f26270 */
[----:B-1----:R-:W-:Y:S01]  /*0770*/  @!P4 IMAD.MOV.U32 R4, RZ, RZ, 0x2 ;  /* 0x00000002ff04c424 */ /* 0x002fe200078e00ff */
[----:B------:R-:W-:Y:S01]  /*0780*/  PRMT R22, RZ, 0x7610, R22 ;  /* 0x00007610ff167816 */ /* 0x000fe20000000016 */
[----:B------:R-:W-:Y:S01]  /*0790*/  @!P3 IMAD.WIDE.U32 R24, R10, R11, c[0x0][0x170] ;  /* 0x00005c000a18b625 */ /* 0x000fe200078e000b */
[----:B------:R-:W-:-:S03]  /*07a0*/  PRMT R28, RZ, 0x7610, R28 ;  /* 0x00007610ff1c7816 */ /* 0x000fc6000000001c */
[----:B------:R-:W-:Y:S01]  /*07b0*/  @!P4 IMAD.WIDE.U32 R2, R27, R4, c[0x0][0x170] ;  /* 0x00005c001b02c625 */ /* 0x000fe200078e0004 */
[----:B------:R-:W-:Y:S01]  /*07c0*/  PRMT R26, RZ, 0x7610, R26 ;  /* 0x00007610ff1a7816 */ /* 0x000fe2000000001a */
[----:B------:R0:W4:Y:S01]  /*07d0*/  @!P3 LDG.E.U16 R22, [R24.64] ;  /* 0x000000041816b981 */ /* 0x000122000c1e1500 */
[----:B------:R-:W-:Y:S01]  /*07e0*/  PRMT R14, RZ, 0x7610, R14 ;  /* 0x00007610ff0e7816 */ /* 0x000fe2000000000e */
[----:B------:R-:W-:Y:S02]  /*07f0*/  @!P3 IMAD.WIDE.U32 R10, R10, R11, c[0x0][0x178] ;  /* 0x00005e000a0ab625 */ /* 0x000fe400078e000b */
[----:B------:R1:W4:Y:S02]  /*0800*/  @!P4 LDG.E.U16 R28, [R2.64] ;  /* 0x00000004021cc981 */ /* 0x000324000c1e1500 */
[----:B------:R-:W-:Y:S02]  /*0810*/  @!P5 IMAD.MOV.U32 R9, RZ, RZ, 0x2 ;  /* 0x00000002ff09d424 */ /* 0x000fe400078e00ff */
[----:B------:R1:W4:Y:S01]  /*0820*/  @!P3 LDG.E.U16 R26, [R10.64] ;  /* 0x000000040a1ab981 */ /* 0x000322000c1e1500 */
[----:B0-----:R-:W-:-:S03]  /*0830*/  @!P1 IMAD.IADD R25, R0, 0x1, R23 ;  /* 0x0000000100199824 */ /* 0x001fc600078e0217 */
[----:B------:R0:W4:Y:S01]  /*0840*/  @!P2 LDG.E.U16 R14, [R6.64] ;  /* 0x00000004060ea981 */ /* 0x000122000c1e1500 */
[----:B-1----:R-:W-:Y:S01]  /*0850*/  @!P1 IMAD.MOV.U32 R2, RZ, RZ, 0x2 ;  /* 0x00000002ff029424 */ /* 0x002fe200078e00ff */
[----:B------:R-:W-:Y:S01]  /*0860*/  PRMT R23, RZ, 0x7610, R23 ;  /* 0x00007610ff177816 */ /* 0x000fe20000000017 */
[----:B------:R-:W-:Y:S01]  /*0870*/  @!P4 IMAD.WIDE.U32 R4, R27, R4, c[0x0][0x178] ;  /* 0x00005e001b04c625 */ /* 0x000fe200078e0004 */
[----:B------:R-:W-:-:S03]  /*0880*/  PRMT R27, RZ, 0x7610, R27 ;  /* 0x00007610ff1b7816 */ /* 0x000fc6000000001b */
[----:B------:R-:W-:Y:S01]  /*0890*/  @!P1 IMAD.WIDE.U32 R10, R25, R2, c[0x0][0x170] ;  /* 0x00005c00190a9625 */ /* 0x000fe200078e0002 */
[----:B------:R-:W-:Y:S02]  /*08a0*/  PRMT R29, RZ, 0x7610, R29 ;  /* 0x00007610ff1d7816 */ /* 0x000fe4000000001d */
[----:B------:R-:W-:Y:S01]  /*08b0*/  PRMT R24, RZ, 0x7610, R24 ;  /* 0x00007610ff187816 */ /* 0x000fe20000000018 */
[----:B0-----:R-:W-:-:S03]  /*08c0*/  @!P5 IMAD.WIDE.U32 R6, R8, R9, c[0x0][0x170] ;  /* 0x00005c000806d625 */ /* 0x001fc600078e0009 */
[----:B------:R0:W4:Y:S01]  /*08d0*/  @!P4 LDG.E.U16 R29, [R4.64] ;  /* 0x00000004041dc981 */ /* 0x000122000c1e1500 */
[----:B------:R-:W-:Y:S01]  /*08e0*/  @!P1 IMAD.WIDE.U32 R2, R25, R2, c[0x0][0x178] ;  /* 0x00005e0019029625 */ /* 0x000fe200078e0002 */
[----:B------:R-:W-:Y:S02]  /*08f0*/  PRMT R25, RZ, 0x7610, R25 ;  /* 0x00007610ff197816 */ /* 0x000fe40000000019 */
[----:B------:R1:W4:Y:S01]  /*0900*/  @!P5 LDG.E.U16 R27, [R6.64] ;  /* 0x00000004061bd981 */ /* 0x000322000c1e1500 */
[----:B------:R-:W-:-:S03]  /*0910*/  @!P5 IMAD.WIDE.U32 R8, R8, R9, c[0x0][0x178] ;  /* 0x00005e000808d625 */ /* 0x000fc600078e0009 */
[----:B------:R0:W4:Y:S04]  /*0920*/  @!P1 LDG.E.U16 R24, [R10.64] ;  /* 0x000000040a189981 */ /* 0x000128000c1e1500 */
[----:B------:R5:W4:Y:S04]  /*0930*/  @!P5 LDG.E.U16 R23, [R8.64] ;  /* 0x000000040817d981 */ /* 0x000b28000c1e1500 */
[----:B------:R0:W4:Y:S01]  /*0940*/  @!P1 LDG.E.U16 R25, [R2.64] ;  /* 0x0000000402199981 */ /* 0x000122000c1e1500 */
[----:B-1----:R-:W-:Y:S01]  /*0950*/  @!P0 IADD3 R6, R0, R15, RZ ;  /* 0x0000000f00068210 */ /* 0x002fe20007ffe0ff */
[----:B0-----:R-:W-:Y:S01]  /*0960*/  @!P0 IMAD.MOV.U32 R5, RZ, RZ, 0x2 ;  /* 0x00000002ff058424 */ /* 0x001fe200078e00ff */
[----:B------:R-:W-:-:S05]  /*0970*/  IADD3 R4, R15, 0x80, RZ ;  /* 0x000000800f047810 */ /* 0x000fca0007ffe0ff */
[----:B------:R-:W-:Y:S02]  /*0980*/  @!P0 IMAD.MOV.U32 R15, RZ, RZ, R4 ;  /* 0x000000ffff0f8224 */ /* 0x000fe400078e0004 */
[----:B------:R-:W-:Y:S01]  /*0990*/  @!P0 IMAD.WIDE.U32 R2, R6, R5, c[0x0][0x168] ;  /* 0x00005a0006028625 */ /* 0x000fe200078e0005 */
[----:B------:R-:W-:Y:S01]  /*09a0*/  BSSY B0, `(.L_x_10908) ;  /* 0x0000046000007945 */ /* 0x000fe20003800000 */
[----:B------:R-:W-:Y:S01]  /*09b0*/  BSSY B1, `(.L_x_10909) ;  /* 0x000003e000017945 */ /* 0x000fe20003800000 */
[----:B--2---:R-:W-:Y:S02]  /*09c0*/  PRMT R7, R13, 0x9910, RZ ;  /* 0x000099100d077816 */ /* 0x004fe400000000ff */
[----:B---3--:R-:W-:-:S05]  /*09d0*/  PRMT R18, R18, 0x9910, RZ ;  /* 0x0000991012127816 */ /* 0x008fca00000000ff */
[----:B------:R-:W-:-:S05]  /*09e0*/  IMAD R13, R7, R18, RZ ;  /* 0x00000012070d7224 */ /* 0x000fca00078e02ff */
[----:B------:R0:W-:Y:S01]  /*09f0*/  @!P0 STG.E.U16 [R2.64], R13 ;  /* 0x0000000d02008986 */ /* 0x0001e2000c101504 */
[----:B------:R-:W-:Y:S02]  /*0a00*/  ISETP.GE.AND P0, PT, R15, R12, PT ;  /* 0x0000000c0f00720c */ /* 0x000fe40003f06270 */
[----:B-----5:R-:W-:Y:S02]  /*0a10*/  PRMT R8, R21, 0x9910, RZ ;  /* 0x0000991015087816 */ /* 0x020fe400000000ff */
[----:B------:R-:W-:-:S05]  /*0a20*/  PRMT R9, R19, 0x9910, RZ ;  /* 0x0000991013097816 */ /* 0x000fca00000000ff */
[----:B------:R-:W-:Y:S01]  /*0a30*/  IMAD R4, R8, R9, RZ ;  /* 0x0000000908047224 */ /* 0x000fe200078e02ff */
[----:B----4-:R-:W-:Y:S02]  /*0a40*/  PRMT R7, R17, 0x9910, RZ ;  /* 0x0000991011077816 */ /* 0x010fe400000000ff */
[----:B------:R-:W-:Y:S02]  /*0a50*/  PRMT R10, R20, 0x9910, RZ ;  /* 0x00009910140a7816 */ /* 0x000fe400000000ff */
[----:B------:R-:W-:-:S05]  /*0a60*/  PRMT R11, R16, 0x9910, RZ ;  /* 0x00009910100b7816 */ /* 0x000fca00000000ff */
[----:B------:R-:W-:Y:S01]  /*0a70*/  IMAD R5, R10, R11, RZ ;  /* 0x0000000b0a057224 */ /* 0x000fe200078e02ff */
[----:B------:R-:W-:Y:S02]  /*0a80*/  PRMT R6, R22, 0x9910, RZ ;  /* 0x0000991016067816 */ /* 0x000fe400000000ff */
[----:B------:R-:W-:Y:S02]  /*0a90*/  PRMT R10, R28, 0x9910, RZ ;  /* 0x000099101c0a7816 */ /* 0x000fe400000000ff */
[----:B------:R-:W-:Y:S02]  /*0aa0*/  PRMT R9, R26, 0x9910, RZ ;  /* 0x000099101a097816 */ /* 0x000fe400000000ff */
[----:B------:R-:W-:-:S03]  /*0ab0*/  PRMT R8, R14, 0x9910, RZ ;  /* 0x000099100e087816 */ /* 0x000fc600000000ff */
[----:B0-----:R-:W-:Y:S02]  /*0ac0*/  IMAD R3, R6, R9, RZ ;  /* 0x0000000906037224 */ /* 0x001fe400078e02ff */
[----:B------:R-:W-:Y:S01]  /*0ad0*/  IMAD R8, R8, R7, RZ ;  /* 0x0000000708087224 */ /* 0x000fe200078e02ff */
[----:B------:R-:W-:Y:S02]  /*0ae0*/  PRMT R11, R29, 0x9910, RZ ;  /* 0x000099101d0b7816 */ /* 0x000fe400000000ff */
[----:B------:R-:W-:Y:S02]  /*0af0*/  PRMT R2, R27, 0x9910, RZ ;  /* 0x000099101b027816 */ /* 0x000fe400000000ff */
[----:B------:R-:W-:Y:S02]  /*0b00*/  PRMT R14, R24, 0x9910, RZ ;  /* 0x00009910180e7816 */ /* 0x000fe400000000ff */
[----:B------:R-:W-:Y:S02]  /*0b10*/  PRMT R13, R23, 0x9910, RZ ;  /* 0x00009910170d7816 */ /* 0x000fe400000000ff */
[----:B------:R-:W-:-:S03]  /*0b20*/  PRMT R17, R25, 0x9910, RZ ;  /* 0x0000991019117816 */ /* 0x000fc600000000ff */
[----:B------:R-:W-:Y:S02]  /*0b30*/  IMAD R7, R2, R13, RZ ;  /* 0x0000000d02077224 */ /* 0x000fe400078e02ff */
[----:B------:R-:W-:Y:S02]  /*0b40*/  IMAD R6, R10, R11, RZ ;  /* 0x0000000b0a067224 */ /* 0x000fe400078e02ff */
[----:B------:R-:W-:Y:S01]  /*0b50*/  IMAD R2, R14, R17, RZ ;  /* 0x000000110e027224 */ /* 0x000fe200078e02ff */
        /* <DEDUP_REMOVED lines=13> */
.L_x_10910:
[----:B------:R-:W-:-:S13]  /*0c30*/  ISETP.GE.AND P0, PT, R15, R12, PT ;  /* 0x0000000c0f00720c */ /* 0x000fda0003f06270 */
[----:B------:R-:W-:Y:S05]  /*0c40*/  @P0 BRA `(.L_x_10912) ;  /* 0x000000c000000947 */ /* 0x000fea0003800000 */
[----:B------:R-:W-:Y:S01]  /*0c50*/  IMAD.IADD R4, R0, 0x1, R15 ;  /* 0x0000000100047824 */ /* 0x000fe200078e020f */
[----:B------:R-:W-:Y:S01]  /*0c60*/  IADD3 R15, R15, 0x80, RZ ;  /* 0x000000800f0f7810 */ /* 0x000fe20007ffe0ff */
[----:B0-----:R-:W-:-:S04]  /*0c70*/  IMAD.MOV.U32 R5, RZ, RZ, 0x2 ;  /* 0x00000002ff057424 */ /* 0x001fc800078e00ff */
[----:B------:R-:W-:-:S05]  /*0c80*/  IMAD.WIDE.U32 R4, R4, R5, c[0x0][0x168] ;  /* 0x00005a0004047625 */ /* 0x000fca00078e0005 */
[----:B------:R0:W-:Y:S02]  /*0c90*/  STG.E.U16 [R4.64], R8 ;  /* 0x0000000804007986 */ /* 0x0001e4000c101504 */
.L_x_10911:
[----:B------:R-:W-:-:S13]  /*0ca0*/  ISETP.GE.AND P0, PT, R15, R12, PT ;  /* 0x0000000c0f00720c */ /* 0x000fda0003f06270 */
[----:B------:R-:W-:Y:S05]  /*0cb0*/  @P0 BRA `(.L_x_10913) ;  /* 0x000000d000000947 */ /* 0x000fea0003800000 */
[----:B0-----:R-:W-:Y:S01]  /*0cc0*/  IMAD.IADD R4, R0, 0x1, R15 ;  /* 0x0000000100047824 */ /* 0x001fe200078e020f */
[----:B------:R-:W-:Y:S01]  /*0cd0*/  IADD3 R15, R15, 0x80, RZ ;  /* 0x000000800f0f7810 */ /* 0x000fe20007ffe0ff */
[----:B------:R-:W-:-:S04]  /*0ce0*/  IMAD.MOV.U32 R5, RZ, RZ, 0x2 ;  /* 0x00000002ff057424 */ /* 0x000fc800078e00ff */
[----:B------:R-:W-:-:S05]  /*0cf0*/  IMAD.WIDE.U32 R4, R4, R5, c[0x0][0x168] ;  /* 0x00005a0004047625 */ /* 0x000fca00078e0005 */
[----:B------:R0:W-:Y:S02]  /*0d00*/  STG.E.U16 [R4.64], R3 ;  /* 0x0000000304007986 */ /* 0x0001e4000c101504 */
.L_x_10912:
        /* <DEDUP_REMOVED lines=8> */
.L_x_10913:
[----:B------:R-:W-:Y:S05]  /*0d90*/  BSYNC B1 ;  /* 0x0000000000017941 */ /* 0x000fea0003800000 */
.L_x_10909:
[----:B------:R-:W-:-:S13]  /*0da0*/  ISETP.GE.AND P0, PT, R15, R12, PT ;  /* 0x0000000c0f00720c */ /* 0x000fda0003f06270 */
[----:B0-----:R-:W-:Y:S01]  /*0db0*/  @!P0 IMAD.IADD R4, R0, 0x1, R15 ;  /* 0x0000000100048824 */ /* 0x001fe200078e020f */
[----:B------:R-:W-:Y:S01]  /*0dc0*/  @!P0 IADD3 R15, R15, 0x80, RZ ;  /* 0x000000800f0f8810 */ /* 0x000fe20007ffe0ff */
[----:B------:R-:W-:-:S04]  /*0dd0*/  @!P0 IMAD.MOV.U32 R5, RZ, RZ, 0x2 ;  /* 0x00000002ff058424 */ /* 0x000fc800078e00ff */
[----:B------:R-:W-:-:S05]  /*0de0*/  @!P0 IMAD.WIDE.U32 R4, R4, R5, c[0x0][0x168] ;  /* 0x00005a0004048625 */ /* 0x000fca00078e0005 */
[----:B------:R0:W-:Y:S02]  /*0df0*/  @!P0 STG.E.U16 [R4.64], R7 ;  /* 0x0000000704008986 */ /* 0x0001e4000c101504 */
.L_x_10914:
[----:B------:R-:W-:Y:S05]  /*0e00*/  BSYNC B0 ;  /* 0x0000000000007941 */ /* 0x000fea0003800000 */
.L_x_10908:
[----:B------:R-:W-:Y:S01]  /*0e10*/  WARPSYNC 0xffffffff ;  /* 0xffffffff00007948 */ /* 0x000fe20003800000 */
[----:B------:R-:W-:-:S13]  /*0e20*/  ISETP.GE.AND P0, PT, R15, R12, PT ;  /* 0x0000000c0f00720c */ /* 0x000fda0003f06270 */
[----:B------:R-:W-:Y:S05]  /*0e30*/  @P0 EXIT ;  /* 0x000000000000094d */ /* 0x000fea0003800000 */
[----:B0-----:R-:W-:Y:S02]  /*0e40*/  IMAD.IADD R4, R0, 0x1, R15 ;  /* 0x0000000100047824 */ /* 0x001fe400078e020f */
[----:B------:R-:W-:-:S04]  /*0e50*/  IMAD.MOV.U32 R5, RZ, RZ, 0x2 ;  /* 0x00000002ff057424 */ /* 0x000fc800078e00ff */
[----:B------:R-:W-:-:S05]  /*0e60*/  IMAD.WIDE.U32 R4, R4, R5, c[0x0][0x168] ;  /* 0x00005a0004047625 */ /* 0x000fca00078e0005 */
[----:B------:R-:W-:Y:S01]  /*0e70*/  STG.E.U16 [R4.64], R2 ;  /* 0x0000000204007986 */ /* 0x000fe2000c101504 */
[----:B------:R-:W-:Y:S05]  /*0e80*/  EXIT ;  /* 0x000000000000794d */ /* 0x000fea0003800000 */
.L_x_10915:
        /* <DEDUP_REMOVED lines=15> */
.L_x_16595:


//--------------------- .text._ZN2at6native29vectorized_elementwise_kernelILi4ENS0_13BinaryFunctorIsssNS0_15binary_internal10MulFunctorIsEEEESt5arrayIPcLm3EEEEviT0_T1_ --------------------------
	.section	.text._ZN2at6native29vectorized_elementwise_kernelILi4ENS0_13BinaryFunctorIsssNS0_15binary_internal10MulFunctorIsEEEESt5arrayIPcLm3EEEEviT0_T1_,"ax",@progbits
	.sectioninfo	@"SHI_REGISTERS=32"
	.align	128
        .global         _ZN2at6native29vectorized_elementwise_kernelILi4ENS0_13BinaryFunctorIsssNS0_15binary_internal10MulFunctorIsEEEESt5arrayIPcLm3EEEEviT0_T1_
        .type           _ZN2at6native29vectorized_elementwise_kernelILi4ENS0_13BinaryFunctorIsssNS0_15binary_internal10MulFunctorIsEEEESt5arrayIPcLm3EEEEviT0_T1_,@function
        .size           _ZN2at6native29vectorized_elementwise_kernelILi4ENS0_13BinaryFunctorIsssNS0_15binary_internal10MulFunctorIsEEEESt5arrayIPcLm3EEEEviT0_T1_,(.L_x_16596 - _ZN2at6native29vectorized_elementwise_kernelILi4ENS0_13BinaryFunctorIsssNS0_15binary_internal10MulFunctorIsEEEESt5arrayIPcLm3EEEEviT0_T1_)
        .other          _ZN2at6native29vectorized_elementwise_kernelILi4ENS0_13BinaryFunctorIsssNS0_15binary_internal10MulFunctorIsEEEESt5arrayIPcLm3EEEEviT0_T1_,@"STO_CUDA_ENTRY STV_DEFAULT"
_ZN2at6native29vectorized_elementwise_kernelILi4ENS0_13BinaryFunctorIsssNS0_15binary_internal10MulFunctorIsEEEESt5arrayIPcLm3EEEEviT0_T1_:
.text._ZN2at6native29vectorized_elementwise_kernelILi4ENS0_13BinaryFunctorIsssNS0_15binary_internal10MulFunctorIsEEEESt5arrayIPcLm3EEEEviT0_T1_:
        /* <DEDUP_REMOVED lines=15> */
[----:B------:R0:W4:Y:S04]  /*00f0*/  LDG.E.64 R8, [R14.64+0x400] ;  /* 0x000400040e087981 */ /* 0x000128000c1e1b00 */
[----:B------:R1:W5:Y:S01]  /*0100*/  LDG.E.64 R10, [R16.64+0x400] ;  /* 0x00040004100a7981 */ /* 0x000362000c1e1b00 */
[----:B--2---:R-:W-:-:S02]  /*0110*/  PRMT R18, R7, 0x9910, RZ ;  /* 0x0000991007127816 */ /* 0x004fc400000000ff */
[----:B------:R-:W-:Y:S02]  /*0120*/  PRMT R20, R6, 0xbb32, RZ ;  /* 0x0000bb3206147816 */ /* 0x000fe400000000ff */
[----:B---3--:R-:W-:Y:S02]  /*0130*/  PRMT R19, R4, 0xbb32, RZ ;  /* 0x0000bb3204137816 */ /* 0x008fe400000000ff */
[----:B------:R-:W-:Y:S02]  /*0140*/  PRMT R3, R5, 0xbb32, RZ ;  /* 0x0000bb3205037816 */ /* 0x000fe400000000ff */
[----:B------:R-:W-:Y:S01]  /*0150*/  PRMT R12, R7, 0xbb32, RZ ;  /* 0x0000bb32070c7816 */ /* 0x000fe200000000ff */
[----:B0-----:R-:W-:Y:S01]  /*0160*/  IMAD.MOV.U32 R14, RZ, RZ, R18 ;  /* 0x000000ffff0e7224 */ /* 0x001fe200078e0012 */
[----:B------:R-:W-:Y:S01]  /*0170*/  PRMT R5, R5, 0x9910, RZ ;  /* 0x0000991005057816 */ /* 0x000fe200000000ff */
[----:B------:R-:W-:Y:S02]  /*0180*/  IMAD.MOV.U32 R7, RZ, RZ, R19 ;  /* 0x000000ffff077224 */ /* 0x000fe400078e0013 */
[----:B-1----:R-:W-:-:S02]  /*0190*/  IMAD.MOV.U32 R16, RZ, RZ, R20 ;  /* 0x000000ffff107224 */ /* 0x002fc400078e0014 */
[----:B------:R-:W-:Y:S01]  /*01a0*/  IMAD R3, R3, R12, RZ ;  /* 0x0000000c03037224 */ /* 0x000fe200078e02ff */
[----:B----4-:R-:W-:Y:S01]  /*01b0*/  PRMT R17, R9, 0x9910, RZ ;  /* 0x0000991009117816 */ /* 0x010fe200000000ff */
[----:B------:R-:W-:Y:S01]  /*01c0*/  IMAD R12, R5, R14, RZ ;  /* 0x0000000e050c7224 */ /* 0x000fe200078e02ff */
[----:B------:R-:W-:Y:S01]  /*01d0*/  PRMT R14, R4, 0x9910, RZ ;  /* 0x00009910040e7816 */ /* 0x000fe200000000ff */
[----:B------:R-:W-:Y:S01]  /*01e0*/  IMAD R7, R7, R16, RZ ;  /* 0x0000001007077224 */ /* 0x000fe200078e02ff */
[----:B------:R-:W-:Y:S02]  /*01f0*/  PRMT R15, R9, 0xbb32, RZ ;  /* 0x0000bb32090f7816 */ /* 0x000fe400000000ff */
[C---:B-----5:R-:W-:Y:S02]  /*0200*/  PRMT R16, R11.reuse, 0xbb32, RZ ;  /* 0x0000bb320b107816 */ /* 0x060fe400000000ff */
[----:B------:R-:W-:Y:S02]  /*0210*/  PRMT R18, R11, 0x9910, RZ ;  /* 0x000099100b127816 */ /* 0x000fe400000000ff */
[----:B------:R-:W-:-:S02]  /*0220*/  PRMT R19, R8, 0xbb32, RZ ;  /* 0x0000bb3208137816 */ /* 0x000fc400000000ff */
[----:B------:R-:W-:Y:S02]  /*0230*/  PRMT R21, R8, 0x9910, RZ ;  /* 0x0000991008157816 */ /* 0x000fe400000000ff */
[C---:B------:R-:W-:Y:S02]  /*0240*/  PRMT R20, R10.reuse, 0xbb32, RZ ;  /* 0x0000bb320a147816 */ /* 0x040fe400000000ff */
[----:B------:R-:W-:Y:S01]  /*0250*/  PRMT R22, R10, 0x9910, RZ ;  /* 0x000099100a167816 */ /* 0x000fe200000000ff */
[----:B------:R-:W-:Y:S01]  /*0260*/  IMAD.WIDE.U32 R4, R0, R13, c[0x0][0x168] ;  /* 0x00005a0000047625 */ /* 0x000fe200078e000d */
[----:B------:R-:W-:Y:S02]  /*0270*/  PRMT R9, R6, 0x9910, RZ ;  /* 0x0000991006097816 */ /* 0x000fe400000000ff */
[----:B------:R-:W-:Y:S01]  /*0280*/  MOV R6, R15 ;  /* 0x0000000f00067202 */ /* 0x000fe20000000f00 */
[----:B------:R-:W-:Y:S02]  /*0290*/  IMAD.MOV.U32 R0, RZ, RZ, R14 ;  /* 0x000000ffff007224 */ /* 0x000fe400078e000e */
[----:B------:R-:W-:Y:S01]  /*02a0*/  IMAD.MOV.U32 R8, RZ, RZ, R17 ;  /* 0x000000ffff087224 */ /* 0x000fe200078e0011 */
[----:B------:R-:W-:Y:S01]  /*02b0*/  MOV R17, R22 ;  /* 0x0000001600117202 */ /* 0x000fe20000000f00 */
[----:B------:R-:W-:-:S02]  /*02c0*/  IMAD.MOV.U32 R11, RZ, RZ, R16 ;  /* 0x000000ffff0b7224 */ /* 0x000fc400078e0010 */
[----:B------:R-:W-:Y:S02]  /*02d0*/  IMAD.MOV.U32 R13, RZ, RZ, R18 ;  /* 0x000000ffff0d7224 */ /* 0x000fe400078e0012 */
[----:B------:R-:W-:Y:S02]  /*02e0*/  IMAD.MOV.U32 R10, RZ, RZ, R19 ;  /* 0x000000ffff0a7224 */ /* 0x000fe400078e0013 */
[----:B------:R-:W-:Y:S02]  /*02f0*/  IMAD.MOV.U32 R14, RZ, RZ, R21 ;  /* 0x000000ffff0e7224 */ /* 0x000fe400078e0015 */
[----:B------:R-:W-:Y:S02]  /*0300*/  IMAD.MOV.U32 R15, RZ, RZ, R20 ;  /* 0x000000ffff0f7224 */ /* 0x000fe400078e0014 */
[----:B------:R-:W-:Y:S02]  /*0310*/  IMAD R0, R0, R9, RZ ;  /* 0x0000000900007224 */ /* 0x000fe400078e02ff */
[----:B------:R-:W-:-:S02]  /*0320*/  IMAD R6, R6, R11, RZ ;  /* 0x0000000b06067224 */ /* 0x000fc400078e02ff */
[----:B------:R-:W-:Y:S02]  /*0330*/  IMAD R9, R8, R13, RZ ;  /* 0x0000000d08097224 */ /* 0x000fe400078e02ff */
[----:B------:R-:W-:Y:S02]  /*0340*/  IMAD R8, R10, R15, RZ ;  /* 0x0000000f0a087224 */ /* 0x000fe400078e02ff */
[----:B------:R-:W-:Y:S01]  /*0350*/  IMAD R11, R14, R17, RZ ;  /* 0x000000110e0b7224 */ /* 0x000fe200078e02ff */
[----:B------:R-:W-:Y:S01]  /*0360*/  PRMT R3, R12, 0x5410, R3 ;  /* 0x000054100c037816 */ /* 0x000fe20000000003 */
[----:B------:R-:W-:Y:S01]  /*0370*/  IMAD.WIDE R4, R2, 0x8, R4 ;  /* 0x0000000802047825 */ /* 0x000fe200078e0204 */
[----:B------:R-:W-:Y:S02]  /*0380*/  PRMT R2, R0, 0x5410, R7 ;  /* 0x0000541000027816 */ /* 0x000fe40000000007 */
[----:B------:R-:W-:Y:S02]  /*0390*/  PRMT R9, R9, 0x5410, R6 ;  /* 0x0000541009097816 */ /* 0x000fe40000000006 */
[----:B------:R-:W-:Y:S01]  /*03a0*/  PRMT R8, R11, 0x5410, R8 ;  /* 0x000054100b087816 */ /* 0x000fe20000000008 */
[----:B------:R-:W-:Y:S04]  /*03b0*/  STG.E.64 [R4.64], R2 ;  /* 0x0000000204007986 */ /* 0x000fe8000c101b04 */
[----:B------:R-:W-:Y:S01]  /*03c0*/  STG.E.64 [R4.64+0x400], R8 ;  /* 0x0004000804007986 */ /* 0x000fe2000c101b04 */
[----:B------:R-:W-:Y:S05]  /*03d0*/  EXIT ;  /* 0x000000000000794d */ /* 0x000fea0003800000 */
.L_x_10916:
        /* <DEDUP_REMOVED lines=127> */
.L_x_10919:
[----:B------:R-:W-:-:S13]  /*0bd0*/  ISETP.GE.AND P0, PT, R15, R12, PT ;  /* 0x0000000c0f00720c */ /* 0x000fda0003f06270 */
[----:B------:R-:W-:Y:S05]  /*0be0*/  @P0 BRA `(.L_x_10921) ;  /* 0x000000c000000947 */ /* 0x000fea0003800000 */
[----:B------:R-:W-:Y:S01]  /*0bf0*/  IMAD.IADD R4, R0, 0x1, R15 ;  /* 0x0000000100047824 */ /* 0x000fe200078e020f */
[----:B------:R-:W-:Y:S01]  /*0c00*/  IADD3 R15, R15, 0x80, RZ ;  /* 0x000000800f0f7810 */ /* 0x000fe20007ffe0ff */
[----:B0-----:R-:W-:-:S04]  /*0c10*/  IMAD.MOV.U32 R5, RZ, RZ, 0x2 ;  /* 0x00000002ff057424 */ /* 0x001fc800078e00ff */
[----:B------:R-:W-:-:S05]  /*0c20*/  IMAD.WIDE.U32 R4, R4, R5, c[0x0][0x168] ;  /* 0x00005a0004047625 */ /* 0x000fca00078e0005 */
[----:B------:R0:W-:Y:S02]  /*0c30*/  STG.E.U16 [R4.64], R8 ;  /* 0x0000000804007986 */ /* 0x0001e4000c101504 */
.L_x_10920:
[----:B------:R-:W-:-:S13]  /*0c40*/  ISETP.GE.AND P0, PT, R15, R12, PT ;  /* 0x0000000c0f00720c */ /* 0x000fda0003f06270 */
[----:B------:R-:W-:Y:S05]  /*0c50*/  @P0 BRA `(.L_x_10922) ;  /* 0x000000d000000947 */ /* 0x000fea0003800000 */
[----:B0-----:R-:W-:Y:S01]  /*0c60*/  IMAD.IADD R4, R0, 0x1, R15 ;  /* 0x0000000100047824 */ /* 0x001fe200078e020f */
[----:B------:R-:W-:Y:S01]  /*0c70*/  IADD3 R15, R15, 0x80, RZ ;  /* 0x000000800f0f7810 */ /* 0x000fe20007ffe0ff */
[----:B------:R-:W-:-:S04]  /*0c80*/  IMAD.MOV.U32 R5, RZ, RZ, 0x2 ;  /* 0x00000002ff057424 */ /* 0x000fc800078e00ff */
[----:B------:R-:W-:-:S05]  /*0c90*/  IMAD.WIDE.U32 R4, R4, R5, c[0x0][0x168] ;  /* 0x00005a0004047625 */ /* 0x000fca00078e0005 */
[----:B------:R0:W-:Y:S02]  /*0ca0*/  STG.E.U16 [R4.64], R3 ;  /* 0x0000000304007986 */ /* 0x0001e4000c101504 */
.L_x_10921:
        /* <DEDUP_REMOVED lines=8> */
.L_x_10922:
[----:B------:R-:W-:Y:S05]  /*0d30*/  BSYNC B1 ;  /* 0x0000000000017941 */ /* 0x000fea0003800000 */
.L_x_10918:
[----:B------:R-:W-:-:S13]  /*0d40*/  ISETP.GE.AND P0, PT, R15, R12, PT ;  /* 0x0000000c0f00720c */ /* 0x000fda0003f06270 */
[----:B0-----:R-:W-:Y:S01]  /*0d50*/  @!P0 IMAD.IADD R4, R0, 0x1, R15 ;  /* 0x0000000100048824 */ /* 0x001fe200078e020f */
[----:B------:R-:W-:Y:S01]  /*0d60*/  @!P0 IADD3 R15, R15, 0x80, RZ ;  /* 0x000000800f0f8810 */ /* 0x000fe20007ffe0ff */
[----:B------:R-:W-:-:S04]  /*0d70*/  @!P0 IMAD.MOV.U32 R5, RZ, RZ, 0x2 ;  /* 0x00000002ff058424 */ /* 0x000fc800078e00ff */
[----:B------:R-:W-:-:S05]  /*0d80*/  @!P0 IMAD.WIDE.U32 R4, R4, R5, c[0x0][0x168] ;  /* 0x00005a0004048625 */ /* 0x000fca00078e0005 */
[----:B------:R0:W-:Y:S02]  /*0d90*/  @!P0 STG.E.U16 [R4.64], R7 ;  /* 0x0000000704008986 */ /* 0x0001e4000c101504 */
.L_x_10923:
[----:B------:R-:W-:Y:S05]  /*0da0*/  BSYNC B0 ;  /* 0x0000000000007941 */ /* 0x000fea0003800000 */
.L_x_10917:
        /* <DEDUP_REMOVED lines=8> */
.L_x_10924:
        /* <DEDUP_REMOVED lines=13> */
.L_x_16596:


//--------------------- .text._ZN2at6native29vectorized_elementwise_kernelILi8ENS0_13BinaryFunctorIsssNS0_15binary_internal10MulFunctorIsEEEESt5arrayIPcLm3EEEEviT0_T1_ --------------------------
	.section	.text._ZN2at6native29vectorized_elementwise_kernelILi8ENS0_13BinaryFunctorIsssNS0_15binary_internal10MulFunctorIsEEEESt5arrayIPcLm3EEEEviT0_T1_,"ax",@progbits
	.sectioninfo	@"SHI_REGISTERS=4"
	.align	128
        .global         _ZN2at6native29vectorized_elementwise_kernelILi8ENS0_13BinaryFunctorIsssNS0_15binary_internal10MulFunctorIsEEEESt5arrayIPcLm3EEEEviT0_T1_
        .type           _ZN2at6native29vectorized_elementwise_kernelILi8ENS0_13BinaryFunctorIsssNS0_15binary_internal10MulFunctorIsEEEESt5arrayIPcLm3EEEEviT0_T1_,@function
        .size           _ZN2at6native29vectorized_elementwise_kernelILi8ENS0_13BinaryFunctorIsssNS0_15binary_internal10MulFunctorIsEEEESt5arrayIPcLm3EEEEviT0_T1_,(.L_x_16597 - _ZN2at6native29vectorized_elementwise_kernelILi8ENS0_13BinaryFunctorIsssNS0_15binary_internal10MulFunctorIsEEEESt5arrayIPcLm3EEEEviT0_T1_)
        .other          _ZN2at6native29vectorized_elementwise_kernelILi8ENS0_13BinaryFunctorIsssNS0_15binary_internal10MulFunctorIsEEEESt5arrayIPcLm3EEEEviT0_T1_,@"STO_CUDA_ENTRY STV_DEFAULT"
_ZN2at6native29vectorized_elementwise_kernelILi8ENS0_13BinaryFunctorIsssNS0_15binary_internal10MulFunctorIsEEEESt5arrayIPcLm3EEEEviT0_T1_:
.text._ZN2at6native29vectorized_elementwise_kernelILi8ENS0_13BinaryFunctorIsssNS0_15binary_internal10MulFunctorIsEEEESt5arrayIPcLm3EEEEviT0_T1_:
[----:B------:R-:W-:Y:S02]  /*0000*/  MOV R1, c[0x0][0x28] ;  /* 0x00000a0000017a02 */ /* 0x000fe40000000f00 */
[----:B------:R-:W-:Y:S05]  /*0010*/  EXIT ;  /* 0x000000000000794d */ /* 0x000fea0003800000 */
.L_x_10925:
        /* <DEDUP_REMOVED lines=14> */
.L_x_16597:


//--------------------- .text._ZN2at6native18elementwise_kernelILi128ELi4EZNS0_15gpu_kernel_implINS0_13AUnaryFunctorIlllNS0_15binary_internal10MulFunctorIlEEEEEEvRNS_18TensorIteratorBaseERKT_EUliE_EEviT1_ --------------------------
	.section	.text._ZN2at6native18elementwise_kernelILi128ELi4EZNS0_15gpu_kernel_implINS0_13AUnaryFunctorIlllNS0_15binary_internal10MulFunctorIlEEEEEEvRNS_18TensorIteratorBaseERKT_EUliE_EEviT1_,"ax",@progbits
	.sectioninfo	@"SHI_REGISTERS=26"
	.align	128
        .global         _ZN2at6native18elementwise_kernelILi128ELi4EZNS0_15gpu_kernel_implINS0_13AUnaryFunctorIlllNS0_15binary_internal10MulFunctorIlEEEEEEvRNS_18TensorIteratorBaseERKT_EUliE_EEviT1_
        .type           _ZN2at6native18elementwise_kernelILi128ELi4EZNS0_15gpu_kernel_implINS0_13AUnaryFunctorIlllNS0_15binary_internal10MulFunctorIlEEEEEEvRNS_18TensorIteratorBaseERKT_EUliE_EEviT1_,@function
        .size           _ZN2at6native18elementwise_kernelILi128ELi4EZNS0_15gpu_kernel_implINS0_13AUnaryFunctorIlllNS0_15binary_internal10MulFunctorIlEEEEEEvRNS_18TensorIteratorBaseERKT_EUliE_EEviT1_,(.L_x_16598 - _ZN2at6native18elementwise_kernelILi128ELi4EZNS0_15gpu_kernel_implINS0_13AUnaryFunctorIlllNS0_15binary_internal10MulFunctorIlEEEEEEvRNS_18TensorIteratorBaseERKT_EUliE_EEviT1_)
        .other          _ZN2at6native18elementwise_kernelILi128ELi4EZNS0_15gpu_kernel_implINS0_13AUnaryFunctorIlllNS0_15binary_internal10MulFunctorIlEEEEEEvRNS_18TensorIteratorBaseERKT_EUliE_EEviT1_,@"STO_CUDA_ENTRY STV_DEFAULT"
_ZN2at6native18elementwise_kernelILi128ELi4EZNS0_15gpu_kernel_implINS0_13AUnaryFunctorIlllNS0_15binary_internal10MulFunctorIlEEEEEEvRNS_18TensorIteratorBaseERKT_EUliE_EEviT1_:
.text._ZN2at6native18elementwise_kernelILi128ELi4EZNS0_15gpu_kernel_implINS0_13AUnaryFunctorIlllNS0_15binary_internal10MulFunctorIlEEEEEEvRNS_18TensorIteratorBaseERKT_EUliE_EEviT1_:
        /* <DEDUP_REMOVED lines=237> */
.L_x_10928:
        /* <DEDUP_REMOVED lines=17> */
[----:B--2---:R-:W-:Y:S01]  /*0fe0*/  SHF.R.S32.HI R3, RZ, 0x1f, R2 ;  /* 0x0000001fff037819 */ /* 0x004fe20000011402 */
[----:B------:R-:W-:Y:S05]  /*0ff0*/  BRA `(.L_x_10934) ;  /* 0x00000d8000007947 */ /* 0x000fea0003800000 */
.L_x_10932:
[----:B------:R0:W5:Y:S01]  /*1000*/  LDG.E.U8 R2, [R4.64] ;  /* 0x0000002404027981 */ /* 0x000162000c1e1100 */
[----:B------:R-:W-:Y:S01]  /*1010*/  IMAD.MOV.U32 R3, RZ, RZ, RZ ;  /* 0x000000ffff037224 */ /* 0x000fe200078e00ff */
[----:B------:R-:W-:Y:S05]  /*1020*/  BRA `(.L_x_10934) ;  /* 0x00000d5000007947 */ /* 0x000fea0003800000 */
.L_x_10931:
        /* <DEDUP_REMOVED lines=8> */
.L_x_10936:
[----:B------:R-:W2:Y:S02]  /*10b0*/  LDG.E R2, [R4.64] ;  /* 0x0000002404027981 */ /* 0x000ea4000c1e1900 */
[----:B--2---:R-:W-:Y:S01]  /*10c0*/  SHF.R.S32.HI R3, RZ, 0x1f, R2 ;  /* 0x0000001fff037819 */ /* 0x004fe20000011402 */
[----:B------:R-:W-:Y:S05]  /*10d0*/  BRA `(.L_x_10934) ;  /* 0x00000ca000007947 */ /* 0x000fea0003800000 */
.L_x_10935:
[----:B------:R-:W2:Y:S02]  /*10e0*/  LDG.E.S16 R2, [R4.64] ;  /* 0x0000002404027981 */ /* 0x000ea4000c1e1700 */
[----:B--2---:R-:W-:Y:S01]  /*10f0*/  SHF.R.S32.HI R3, RZ, 0x1f, R2 ;  /* 0x0000001fff037819 */ /* 0x004fe20000011402 */
[----:B------:R-:W-:Y:S05]  /*1100*/  BRA `(.L_x_10934) ;  /* 0x00000c7000007947 */ /* 0x000fea0003800000 */
.L_x_10930:
[----:B------:R-:W-:-:S13]  /*1110*/  ISETP.GT.AND P0, PT, R2, 0x6, PT ;  /* 0x000000060200780c */ /* 0x000fda0003f04270 */
[----:B------:R-:W-:Y:S05]  /*1120*/  @P0 BRA `(.L_x_10937) ;  /* 0x000000b000000947 */ /* 0x000fea0003800000 */
[----:B------:R-:W-:-:S13]  /*1130*/  ISETP.NE.AND P0, PT, R2, 0x5, PT ;  /* 0x000000050200780c */ /* 0x000fda0003f05270 */
[----:B------:R-:W-:Y:S05]  /*1140*/  @!P0 BRA `(.L_x_10938) ;  /* 0x0000005000008947 */ /* 0x000fea0003800000 */
[----:B------:R-:W-:-:S13]  /*1150*/  ISETP.NE.AND P0, PT, R2, 0x6, PT ;  /* 0x000000060200780c */ /* 0x000fda0003f05270 */
[----:B------:R-:W-:Y:S05]  /*1160*/  @P0 BRA `(.L_x_10933) ;  /* 0x00000a8000000947 */ /* 0x000fea0003800000 */
[----:B------:R-:W2:Y:S02]  /*1170*/  LDG.E R2, [R4.64] ;  /* 0x0000002404027981 */ /* 0x000ea4000c1e1900 */
[----:B--2---:R-:W0:Y:S01]  /*1180*/  F2I.S64.TRUNC R2, R2 ;  /* 0x0000000200027311 */ /* 0x004e22000020d900 */
[----:B------:R-:W-:Y:S05]  /*1190*/  BRA `(.L_x_10934) ;  /* 0x00000be000007947 */ /* 0x000fea0003800000 */
.L_x_10938:
[----:B------:R-:W2:Y:S02]  /*11a0*/  LDG.E.U16 R4, [R4.64] ;  /* 0x0000002404047981 */ /* 0x000ea4000c1e1500 */
[----:B--2---:R-:W-:-:S06]  /*11b0*/  HADD2.F32 R2, -RZ, R4.H0_H0 ;  /* 0x20000004ff027230 */ /* 0x004fcc0000004100 */
[----:B------:R-:W0:Y:S01]  /*11c0*/  F2I.S64.TRUNC R2, R2 ;  /* 0x0000000200027311 */ /* 0x000e22000020d900 */
[----:B------:R-:W-:Y:S05]  /*11d0*/  BRA `(.L_x_10934) ;  /* 0x00000ba000007947 */ /* 0x000fea0003800000 */
.L_x_10937:
[----:B------:R-:W-:-:S13]  /*11e0*/  ISETP.NE.AND P0, PT, R2, 0x7, PT ;  /* 0x000000070200780c */ /* 0x000fda0003f05270 */
[----:B------:R-:W-:Y:S05]  /*11f0*/  @!P0 BRA `(.L_x_10939) ;  /* 0x000000b000008947 */ /* 0x000fea0003800000 */
[----:B------:R-:W-:-:S13]  /*1200*/  ISETP.NE.AND P0, PT, R2, 0x8, PT ;  /* 0x000000080200780c */ /* 0x000fda0003f05270 */
[----:B------:R-:W-:Y:S05]  /*1210*/  @!P0 BRA `(.L_x_10940) ;  /* 0x0000005000008947 */ /* 0x000fea0003800000 */
[----:B------:R-:W-:-:S13]  /*1220*/  ISETP.NE.AND P0, PT, R2, 0x9, PT ;  /* 0x000000090200780c */ /* 0x000fda0003f05270 */
[----:B------:R-:W-:Y:S05]  /*1230*/  @P0 BRA `(.L_x_10933) ;  /* 0x000009b000000947 */ /* 0x000fea0003800000 */
[----:B------:R-:W2:Y:S02]  /*1240*/  LDG.E R2, [R4.64] ;  /* 0x0000002404027981 */ /* 0x000ea4000c1e1900 */
[----:B--2---:R-:W0:Y:S01]  /*1250*/  F2I.S64.TRUNC R2, R2 ;  /* 0x0000000200027311 */ /* 0x004e22000020d900 */
[----:B------:R-:W-:Y:S05]  /*1260*/  BRA `(.L_x_10934) ;  /* 0x00000b1000007947 */ /* 0x000fea0003800000 */
.L_x_10940:
[----:B------:R-:W2:Y:S02]  /*1270*/  LDG.E.U16 R4, [R4.64] ;  /* 0x0000002404047981 */ /* 0x000ea4000c1e1500 */
[----:B--2---:R-:W-:-:S06]  /*1280*/  HADD2.F32 R2, -RZ, R4.H0_H0 ;  /* 0x20000004ff027230 */ /* 0x004fcc0000004100 */
[----:B------:R-:W0:Y:S01]  /*1290*/  F2I.S64.TRUNC R2, R2 ;  /* 0x0000000200027311 */ /* 0x000e22000020d900 */
[----:B------:R-:W-:Y:S05]  /*12a0*/  BRA `(.L_x_10934) ;  /* 0x00000ad000007947 */ /* 0x000fea0003800000 */
.L_x_10939:
[----:B------:R-:W2:Y:S02]  /*12b0*/  LDG.E.64 R2, [R4.64] ;  /* 0x0000002404027981 */ /* 0x000ea4000c1e1b00 */
[----:B--2---:R-:W0:Y:S01]  /*12c0*/  F2I.S64.F64.TRUNC R2, R2 ;  /* 0x0000000200027311 */ /* 0x004e22000030d900 */
[----:B------:R-:W-:Y:S05]  /*12d0*/  BRA `(.L_x_10934) ;  /* 0x00000aa000007947 */ /* 0x000fea0003800000 */
.L_x_10929:
        /* <DEDUP_REMOVED lines=11> */
[----:B------:R-:W-:Y:S01]  /*1390*/  SEL R2, RZ, 0x1, !P0 ;  /* 0x00000001ff027807 */ /* 0x000fe20004000000 */
[----:B------:R-:W-:Y:S05]  /*13a0*/  BRA `(.L_x_10934) ;  /* 0x000009d000007947 */ /* 0x000fea0003800000 */
.L_x_10943:
[----:B------:R-:W2:Y:S02]  /*13b0*/  LDG.E.64 R2, [R4.64] ;  /* 0x0000002404027981 */ /* 0x000ea4000c1e1b00 */
[----:B--2---:R-:W0:Y:S01]  /*13c0*/  F2I.S64.F64.TRUNC R2, R2 ;  /* 0x0000000200027311 */ /* 0x004e22000030d900 */
[----:B------:R-:W-:Y:S05]  /*13d0*/  BRA `(.L_x_10934) ;  /* 0x000009a000007947 */ /* 0x000fea0003800000 */
.L_x_10942:
        /* <DEDUP_REMOVED lines=25> */
[----:B------:R-:W0:Y:S01]  /*1570*/  F2I.S64.TRUNC R2, R3 ;  /* 0x0000000300027311 */ /* 0x000e22000020d900 */
[----:B------:R-:W-:Y:S05]  /*1580*/  BRA `(.L_x_10934) ;  /* 0x000007f000007947 */ /* 0x000fea0003800000 */
.L_x_10945:
        /* <DEDUP_REMOVED lines=12> */
[----:B------:R-:W0:Y:S01]  /*1650*/  F2I.S64.TRUNC R2, R2 ;  /* 0x0000000200027311 */ /* 0x000e22000020d900 */
[----:B------:R-:W-:Y:S05]  /*1660*/  BRA `(.L_x_10934) ;  /* 0x0000071000007947 */ /* 0x000fea0003800000 */
.L_x_10944:
[----:B------:R-:W2:Y:S02]  /*1670*/  LDG.E.U16 R2, [R4.64] ;  /* 0x0000002404027981 */ /* 0x000ea4000c1e1500 */
[----:B--2---:R-:W-:-:S06]  /*1680*/  PRMT R2, RZ, 0x5410, R2 ;  /* 0x00005410ff027816 */ /* 0x004fcc0000000002 */
[----:B------:R-:W0:Y:S01]  /*1690*/  F2I.S64.TRUNC R2, R2 ;  /* 0x0000000200027311 */ /* 0x000e22000020d900 */
[----:B------:R-:W-:Y:S05]  /*16a0*/  BRA `(.L_x_10934) ;  /* 0x000006d000007947 */ /* 0x000fea0003800000 */
.L_x_10941:
        /* <DEDUP_REMOVED lines=9> */
[----:B------:R-:W-:Y:S01]  /*1740*/  IMAD.MOV.U32 R3, RZ, RZ, RZ ;  /* 0x000000ffff037224 */ /* 0x000fe200078e00ff */
[----:B------:R-:W-:Y:S05]  /*1750*/  BRA `(.L_x_10934) ;  /* 0x0000062000007947 */ /* 0x000fea0003800000 */
.L_x_10948:
        /* <DEDUP_REMOVED lines=21> */
.L_x_10952:
[----:B------:R-:W-:Y:S05]  /*18b0*/  BSYNC B1 ;  /* 0x0000000000017941 */ /* 0x000fea0003800000 */
.L_x_10951:
[----:B------:R-:W-:Y:S01]  /*18c0*/  IMAD.SHL.U32 R2, R2, 0x100000, RZ ;  /* 0x0010000002027824 */ /* 0x000fe200078e00ff */
[----:B------:R-:W-:-:S04]  /*18d0*/  LEA R3, R0, 0x3b800000, 0x17 ;  /* 0x3b80000000037811 */ /* 0x000fc800078eb8ff */
[----:B------:R-:W-:Y:S02]  /*18e0*/  LOP3.LUT R2, R3, R2, R4, 0xfe, !PT ;  /* 0x0000000203027212 */ /* 0x000fe400078efe04 */
.L_x_10950:
[----:B------:R-:W-:Y:S05]  /*18f0*/  BSYNC B0 ;  /* 0x0000000000007941 */ /* 0x000fea0003800000 */
.L_x_10949:
[----:B------:R-:W0:Y:S01]  /*1900*/  F2I.S64.TRUNC R2, R2 ;  /* 0x0000000200027311 */ /* 0x000e22000020d900 */
[----:B------:R-:W-:Y:S05]  /*1910*/  BRA `(.L_x_10934) ;  /* 0x0000046000007947 */ /* 0x000fea0003800000 */
.L_x_10947:
        /* <DEDUP_REMOVED lines=21> */
.L_x_10956:
[----:B------:R-:W-:Y:S05]  /*1a70*/  BSYNC B1 ;  /* 0x0000000000017941 */ /* 0x000fea0003800000 */
.L_x_10955:
[----:B------:R-:W-:Y:S01]  /*1a80*/  IMAD.SHL.U32 R2, R2, 0x200000, RZ ;  /* 0x0020000002027824 */ /* 0x000fe200078e00ff */
[----:B------:R-:W-:-:S04]  /*1a90*/  LEA R3, R0, 0x37800000, 0x17 ;  /* 0x3780000000037811 */ /* 0x000fc800078eb8ff */
[----:B------:R-:W-:Y:S02]  /*1aa0*/  LOP3.LUT R2, R3, R2, R4, 0xfe, !PT ;  /* 0x0000000203027212 */ /* 0x000fe400078efe04 */
.L_x_10954:
[----:B------:R-:W-:Y:S05]  /*1ab0*/  BSYNC B0 ;  /* 0x0000000000007941 */ /* 0x000fea0003800000 */
.L_x_10953:
[----:B------:R-:W0:Y:S01]  /*1ac0*/  F2I.S64.TRUNC R2, R2 ;  /* 0x0000000200027311 */ /* 0x000e22000020d900 */
[----:B------:R-:W-:Y:S05]  /*1ad0*/  BRA `(.L_x_10934) ;  /* 0x000002a000007947 */ /* 0x000fea0003800000 */
.L_x_10946:
        /* <DEDUP_REMOVED lines=14> */
.L_x_10960:
[----:B------:R-:W-:Y:S05]  /*1bc0*/  BSYNC B0 ;  /* 0x0000000000007941 */ /* 0x000fea0003800000 */
.L_x_10959:
[----:B------:R-:W0:Y:S01]  /*1bd0*/  F2I.S64.TRUNC R2, R2 ;  /* 0x0000000200027311 */ /* 0x000e22000020d900 */
[----:B------:R-:W-:Y:S05]  /*1be0*/  BRA `(.L_x_10934) ;  /* 0x0000019000007947 */ /* 0x000fea0003800000 */
.L_x_10933:
        /* <DEDUP_REMOVED lines=21> */
.L_x_10958:
[----:B------:R0:W5:Y:S01]  /*1d40*/  LDG.E.64 R2, [R4.64] ;  /* 0x0000002404027981 */ /* 0x000162000c1e1b00 */
[----:B------:R-:W-:Y:S05]  /*1d50*/  BRA `(.L_x_10934) ;  /* 0x0000002000007947 */ /* 0x000fea0003800000 */
.L_x_10957:
[----:B------:R0:W5:Y:S01]  /*1d60*/  LDG.E R2, [R4.64] ;  /* 0x0000002404027981 */ /* 0x000162000c1e1900 */
[----:B------:R-:W-:-:S03]  /*1d70*/  IMAD.MOV.U32 R3, RZ, RZ, RZ ;  /* 0x000000ffff037224 */ /* 0x000fc600078e00ff */
.L_x_10934:
[----:B------:R-:W1:Y:S01]  /*1d80*/  LDC.U8 R6, c[0x0][0x380] ;  /* 0x0000e000ff067b82 */ /* 0x000e620000000000 */
[----:B0----5:R-:W-:Y:S02]  /*1d90*/  IMAD R3, R3, c[0x0][0x378], RZ ;  /* 0x0000de0003037a24 */ /* 0x021fe400078e02ff */
[----:B------:R-:W-:-:S04]  /*1da0*/  IMAD.WIDE.U32 R4, R2, c[0x0][0x378], RZ ;  /* 0x0000de0002047a25 */ /* 0x000fc800078e00ff */
[----:B------:R-:W-:Y:S02]  /*1db0*/  IMAD R3, R2, c[0x0][0x37c], R3 ;  /* 0x0000df0002037a24 */ /* 0x000fe400078e0203 */
[----:B------:R-:W-:Y:S02]  /*1dc0*/  IMAD.MOV.U32 R2, RZ, RZ, R4 ;  /* 0x000000ffff027224 */ /* 0x000fe400078e0004 */
[----:B------:R-:W-:Y:S01]  /*1dd0*/  IMAD.IADD R3, R5, 0x1, R3 ;  /* 0x0000000105037824 */ /* 0x000fe200078e0203 */
        /* <DEDUP_REMOVED lines=13> */
.L_x_10964:
[----:B------:R0:W-:Y:S01]  /*1eb0*/  STG.E.U8 [R16.64], R4 ;  /* 0x0000000410007986 */ /* 0x0001e2000c101124 */
[----:B------:R-:W-:Y:S05]  /*1ec0*/  BRA `(.L_x_10966) ;  /* 0x00000d7000007947 */ /* 0x000fea0003800000 */
.L_x_10963:
        /* <DEDUP_REMOVED lines=8> */
.L_x_10968:
[----:B------:R0:W-:Y:S01]  /*1f50*/  STG.E [R16.64], R4 ;  /* 0x0000000410007986 */ /* 0x0001e2000c101924 */
[----:B------:R-:W-:Y:S05]  /*1f60*/  BRA `(.L_x_10966) ;  /* 0x00000cd000007947 */ /* 0x000fea0003800000 */
.L_x_10967:
[----:B------:R0:W-:Y:S01]  /*1f70*/  STG.E.U16 [R16.64], R4 ;  /* 0x0000000410007986 */ /* 0x0001e2000c101524 */
[----:B------:R-:W-:Y:S05]  /*1f80*/  BRA `(.L_x_10966) ;  /* 0x00000cb000007947 */ /* 0x000fea0003800000 */
.L_x_10962:
[----:B------:R-:W-:-:S13]  /*1f90*/  ISETP.GT.AND P0, PT, R0, 0x6, PT ;  /* 0x000000060000780c */ /* 0x000fda0003f04270 */
[----:B------:R-:W-:Y:S05]  /*1fa0*/  @P0 BRA `(.L_x_10969) ;  /* 0x000000b000000947 */ /* 0x000fea0003800000 */
[----:B------:R-:W-:-:S13]  /*1fb0*/  ISETP.NE.AND P0, PT, R0, 0x5, PT ;  /* 0x000000050000780c */ /* 0x000fda0003f05270 */
[----:B------:R-:W-:Y:S05]  /*1fc0*/  @!P0 BRA `(.L_x_10970) ;  /* 0x0000005000008947 */ /* 0x000fea0003800000 */
[----:B------:R-:W-:-:S13]  /*1fd0*/  ISETP.NE.AND P0, PT, R0, 0x6, PT ;  /* 0x000000060000780c */ /* 0x000fda0003f05270 */
[----:B------:R-:W-:Y:S05]  /*1fe0*/  @P0 BRA `(.L_x_10965) ;  /* 0x00000ae000000947 */ /* 0x000fea0003800000 */
[----:B------:R-:W0:Y:S02]  /*1ff0*/  I2F.S64 R3, R2 ;  /* 0x0000000200037312 */ /* 0x000e240000301400 */
[----:B0-----:R0:W-:Y:S01]  /*2000*/  STG.E [R16.64], R3 ;  /* 0x0000000310007986 */ /* 0x0011e2000c101924 */
[----:B------:R-:W-:Y:S05]  /*2010*/  BRA `(.L_x_10966) ;  /* 0x00000c2000007947 */ /* 0x000fea0003800000 */
.L_x_10970:
[----:B------:R-:W0:Y:S02]  /*2020*/  I2F.S64 R0, R2 ;  /* 0x0000000200007312 */ /* 0x000e240000301400 */
[----:B0-----:R-:W-:-:S05]  /*2030*/  F2FP.PACK_AB R0, RZ, R0 ;  /* 0x00000000ff00723e */ /* 0x001fca00000000ff */
[----:B------:R0:W-:Y:S01]  /*2040*/  STG.E.U16 [R16.64], R0 ;  /* 0x0000000010007986 */ /* 0x0001e2000c101524 */
[----:B------:R-:W-:Y:S05]  /*2050*/  BRA `(.L_x_10966) ;  /* 0x00000be000007947 */ /* 0x000fea0003800000 */
.L_x_10969:
[----:B------:R-:W-:-:S13]  /*2060*/  ISETP.NE.AND P0, PT, R0, 0x7, PT ;  /* 0x000000070000780c */ /* 0x000fda0003f05270 */
[----:B------:R-:W-:Y:S05]  /*2070*/  @!P0 BRA `(.L_x_10971) ;  /* 0x000000d000008947 */ /* 0x000fea0003800000 */
[----:B------:R-:W-:-:S13]  /*2080*/  ISETP.NE.AND P0, PT, R0, 0x8, PT ;  /* 0x000000080000780c */ /* 0x000fda0003f05270 */
[----:B------:R-:W-:Y:S05]  /*2090*/  @!P0 BRA `(.L_x_10972) ;  /* 0x0000006000008947 */ /* 0x000fea0003800000 */
[----:B------:R-:W-:-:S13]  /*20a0*/  ISETP.NE.AND P0, PT, R0, 0x9, PT ;  /* 0x000000090000780c */ /* 0x000fda0003f05270 */
[----:B------:R-:W-:Y:S05]  /*20b0*/  @P0 BRA `(.L_x_10965) ;  /* 0x00000a1000000947 */ /* 0x000fea0003800000 */
[----:B------:R-:W0:Y:S01]  /*20c0*/  I2F.S64 R4, R2 ;  /* 0x0000000200047312 */ /* 0x000e220000301400 */
[----:B------:R-:W-:-:S05]  /*20d0*/  IMAD.MOV.U32 R5, RZ, RZ, RZ ;  /* 0x000000ffff057224 */ /* 0x000fca00078e00ff */
[----:B0-----:R0:W-:Y:S01]  /*20e0*/  STG.E.64 [R16.64], R4 ;  /* 0x0000000410007986 */ /* 0x0011e2000c101b24 */
[----:B------:R-:W-:Y:S05]  /*20f0*/  BRA `(.L_x_10966) ;  /* 0x00000b4000007947 */ /* 0x000fea0003800000 */
.L_x_10972:
[----:B------:R-:W0:Y:S02]  /*2100*/  I2F.S64 R2, R2 ;  /* 0x0000000200027312 */ /* 0x000e240000301400 */
[----:B0-----:R-:W-:-:S04]  /*2110*/  F2FP.PACK_AB R3, RZ, R2 ;  /* 0x00000002ff03723e */ /* 0x001fc800000000ff */
[----:B------:R-:W-:-:S05]  /*2120*/  PRMT R3, R3, 0x5410, RZ ;  /* 0x0000541003037816 */ /* 0x000fca00000000ff */
[----:B------:R0:W-:Y:S01]  /*2130*/  STG.E [R16.64], R3 ;  /* 0x0000000310007986 */ /* 0x0001e2000c101924 */
[----:B------:R-:W-:Y:S05]  /*2140*/  BRA `(.L_x_10966) ;  /* 0x00000af000007947 */ /* 0x000fea0003800000 */
.L_x_10971:
[----:B------:R-:W0:Y:S02]  /*2150*/  I2F.F64.S64 R2, R2 ;  /* 0x0000000200027312 */ /* 0x000e240000301c00 */
[----:B0-----:R0:W-:Y:S01]  /*2160*/  STG.E.64 [R16.64], R2 ;  /* 0x0000000210007986 */ /* 0x0011e2000c101b24 */
[----:B------:R-:W-:Y:S05]  /*2170*/  BRA `(.L_x_10966) ;  /* 0x00000ac000007947 */ /* 0x000fea0003800000 */
.L_x_10961:
        /* <DEDUP_REMOVED lines=8> */
[----:B------:R-:W-:-:S04]  /*2200*/  ISETP.NE.U32.AND P0, PT, R4, RZ, PT ;  /* 0x000000ff0400720c */ /* 0x000fc80003f05070 */
[----:B------:R-:W-:-:S04]  /*2210*/  ISETP.NE.AND.EX P0, PT, R3, RZ, PT, P0 ;  /* 0x000000ff0300720c */ /* 0x000fc80003f05300 */
[----:B------:R-:W-:-:S05]  /*2220*/  SEL R3, RZ, 0x1, !P0 ;  /* 0x00000001ff037807 */ /* 0x000fca0004000000 */
[----:B------:R0:W-:Y:S01]  /*2230*/  STG.E.U8 [R16.64], R3 ;  /* 0x0000000310007986 */ /* 0x0001e2000c101124 */
[----:B------:R-:W-:Y:S05]  /*2240*/  BRA `(.L_x_10966) ;  /* 0x000009f000007947 */ /* 0x000fea0003800000 */
.L_x_10975:
[----:B------:R-:W0:Y:S01]  /*2250*/  I2F.F64.S64 R4, R2 ;  /* 0x0000000200047312 */ /* 0x000e220000301c00 */
[----:B------:R-:W-:-:S05]  /*2260*/  CS2R R6, SRZ ;  /* 0x0000000000067805 */ /* 0x000fca000001ff00 */
[----:B0-----:R0:W-:Y:S01]  /*2270*/  STG.E.128 [R16.64], R4 ;  /* 0x0000000410007986 */ /* 0x0011e2000c101d24 */
[----:B------:R-:W-:Y:S05]  /*2280*/  BRA `(.L_x_10966) ;  /* 0x000009b000007947 */ /* 0x000fea0003800000 */
.L_x_10974:
[----:B------:R-:W-:-:S13]  /*2290*/  ISETP.NE.AND P0, PT, R0, 0xf, PT ;  /* 0x0000000f0000780c */ /* 0x000fda0003f05270 */
[----:B------:R-:W-:Y:S05]  /*22a0*/  @!P0 BRA `(.L_x_10976) ;  /* 0x000002d000008947 */ /* 0x000fea0003800000 */
[----:B------:R-:W-:-:S13]  /*22b0*/  ISETP.NE.AND P0, PT, R0, 0x17, PT ;  /* 0x000000170000780c */ /* 0x000fda0003f05270 */
[----:B------:R-:W-:Y:S05]  /*22c0*/  @!P0 BRA `(.L_x_10977) ;  /* 0x0000015000008947 */ /* 0x000fea0003800000 */
[----:B------:R-:W-:-:S13]  /*22d0*/  ISETP.NE.AND P0, PT, R0, 0x18, PT ;  /* 0x000000180000780c */ /* 0x000fda0003f05270 */
[----:B------:R-:W-:Y:S05]  /*22e0*/  @P0 BRA `(.L_x_10965) ;  /* 0x000007e000000947 */ /* 0x000fea0003800000 */
[----:B------:R-:W0:Y:S01]  /*22f0*/  I2F.S64 R3, R2 ;  /* 0x0000000200037312 */ /* 0x000e220000301400 */
        /* <DEDUP_REMOVED lines=14> */
.L_x_10979:
[----:B------:R-:W-:Y:S05]  /*23e0*/  BSYNC B0 ;  /* 0x0000000000007941 */ /* 0x000fea0003800000 */
.L_x_10978:
[----:B------:R-:W-:-:S05]  /*23f0*/  LOP3.LUT R5, R0, R5, RZ, 0xfc, !PT ;  /* 0x0000000500057212 */ /* 0x000fca00078efcff */
[----:B------:R0:W-:Y:S01]  /*2400*/  STG.E.U8 [R16.64], R5 ;  /* 0x0000000510007986 */ /* 0x0001e2000c101124 */
[----:B------:R-:W-:Y:S05]  /*2410*/  BRA `(.L_x_10966) ;  /* 0x0000082000007947 */ /* 0x000fea0003800000 */
.L_x_10977:
[----:B------:R-:W0:Y:S01]  /*2420*/  I2F.S64 R3, R2 ;  /* 0x0000000200037312 */ /* 0x000e220000301400 */
        /* <DEDUP_REMOVED lines=12> */
.L_x_10981:
[----:B------:R-:W-:Y:S01]  /*24f0*/  IMAD.MOV.U32 R0, RZ, RZ, 0x7f ;  /* 0x0000007fff007424 */ /* 0x000fe200078e00ff */
[----:B------:R-:W-:-:S04]  /*2500*/  ISETP.GT.U32.AND P0, PT, R4, 0x7f800000, PT ;  /* 0x7f8000000400780c */ /* 0x000fc80003f04070 */
[----:B------:R-:W-:-:S04]  /*2510*/  SEL R0, R0, 0x7c, P0 ;  /* 0x0000007c00007807 */ /* 0x000fc80000000000 */
.L_x_10982:
[----:B------:R-:W-:Y:S05]  /*2520*/  BSYNC B0 ;  /* 0x0000000000007941 */ /* 0x000fea0003800000 */
.L_x_10980:
[----:B------:R-:W-:-:S04]  /*2530*/  LOP3.LUT R2, R3, 0x80000000, RZ, 0xc0, !PT ;  /* 0x8000000003027812 */ /* 0x000fc800078ec0ff */
[----:B------:R-:W-:-:S04]  /*2540*/  SHF.R.U32.HI R3, RZ, 0x18, R2 ;  /* 0x00000018ff037819 */ /* 0x000fc80000011602 */
[----:B------:R-:W-:-:S05]  /*2550*/  LOP3.LUT R3, R0, R3, RZ, 0xfc, !PT ;  /* 0x0000000300037212 */ /* 0x000fca00078efcff */
[----:B------:R0:W-:Y:S01]  /*2560*/  STG.E.U8 [R16.64], R3 ;  /* 0x0000000310007986 */ /* 0x0001e2000c101124 */
[----:B------:R-:W-:Y:S05]  /*2570*/  BRA `(.L_x_10966) ;  /* 0x000006c000007947 */ /* 0x000fea0003800000 */
.L_x_10976:
[----:B------:R-:W0:Y:S02]  /*2580*/  I2F.S64 R0, R2 ;  /* 0x0000000200007312 */ /* 0x000e240000301400 */
[----:B0-----:R-:W-:-:S05]  /*2590*/  F2FP.BF16.PACK_AB R0, RZ, R0 ;  /* 0x00000000ff00723e */ /* 0x001fca00000010ff */
[----:B------:R0:W-:Y:S01]  /*25a0*/  STG.E.U16 [R16.64], R0 ;  /* 0x0000000010007986 */ /* 0x0001e2000c101524 */
[----:B------:R-:W-:Y:S05]  /*25b0*/  BRA `(.L_x_10966) ;  /* 0x0000068000007947 */ /* 0x000fea0003800000 */
.L_x_10973:
        /* <DEDUP_REMOVED lines=10> */
.L_x_10985:
[----:B------:R-:W0:Y:S01]  /*2660*/  I2F.S64 R3, R2 ;  /* 0x0000000200037312 */ /* 0x000e220000301400 */
        /* <DEDUP_REMOVED lines=16> */
.L_x_10988:
[----:B------:R-:W-:-:S04]  /*2770*/  LOP3.LUT R2, R3, 0x80000000, RZ, 0xc0, !PT ;  /* 0x8000000003027812 */ /* 0x000fc800078ec0ff */
[----:B------:R-:W-:-:S04]  /*2780*/  SHF.R.U32.HI R3, RZ, 0x18, R2 ;  /* 0x00000018ff037819 */ /* 0x000fc80000011602 */
[----:B------:R-:W-:-:S04]  /*2790*/  LOP3.LUT R0, R0, R3, RZ, 0xfc, !PT ;  /* 0x0000000300007212 */ /* 0x000fc800078efcff */
[----:B------:R-:W-:Y:S02]  /*27a0*/  PRMT R8, R0, 0x7610, R8 ;  /* 0x0000761000087816 */ /* 0x000fe40000000008 */
.L_x_10987:
[----:B------:R-:W-:Y:S05]  /*27b0*/  BSYNC B0 ;  /* 0x0000000000007941 */ /* 0x000fea0003800000 */
.L_x_10986:
[----:B------:R0:W-:Y:S01]  /*27c0*/  STG.E.U8 [R16.64], R8 ;  /* 0x0000000810007986 */ /* 0x0001e2000c101124 */
[----:B------:R-:W-:Y:S05]  /*27d0*/  BRA `(.L_x_10966) ;  /* 0x0000046000007947 */ /* 0x000fea0003800000 */
.L_x_10984:
        /* <DEDUP_REMOVED lines=17> */
.L_x_10991:
[----:B------:R-:W-:-:S04]  /*28f0*/  LOP3.LUT R2, R3, 0x80000000, RZ, 0xc0, !PT ;  /* 0x8000000003027812 */ /* 0x000fc800078ec0ff */
[----:B------:R-:W-:-:S04]  /*2900*/  SHF.R.U32.HI R3, RZ, 0x18, R2 ;  /* 0x00000018ff037819 */ /* 0x000fc80000011602 */
[----:B------:R-:W-:-:S04]  /*2910*/  LOP3.LUT R0, R0, R3, RZ, 0xfc, !PT ;  /* 0x0000000300007212 */ /* 0x000fc800078efcff */
[----:B------:R-:W-:Y:S02]  /*2920*/  PRMT R8, R0, 0x7610, R8 ;  /* 0x0000761000087816 */ /* 0x000fe40000000008 */
.L_x_10990:
[----:B------:R-:W-:Y:S05]  /*2930*/  BSYNC B0 ;  /* 0x0000000000007941 */ /* 0x000fea0003800000 */
.L_x_10989:
[----:B------:R0:W-:Y:S01]  /*2940*/  STG.E.U8 [R16.64], R8 ;  /* 0x0000000810007986 */ /* 0x0001e2000c101124 */
[----:B------:R-:W-:Y:S05]  /*2950*/  BRA `(.L_x_10966) ;  /* 0x000002e000007947 */ /* 0x000fea0003800000 */
.L_x_10983:
[----:B------:R-:W-:-:S13]  /*2960*/  ISETP.NE.AND P0, PT, R0, 0x1c, PT ;  /* 0x0000001c0000780c */ /* 0x000fda0003f05270 */
[----:B------:R-:W-:Y:S05]  /*2970*/  @!P0 BRA `(.L_x_10992) ;  /* 0x000002b000008947 */ /* 0x000fea0003800000 */
[----:B------:R-:W-:-:S13]  /*2980*/  ISETP.NE.AND P0, PT, R0, 0x1d, PT ;  /* 0x0000001d0000780c */ /* 0x000fda0003f05270 */
[----:B------:R-:W-:Y:S05]  /*2990*/  @!P0 BRA `(.L_x_10993) ;  /* 0x0000027000008947 */ /* 0x000fea0003800000 */
[----:B------:R-:W-:-:S13]  /*29a0*/  ISETP.NE.AND P0, PT, R0, 0x2c, PT ;  /* 0x0000002c0000780c */ /* 0x000fda0003f05270 */
[----:B------:R-:W-:Y:S05]  /*29b0*/  @P0 BRA `(.L_x_10965) ;  /* 0x0000011000000947 */ /* 0x000fea0003800000 */
[----:B------:R-:W0:Y:S01]  /*29c0*/  I2F.S64 R2, R2 ;  /* 0x0000000200027312 */ /* 0x000e220000301400 */
        /* <DEDUP_REMOVED lines=16> */
.L_x_10965:
        /* <DEDUP_REMOVED lines=20> */
.L_x_10993:
[----:B------:R0:W-:Y:S01]  /*2c10*/  STG.E.64 [R16.64], R2 ;  /* 0x0000000210007986 */ /* 0x0001e2000c101b24 */
[----:B------:R-:W-:Y:S05]  /*2c20*/  BRA `(.L_x_10966) ;  /* 0x0000001000007947 */ /* 0x000fea0003800000 */
.L_x_10992:
[----:B------:R0:W-:Y:S02]  /*2c30*/  STG.E [R16.64], R4 ;  /* 0x0000000410007986 */ /* 0x0001e4000c101924 */
.L_x_10966:
[----:B------:R-:W-:-:S05]  /*2c40*/  IMAD R18, R18, 0x200, R23 ;  /* 0x0000020012127824 */ /* 0x000fca00078e0217 */
[----:B------:R-:W-:Y:S02]  /*2c50*/  IADD3 R19, R18, 0x80, RZ ;  /* 0x0000008012137810 */ /* 0x000fe40007ffe0ff */
.L_x_10927:
[----:B------:R-:W-:Y:S05]  /*2c60*/  BSYNC B6 ;  /* 0x0000000000067941 */ /* 0x000fea0003800000 */
.L_x_10926:
        /* <DEDUP_REMOVED lines=231> */
.L_x_10996:
        /* <DEDUP_REMOVED lines=19> */
.L_x_11000:
[----:B------:R0:W5:Y:S01]  /*3c10*/  LDG.E.U8 R2, [R4.64] ;  /* 0x0000002404027981 */ /* 0x000162000c1e1100 */
[----:B------:R-:W-:Y:S01]  /*3c20*/  IMAD.MOV.U32 R3, RZ, RZ, RZ ;  /* 0x000000ffff037224 */ /* 0x000fe200078e00ff */
[----:B------:R-:W-:Y:S05]  /*3c30*/  BRA `(.L_x_11002) ;  /* 0x00000d5000007947 */ /* 0x000fea0003800000 */
.L_x_10999:
        /* <DEDUP_REMOVED lines=8> */
.L_x_11004:
[----:B------:R-:W2:Y:S02]  /*3cc0*/  LDG.E R2, [R4.64] ;  /* 0x0000002404027981 */ /* 0x000ea4000c1e1900 */
[----:B--2---:R-:W-:Y:S01]  /*3cd0*/  SHF.R.S32.HI R3, RZ, 0x1f, R2 ;  /* 0x0000001fff037819 */ /* 0x004fe20000011402 */
[----:B------:R-:W-:Y:S05]  /*3ce0*/  BRA `(.L_x_11002) ;  /* 0x00000ca000007947 */ /* 0x000fea0003800000 */
.L_x_11003:
[----:B------:R-:W2:Y:S02]  /*3cf0*/  LDG.E.S16 R2, [R4.64] ;  /* 0x0000002404027981 */ /* 0x000ea4000c1e1700 */
[----:B--2---:R-:W-:Y:S01]  /*3d00*/  SHF.R.S32.HI R3, RZ, 0x1f, R2 ;  /* 0x0000001fff037819 */ /* 0x004fe20000011402 */
[----:B------:R-:W-:Y:S05]  /*3d10*/  BRA `(.L_x_11002) ;  /* 0x00000c7000007947 */ /* 0x000fea0003800000 */
.L_x_10998:
        /* <DEDUP_REMOVED lines=9> */
.L_x_11006:
[----:B------:R-:W2:Y:S02]  /*3db0*/  LDG.E.U16 R4, [R4.64] ;  /* 0x0000002404047981 */ /* 0x000ea4000c1e1500 */
[----:B--2---:R-:W-:-:S06]  /*3dc0*/  HADD2.F32 R2, -RZ, R4.H0_H0 ;  /* 0x20000004ff027230 */ /* 0x004fcc0000004100 */
[----:B------:R-:W0:Y:S01]  /*3dd0*/  F2I.S64.TRUNC R2, R2 ;  /* 0x0000000200027311 */ /* 0x000e22000020d900 */
[----:B------:R-:W-:Y:S05]  /*3de0*/  BRA `(.L_x_11002) ;  /* 0x00000ba000007947 */ /* 0x000fea0003800000 */
.L_x_11005:
        /* <DEDUP_REMOVED lines=9> */
.L_x_11008:
[----:B------:R-:W2:Y:S02]  /*3e80*/  LDG.E.U16 R4, [R4.64] ;  /* 0x0000002404047981 */ /* 0x000ea4000c1e1500 */
[----:B--2---:R-:W-:-:S06]  /*3e90*/  HADD2.F32 R2, -RZ, R4.H0_H0 ;  /* 0x20000004ff027230 */ /* 0x004fcc0000004100 */
[----:B------:R-:W0:Y:S01]  /*3ea0*/  F2I.S64.TRUNC R2, R2 ;  /* 0x0000000200027311 */ /* 0x000e22000020d900 */
[----:B------:R-:W-:Y:S05]  /*3eb0*/  BRA `(.L_x_11002) ;  /* 0x00000ad000007947 */ /* 0x000fea0003800000 */
.L_x_11007:
[----:B------:R-:W2:Y:S02]  /*3ec0*/  LDG.E.64 R2, [R4.64] ;  /* 0x0000002404027981 */ /* 0x000ea4000c1e1b00 */
[----:B--2---:R-:W0:Y:S01]  /*3ed0*/  F2I.S64.F64.TRUNC R2, R2 ;  /* 0x0000000200027311 */ /* 0x004e22000030d900 */
[----:B------:R-:W-:Y:S05]  /*3ee0*/  BRA `(.L_x_11002) ;  /* 0x00000aa000007947 */ /* 0x000fea0003800000 */
.L_x_10997:
        /* <DEDUP_REMOVED lines=13> */
.L_x_11011:
[----:B------:R-:W2:Y:S02]  /*3fc0*/  LDG.E.64 R2, [R4.64] ;  /* 0x0000002404027981 */ /* 0x000ea4000c1e1b00 */
[----:B--2---:R-:W0:Y:S01]  /*3fd0*/  F2I.S64.F64.TRUNC R2, R2 ;  /* 0x0000000200027311 */ /* 0x004e22000030d900 */
[----:B------:R-:W-:Y:S05]  /*3fe0*/  BRA `(.L_x_11002) ;  /* 0x000009a000007947 */ /* 0x000fea0003800000 */
.L_x_11010:
        /* <DEDUP_REMOVED lines=27> */
.L_x_11013:
        /* <DEDUP_REMOVED lines=14> */
.L_x_11012:
[----:B------:R-:W2:Y:S02]  /*4280*/  LDG.E.U16 R2, [R4.64] ;  /* 0x0000002404027981 */ /* 0x000ea4000c1e1500 */
[----:B--2---:R-:W-:-:S06]  /*4290*/  PRMT R2, RZ, 0x5410, R2 ;  /* 0x00005410ff027816 */ /* 0x004fcc0000000002 */
[----:B------:R-:W0:Y:S01]  /*42a0*/  F2I.S64.TRUNC R2, R2 ;  /* 0x0000000200027311 */ /* 0x000e22000020d900 */
[----:B------:R-:W-:Y:S05]  /*42b0*/  BRA `(.L_x_11002) ;  /* 0x000006d000007947 */ /* 0x000fea0003800000 */
.L_x_11009:
        /* <DEDUP_REMOVED lines=11> */
.L_x_11016:
        /* <DEDUP_REMOVED lines=21> */
.L_x_11020:
[----:B------:R-:W-:Y:S05]  /*44c0*/  BSYNC B1 ;  /* 0x0000000000017941 */ /* 0x000fea0003800000 */
.L_x_11019:
[----:B------:R-:W-:Y:S01]  /*44d0*/  IMAD.SHL.U32 R2, R2, 0x100000, RZ ;  /* 0x0010000002027824 */ /* 0x000fe200078e00ff */
[----:B------:R-:W-:-:S04]  /*44e0*/  LEA R3, R0, 0x3b800000, 0x17 ;  /* 0x3b80000000037811 */ /* 0x000fc800078eb8ff */
[----:B------:R-:W-:Y:S02]  /*44f0*/  LOP3.LUT R2, R3, R2, R4, 0xfe, !PT ;  /* 0x0000000203027212 */ /* 0x000fe400078efe04 */
.L_x_11018:
[----:B------:R-:W-:Y:S05]  /*4500*/  BSYNC B0 ;  /* 0x0000000000007941 */ /* 0x000fea0003800000 */
.L_x_11017:
[----:B------:R-:W0:Y:S01]  /*4510*/  F2I.S64.TRUNC R2, R2 ;  /* 0x0000000200027311 */ /* 0x000e22000020d900 */
[----:B------:R-:W-:Y:S05]  /*4520*/  BRA `(.L_x_11002) ;  /* 0x0000046000007947 */ /* 0x000fea0003800000 */
.L_x_11015:
        /* <DEDUP_REMOVED lines=21> */
.L_x_11024:
[----:B------:R-:W-:Y:S05]  /*4680*/  BSYNC B1 ;  /* 0x0000000000017941 */ /* 0x000fea0003800000 */
.L_x_11023:
[----:B------:R-:W-:Y:S01]  /*4690*/  IMAD.SHL.U32 R2, R2, 0x200000, RZ ;  /* 0x0020000002027824 */ /* 0x000fe200078e00ff */
[----:B------:R-:W-:-:S04]  /*46a0*/  LEA R3, R0, 0x37800000, 0x17 ;  /* 0x3780000000037811 */ /* 0x000fc800078eb8ff */
[----:B------:R-:W-:Y:S02]  /*46b0*/  LOP3.LUT R2, R3, R2, R4, 0xfe, !PT ;  /* 0x0000000203027212 */ /* 0x000fe400078efe04 */
.L_x_11022:
[----:B------:R-:W-:Y:S05]  /*46c0*/  BSYNC B0 ;  /* 0x0000000000007941 */ /* 0x000fea0003800000 */
.L_x_11021:
[----:B------:R-:W0:Y:S01]  /*46d0*/  F2I.S64.TRUNC R2, R2 ;  /* 0x0000000200027311 */ /* 0x000e22000020d900 */
[----:B------:R-:W-:Y:S05]  /*46e0*/  BRA `(.L_x_11002) ;  /* 0x000002a000007947 */ /* 0x000fea0003800000 */
.L_x_11014:
        /* <DEDUP_REMOVED lines=14> */
.L_x_11028:
[----:B------:R-:W-:Y:S05]  /*47d0*/  BSYNC B0 ;  /* 0x0000000000007941 */ /* 0x000fea0003800000 */
.L_x_11027:
[----:B------:R-:W0:Y:S01]  /*47e0*/  F2I.S64.TRUNC R2, R2 ;  /* 0x0000000200027311 */ /* 0x000e22000020d900 */
[----:B------:R-:W-:Y:S05]  /*47f0*/  BRA `(.L_x_11002) ;  /* 0x0000019000007947 */ /* 0x000fea0003800000 */
.L_x_11001:
        /* <DEDUP_REMOVED lines=21> */
.L_x_11026:
[----:B------:R0:W5:Y:S01]  /*4950*/  LDG.E.64 R2, [R4.64] ;  /* 0x0000002404027981 */ /* 0x000162000c1e1b00 */
[----:B------:R-:W-:Y:S05]  /*4960*/  BRA `(.L_x_11002) ;  /* 0x0000002000007947 */ /* 0x000fea0003800000 */
.L_x_11025:
[----:B------:R0:W5:Y:S01]  /*4970*/  LDG.E R2, [R4.64] ;  /* 0x0000002404027981 */ /* 0x000162000c1e1900 */
[----:B------:R-:W-:-:S03]  /*4980*/  IMAD.MOV.U32 R3, RZ, RZ, RZ ;  /* 0x000000ffff037224 */ /* 0x000fc600078e00ff */
.L_x_11002:
        /* <DEDUP_REMOVED lines=19> */
.L_x_11032:
[----:B------:R0:W-:Y:S01]  /*4ac0*/  STG.E.U8 [R16.64], R4 ;  /* 0x0000000410007986 */ /* 0x0001e2000c101124 */
[----:B------:R-:W-:Y:S05]  /*4ad0*/  BRA `(.L_x_11034) ;  /* 0x00000d7000007947 */ /* 0x000fea0003800000 */
.L_x_11031:
        /* <DEDUP_REMOVED lines=8> */
.L_x_11036:
[----:B------:R0:W-:Y:S01]  /*4b60*/  STG.E [R16.64], R4 ;  /* 0x0000000410007986 */ /* 0x0001e2000c101924 */
[----:B------:R-:W-:Y:S05]  /*4b70*/  BRA `(.L_x_11034) ;  /* 0x00000cd000007947 */ /* 0x000fea0003800000 */
.L_x_11035:
[----:B------:R0:W-:Y:S01]  /*4b80*/  STG.E.U16 [R16.64], R4 ;  /* 0x0000000410007986 */ /* 0x0001e2000c101524 */
[----:B------:R-:W-:Y:S05]  /*4b90*/  BRA `(.L_x_11034) ;  /* 0x00000cb000007947 */ /* 0x000fea0003800000 */
.L_x_11030:
        /* <DEDUP_REMOVED lines=9> */
.L_x_11038:
[----:B------:R-:W0:Y:S02]  /*4c30*/  I2F.S64 R0, R2 ;  /* 0x0000000200007312 */ /* 0x000e240000301400 */
[----:B0-----:R-:W-:-:S05]  /*4c40*/  F2FP.PACK_AB R0, RZ, R0 ;  /* 0x00000000ff00723e */ /* 0x001fca00000000ff */
[----:B------:R0:W-:Y:S01]  /*4c50*/  STG.E.U16 [R16.64], R0 ;  /* 0x0000000010007986 */ /* 0x0001e2000c101524 */
[----:B------:R-:W-:Y:S05]  /*4c60*/  BRA `(.L_x_11034) ;  /* 0x00000be000007947 */ /* 0x000fea0003800000 */
.L_x_11037:
        /* <DEDUP_REMOVED lines=10> */
.L_x_11040:
[----:B------:R-:W0:Y:S02]  /*4d10*/  I2F.S64 R2, R2 ;  /* 0x0000000200027312 */ /* 0x000e240000301400 */
[----:B0-----:R-:W-:-:S04]  /*4d20*/  F2FP.PACK_AB R3, RZ, R2 ;  /* 0x00000002ff03723e */ /* 0x001fc800000000ff */
[----:B------:R-:W-:-:S05]  /*4d30*/  PRMT R3, R3, 0x5410, RZ ;  /* 0x0000541003037816 */ /* 0x000fca00000000ff */
[----:B------:R0:W-:Y:S01]  /*4d40*/  STG.E [R16.64], R3 ;  /* 0x0000000310007986 */ /* 0x0001e2000c101924 */
[----:B------:R-:W-:Y:S05]  /*4d50*/  BRA `(.L_x_11034) ;  /* 0x00000af000007947 */ /* 0x000fea0003800000 */
.L_x_11039:
[----:B------:R-:W0:Y:S02]  /*4d60*/  I2F.F64.S64 R2, R2 ;  /* 0x0000000200027312 */ /* 0x000e240000301c00 */
[----:B0-----:R0:W-:Y:S01]  /*4d70*/  STG.E.64 [R16.64], R2 ;  /* 0x0000000210007986 */ /* 0x0011e2000c101b24 */
[----:B------:R-:W-:Y:S05]  /*4d80*/  BRA `(.L_x_11034) ;  /* 0x00000ac000007947 */ /* 0x000fea0003800000 */
.L_x_11029:
        /* <DEDUP_REMOVED lines=13> */
.L_x_11043:
[----:B------:R-:W0:Y:S01]  /*4e60*/  I2F.F64.S64 R4, R2 ;  /* 0x0000000200047312 */ /* 0x000e220000301c00 */
[----:B------:R-:W-:-:S05]  /*4e70*/  CS2R R6, SRZ ;  /* 0x0000000000067805 */ /* 0x000fca000001ff00 */
[----:B0-----:R0:W-:Y:S01]  /*4e80*/  STG.E.128 [R16.64], R4 ;  /* 0x0000000410007986 */ /* 0x0011e2000c101d24 */
[----:B------:R-:W-:Y:S05]  /*4e90*/  BRA `(.L_x_11034) ;  /* 0x000009b000007947 */ /* 0x000fea0003800000 */
.L_x_11042:
        /* <DEDUP_REMOVED lines=21> */
.L_x_11047:
[----:B------:R-:W-:Y:S05]  /*4ff0*/  BSYNC B0 ;  /* 0x0000000000007941 */ /* 0x000fea0003800000 */
.L_x_11046:
[----:B------:R-:W-:-:S05]  /*5000*/  LOP3.LUT R5, R0, R5, RZ, 0xfc, !PT ;  /* 0x0000000500057212 */ /* 0x000fca00078efcff */
[----:B------:R0:W-:Y:S01]  /*5010*/  STG.E.U8 [R16.64], R5 ;  /* 0x0000000510007986 */ /* 0x0001e2000c101124 */
[----:B------:R-:W-:Y:S05]  /*5020*/  BRA `(.L_x_11034) ;  /* 0x0000082000007947 */ /* 0x000fea0003800000 */
.L_x_11045:
        /* <DEDUP_REMOVED lines=13> */
.L_x_11049:
[----:B------:R-:W-:Y:S01]  /*5100*/  IMAD.MOV.U32 R0, RZ, RZ, 0x7f ;  /* 0x0000007fff007424 */ /* 0x000fe200078e00ff */
[----:B------:R-:W-:-:S04]  /*5110*/  ISETP.GT.U32.AND P0, PT, R4, 0x7f800000, PT ;  /* 0x7f8000000400780c */ /* 0x000fc80003f04070 */
[----:B------:R-:W-:-:S04]  /*5120*/  SEL R0, R0, 0x7c, P0 ;  /* 0x0000007c00007807 */ /* 0x000fc80000000000 */
.L_x_11050:
[----:B------:R-:W-:Y:S05]  /*5130*/  BSYNC B0 ;  /* 0x0000000000007941 */ /* 0x000fea0003800000 */
.L_x_11048:
[----:B------:R-:W-:-:S04]  /*5140*/  LOP3.LUT R2, R3, 0x80000000, RZ, 0xc0, !PT ;  /* 0x8000000003027812 */ /* 0x000fc800078ec0ff */
[----:B------:R-:W-:-:S04]  /*5150*/  SHF.R.U32.HI R3, RZ, 0x18, R2 ;  /* 0x00000018ff037819 */ /* 0x000fc80000011602 */
[----:B------:R-:W-:-:S05]  /*5160*/  LOP3.LUT R3, R0, R3, RZ, 0xfc, !PT ;  /* 0x0000000300037212 */ /* 0x000fca00078efcff */
[----:B------:R0:W-:Y:S01]  /*5170*/  STG.E.U8 [R16.64], R3 ;  /* 0x0000000310007986 */ /* 0x0001e2000c101124 */
[----:B------:R-:W-:Y:S05]  /*5180*/  BRA `(.L_x_11034) ;  /* 0x000006c000007947 */ /* 0x000fea0003800000 */
.L_x_11044:
[----:B------:R-:W0:Y:S02]  /*5190*/  I2F.S64 R0, R2 ;  /* 0x0000000200007312 */ /* 0x000e240000301400 */
[----:B0-----:R-:W-:-:S05]  /*51a0*/  F2FP.BF16.PACK_AB R0, RZ, R0 ;  /* 0x00000000ff00723e */ /* 0x001fca00000010ff */
[----:B------:R0:W-:Y:S01]  /*51b0*/  STG.E.U16 [R16.64], R0 ;  /* 0x0000000010007986 */ /* 0x0001e2000c101524 */
[----:B------:R-:W-:Y:S05]  /*51c0*/  BRA `(.L_x_11034) ;  /* 0x0000068000007947 */ /* 0x000fea0003800000 */
.L_x_11041:
        /* <DEDUP_REMOVED lines=10> */
.L_x_11053:
        /* <DEDUP_REMOVED lines=17> */
.L_x_11056:
[----:B------:R-:W-:-:S04]  /*5380*/  LOP3.LUT R2, R3, 0x80000000, RZ, 0xc0, !PT ;  /* 0x8000000003027812 */ /* 0x000fc800078ec0ff */
[----:B------:R-:W-:-:S04]  /*5390*/  SHF.R.U32.HI R3, RZ, 0x18, R2 ;  /* 0x00000018ff037819 */ /* 0x000fc80000011602 */
[----:B------:R-:W-:-:S04]  /*53a0*/  LOP3.LUT R0, R0, R3, RZ, 0xfc, !PT ;  /* 0x0000000300007212 */ /* 0x000fc800078efcff */
[----:B------:R-:W-:Y:S02]  /*53b0*/  PRMT R8, R0, 0x7610, R8 ;  /* 0x0000761000087816 */ /* 0x000fe40000000008 */
.L_x_11055:
[----:B------:R-:W-:Y:S05]  /*53c0*/  BSYNC B0 ;  /* 0x0000000000007941 */ /* 0x000fea0003800000 */
.L_x_11054:
[----:B------:R0:W-:Y:S01]  /*53d0*/  STG.E.U8 [R16.64], R8 ;  /* 0x0000000810007986 */ /* 0x0001e2000c101124 */
[----:B------:R-:W-:Y:S05]  /*53e0*/  BRA `(.L_x_11034) ;  /* 0x0000046000007947 */ /* 0x000fea0003800000 */
.L_x_11052:
        /* <DEDUP_REMOVED lines=17> */
.L_x_11059:
[----:B------:R-:W-:-:S04]  /*5500*/  LOP3.LUT R2, R3, 0x80000000, RZ, 0xc0, !PT ;  /* 0x8000000003027812 */ /* 0x000fc800078ec0ff */
[----:B------:R-:W-:-:S04]  /*5510*/  SHF.R.U32.HI R3, RZ, 0x18, R2 ;  /* 0x00000018ff037819 */ /* 0x000fc80000011602 */
[----:B------:R-:W-:-:S04]  /*5520*/  LOP3.LUT R0, R0, R3, RZ, 0xfc, !PT ;  /* 0x0000000300007212 */ /* 0x000fc800078efcff */
[----:B------:R-:W-:Y:S02]  /*5530*/  PRMT R8, R0, 0x7610, R8 ;  /* 0x0000761000087816 */ /* 0x000fe40000000008 */
.L_x_11058:
[----:B------:R-:W-:Y:S05]  /*5540*/  BSYNC B0 ;  /* 0x0000000000007941 */ /* 0x000fea0003800000 */
.L_x_11057:
[----:B------:R0:W-:Y:S01]  /*5550*/  STG.E.U8 [R16.64], R8 ;  /* 0x0000000810007986 */ /* 0x0001e2000c101124 */
[----:B------:R-:W-:Y:S05]  /*5560*/  BRA `(.L_x_11034) ;  /* 0x000002e000007947 */ /* 0x000fea0003800000 */
.L_x_11051:
        /* <DEDUP_REMOVED lines=23> */
.L_x_11033:
        /* <DEDUP_REMOVED lines=20> */
.L_x_11061:
[----:B------:R0:W-:Y:S01]  /*5820*/  STG.E.64 [R16.64], R2 ;  /* 0x0000000210007986 */ /* 0x0001e2000c101b24 */
[----:B------:R-:W-:Y:S05]  /*5830*/  BRA `(.L_x_11034) ;  /* 0x0000001000007947 */ /* 0x000fea0003800000 */
.L_x_11060:
[----:B------:R0:W-:Y:S02]  /*5840*/  STG.E [R16.64], R4 ;  /* 0x0000000410007986 */ /* 0x0001e4000c101924 */
.L_x_11034:
        /* <DEDUP_REMOVED lines=231> */
.L_x_11062:
        /* <DEDUP_REMOVED lines=19> */
.L_x_11066:
[----:B------:R0:W5:Y:S01]  /*67f0*/  LDG.E.U8 R2, [R4.64] ;  /* 0x0000002404027981 */ /* 0x000162000c1e1100 */
[----:B------:R-:W-:Y:S01]  /*6800*/  IMAD.MOV.U32 R3, RZ, RZ, RZ ;  /* 0x000000ffff037224 */ /* 0x000fe200078e00ff */
[----:B------:R-:W-:Y:S05]  /*6810*/  BRA `(.L_x_11068) ;  /* 0x00000d5000007947 */ /* 0x000fea0003800000 */
.L_x_11065:
        /* <DEDUP_REMOVED lines=8> */
.L_x_11070:
[----:B------:R-:W2:Y:S02]  /*68a0*/  LDG.E R2, [R4.64] ;  /* 0x0000002404027981 */ /* 0x000ea4000c1e1900 */
[----:B--2---:R-:W-:Y:S01]  /*68b0*/  SHF.R.S32.HI R3, RZ, 0x1f, R2 ;  /* 0x0000001fff037819 */ /* 0x004fe20000011402 */
[----:B------:R-:W-:Y:S05]  /*68c0*/  BRA `(.L_x_11068) ;  /* 0x00000ca000007947 */ /* 0x000fea0003800000 */
.L_x_11069:
[----:B------:R-:W2:Y:S02]  /*68d0*/  LDG.E.S16 R2, [R4.64] ;  /* 0x0000002404027981 */ /* 0x000ea4000c1e1700 */
[----:B--2---:R-:W-:Y:S01]  /*68e0*/  SHF.R.S32.HI R3, RZ, 0x1f, R2 ;  /* 0x0000001fff037819 */ /* 0x004fe20000011402 */
[----:B------:R-:W-:Y:S05]  /*68f0*/  BRA `(.L_x_11068) ;  /* 0x00000c7000007947 */ /* 0x000fea0003800000 */
.L_x_11064:
        /* <DEDUP_REMOVED lines=9> */
.L_x_11072:
[----:B------:R-:W2:Y:S02]  /*6990*/  LDG.E.U16 R4, [R4.64] ;  /* 0x0000002404047981 */ /* 0x000ea4000c1e1500 */
[----:B--2---:R-:W-:-:S06]  /*69a0*/  HADD2.F32 R2, -RZ, R4.H0_H0 ;  /* 0x20000004ff027230 */ /* 0x004fcc0000004100 */
[----:B------:R-:W0:Y:S01]  /*69b0*/  F2I.S64.TRUNC R2, R2 ;  /* 0x0000000200027311 */ /* 0x000e22000020d900 */
[----:B------:R-:W-:Y:S05]  /*69c0*/  BRA `(.L_x_11068) ;  /* 0x00000ba000007947 */ /* 0x000fea0003800000 */
.L_x_11071:
        /* <DEDUP_REMOVED lines=9> */
.L_x_11074:
[----:B------:R-:W2:Y:S02]  /*6a60*/  LDG.E.U16 R4, [R4.64] ;  /* 0x0000002404047981 */ /* 0x000ea4000c1e1500 */
[----:B--2---:R-:W-:-:S06]  /*6a70*/  HADD2.F32 R2, -RZ, R4.H0_H0 ;  /* 0x20000004ff027230 */ /* 0x004fcc0000004100 */
[----:B------:R-:W0:Y:S01]  /*6a80*/  F2I.S64.TRUNC R2, R2 ;  /* 0x0000000200027311 */ /* 0x000e22000020d900 */
[----:B------:R-:W-:Y:S05]  /*6a90*/  BRA `(.L_x_11068) ;  /* 0x00000ad000007947 */ /* 0x000fea0003800000 */
.L_x_11073:
[----:B------:R-:W2:Y:S02]  /*6aa0*/  LDG.E.64 R2, [R4.64] ;  /* 0x0000002404027981 */ /* 0x000ea4000c1e1b00 */
[----:B--2---:R-:W0:Y:S01]  /*6ab0*/  F2I.S64.F64.TRUNC R2, R2 ;  /* 0x0000000200027311 */ /* 0x004e22000030d900 */
[----:B------:R-:W-:Y:S05]  /*6ac0*/  BRA `(.L_x_11068) ;  /* 0x00000aa000007947 */ /* 0x000fea0003800000 */
.L_x_11063:
        /* <DEDUP_REMOVED lines=13> */
.L_x_11077:
[----:B------:R-:W2:Y:S02]  /*6ba0*/  LDG.E.64 R2, [R4.64] ;  /* 0x0000002404027981 */ /* 0x000ea4000c1e1b00 */
[----:B--2---:R-:W0:Y:S01]  /*6bb0*/  F2I.S64.F64.TRUNC R2, R2 ;  /* 0x0000000200027311 */ /* 0x004e22000030d900 */
[----:B------:R-:W-:Y:S05]  /*6bc0*/  BRA `(.L_x_11068) ;  /* 0x000009a000007947 */ /* 0x000fea0003800000 */
.L_x_11076:
        /* <DEDUP_REMOVED lines=27> */
.L_x_11079:
        /* <DEDUP_REMOVED lines=14> */
.L_x_11078:
[----:B------:R-:W2:Y:S02]  /*6e60*/  LDG.E.U16 R2, [R4.64] ;  /* 0x0000002404027981 */ /* 0x000ea4000c1e1500 */
[----:B--2---:R-:W-:-:S06]  /*6e70*/  PRMT R2, RZ, 0x5410, R2 ;  /* 0x00005410ff027816 */ /* 0x004fcc0000000002 */
[----:B------:R-:W0:Y:S01]  /*6e80*/  F2I.S64.TRUNC R2, R2 ;  /* 0x0000000200027311 */ /* 0x000e22000020d900 */
[----:B------:R-:W-:Y:S05]  /*6e90*/  BRA `(.L_x_11068) ;  /* 0x000006d000007947 */ /* 0x000fea0003800000 */
.L_x_11075:
        /* <DEDUP_REMOVED lines=11> */
.L_x_11082:
        /* <DEDUP_REMOVED lines=21> */
.L_x_11086:
[----:B------:R-:W-:Y:S05]  /*70a0*/  BSYNC B1 ;  /* 0x0000000000017941 */ /* 0x000fea0003800000 */
.L_x_11085:
[----:B------:R-:W-:Y:S01]  /*70b0*/  IMAD.SHL.U32 R2, R2, 0x100000, RZ ;  /* 0x0010000002027824 */ /* 0x000fe200078e00ff */
[----:B------:R-:W-:-:S04]  /*70c0*/  LEA R3, R0, 0x3b800000, 0x17 ;  /* 0x3b80000000037811 */ /* 0x000fc800078eb8ff */
[----:B------:R-:W-:Y:S02]  /*70d0*/  LOP3.LUT R2, R3, R2, R4, 0xfe, !PT ;  /* 0x0000000203027212 */ /* 0x000fe400078efe04 */
.L_x_11084:
[----:B------:R-:W-:Y:S05]  /*70e0*/  BSYNC B0 ;  /* 0x0000000000007941 */ /* 0x000fea0003800000 */
.L_x_11083:
[----:B------:R-:W0:Y:S01]  /*70f0*/  F2I.S64.TRUNC R2, R2 ;  /* 0x0000000200027311 */ /* 0x000e22000020d900 */
[----:B------:R-:W-:Y:S05]  /*7100*/  BRA `(.L_x_11068) ;  /* 0x0000046000007947 */ /* 0x000fea0003800000 */
.L_x_11081:
        /* <DEDUP_REMOVED lines=21> */
.L_x_11090:
[----:B------:R-:W-:Y:S05]  /*7260*/  BSYNC B1 ;  /* 0x0000000000017941 */ /* 0x000fea0003800000 */
.L_x_11089:
[----:B------:R-:W-:Y:S01]  /*7270*/  IMAD.SHL.U32 R2, R2, 0x200000, RZ ;  /* 0x0020000002027824 */ /* 0x000fe200078e00ff */
[----:B------:R-:W-:-:S04]  /*7280*/  LEA R3, R0, 0x37800000, 0x17 ;  /* 0x3780000000037811 */ /* 0x000fc800078eb8ff */
[----:B------:R-:W-:Y:S02]  /*7290*/  LOP3.LUT R2, R3, R2, R4, 0xfe, !PT ;  /* 0x0000000203027212 */ /* 0x000fe400078efe04 */
.L_x_11088:
[----:B------:R-:W-:Y:S05]  /*72a0*/  BSYNC B0 ;  /* 0x0000000000007941 */ /* 0x000fea0003800000 */
.L_x_11087:
[----:B------:R-:W0:Y:S01]  /*72b0*/  F2I.S64.TRUNC R2, R2 ;  /* 0x0000000200027311 */ /* 0x000e22000020d900 */
[----:B------:R-:W-:Y:S05]  /*72c0*/  BRA `(.L_x_11068) ;  /* 0x000002a000007947 */ /* 0x000fea0003800000 */
.L_x_11080:
        /* <DEDUP_REMOVED lines=14> */
.L_x_11094:
[----:B------:R-:W-:Y:S05]  /*73b0*/  BSYNC B0 ;  /* 0x0000000000007941 */ /* 0x000fea0003800000 */
.L_x_11093:
[----:B------:R-:W0:Y:S01]  /*73c0*/  F2I.S64.TRUNC R2, R2 ;  /* 0x0000000200027311 */ /* 0x000e22000020d900 */
[----:B------:R-:W-:Y:S05]  /*73d0*/  BRA `(.L_x_11068) ;  /* 0x0000019000007947 */ /* 0x000fea0003800000 */
.L_x_11067:
        /* <DEDUP_REMOVED lines=21> */
.L_x_11092:
[----:B------:R0:W5:Y:S01]  /*7530*/  LDG.E.64 R2, [R4.64] ;  /* 0x0000002404027981 */ /* 0x000162000c1e1b00 */
[----:B------:R-:W-:Y:S05]  /*7540*/  BRA `(.L_x_11068) ;  /* 0x0000002000007947 */ /* 0x000fea0003800000 */
.L_x_11091:
[----:B------:R0:W5:Y:S01]  /*7550*/  LDG.E R2, [R4.64] ;  /* 0x0000002404027981 */ /* 0x000162000c1e1900 */
[----:B------:R-:W-:-:S03]  /*7560*/  IMAD.MOV.U32 R3, RZ, RZ, RZ ;  /* 0x000000ffff037224 */ /* 0x000fc600078e00ff */
.L_x_11068:
        /* <DEDUP_REMOVED lines=19> */
.L_x_11098:
[----:B------:R0:W-:Y:S01]  /*76a0*/  STG.E.U8 [R16.64], R4 ;  /* 0x0000000410007986 */ /* 0x0001e2000c101124 */
[----:B------:R-:W-:Y:S05]  /*76b0*/  BRA `(.L_x_11100) ;  /* 0x00000d7000007947 */ /* 0x000fea0003800000 */
.L_x_11097:
        /* <DEDUP_REMOVED lines=8> */
.L_x_11102:
[----:B------:R0:W-:Y:S01]  /*7740*/  STG.E [R16.64], R4 ;  /* 0x0000000410007986 */ /* 0x0001e2000c101924 */
[----:B------:R-:W-:Y:S05]  /*7750*/  BRA `(.L_x_11100) ;  /* 0x00000cd000007947 */ /* 0x000fea0003800000 */
.L_x_11101:
[----:B------:R0:W-:Y:S01]  /*7760*/  STG.E.U16 [R16.64], R4 ;  /* 0x0000000410007986 */ /* 0x0001e2000c101524 */
[----:B------:R-:W-:Y:S05]  /*7770*/  BRA `(.L_x_11100) ;  /* 0x00000cb000007947 */ /* 0x000fea0003800000 */
.L_x_11096:
        /* <DEDUP_REMOVED lines=9> */
.L_x_11104:
[----:B------:R-:W0:Y:S02]  /*7810*/  I2F.S64 R0, R2 ;  /* 0x0000000200007312 */ /* 0x000e240000301400 */
[----:B0-----:R-:W-:-:S05]  /*7820*/  F2FP.PACK_AB R0, RZ, R0 ;  /* 0x00000000ff00723e */ /* 0x001fca00000000ff */
[----:B------:R0:W-:Y:S01]  /*7830*/  STG.E.U16 [R16.64], R0 ;  /* 0x0000000010007986 */ /* 0x0001e2000c101524 */
[----:B------:R-:W-:Y:S05]  /*7840*/  BRA `(.L_x_11100) ;  /* 0x00000be000007947 */ /* 0x000fea0003800000 */
.L_x_11103:
        /* <DEDUP_REMOVED lines=10> */
.L_x_11106:
[----:B------:R-:W0:Y:S02]  /*78f0*/  I2F.S64 R2, R2 ;  /* 0x0000000200027312 */ /* 0x000e240000301400 */
[----:B0-----:R-:W-:-:S04]  /*7900*/  F2FP.PACK_AB R3, RZ, R2 ;  /* 0x00000002ff03723e */ /* 0x001fc800000000ff */
[----:B------:R-:W-:-:S05]  /*7910*/  PRMT R3, R3, 0x5410, RZ ;  /* 0x0000541003037816 */ /* 0x000fca00000000ff */
[----:B------:R0:W-:Y:S01]  /*7920*/  STG.E [R16.64], R3 ;  /* 0x0000000310007986 */ /* 0x0001e2000c101924 */
[----:B------:R-:W-:Y:S05]  /*7930*/  BRA `(.L_x_11100) ;  /* 0x00000af000007947 */ /* 0x000fea0003800000 */
.L_x_11105:
[----:B------:R-:W0:Y:S02]  /*7940*/  I2F.F64.S64 R2, R2 ;  /* 0x0000000200027312 */ /* 0x000e240000301c00 */
[----:B0-----:R0:W-:Y:S01]  /*7950*/  STG.E.64 [R16.64], R2 ;  /* 0x0000000210007986 */ /* 0x0011e2000c101b24 */
[----:B------:R-:W-:Y:S05]  /*7960*/  BRA `(.L_x_11100) ;  /* 0x00000ac000007947 */ /* 0x000fea0003800000 */
.L_x_11095:
        /* <DEDUP_REMOVED lines=13> */
.L_x_11109:
[----:B------:R-:W0:Y:S01]  /*7a40*/  I2F.F64.S64 R4, R2 ;  /* 0x0000000200047312 */ /* 0x000e220000301c00 */
[----:B------:R-:W-:-:S05]  /*7a50*/  CS2R R6, SRZ ;  /* 0x0000000000067805 */ /* 0x000fca000001ff00 */
[----:B0-----:R0:W-:Y:S01]  /*7a60*/  STG.E.128 [R16.64], R4 ;  /* 0x0000000410007986 */ /* 0x0011e2000c101d24 */
[----:B------:R-:W-:Y:S05]  /*7a70*/  BRA `(.L_x_11100) ;  /* 0x000009b000007947 */ /* 0x000fea0003800000 */
.L_x_11108:
        /* <DEDUP_REMOVED lines=21> */
.L_x_11113:
[----:B------:R-:W-:Y:S05]  /*7bd0*/  BSYNC B0 ;  /* 0x0000000000007941 */ /* 0x000fea0003800000 */
.L_x_11112:
[----:B------:R-:W-:-:S05]  /*7be0*/  LOP3.LUT R5, R0, R5, RZ, 0xfc, !PT ;  /* 0x0000000500057212 */ /* 0x000fca00078efcff */
[----:B------:R0:W-:Y:S01]  /*7bf0*/  STG.E.U8 [R16.64], R5 ;  /* 0x0000000510007986 */ /* 0x0001e2000c101124 */
[----:B------:R-:W-:Y:S05]  /*7c00*/  BRA `(.L_x_11100) ;  /* 0x0000082000007947 */ /* 0x000fea0003800000 */
.L_x_11111:
        /* <DEDUP_REMOVED lines=13> */
.L_x_11115:
[----:B------:R-:W-:Y:S01]  /*7ce0*/  IMAD.MOV.U32 R0, RZ, RZ, 0x7f ;  /* 0x0000007fff007424 */ /* 0x000fe200078e00ff */
[----:B------:R-:W-:-:S04]  /*7cf0*/  ISETP.GT.U32.AND P0, PT, R4, 0x7f800000, PT ;  /* 0x7f8000000400780c */ /* 0x000fc80003f04070 */
[----:B------:R-:W-:-:S04]  /*7d00*/  SEL R0, R0, 0x7c, P0 ;  /* 0x0000007c00007807 */ /* 0x000fc80000000000 */
.L_x_11116:
[----:B------:R-:W-:Y:S05]  /*7d10*/  BSYNC B0 ;  /* 0x0000000000007941 */ /* 0x000fea0003800000 */
.L_x_11114:
[----:B------:R-:W-:-:S04]  /*7d20*/  LOP3.LUT R2, R3, 0x80000000, RZ, 0xc0, !PT ;  /* 0x8000000003027812 */ /* 0x000fc800078ec0ff */
[----:B------:R-:W-:-:S04]  /*7d30*/  SHF.R.U32.HI R3, RZ, 0x18, R2 ;  /* 0x00000018ff037819 */ /* 0x000fc80000011602 */
[----:B------:R-:W-:-:S05]  /*7d40*/  LOP3.LUT R3, R0, R3, RZ, 0xfc, !PT ;  /* 0x0000000300037212 */ /* 0x000fca00078efcff */
[----:B------:R0:W-:Y:S01]  /*7d50*/  STG.E.U8 [R16.64], R3 ;  /* 0x0000000310007986 */ /* 0x0001e2000c101124 */
[----:B------:R-:W-:Y:S05]  /*7d60*/  BRA `(.L_x_11100) ;  /* 0x000006c000007947 */ /* 0x000fea0003800000 */
.L_x_11110:
[----:B------:R-:W0:Y:S02]  /*7d70*/  I2F.S64 R0, R2 ;  /* 0x0000000200007312 */ /* 0x000e240000301400 */
[----:B0-----:R-:W-:-:S05]  /*7d80*/  F2FP.BF16.PACK_AB R0, RZ, R0 ;  /* 0x00000000ff00723e */ /* 0x001fca00000010ff */
[----:B------:R0:W-:Y:S01]  /*7d90*/  STG.E.U16 [R16.64], R0 ;  /* 0x0000000010007986 */ /* 0x0001e2000c101524 */
[----:B------:R-:W-:Y:S05]  /*7da0*/  BRA `(.L_x_11100) ;  /* 0x0000068000007947 */ /* 0x000fea0003800000 */
.L_x_11107:
        /* <DEDUP_REMOVED lines=10> */
.L_x_11119:
        /* <DEDUP_REMOVED lines=17> */
.L_x_11122:
[----:B------:R-:W-:-:S04]  /*7f60*/  LOP3.LUT R2, R3, 0x80000000, RZ, 0xc0, !PT ;  /* 0x8000000003027812 */ /* 0x000fc800078ec0ff */
[----:B------:R-:W-:-:S04]  /*7f70*/  SHF.R.U32.HI R3, RZ, 0x18, R2 ;  /* 0x00000018ff037819 */ /* 0x000fc80000011602 */
[----:B------:R-:W-:-:S04]  /*7f80*/  LOP3.LUT R0, R0, R3, RZ, 0xfc, !PT ;  /* 0x0000000300007212 */ /* 0x000fc800078efcff */
[----:B------:R-:W-:Y:S02]  /*7f90*/  PRMT R8, R0, 0x7610, R8 ;  /* 0x0000761000087816 */ /* 0x000fe40000000008 */
.L_x_11121:
[----:B------:R-:W-:Y:S05]  /*7fa0*/  BSYNC B0 ;  /* 0x0000000000007941 */ /* 0x000fea0003800000 */
.L_x_11120:
[----:B------:R0:W-:Y:S01]  /*7fb0*/  STG.E.U8 [R16.64], R8 ;  /* 0x0000000810007986 */ /* 0x0001e2000c101124 */
[----:B------:R-:W-:Y:S05]  /*7fc0*/  BRA `(.L_x_11100) ;  /* 0x0000046000007947 */ /* 0x000fea0003800000 */
.L_x_11118:
        /* <DEDUP_REMOVED lines=17> */
.L_x_11125:
[----:B------:R-:W-:-:S04]  /*80e0*/  LOP3.LUT R2, R3, 0x80000000, RZ, 0xc0, !PT ;  /* 0x8000000003027812 */ /* 0x000fc800078ec0ff */
[----:B------:R-:W-:-:S04]  /*80f0*/  SHF.R.U32.HI R3, RZ, 0x18, R2 ;  /* 0x00000018ff037819 */ /* 0x000fc80000011602 */
[----:B------:R-:W-:-:S04]  /*8100*/  LOP3.LUT R0, R0, R3, RZ, 0xfc, !PT ;  /* 0x0000000300007212 */ /* 0x000fc800078efcff */
[----:B------:R-:W-:Y:S02]  /*8110*/  PRMT R8, R0, 0x7610, R8 ;  /* 0x0000761000087816 */ /* 0x000fe40000000008 */
.L_x_11124:
[----:B------:R-:W-:Y:S05]  /*8120*/  BSYNC B0 ;  /* 0x0000000000007941 */ /* 0x000fea0003800000 */
.L_x_11123:
[----:B------:R0:W-:Y:S01]  /*8130*/  STG.E.U8 [R16.64], R8 ;  /* 0x0000000810007986 */ /* 0x0001e2000c101124 */
[----:B------:R-:W-:Y:S05]  /*8140*/  BRA `(.L_x_11100) ;  /* 0x000002e000007947 */ /* 0x000fea0003800000 */
.L_x_11117:
        /* <DEDUP_REMOVED lines=23> */
.L_x_11099:
        /* <DEDUP_REMOVED lines=20> */
.L_x_11127:
[----:B------:R0:W-:Y:S01]  /*8400*/  STG.E.64 [R16.64], R2 ;  /* 0x0000000210007986 */ /* 0x0001e2000c101b24 */
[----:B------:R-:W-:Y:S05]  /*8410*/  BRA `(.L_x_11100) ;  /* 0x0000001000007947 */ /* 0x000fea0003800000 */
.L_x_11126:
[----:B------:R0:W-:Y:S02]  /*8420*/  STG.E [R16.64], R4 ;  /* 0x0000000410007986 */ /* 0x0001e4000c101924 */
.L_x_11100:
[----:B------:R-:W-:Y:S02]  /*8430*/  IADD3 R19, R19, 0x80, RZ ;  /* 0x0000008013137810 */ /* 0x000fe40007ffe0ff */
.L_x_10995:
[----:B------:R-:W-:Y:S05]  /*8440*/  BSYNC B6 ;  /* 0x0000000000067941 */ /* 0x000fea0003800000 */
.L_x_10994:
        /* <DEDUP_REMOVED lines=230> */
.L_x_11128:
        /* <DEDUP_REMOVED lines=19> */
.L_x_11132:
[----:B------:R0:W5:Y:S01]  /*93e0*/  LDG.E.U8 R2, [R4.64] ;  /* 0x0000002404027981 */ /* 0x000162000c1e1100 */
[----:B------:R-:W-:Y:S01]  /*93f0*/  IMAD.MOV.U32 R3, RZ, RZ, RZ ;  /* 0x000000ffff037224 */ /* 0x000fe200078e00ff */
[----:B------:R-:W-:Y:S05]  /*9400*/  BRA `(.L_x_11134) ;  /* 0x00000d5000007947 */ /* 0x000fea0003800000 */
.L_x_11131:
        /* <DEDUP_REMOVED lines=8> */
.L_x_11136:
[----:B------:R-:W2:Y:S02]  /*9490*/  LDG.E R2, [R4.64] ;  /* 0x0000002404027981 */ /* 0x000ea4000c1e1900 */
[----:B--2---:R-:W-:Y:S01]  /*94a0*/  SHF.R.S32.HI R3, RZ, 0x1f, R2 ;  /* 0x0000001fff037819 */ /* 0x004fe20000011402 */
[----:B------:R-:W-:Y:S05]  /*94b0*/  BRA `(.L_x_11134) ;  /* 0x00000ca000007947 */ /* 0x000fea0003800000 */
.L_x_11135:
[----:B------:R-:W2:Y:S02]  /*94c0*/  LDG.E.S16 R2, [R4.64] ;  /* 0x0000002404027981 */ /* 0x000ea4000c1e1700 */
[----:B--2---:R-:W-:Y:S01]  /*94d0*/  SHF.R.S32.HI R3, RZ, 0x1f, R2 ;  /* 0x0000001fff037819 */ /* 0x004fe20000011402 */
[----:B------:R-:W-:Y:S05]  /*94e0*/  BRA `(.L_x_11134) ;  /* 0x00000c7000007947 */ /* 0x000fea0003800000 */
.L_x_11130:
        /* <DEDUP_REMOVED lines=9> */
.L_x_11138:
[----:B------:R-:W2:Y:S02]  /*9580*/  LDG.E.U16 R4, [R4.64] ;  /* 0x0000002404047981 */ /* 0x000ea4000c1e1500 */
[----:B--2---:R-:W-:-:S06]  /*9590*/  HADD2.F32 R2, -RZ, R4.H0_H0 ;  /* 0x20000004ff027230 */ /* 0x004fcc0000004100 */
[----:B------:R-:W0:Y:S01]  /*95a0*/  F2I.S64.TRUNC R2, R2 ;  /* 0x0000000200027311 */ /* 0x000e22000020d900 */
[----:B------:R-:W-:Y:S05]  /*95b0*/  BRA `(.L_x_11134) ;  /* 0x00000ba000007947 */ /* 0x000fea0003800000 */
.L_x_11137:
        /* <DEDUP_REMOVED lines=9> */
.L_x_11140:
[----:B------:R-:W2:Y:S02]  /*9650*/  LDG.E.U16 R4, [R4.64] ;  /* 0x0000002404047981 */ /* 0x000ea4000c1e1500 */
[----:B--2---:R-:W-:-:S06]  /*9660*/  HADD2.F32 R2, -RZ, R4.H0_H0 ;  /* 0x20000004ff027230 */ /* 0x004fcc0000004100 */
[----:B------:R-:W0:Y:S01]  /*9670*/  F2I.S64.TRUNC R2, R2 ;  /* 0x0000000200027311 */ /* 0x000e22000020d900 */
[----:B------:R-:W-:Y:S05]  /*9680*/  BRA `(.L_x_11134) ;  /* 0x00000ad000007947 */ /* 0x000fea0003800000 */
.L_x_11139:
[----:B------:R-:W2:Y:S02]  /*9690*/  LDG.E.64 R2, [R4.64] ;  /* 0x0000002404027981 */ /* 0x000ea4000c1e1b00 */
[----:B--2---:R-:W0:Y:S01]  /*96a0*/  F2I.S64.F64.TRUNC R2, R2 ;  /* 0x0000000200027311 */ /* 0x004e22000030d900 */
[----:B------:R-:W-:Y:S05]  /*96b0*/  BRA `(.L_x_11134) ;  /* 0x00000aa000007947 */ /* 0x000fea0003800000 */
.L_x_11129:
        /* <DEDUP_REMOVED lines=13> */
.L_x_11143:
[----:B------:R-:W2:Y:S02]  /*9790*/  LDG.E.64 R2, [R4.64] ;  /* 0x0000002404027981 */ /* 0x000ea4000c1e1b00 */
[----:B--2---:R-:W0:Y:S01]  /*97a0*/  F2I.S64.F64.TRUNC R2, R2 ;  /* 0x0000000200027311 */ /* 0x004e22000030d900 */
[----:B------:R-:W-:Y:S05]  /*97b0*/  BRA `(.L_x_11134) ;  /* 0x000009a000007947 */ /* 0x000fea0003800000 */
.L_x_11142:
        /* <DEDUP_REMOVED lines=27> */
.L_x_11145:
        /* <DEDUP_REMOVED lines=14> */
.L_x_11144:
[----:B------:R-:W2:Y:S02]  /*9a50*/  LDG.E.U16 R2, [R4.64] ;  /* 0x0000002404027981 */ /* 0x000ea4000c1e1500 */
[----:B--2---:R-:W-:-:S06]  /*9a60*/  PRMT R2, RZ, 0x5410, R2 ;  /* 0x00005410ff027816 */ /* 0x004fcc0000000002 */
[----:B------:R-:W0:Y:S01]  /*9a70*/  F2I.S64.TRUNC R2, R2 ;  /* 0x0000000200027311 */ /* 0x000e22000020d900 */
[----:B------:R-:W-:Y:S05]  /*9a80*/  BRA `(.L_x_11134) ;  /* 0x000006d000007947 */ /* 0x000fea0003800000 */
.L_x_11141:
        /* <DEDUP_REMOVED lines=11> */
.L_x_11148:
        /* <DEDUP_REMOVED lines=21> */
.L_x_11152:
[----:B------:R-:W-:Y:S05]  /*9c90*/  BSYNC B1 ;  /* 0x0000000000017941 */ /* 0x000fea0003800000 */
.L_x_11151:
[----:B------:R-:W-:Y:S01]  /*9ca0*/  IMAD.SHL.U32 R2, R2, 0x100000, RZ ;  /* 0x0010000002027824 */ /* 0x000fe200078e00ff */
[----:B------:R-:W-:-:S04]  /*9cb0*/  LEA R3, R0, 0x3b800000, 0x17 ;  /* 0x3b80000000037811 */ /* 0x000fc800078eb8ff */
[----:B------:R-:W-:Y:S02]  /*9cc0*/  LOP3.LUT R2, R3, R2, R4, 0xfe, !PT ;  /* 0x0000000203027212 */ /* 0x000fe400078efe04 */
.L_x_11150:
[----:B------:R-:W-:Y:S05]  /*9cd0*/  BSYNC B0 ;  /* 0x0000000000007941 */ /* 0x000fea0003800000 */
.L_x_11149:
[----:B------:R-:W0:Y:S01]  /*9ce0*/  F2I.S64.TRUNC R2, R2 ;  /* 0x0000000200027311 */ /* 0x000e22000020d900 */
[----:B------:R-:W-:Y:S05]  /*9cf0*/  BRA `(.L_x_11134) ;  /* 0x0000046000007947 */ /* 0x000fea0003800000 */
.L_x_11147:
        /* <DEDUP_REMOVED lines=21> */
.L_x_11156:
[----:B------:R-:W-:Y:S05]  /*9e50*/  BSYNC B1 ;  /* 0x0000000000017941 */ /* 0x000fea0003800000 */
.L_x_11155:
[----:B------:R-:W-:Y:S01]  /*9e60*/  IMAD.SHL.U32 R2, R2, 0x200000, RZ ;  /* 0x0020000002027824 */ /* 0x000fe200078e00ff */
[----:B------:R-:W-:-:S04]  /*9e70*/  LEA R3, R0, 0x37800000, 0x17 ;  /* 0x3780000000037811 */ /* 0x000fc800078eb8ff */
[----:B------:R-:W-:Y:S02]  /*9e80*/  LOP3.LUT R2, R3, R2, R4, 0xfe, !PT ;  /* 0x0000000203027212 */ /* 0x000fe400078efe04 */
.L_x_11154:
[----:B------:R-:W-:Y:S05]  /*9e90*/  BSYNC B0 ;  /* 0x0000000000007941 */ /* 0x000fea0003800000 */
.L_x_11153:
[----:B------:R-:W0:Y:S01]  /*9ea0*/  F2I.S64.TRUNC R2, R2 ;  /* 0x0000000200027311 */ /* 0x000e22000020d900 */
[----:B------:R-:W-:Y:S05]  /*9eb0*/  BRA `(.L_x_11134) ;  /* 0x000002a000007947 */ /* 0x000fea0003800000 */
.L_x_11146:
        /* <DEDUP_REMOVED lines=14> */
.L_x_11160:
[----:B------:R-:W-:Y:S05]  /*9fa0*/  BSYNC B0 ;  /* 0x0000000000007941 */ /* 0x000fea0003800000 */
.L_x_11159:
[----:B------:R-:W0:Y:S01]  /*9fb0*/  F2I.S64.TRUNC R2, R2 ;  /* 0x0000000200027311 */ /* 0x000e22000020d900 */
[----:B------:R-:W-:Y:S05]  /*9fc0*/  BRA `(.L_x_11134) ;  /* 0x0000019000007947 */ /* 0x000fea0003800000 */
.L_x_11133:
        /* <DEDUP_REMOVED lines=21> */
.L_x_11158:
[----:B------:R0:W5:Y:S01]  /*a120*/  LDG.E.64 R2, [R4.64] ;  /* 0x0000002404027981 */ /* 0x000162000c1e1b00 */
[----:B------:R-:W-:Y:S05]  /*a130*/  BRA `(.L_x_11134) ;  /* 0x0000002000007947 */ /* 0x000fea0003800000 */
.L_x_11157:
[----:B------:R0:W5:Y:S01]  /*a140*/  LDG.E R2, [R4.64] ;  /* 0x0000002404027981 */ /* 0x000162000c1e1900 */
[----:B------:R-:W-:-:S03]  /*a150*/  IMAD.MOV.U32 R3, RZ, RZ, RZ ;  /* 0x000000ffff037224 */ /* 0x000fc600078e00ff */
.L_x_11134:
        /* <DEDUP_REMOVED lines=19> */
.L_x_11164:
[----:B------:R-:W-:Y:S01]  /*a290*/  STG.E.U8 [R16.64], R4 ;  /* 0x0000000410007986 */ /* 0x000fe2000c101124 */
[----:B------:R-:W-:Y:S05]  /*a2a0*/  EXIT ;  /* 0x000000000000794d */ /* 0x000fea0003800000 */
.L_x_11163:
        /* <DEDUP_REMOVED lines=8> */
.L_x_11167:
[----:B------:R-:W-:Y:S01]  /*a330*/  STG.E [R16.64], R4 ;  /* 0x0000000410007986 */ /* 0x000fe2000c101924 */
[----:B------:R-:W-:Y:S05]  /*a340*/  EXIT ;  /* 0x000000000000794d */ /* 0x000fea0003800000 */
.L_x_11166:
[----:B------:R-:W-:Y:S01]  /*a350*/  STG.E.U16 [R16.64], R4 ;  /* 0x0000000410007986 */ /* 0x000fe2000c101524 */
[----:B------:R-:W-:Y:S05]  /*a360*/  EXIT ;  /* 0x000000000000794d */ /* 0x000fea0003800000 */
.L_x_11162:
[----:B------:R-:W-:-:S13]  /*a370*/  ISETP.GT.AND P0, PT, R0, 0x6, PT ;  /* 0x000000060000780c */ /* 0x000fda0003f04270 */
[----:B------:R-:W-:Y:S05]  /*a380*/  @P0 BRA `(.L_x_11168) ;  /* 0x000000b000000947 */ /* 0x000fea0003800000 */
[----:B------:R-:W-:-:S13]  /*a390*/  ISETP.NE.AND P0, PT, R0, 0x5, PT ;  /* 0x000000050000780c */ /* 0x000fda0003f05270 */
[----:B------:R-:W-:Y:S05]  /*a3a0*/  @!P0 BRA `(.L_x_11169) ;  /* 0x0000005000008947 */ /* 0x000fea0003800000 */
[----:B------:R-:W-:-:S13]  /*a3b0*/  ISETP.NE.AND P0, PT, R0, 0x6, PT ;  /* 0x000000060000780c */ /* 0x000fda0003f05270 */
[----:B------:R-:W-:Y:S05]  /*a3c0*/  @P0 BRA `(.L_x_11165) ;  /* 0x00000ae000000947 */ /* 0x000fea0003800000 */
[----:B------:R-:W0:Y:S02]  /*a3d0*/  I2F.S64 R3, R2 ;  /* 0x0000000200037312 */ /* 0x000e240000301400 */
[----:B0-----:R-:W-:Y:S01]  /*a3e0*/  STG.E [R16.64], R3 ;  /* 0x0000000310007986 */ /* 0x001fe2000c101924 */
[----:B------:R-:W-:Y:S05]  /*a3f0*/  EXIT ;  /* 0x000000000000794d */ /* 0x000fea0003800000 */
.L_x_11169:
[----:B------:R-:W0:Y:S02]  /*a400*/  I2F.S64 R0, R2 ;  /* 0x0000000200007312 */ /* 0x000e240000301400 */
[----:B0-----:R-:W-:-:S05]  /*a410*/  F2FP.PACK_AB R0, RZ, R0 ;  /* 0x00000000ff00723e */ /* 0x001fca00000000ff */
[----:B------:R-:W-:Y:S01]  /*a420*/  STG.E.U16 [R16.64], R0 ;  /* 0x0000000010007986 */ /* 0x000fe2000c101524 */
[----:B------:R-:W-:Y:S05]  /*a430*/  EXIT ;  /* 0x000000000000794d */ /* 0x000fea0003800000 */
.L_x_11168:
        /* <DEDUP_REMOVED lines=8> */
[----:B0-----:R-:W-:Y:S01]  /*a4c0*/  STG.E.64 [R16.64], R4 ;  /* 0x0000000410007986 */ /* 0x001fe2000c101b24 */
[----:B------:R-:W-:Y:S05]  /*a4d0*/  EXIT ;  /* 0x000000000000794d */ /* 0x000fea0003800000 */
.L_x_11171:
[----:B------:R-:W0:Y:S02]  /*a4e0*/  I2F.S64 R2, R2 ;  /* 0x0000000200027312 */ /* 0x000e240000301400 */
[----:B0-----:R-:W-:-:S04]  /*a4f0*/  F2FP.PACK_AB R3, RZ, R2 ;  /* 0x00000002ff03723e */ /* 0x001fc800000000ff */
[----:B------:R-:W-:-:S05]  /*a500*/  PRMT R3, R3, 0x5410, RZ ;  /* 0x0000541003037816 */ /* 0x000fca00000000ff */
[----:B------:R-:W-:Y:S01]  /*a510*/  STG.E [R16.64], R3 ;  /* 0x0000000310007986 */ /* 0x000fe2000c101924 */
[----:B------:R-:W-:Y:S05]  /*a520*/  EXIT ;  /* 0x000000000000794d */ /* 0x000fea0003800000 */
.L_x_11170:
[----:B------:R-:W0:Y:S02]  /*a530*/  I2F.F64.S64 R2, R2 ;  /* 0x0000000200027312 */ /* 0x000e240000301c00 */
[----:B0-----:R-:W-:Y:S01]  /*a540*/  STG.E.64 [R16.64], R2 ;  /* 0x0000000210007986 */ /* 0x001fe2000c101b24 */
[----:B------:R-:W-:Y:S05]  /*a550*/  EXIT ;  /* 0x000000000000794d */ /* 0x000fea0003800000 */
.L_x_11161:
        /* <DEDUP_REMOVED lines=11> */
[----:B------:R-:W-:Y:S01]  /*a610*/  STG.E.U8 [R16.64], R3 ;  /* 0x0000000310007986 */ /* 0x000fe2000c101124 */
[----:B------:R-:W-:Y:S05]  /*a620*/  EXIT ;  /* 0x000000000000794d */ /* 0x000fea0003800000 */
.L_x_11174:
[----:B------:R-:W0:Y:S01]  /*a630*/  I2F.F64.S64 R4, R2 ;  /* 0x0000000200047312 */ /* 0x000e220000301c00 */
[----:B------:R-:W-:-:S05]  /*a640*/  CS2R R6, SRZ ;  /* 0x0000000000067805 */ /* 0x000fca000001ff00 */
[----:B0-----:R-:W-:Y:S01]  /*a650*/  STG.E.128 [R16.64], R4 ;  /* 0x0000000410007986 */ /* 0x001fe2000c101d24 */
[----:B------:R-:W-:Y:S05]  /*a660*/  EXIT ;  /* 0x000000000000794d */ /* 0x000fea0003800000 */
.L_x_11173:
        /* <DEDUP_REMOVED lines=21> */
.L_x_11178:
[----:B------:R-:W-:Y:S05]  /*a7c0*/  BSYNC B0 ;  /* 0x0000000000007941 */ /* 0x000fea0003800000 */
.L_x_11177:
[----:B------:R-:W-:-:S05]  /*a7d0*/  LOP3.LUT R5, R0, R5, RZ, 0xfc, !PT ;  /* 0x0000000500057212 */ /* 0x000fca00078efcff */
[----:B------:R-:W-:Y:S01]  /*a7e0*/  STG.E.U8 [R16.64], R5 ;  /* 0x0000000510007986 */ /* 0x000fe2000c101124 */
[----:B------:R-:W-:Y:S05]  /*a7f0*/  EXIT ;  /* 0x000000000000794d */ /* 0x000fea0003800000 */
.L_x_11176:
        /* <DEDUP_REMOVED lines=13> */
.L_x_11180:
[----:B------:R-:W-:Y:S01]  /*a8d0*/  IMAD.MOV.U32 R0, RZ, RZ, 0x7f ;  /* 0x0000007fff007424 */ /* 0x000fe200078e00ff */
[----:B------:R-:W-:-:S04]  /*a8e0*/  ISETP.GT.U32.AND P0, PT, R4, 0x7f800000, PT ;  /* 0x7f8000000400780c */ /* 0x000fc80003f04070 */
[----:B------:R-:W-:-:S04]  /*a8f0*/  SEL R0, R0, 0x7c, P0 ;  /* 0x0000007c00007807 */ /* 0x000fc80000000000 */
.L_x_11181:
[----:B------:R-:W-:Y:S05]  /*a900*/  BSYNC B0 ;  /* 0x0000000000007941 */ /* 0x000fea0003800000 */
.L_x_11179:
[----:B------:R-:W-:-:S04]  /*a910*/  LOP3.LUT R2, R3, 0x80000000, RZ, 0xc0, !PT ;  /* 0x8000000003027812 */ /* 0x000fc800078ec0ff */
[----:B------:R-:W-:-:S04]  /*a920*/  SHF.R.U32.HI R3, RZ, 0x18, R2 ;  /* 0x00000018ff037819 */ /* 0x000fc80000011602 */
[----:B------:R-:W-:-:S05]  /*a930*/  LOP3.LUT R3, R0, R3, RZ, 0xfc, !PT ;  /* 0x0000000300037212 */ /* 0x000fca00078efcff */
[----:B------:R-:W-:Y:S01]  /*a940*/  STG.E.U8 [R16.64], R3 ;  /* 0x0000000310007986 */ /* 0x000fe2000c101124 */
[----:B------:R-:W-:Y:S05]  /*a950*/  EXIT ;  /* 0x000000000000794d */ /* 0x000fea0003800000 */
.L_x_11175:
[----:B------:R-:W0:Y:S02]  /*a960*/  I2F.S64 R0, R2 ;  /* 0x0000000200007312 */ /* 0x000e240000301400 */
[----:B0-----:R-:W-:-:S05]  /*a970*/  F2FP.BF16.PACK_AB R0, RZ, R0 ;  /* 0x00000000ff00723e */ /* 0x001fca00000010ff */
[----:B------:R-:W-:Y:S01]  /*a980*/  STG.E.U16 [R16.64], R0 ;  /* 0x0000000010007986 */ /* 0x000fe2000c101524 */
[----:B------:R-:W-:Y:S05]  /*a990*/  EXIT ;  /* 0x000000000000794d */ /* 0x000fea0003800000 */
.L_x_11172:
        /* <DEDUP_REMOVED lines=10> */
.L_x_11184:
        /* <DEDUP_REMOVED lines=17> */
.L_x_11187:
[----:B------:R-:W-:-:S04]  /*ab50*/  LOP3.LUT R2, R3, 0x80000000, RZ, 0xc0, !PT ;  /* 0x8000000003027812 */ /* 0x000fc800078ec0ff */
[----:B------:R-:W-:-:S04]  /*ab60*/  SHF.R.U32.HI R3, RZ, 0x18, R2 ;  /* 0x00000018ff037819 */ /* 0x000fc80000011602 */
[----:B------:R-:W-:-:S04]  /*ab70*/  LOP3.LUT R0, R0, R3, RZ, 0xfc, !PT ;  /* 0x0000000300007212 */ /* 0x000fc800078efcff */
[----:B------:R-:W-:Y:S02]  /*ab80*/  PRMT R8, R0, 0x7610, R8 ;  /* 0x0000761000087816 */ /* 0x000fe40000000008 */
.L_x_11186:
[----:B------:R-:W-:Y:S05]  /*ab90*/  BSYNC B0 ;  /* 0x0000000000007941 */ /* 0x000fea0003800000 */
.L_x_11185:
[----:B------:R-:W-:Y:S01]  /*aba0*/  STG.E.U8 [R16.64], R8 ;  /* 0x0000000810007986 */ /* 0x000fe2000c101124 */
[----:B------:R-:W-:Y:S05]  /*abb0*/  EXIT ;  /* 0x000000000000794d */ /* 0x000fea0003800000 */
.L_x_11183:
        /* <DEDUP_REMOVED lines=17> */
.L_x_11190:
[----:B------:R-:W-:-:S04]  /*acd0*/  LOP3.LUT R2, R3, 0x80000000, RZ, 0xc0, !PT ;  /* 0x8000000003027812 */ /* 0x000fc800078ec0ff */
[----:B------:R-:W-:-:S04]  /*ace0*/  SHF.R.U32.HI R3, RZ, 0x18, R2 ;  /* 0x00000018ff037819 */ /* 0x000fc80000011602 */
[----:B------:R-:W-:-:S04]  /*acf0*/  LOP3.LUT R0, R0, R3, RZ, 0xfc, !PT ;  /* 0x0000000300007212 */ /* 0x000fc800078efcff */
[----:B------:R-:W-:Y:S02]  /*ad00*/  PRMT R8, R0, 0x7610, R8 ;  /* 0x0000761000087816 */ /* 0x000fe40000000008 */
.L_x_11189:
[----:B------:R-:W-:Y:S05]  /*ad10*/  BSYNC B0 ;  /* 0x0000000000007941 */ /* 0x000fea0003800000 */
.L_x_11188:
[----:B------:R-:W-:Y:S01]  /*ad20*/  STG.E.U8 [R16.64], R8 ;  /* 0x0000000810007986 */ /* 0x000fe2000c101124 */
[----:B------:R-:W-:Y:S05]  /*ad30*/  EXIT ;  /* 0x000000000000794d */ /* 0x000fea0003800000 */
.L_x_11182:
        /* <DEDUP_REMOVED lines=21> */
[----:B------:R-:W-:Y:S01]  /*ae90*/  STG.E.U8 [R16.64], R3 ;  /* 0x0000000310007986 */ /* 0x000fe2000c101124 */
[----:B------:R-:W-:Y:S05]  /*aea0*/  EXIT ;  /* 0x000000000000794d */ /* 0x000fea0003800000 */
.L_x_11165:
        /* <DEDUP_REMOVED lines=20> */
.L_x_11192:
[----:B------:R-:W-:Y:S01]  /*aff0*/  STG.E.64 [R16.64], R2 ;  /* 0x0000000210007986 */ /* 0x000fe2000c101b24 */
[----:B------:R-:W-:Y:S05]  /*b000*/  EXIT ;  /* 0x000000000000794d */ /* 0x000fea0003800000 */
.L_x_11191:
[----:B------:R-:W-:Y:S01]  /*b010*/  STG.E [R16.64], R4 ;  /* 0x0000000410007986 */ /* 0x000fe2000c101924 */
[----:B------:R-:W-:Y:S05]  /*b020*/  EXIT ;  /* 0x000000000000794d */ /* 0x000fea0003800000 */
.L_x_11193:
        /* <DEDUP_REMOVED lines=13> */
.L_x_16598:


//--------------------- .text._ZN2at6native27unrolled_elementwise_kernelINS0_13AUnaryFunctorIlllNS0_15binary_internal10MulFunctorIlEEEESt5arrayIPcLm2EELi4E23TrivialOffsetCalculatorILi1EjESB_NS0_6memory12LoadWithCastILi1EEENSC_13StoreWithCastILi1EEEEEviT_T0_T2_T3_T4_T5_ --------------------------
	.section	.text._ZN2at6native27unrolled_elementwise_kernelINS0_13AUnaryFunctorIlllNS0_15binary_internal10MulFunctorIlEEEESt5arrayIPcLm2EELi4E23TrivialOffsetCalculatorILi1EjESB_NS0_6memory12LoadWithCastILi1EEENSC_13StoreWithCastILi1EEEEEviT_T0_T2_T3_T4_T5_,"ax",@progbits
	.sectioninfo	@"SHI_REGISTERS=38"
	.align	128
        .global         _ZN2at6native27unrolled_elementwise_kernelINS0_13AUnaryFunctorIlllNS0_15binary_internal10MulFunctorIlEEEESt5arrayIPcLm2EELi4E23TrivialOffsetCalculatorILi1EjESB_NS0_6memory12LoadWithCastILi1EEENSC_13StoreWithCastILi1EEEEEviT_T0_T2_T3_T4_T5_
        .type           _ZN2at6native27unrolled_elementwise_kernelINS0_13AUnaryFunctorIlllNS0_15binary_internal10MulFunctorIlEEEESt5arrayIPcLm2EELi4E23TrivialOffsetCalculatorILi1EjESB_NS0_6memory12LoadWithCastILi1EEENSC_13StoreWithCastILi1EEEEEviT_T0_T2_T3_T4_T5_,@function
        .size           _ZN2at6native27unrolled_elementwise_kernelINS0_13AUnaryFunctorIlllNS0_15binary_internal10MulFunctorIlEEEESt5arrayIPcLm2EELi4E23TrivialOffsetCalculatorILi1EjESB_NS0_6memory12LoadWithCastILi1EEENSC_13StoreWithCastILi1EEEEEviT_T0_T2_T3_T4_T5_,(.L_x_16599 - _ZN2at6native27unrolled_elementwise_kernelINS0_13AUnaryFunctorIlllNS0_15binary_internal10MulFunctorIlEEEESt5arrayIPcLm2EELi4E23TrivialOffsetCalculatorILi1EjESB_NS0_6memory12LoadWithCastILi1EEENSC_13StoreWithCastILi1EEEEEviT_T0_T2_T3_T4_T5_)
        .other          _ZN2at6native27unrolled_elementwise_kernelINS0_13AUnaryFunctorIlllNS0_15binary_internal10MulFunctorIlEEEESt5arrayIPcLm2EELi4E23TrivialOffsetCalculatorILi1EjESB_NS0_6memory12LoadWithCastILi1EEENSC_13StoreWithCastILi1EEEEEviT_T0_T2_T3_T4_T5_,@"STO_CUDA_ENTRY STV_DEFAULT"
_ZN2at6native27unrolled_elementwise_kernelINS0_13AUnaryFunctorIlllNS0_15binary_internal10MulFunctorIlEEEESt5arrayIPcLm2EELi4E23TrivialOffsetCalculatorILi1EjESB_NS0_6memory12LoadWithCastILi1EEENSC_13StoreWithCastILi1EEEEEviT_T0_T2_T3_T4_T5_:
.text._ZN2at6native27unrolled_elementwise_kernelINS0_13AUnaryFunctorIlllNS0_15binary_internal10MulFunctorIlEEEESt5arrayIPcLm2EELi4E23TrivialOffsetCalculatorILi1EjESB_NS0_6memory12LoadWithCastILi1EEENSC_13StoreWithCastILi1EEEEEviT_T0_T2_T3_T4_T5_:
        /* <DEDUP_REMOVED lines=30> */
.L_x_11199:
[----:B------:R0:W5:Y:S01]  /*01e0*/  LDG.E.U8 R34, [R4.64] ;  /* 0x0000002404227981 */ /* 0x000162000c1e1100 */
[----:B------:R-:W-:Y:S01]  /*01f0*/  IMAD.MOV.U32 R35, RZ, RZ, RZ ;  /* 0x000000ffff237224 */ /* 0x000fe200078e00ff */
[----:B------:R-:W-:Y:S05]  /*0200*/  BRA `(.L_x_11201) ;  /* 0x00000d6000007947 */ /* 0x000fea0003800000 */
.L_x_11198:
        /* <DEDUP_REMOVED lines=8> */
.L_x_11203:
[----:B------:R-:W2:Y:S02]  /*0290*/  LDG.E R34, [R4.64] ;  /* 0x0000002404227981 */ /* 0x000ea4000c1e1900 */
[----:B--2---:R-:W-:Y:S01]  /*02a0*/  SHF.R.S32.HI R35, RZ, 0x1f, R34 ;  /* 0x0000001fff237819 */ /* 0x004fe20000011422 */
[----:B------:R-:W-:Y:S05]  /*02b0*/  BRA `(.L_x_11201) ;  /* 0x00000cb000007947 */ /* 0x000fea0003800000 */
.L_x_11202:
[----:B------:R-:W2:Y:S02]  /*02c0*/  LDG.E.S16 R34, [R4.64] ;  /* 0x0000002404227981 */ /* 0x000ea4000c1e1700 */
[----:B--2---:R-:W-:Y:S01]  /*02d0*/  SHF.R.S32.HI R35, RZ, 0x1f, R34 ;  /* 0x0000001fff237819 */ /* 0x004fe20000011422 */
[----:B------:R-:W-:Y:S05]  /*02e0*/  BRA `(.L_x_11201) ;  /* 0x00000c8000007947 */ /* 0x000fea0003800000 */
.L_x_11197:
[----:B------:R-:W-:-:S13]  /*02f0*/  ISETP.GT.AND P0, PT, R0, 0x6, PT ;  /* 0x000000060000780c */ /* 0x000fda0003f04270 */
[----:B------:R-:W-:Y:S05]  /*0300*/  @P0 BRA `(.L_x_11204) ;  /* 0x000000b000000947 */ /* 0x000fea0003800000 */
[----:B------:R-:W-:-:S13]  /*0310*/  ISETP.NE.AND P0, PT, R0, 0x5, PT ;  /* 0x000000050000780c */ /* 0x000fda0003f05270 */
[----:B------:R-:W-:Y:S05]  /*0320*/  @!P0 BRA `(.L_x_11205) ;  /* 0x0000005000008947 */ /* 0x000fea0003800000 */
[----:B------:R-:W-:-:S13]  /*0330*/  ISETP.NE.AND P0, PT, R0, 0x6, PT ;  /* 0x000000060000780c */ /* 0x000fda0003f05270 */
[----:B------:R-:W-:Y:S05]  /*0340*/  @P0 BRA `(.L_x_11200) ;  /* 0x00000a9000000947 */ /* 0x000fea0003800000 */
[----:B------:R-:W2:Y:S02]  /*0350*/  LDG.E R4, [R4.64] ;  /* 0x0000002404047981 */ /* 0x000ea4000c1e1900 */
[----:B--2---:R0:W1:Y:S01]  /*0360*/  F2I.S64.TRUNC R34, R4 ;  /* 0x0000000400227311 */ /* 0x004062000020d900 */
[----:B------:R-:W-:Y:S05]  /*0370*/  BRA `(.L_x_11201) ;  /* 0x00000bf000007947 */ /* 0x000fea0003800000 */
.L_x_11205:
[----:B------:R-:W2:Y:S02]  /*0380*/  LDG.E.U16 R4, [R4.64] ;  /* 0x0000002404047981 */ /* 0x000ea4000c1e1500 */
[----:B--2---:R-:W-:-:S06]  /*0390*/  HADD2.F32 R34, -RZ, R4.H0_H0 ;  /* 0x20000004ff227230 */ /* 0x004fcc0000004100 */
[----:B------:R-:W0:Y:S01]  /*03a0*/  F2I.S64.TRUNC R34, R34 ;  /* 0x0000002200227311 */ /* 0x000e22000020d900 */
[----:B------:R-:W-:Y:S05]  /*03b0*/  BRA `(.L_x_11201) ;  /* 0x00000bb000007947 */ /* 0x000fea0003800000 */
.L_x_11204:
[----:B------:R-:W-:-:S13]  /*03c0*/  ISETP.NE.AND P0, PT, R0, 0x7, PT ;  /* 0x000000070000780c */ /* 0x000fda0003f05270 */
[----:B------:R-:W-:Y:S05]  /*03d0*/  @!P0 BRA `(.L_x_11206) ;  /* 0x000000b000008947 */ /* 0x000fea0003800000 */
[----:B------:R-:W-:-:S13]  /*03e0*/  ISETP.NE.AND P0, PT, R0, 0x8, PT ;  /* 0x000000080000780c */ /* 0x000fda0003f05270 */
[----:B------:R-:W-:Y:S05]  /*03f0*/  @!P0 BRA `(.L_x_11207) ;  /* 0x0000005000008947 */ /* 0x000fea0003800000 */
[----:B------:R-:W-:-:S13]  /*0400*/  ISETP.NE.AND P0, PT, R0, 0x9, PT ;  /* 0x000000090000780c */ /* 0x000fda0003f05270 */
[----:B------:R-:W-:Y:S05]  /*0410*/  @P0 BRA `(.L_x_11200) ;  /* 0x000009c000000947 */ /* 0x000fea0003800000 */
[----:B------:R-:W2:Y:S02]  /*0420*/  LDG.E R4, [R4.64] ;  /* 0x0000002404047981 */ /* 0x000ea4000c1e1900 */
[----:B--2---:R0:W1:Y:S01]  /*0430*/  F2I.S64.TRUNC R34, R4 ;  /* 0x0000000400227311 */ /* 0x004062000020d900 */
[----:B------:R-:W-:Y:S05]  /*0440*/  BRA `(.L_x_11201) ;  /* 0x00000b2000007947 */ /* 0x000fea0003800000 */
.L_x_11207:
[----:B------:R-:W2:Y:S02]  /*0450*/  LDG.E.U16 R4, [R4.64] ;  /* 0x0000002404047981 */ /* 0x000ea4000c1e1500 */
[----:B--2---:R-:W-:-:S06]  /*0460*/  HADD2.F32 R34, -RZ, R4.H0_H0 ;  /* 0x20000004ff227230 */ /* 0x004fcc0000004100 */
[----:B------:R-:W0:Y:S01]  /*0470*/  F2I.S64.TRUNC R34, R34 ;  /* 0x0000002200227311 */ /* 0x000e22000020d900 */
[----:B------:R-:W-:Y:S05]  /*0480*/  BRA `(.L_x_11201) ;  /* 0x00000ae000007947 */ /* 0x000fea0003800000 */
.L_x_11206:
[----:B------:R-:W2:Y:S02]  /*0490*/  LDG.E.64 R4, [R4.64] ;  /* 0x0000002404047981 */ /* 0x000ea4000c1e1b00 */
[----:B--2---:R0:W1:Y:S01]  /*04a0*/  F2I.S64.F64.TRUNC R34, R4 ;  /* 0x0000000400227311 */ /* 0x004062000030d900 */
[----:B------:R-:W-:Y:S05]  /*04b0*/  BRA `(.L_x_11201) ;  /* 0x00000ab000007947 */ /* 0x000fea0003800000 */
.L_x_11196:
        /* <DEDUP_REMOVED lines=13> */
.L_x_11210:
[----:B------:R-:W2:Y:S02]  /*0590*/  LDG.E.64 R4, [R4.64] ;  /* 0x0000002404047981 */ /* 0x000ea4000c1e1b00 */
[----:B--2---:R0:W1:Y:S01]  /*05a0*/  F2I.S64.F64.TRUNC R34, R4 ;  /* 0x0000000400227311 */ /* 0x004062000030d900 */
[----:B------:R-:W-:Y:S05]  /*05b0*/  BRA `(.L_x_11201) ;  /* 0x000009b000007947 */ /* 0x000fea0003800000 */
.L_x_11209:
        /* <DEDUP_REMOVED lines=25> */
[----:B------:R0:W1:Y:S01]  /*0750*/  F2I.S64.TRUNC R34, R7 ;  /* 0x0000000700227311 */ /* 0x000062000020d900 */
[----:B------:R-:W-:Y:S05]  /*0760*/  BRA `(.L_x_11201) ;  /* 0x0000080000007947 */ /* 0x000fea0003800000 */
.L_x_11212:
        /* <DEDUP_REMOVED lines=13> */
[----:B------:R0:W1:Y:S01]  /*0840*/  F2I.S64.TRUNC R34, R0 ;  /* 0x0000000000227311 */ /* 0x000062000020d900 */
[----:B------:R-:W-:Y:S05]  /*0850*/  BRA `(.L_x_11201) ;  /* 0x0000071000007947 */ /* 0x000fea0003800000 */
.L_x_11211:
[----:B------:R-:W2:Y:S02]  /*0860*/  LDG.E.U16 R34, [R4.64] ;  /* 0x0000002404227981 */ /* 0x000ea4000c1e1500 */
[----:B--2---:R-:W-:-:S06]  /*0870*/  PRMT R34, RZ, 0x5410, R34 ;  /* 0x00005410ff227816 */ /* 0x004fcc0000000022 */
[----:B------:R-:W0:Y:S01]  /*0880*/  F2I.S64.TRUNC R34, R34 ;  /* 0x0000002200227311 */ /* 0x000e22000020d900 */
[----:B------:R-:W-:Y:S05]  /*0890*/  BRA `(.L_x_11201) ;  /* 0x000006d000007947 */ /* 0x000fea0003800000 */
.L_x_11208:
        /* <DEDUP_REMOVED lines=11> */
.L_x_11215:
        /* <DEDUP_REMOVED lines=21> */
.L_x_11219:
[----:B------:R-:W-:Y:S05]  /*0aa0*/  BSYNC B1 ;  /* 0x0000000000017941 */ /* 0x000fea0003800000 */
.L_x_11218:
[----:B------:R-:W-:Y:S01]  /*0ab0*/  IMAD.SHL.U32 R3, R3, 0x100000, RZ ;  /* 0x0010000003037824 */ /* 0x000fe200078e00ff */
[----:B------:R-:W-:-:S04]  /*0ac0*/  LEA R5, R0, 0x3b800000, 0x17 ;  /* 0x3b80000000057811 */ /* 0x000fc800078eb8ff */
[----:B------:R-:W-:Y:S02]  /*0ad0*/  LOP3.LUT R34, R5, R3, R34, 0xfe, !PT ;  /* 0x0000000305227212 */ /* 0x000fe400078efe22 */
.L_x_11217:
[----:B------:R-:W-:Y:S05]  /*0ae0*/  BSYNC B0 ;  /* 0x0000000000007941 */ /* 0x000fea0003800000 */
.L_x_11216:
[----:B------:R-:W0:Y:S01]  /*0af0*/  F2I.S64.TRUNC R34, R34 ;  /* 0x0000002200227311 */ /* 0x000e22000020d900 */
[----:B------:R-:W-:Y:S05]  /*0b00*/  BRA `(.L_x_11201) ;  /* 0x0000046000007947 */ /* 0x000fea0003800000 */
.L_x_11214:
        /* <DEDUP_REMOVED lines=21> */
.L_x_11223:
[----:B------:R-:W-:Y:S05]  /*0c60*/  BSYNC B1 ;  /* 0x0000000000017941 */ /* 0x000fea0003800000 */
.L_x_11222:
[----:B------:R-:W-:Y:S01]  /*0c70*/  IMAD.SHL.U32 R3, R3, 0x200000, RZ ;  /* 0x0020000003037824 */ /* 0x000fe200078e00ff */
[----:B------:R-:W-:-:S04]  /*0c80*/  LEA R5, R0, 0x37800000, 0x17 ;  /* 0x3780000000057811 */ /* 0x000fc800078eb8ff */
[----:B------:R-:W-:Y:S02]  /*0c90*/  LOP3.LUT R34, R5, R3, R34, 0xfe, !PT ;  /* 0x0000000305227212 */ /* 0x000fe400078efe22 */
.L_x_11221:
[----:B------:R-:W-:Y:S05]  /*0ca0*/  BSYNC B0 ;  /* 0x0000000000007941 */ /* 0x000fea0003800000 */
.L_x_11220:
[----:B------:R-:W0:Y:S01]  /*0cb0*/  F2I.S64.TRUNC R34, R34 ;  /* 0x0000002200227311 */ /* 0x000e22000020d900 */
[----:B------:R-:W-:Y:S05]  /*0cc0*/  BRA `(.L_x_11201) ;  /* 0x000002a000007947 */ /* 0x000fea0003800000 */
.L_x_11213:
        /* <DEDUP_REMOVED lines=14> */
.L_x_11227:
[----:B------:R-:W-:Y:S05]  /*0db0*/  BSYNC B0 ;  /* 0x0000000000007941 */ /* 0x000fea0003800000 */
.L_x_11226:
[----:B------:R-:W0:Y:S01]  /*0dc0*/  F2I.S64.TRUNC R34, R34 ;  /* 0x0000002200227311 */ /* 0x000e22000020d900 */
[----:B------:R-:W-:Y:S05]  /*0dd0*/  BRA `(.L_x_11201) ;  /* 0x0000019000007947 */ /* 0x000fea0003800000 */
.L_x_11200:
        /* <DEDUP_REMOVED lines=21> */
.L_x_11225:
[----:B------:R0:W5:Y:S01]  /*0f30*/  LDG.E.64 R34, [R4.64] ;  /* 0x0000002404227981 */ /* 0x000162000c1e1b00 */
[----:B------:R-:W-:Y:S05]  /*0f40*/  BRA `(.L_x_11201) ;  /* 0x0000002000007947 */ /* 0x000fea0003800000 */
.L_x_11224:
[----:B------:R0:W5:Y:S01]  /*0f50*/  LDG.E R34, [R4.64] ;  /* 0x0000002404227981 */ /* 0x000162000c1e1900 */
[----:B------:R-:W-:-:S03]  /*0f60*/  IMAD.MOV.U32 R35, RZ, RZ, RZ ;  /* 0x000000ffff237224 */ /* 0x000fc600078e00ff */
.L_x_11201:
[----:B------:R-:W2:Y:S02]  /*0f70*/  S2R R23, SR_TID.X ;  /* 0x0000000000177919 */ /* 0x000ea40000002100 */
[----:B--2---:R-:W-:Y:S02]  /*0f80*/  IADD3 R23, R23, 0x80, RZ ;  /* 0x0000008017177810 */ /* 0x004fe40007ffe0ff */
.L_x_11195:
[----:B-1----:R-:W-:Y:S05]  /*0f90*/  BSYNC B6 ;  /* 0x0000000000067941 */ /* 0x002fea0003800000 */
.L_x_11194:
        /* <DEDUP_REMOVED lines=22> */
.L_x_11233:
[----:B------:R0:W5:Y:S01]  /*1100*/  LDG.E.U8 R28, [R4.64] ;  /* 0x00000024041c7981 */ /* 0x000162000c1e1100 */
[----:B------:R-:W-:Y:S01]  /*1110*/  IMAD.MOV.U32 R29, RZ, RZ, RZ ;  /* 0x000000ffff1d7224 */ /* 0x000fe200078e00ff */
[----:B------:R-:W-:Y:S05]  /*1120*/  BRA `(.L_x_11235) ;  /* 0x00000d5000007947 */ /* 0x000fea0003800000 */
.L_x_11232:
        /* <DEDUP_REMOVED lines=8> */
.L_x_11237:
[----:B------:R-:W2:Y:S02]  /*11b0*/  LDG.E R28, [R4.64] ;  /* 0x00000024041c7981 */ /* 0x000ea4000c1e1900 */
[----:B--2---:R-:W-:Y:S01]  /*11c0*/  SHF.R.S32.HI R29, RZ, 0x1f, R28 ;  /* 0x0000001fff1d7819 */ /* 0x004fe2000001141c */
[----:B------:R-:W-:Y:S05]  /*11d0*/  BRA `(.L_x_11235) ;  /* 0x00000ca000007947 */ /* 0x000fea0003800000 */
.L_x_11236:
[----:B------:R-:W2:Y:S02]  /*11e0*/  LDG.E.S16 R28, [R4.64] ;  /* 0x00000024041c7981 */ /* 0x000ea4000c1e1700 */
[----:B--2---:R-:W-:Y:S01]  /*11f0*/  SHF.R.S32.HI R29, RZ, 0x1f, R28 ;  /* 0x0000001fff1d7819 */ /* 0x004fe2000001141c */
[----:B------:R-:W-:Y:S05]  /*1200*/  BRA `(.L_x_11235) ;  /* 0x00000c7000007947 */ /* 0x000fea0003800000 */
.L_x_11231:
        /* <DEDUP_REMOVED lines=9> */
.L_x_11239:
[----:B------:R-:W2:Y:S02]  /*12a0*/  LDG.E.U16 R4, [R4.64] ;  /* 0x0000002404047981 */ /* 0x000ea4000c1e1500 */
[----:B--2---:R-:W-:-:S06]  /*12b0*/  HADD2.F32 R28, -RZ, R4.H0_H0 ;  /* 0x20000004ff1c7230 */ /* 0x004fcc0000004100 */
[----:B------:R-:W0:Y:S01]  /*12c0*/  F2I.S64.TRUNC R28, R28 ;  /* 0x0000001c001c7311 */ /* 0x000e22000020d900 */
[----:B------:R-:W-:Y:S05]  /*12d0*/  BRA `(.L_x_11235) ;  /* 0x00000ba000007947 */ /* 0x000fea0003800000 */
.L_x_11238:
        /* <DEDUP_REMOVED lines=9> */
.L_x_11241:
[----:B------:R-:W2:Y:S02]  /*1370*/  LDG.E.U16 R4, [R4.64] ;  /* 0x0000002404047981 */ /* 0x000ea4000c1e1500 */
[----:B--2---:R-:W-:-:S06]  /*1380*/  HADD2.F32 R28, -RZ, R4.H0_H0 ;  /* 0x20000004ff1c7230 */ /* 0x004fcc0000004100 */
[----:B------:R-:W0:Y:S01]  /*1390*/  F2I.S64.TRUNC R28, R28 ;  /* 0x0000001c001c7311 */ /* 0x000e22000020d900 */
[----:B------:R-:W-:Y:S05]  /*13a0*/  BRA `(.L_x_11235) ;  /* 0x00000ad000007947 */ /* 0x000fea0003800000 */
.L_x_11240:
[----:B------:R-:W2:Y:S02]  /*13b0*/  LDG.E.64 R4, [R4.64] ;  /* 0x0000002404047981 */ /* 0x000ea4000c1e1b00 */
[----:B--2---:R0:W1:Y:S01]  /*13c0*/  F2I.S64.F64.TRUNC R28, R4 ;  /* 0x00000004001c7311 */ /* 0x004062000030d900 */
[----:B------:R-:W-:Y:S05]  /*13d0*/  BRA `(.L_x_11235) ;  /* 0x00000aa000007947 */ /* 0x000fea0003800000 */
.L_x_11230:
        /* <DEDUP_REMOVED lines=13> */
.L_x_11244:
[----:B------:R-:W2:Y:S02]  /*14b0*/  LDG.E.64 R4, [R4.64] ;  /* 0x0000002404047981 */ /* 0x000ea4000c1e1b00 */
[----:B--2---:R0:W1:Y:S01]  /*14c0*/  F2I.S64.F64.TRUNC R28, R4 ;  /* 0x00000004001c7311 */ /* 0x004062000030d900 */
[----:B------:R-:W-:Y:S05]  /*14d0*/  BRA `(.L_x_11235) ;  /* 0x000009a000007947 */ /* 0x000fea0003800000 */
.L_x_11243:
        /* <DEDUP_REMOVED lines=27> */
.L_x_11246:
        /* <DEDUP_REMOVED lines=14> */
.L_x_11245:
[----:B------:R-:W2:Y:S02]  /*1770*/  LDG.E.U16 R28, [R4.64] ;  /* 0x00000024041c7981 */ /* 0x000ea4000c1e1500 */
[----:B--2---:R-:W-:-:S06]  /*1780*/  PRMT R28, RZ, 0x5410, R28 ;  /* 0x00005410ff1c7816 */ /* 0x004fcc000000001c */
[----:B------:R-:W0:Y:S01]  /*1790*/  F2I.S64.TRUNC R28, R28 ;  /* 0x0000001c001c7311 */ /* 0x000e22000020d900 */
[----:B------:R-:W-:Y:S05]  /*17a0*/  BRA `(.L_x_11235) ;  /* 0x000006d000007947 */ /* 0x000fea0003800000 */
.L_x_11242:
        /* <DEDUP_REMOVED lines=11> */
.L_x_11249:
        /* <DEDUP_REMOVED lines=21> */
.L_x_11253:
[----:B------:R-:W-:Y:S05]  /*19b0*/  BSYNC B1 ;  /* 0x0000000000017941 */ /* 0x000fea0003800000 */
.L_x_11252:
[----:B------:R-:W-:Y:S01]  /*19c0*/  IMAD.SHL.U32 R3, R3, 0x100000, RZ ;  /* 0x0010000003037824 */ /* 0x000fe200078e00ff */
[----:B------:R-:W-:-:S04]  /*19d0*/  LEA R5, R0, 0x3b800000, 0x17 ;  /* 0x3b80000000057811 */ /* 0x000fc800078eb8ff */
[----:B------:R-:W-:Y:S02]  /*19e0*/  LOP3.LUT R28, R5, R3, R28, 0xfe, !PT ;  /* 0x00000003051c7212 */ /* 0x000fe400078efe1c */
.L_x_11251:
[----:B------:R-:W-:Y:S05]  /*19f0*/  BSYNC B0 ;  /* 0x0000000000007941 */ /* 0x000fea0003800000 */
.L_x_11250:
[----:B------:R-:W0:Y:S01]  /*1a00*/  F2I.S64.TRUNC R28, R28 ;  /* 0x0000001c001c7311 */ /* 0x000e22000020d900 */
[----:B------:R-:W-:Y:S05]  /*1a10*/  BRA `(.L_x_11235) ;  /* 0x0000046000007947 */ /* 0x000fea0003800000 */
.L_x_11248:
        /* <DEDUP_REMOVED lines=21> */
.L_x_11257:
[----:B------:R-:W-:Y:S05]  /*1b70*/  BSYNC B1 ;  /* 0x0000000000017941 */ /* 0x000fea0003800000 */
.L_x_11256:
[----:B------:R-:W-:Y:S01]  /*1b80*/  IMAD.SHL.U32 R3, R3, 0x200000, RZ ;  /* 0x0020000003037824 */ /* 0x000fe200078e00ff */
[----:B------:R-:W-:-:S04]  /*1b90*/  LEA R5, R0, 0x37800000, 0x17 ;  /* 0x3780000000057811 */ /* 0x000fc800078eb8ff */
[----:B------:R-:W-:Y:S02]  /*1ba0*/  LOP3.LUT R28, R5, R3, R28, 0xfe, !PT ;  /* 0x00000003051c7212 */ /* 0x000fe400078efe1c */
.L_x_11255:
[----:B------:R-:W-:Y:S05]  /*1bb0*/  BSYNC B0 ;  /* 0x0000000000007941 */ /* 0x000fea0003800000 */
.L_x_11254:
[----:B------:R-:W0:Y:S01]  /*1bc0*/  F2I.S64.TRUNC R28, R28 ;  /* 0x0000001c001c7311 */ /* 0x000e22000020d900 */
[----:B------:R-:W-:Y:S05]  /*1bd0*/  BRA `(.L_x_11235) ;  /* 0x000002a000007947 */ /* 0x000fea0003800000 */
.L_x_11247:
        /* <DEDUP_REMOVED lines=14> */
.L_x_11261:
[----:B------:R-:W-:Y:S05]  /*1cc0*/  BSYNC B0 ;  /* 0x0000000000007941 */ /* 0x000fea0003800000 */
.L_x_11260:
[----:B------:R-:W0:Y:S01]  /*1cd0*/  F2I.S64.TRUNC R28, R28 ;  /* 0x0000001c001c7311 */ /* 0x000e22000020d900 */
[----:B------:R-:W-:Y:S05]  /*1ce0*/  BRA `(.L_x_11235) ;  /* 0x0000019000007947 */ /* 0x000fea0003800000 */
.L_x_11234:
        /* <DEDUP_REMOVED lines=21> */
.L_x_11259:
[----:B------:R0:W5:Y:S01]  /*1e40*/  LDG.E.64 R28, [R4.64] ;  /* 0x00000024041c7981 */ /* 0x000162000c1e1b00 */
[----:B------:R-:W-:Y:S05]  /*1e50*/  BRA `(.L_x_11235) ;  /* 0x0000002000007947 */ /* 0x000fea0003800000 */
.L_x_11258:
[----:B------:R0:W5:Y:S01]  /*1e60*/  LDG.E R28, [R4.64] ;  /* 0x00000024041c7981 */ /* 0x000162000c1e1900 */
[----:B------:R-:W-:-:S03]  /*1e70*/  IMAD.MOV.U32 R29, RZ, RZ, RZ ;  /* 0x000000ffff1d7224 */ /* 0x000fc600078e00ff */
.L_x_11235:
[----:B------:R-:W-:-:S04]  /*1e80*/  IADD3 R23, R23, 0x80, RZ ;  /* 0x0000008017177810 */ /* 0x000fc80007ffe0ff */
.L_x_11229:
[----:B------:R-:W-:Y:S05]  /*1e90*/  BSYNC B6 ;  /* 0x0000000000067941 */ /* 0x000fea0003800000 */
.L_x_11228:
        /* <DEDUP_REMOVED lines=24> */
.L_x_11267:
[----:B------:R0:W5:Y:S01]  /*2020*/  LDG.E.U8 R24, [R4.64] ;  /* 0x0000002404187981 */ /* 0x000162000c1e1100 */
[----:B------:R-:W-:Y:S01]  /*2030*/  IMAD.MOV.U32 R25, RZ, RZ, RZ ;  /* 0x000000ffff197224 */ /* 0x000fe200078e00ff */
[----:B------:R-:W-:Y:S05]  /*2040*/  BRA `(.L_x_11269) ;  /* 0x00000d5000007947 */ /* 0x000fea0003800000 */
.L_x_11266:
        /* <DEDUP_REMOVED lines=8> */
.L_x_11271:
[----:B------:R-:W2:Y:S02]  /*20d0*/  LDG.E R24, [R4.64] ;  /* 0x0000002404187981 */ /* 0x000ea4000c1e1900 */
[----:B--2---:R-:W-:Y:S01]  /*20e0*/  SHF.R.S32.HI R25, RZ, 0x1f, R24 ;  /* 0x0000001fff197819 */ /* 0x004fe20000011418 */
[----:B------:R-:W-:Y:S05]  /*20f0*/  BRA `(.L_x_11269) ;  /* 0x00000ca000007947 */ /* 0x000fea0003800000 */
.L_x_11270:
[----:B------:R-:W2:Y:S02]  /*2100*/  LDG.E.S16 R24, [R4.64] ;  /* 0x0000002404187981 */ /* 0x000ea4000c1e1700 */
[----:B--2---:R-:W-:Y:S01]  /*2110*/  SHF.R.S32.HI R25, RZ, 0x1f, R24 ;  /* 0x0000001fff197819 */ /* 0x004fe20000011418 */
[----:B------:R-:W-:Y:S05]  /*2120*/  BRA `(.L_x_11269) ;  /* 0x00000c7000007947 */ /* 0x000fea0003800000 */
.L_x_11265:
[----:B------:R-:W-:-:S13]  /*2130*/  ISETP.GT.AND P0, PT, R0, 0x6, PT ;  /* 0x000000060000780c */ /* 0x000fda0003f04270 */
[----:B------:R-:W-:Y:S05]  /*2140*/  @P0 BRA `(.L_x_11272) ;  /* 0x000000b000000947 */ /* 0x000fea0003800000 */
[----:B------:R-:W-:-:S13]  /*2150*/  ISETP.NE.AND P0, PT, R0, 0x5, PT ;  /* 0x000000050000780c */ /* 0x000fda0003f05270 */
[----:B------:R-:W-:Y:S05]  /*2160*/  @!P0 BRA `(.L_x_11273) ;  /* 0x0000005000008947 */ /* 0x000fea0003800000 */
[----:B------:R-:W-:-:S13]  /*2170*/  ISETP.NE.AND P0, PT, R0, 0x6, PT ;  /* 0x000000060000780c */ /* 0x000fda0003f05270 */
[----:B------:R-:W-:Y:S05]  /*2180*/  @P0 BRA `(.L_x_11268) ;  /* 0x00000a8000000947 */ /* 0x000fea0003800000 */
[----:B------:R-:W2:Y:S02]  /*2190*/  LDG.E R4, [R4.64] ;  /* 0x0000002404047981 */ /* 0x000ea4000c1e1900 */
[----:B--2---:R0:W2:Y:S01]  /*21a0*/  F2I.S64.TRUNC R24, R4 ;  /* 0x0000000400187311 */ /* 0x0040a2000020d900 */
[----:B------:R-:W-:Y:S05]  /*21b0*/  BRA `(.L_x_11269) ;  /* 0x00000be000007947 */ /* 0x000fea0003800000 */
.L_x_11273:
[----:B------:R-:W2:Y:S02]  /*21c0*/  LDG.E.U16 R4, [R4.64] ;  /* 0x0000002404047981 */ /* 0x000ea4000c1e1500 */
[----:B--2---:R-:W-:-:S06]  /*21d0*/  HADD2.F32 R24, -RZ, R4.H0_H0 ;  /* 0x20000004ff187230 */ /* 0x004fcc0000004100 */
[----:B------:R-:W0:Y:S01]  /*21e0*/  F2I.S64.TRUNC R24, R24 ;  /* 0x0000001800187311 */ /* 0x000e22000020d900 */
[----:B------:R-:W-:Y:S05]  /*21f0*/  BRA `(.L_x_11269) ;  /* 0x00000ba000007947 */ /* 0x000fea0003800000 */
.L_x_11272:
[----:B------:R-:W-:-:S13]  /*2200*/  ISETP.NE.AND P0, PT, R0, 0x7, PT ;  /* 0x000000070000780c */ /* 0x000fda0003f05270 */
[----:B------:R-:W-:Y:S05]  /*2210*/  @!P0 BRA `(.L_x_11274) ;  /* 0x000000b000008947 */ /* 0x000fea0003800000 */
[----:B------:R-:W-:-:S13]  /*2220*/  ISETP.NE.AND P0, PT, R0, 0x8, PT ;  /* 0x000000080000780c */ /* 0x000fda0003f05270 */
[----:B------:R-:W-:Y:S05]  /*2230*/  @!P0 BRA `(.L_x_11275) ;  /* 0x0000005000008947 */ /* 0x000fea0003800000 */
[----:B------:R-:W-:-:S13]  /*2240*/  ISETP.NE.AND P0, PT, R0, 0x9, PT ;  /* 0x000000090000780c */ /* 0x000fda0003f05270 */
[----:B------:R-:W-:Y:S05]  /*2250*/  @P0 BRA `(.L_x_11268) ;  /* 0x000009b000000947 */ /* 0x000fea0003800000 */
[----:B------:R-:W2:Y:S02]  /*2260*/  LDG.E R4, [R4.64] ;  /* 0x0000002404047981 */ /* 0x000ea4000c1e1900 */
[----:B--2---:R0:W2:Y:S01]  /*2270*/  F2I.S64.TRUNC R24, R4 ;  /* 0x0000000400187311 */ /* 0x0040a2000020d900 */
[----:B------:R-:W-:Y:S05]  /*2280*/  BRA `(.L_x_11269) ;  /* 0x00000b1000007947 */ /* 0x000fea0003800000 */
.L_x_11275:
[----:B------:R-:W2:Y:S02]  /*2290*/  LDG.E.U16 R4, [R4.64] ;  /* 0x0000002404047981 */ /* 0x000ea4000c1e1500 */
[----:B--2---:R-:W-:-:S06]  /*22a0*/  HADD2.F32 R24, -RZ, R4.H0_H0 ;  /* 0x20000004ff187230 */ /* 0x004fcc0000004100 */
[----:B------:R-:W0:Y:S01]  /*22b0*/  F2I.S64.TRUNC R24, R24 ;  /* 0x0000001800187311 */ /* 0x000e22000020d900 */
[----:B------:R-:W-:Y:S05]  /*22c0*/  BRA `(.L_x_11269) ;  /* 0x00000ad000007947 */ /* 0x000fea0003800000 */
.L_x_11274:
[----:B------:R-:W2:Y:S02]  /*22d0*/  LDG.E.64 R4, [R4.64] ;  /* 0x0000002404047981 */ /* 0x000ea4000c1e1b00 */
[----:B--2---:R0:W2:Y:S01]  /*22e0*/  F2I.S64.F64.TRUNC R24, R4 ;  /* 0x0000000400187311 */ /* 0x0040a2000030d900 */
[----:B------:R-:W-:Y:S05]  /*22f0*/  BRA `(.L_x_11269) ;  /* 0x00000aa000007947 */ /* 0x000fea0003800000 */
.L_x_11264:
        /* <DEDUP_REMOVED lines=13> */
.L_x_11278:
[----:B------:R-:W2:Y:S02]  /*23d0*/  LDG.E.64 R4, [R4.64] ;  /* 0x0000002404047981 */ /* 0x000ea4000c1e1b00 */
[----:B--2---:R0:W2:Y:S01]  /*23e0*/  F2I.S64.F64.TRUNC R24, R4 ;  /* 0x0000000400187311 */ /* 0x0040a2000030d900 */
[----:B------:R-:W-:Y:S05]  /*23f0*/  BRA `(.L_x_11269) ;  /* 0x000009a000007947 */ /* 0x000fea0003800000 */
.L_x_11277:
        /* <DEDUP_REMOVED lines=25> */
[----:B------:R0:W2:Y:S01]  /*2590*/  F2I.S64.TRUNC R24, R7 ;  /* 0x0000000700187311 */ /* 0x0000a2000020d900 */
[----:B------:R-:W-:Y:S05]  /*25a0*/  BRA `(.L_x_11269) ;  /* 0x000007f000007947 */ /* 0x000fea0003800000 */
.L_x_11280:
        /* <DEDUP_REMOVED lines=12> */
[----:B------:R0:W2:Y:S01]  /*2670*/  F2I.S64.TRUNC R24, R0 ;  /* 0x0000000000187311 */ /* 0x0000a2000020d900 */
[----:B------:R-:W-:Y:S05]  /*2680*/  BRA `(.L_x_11269) ;  /* 0x0000071000007947 */ /* 0x000fea0003800000 */
.L_x_11279:
[----:B------:R-:W2:Y:S02]  /*2690*/  LDG.E.U16 R24, [R4.64] ;  /* 0x0000002404187981 */ /* 0x000ea4000c1e1500 */
[----:B--2---:R-:W-:-:S06]  /*26a0*/  PRMT R24, RZ, 0x5410, R24 ;  /* 0x00005410ff187816 */ /* 0x004fcc0000000018 */
[----:B------:R-:W0:Y:S01]  /*26b0*/  F2I.S64.TRUNC R24, R24 ;  /* 0x0000001800187311 */ /* 0x000e22000020d900 */
[----:B------:R-:W-:Y:S05]  /*26c0*/  BRA `(.L_x_11269) ;  /* 0x000006d000007947 */ /* 0x000fea0003800000 */
.L_x_11276:
        /* <DEDUP_REMOVED lines=11> */
.L_x_11283:
        /* <DEDUP_REMOVED lines=21> */
.L_x_11287:
[----:B------:R-:W-:Y:S05]  /*28d0*/  BSYNC B1 ;  /* 0x0000000000017941 */ /* 0x000fea0003800000 */
.L_x_11286:
[----:B------:R-:W-:Y:S01]  /*28e0*/  IMAD.SHL.U32 R3, R3, 0x100000, RZ ;  /* 0x0010000003037824 */ /* 0x000fe200078e00ff */
[----:B------:R-:W-:-:S04]  /*28f0*/  LEA R5, R0, 0x3b800000, 0x17 ;  /* 0x3b80000000057811 */ /* 0x000fc800078eb8ff */
[----:B------:R-:W-:Y:S02]  /*2900*/  LOP3.LUT R24, R5, R3, R24, 0xfe, !PT ;  /* 0x0000000305187212 */ /* 0x000fe400078efe18 */
.L_x_11285:
[----:B------:R-:W-:Y:S05]  /*2910*/  BSYNC B0 ;  /* 0x0000000000007941 */ /* 0x000fea0003800000 */
.L_x_11284:
[----:B------:R-:W0:Y:S01]  /*2920*/  F2I.S64.TRUNC R24, R24 ;  /* 0x0000001800187311 */ /* 0x000e22000020d900 */
[----:B------:R-:W-:Y:S05]  /*2930*/  BRA `(.L_x_11269) ;  /* 0x0000046000007947 */ /* 0x000fea0003800000 */
.L_x_11282:
        /* <DEDUP_REMOVED lines=21> */
.L_x_11291:
[----:B------:R-:W-:Y:S05]  /*2a90*/  BSYNC B1 ;  /* 0x0000000000017941 */ /* 0x000fea0003800000 */
.L_x_11290:
[----:B------:R-:W-:Y:S01]  /*2aa0*/  IMAD.SHL.U32 R3, R3, 0x200000, RZ ;  /* 0x0020000003037824 */ /* 0x000fe200078e00ff */
[----:B------:R-:W-:-:S04]  /*2ab0*/  LEA R5, R0, 0x37800000, 0x17 ;  /* 0x3780000000057811 */ /* 0x000fc800078eb8ff */
[----:B------:R-:W-:Y:S02]  /*2ac0*/  LOP3.LUT R24, R5, R3, R24, 0xfe, !PT ;  /* 0x0000000305187212 */ /* 0x000fe400078efe18 */
.L_x_11289:
[----:B------:R-:W-:Y:S05]  /*2ad0*/  BSYNC B0 ;  /* 0x0000000000007941 */ /* 0x000fea0003800000 */
.L_x_11288:
[----:B------:R-:W0:Y:S01]  /*2ae0*/  F2I.S64.TRUNC R24, R24 ;  /* 0x0000001800187311 */ /* 0x000e22000020d900 */
[----:B------:R-:W-:Y:S05]  /*2af0*/  BRA `(.L_x_11269) ;  /* 0x000002a000007947 */ /* 0x000fea0003800000 */
.L_x_11281:
        /* <DEDUP_REMOVED lines=14> */
.L_x_11295:
[----:B------:R-:W-:Y:S05]  /*2be0*/  BSYNC B0 ;  /* 0x0000000000007941 */ /* 0x000fea0003800000 */
.L_x_11294:
[----:B------:R-:W0:Y:S01]  /*2bf0*/  F2I.S64.TRUNC R24, R24 ;  /* 0x0000001800187311 */ /* 0x000e22000020d900 */
[----:B------:R-:W-:Y:S05]  /*2c00*/  BRA `(.L_x_11269) ;  /* 0x0000019000007947 */ /* 0x000fea0003800000 */
.L_x_11268:
        /* <DEDUP_REMOVED lines=21> */
.L_x_11293:
[----:B------:R0:W5:Y:S01]  /*2d60*/  LDG.E.64 R24, [R4.64] ;  /* 0x0000002404187981 */ /* 0x000162000c1e1b00 */
[----:B------:R-:W-:Y:S05]  /*2d70*/  BRA `(.L_x_11269) ;  /* 0x0000002000007947 */ /* 0x000fea0003800000 */
.L_x_11292:
[----:B------:R0:W5:Y:S01]  /*2d80*/  LDG.E R24, [R4.64] ;  /* 0x0000002404187981 */ /* 0x000162000c1e1900 */
[----:B------:R-:W-:-:S03]  /*2d90*/  IMAD.MOV.U32 R25, RZ, RZ, RZ ;  /* 0x000000ffff197224 */ /* 0x000fc600078e00ff */
.L_x_11269:
[----:B------:R-:W-:-:S04]  /*2da0*/  IADD3 R23, R23, 0x80, RZ ;  /* 0x0000008017177810 */ /* 0x000fc80007ffe0ff */
.L_x_11263:
[----:B------:R-:W-:Y:S05]  /*2db0*/  BSYNC B6 ;  /* 0x0000000000067941 */ /* 0x000fea0003800000 */
.L_x_11262:
        /* <DEDUP_REMOVED lines=19> */
[----:B---3--:R-:W-:Y:S01]  /*2ef0*/  SHF.R.S32.HI R17, RZ, 0x1f, R16 ;  /* 0x0000001fff117819 */ /* 0x008fe20000011410 */
[----:B------:R-:W-:Y:S05]  /*2f00*/  BRA `(.L_x_11297) ;  /* 0x00000d7000007947 */ /* 0x000fea0003800000 */
.L_x_11301:
[----:B------:R0:W5:Y:S01]  /*2f10*/  LDG.E.U8 R16, [R4.64] ;  /* 0x0000002404107981 */ /* 0x000162000c1e1100 */
[----:B------:R-:W-:Y:S01]  /*2f20*/  IMAD.MOV.U32 R17, RZ, RZ, RZ ;  /* 0x000000ffff117224 */ /* 0x000fe200078e00ff */
[----:B------:R-:W-:Y:S05]  /*2f30*/  BRA `(.L_x_11297) ;  /* 0x00000d4000007947 */ /* 0x000fea0003800000 */
.L_x_11300:
        /* <DEDUP_REMOVED lines=8> */
.L_x_11304:
[----:B------:R-:W3:Y:S02]  /*2fc0*/  LDG.E R16, [R4.64] ;  /* 0x0000002404107981 */ /* 0x000ee4000c1e1900 */
[----:B---3--:R-:W-:Y:S01]  /*2fd0*/  SHF.R.S32.HI R17, RZ, 0x1f, R16 ;  /* 0x0000001fff117819 */ /* 0x008fe20000011410 */
[----:B------:R-:W-:Y:S05]  /*2fe0*/  BRA `(.L_x_11297) ;  /* 0x00000c9000007947 */ /* 0x000fea0003800000 */
.L_x_11303:
[----:B------:R-:W3:Y:S02]  /*2ff0*/  LDG.E.S16 R16, [R4.64] ;  /* 0x0000002404107981 */ /* 0x000ee4000c1e1700 */
[----:B---3--:R-:W-:Y:S01]  /*3000*/  SHF.R.S32.HI R17, RZ, 0x1f, R16 ;  /* 0x0000001fff117819 */ /* 0x008fe20000011410 */
[----:B------:R-:W-:Y:S05]  /*3010*/  BRA `(.L_x_11297) ;  /* 0x00000c6000007947 */ /* 0x000fea0003800000 */
.L_x_11299:
[----:B------:R-:W-:-:S13]  /*3020*/  ISETP.GT.AND P0, PT, R0, 0x6, PT ;  /* 0x000000060000780c */ /* 0x000fda0003f04270 */
[----:B------:R-:W-:Y:S05]  /*3030*/  @P0 BRA `(.L_x_11305) ;  /* 0x000000b000000947 */ /* 0x000fea0003800000 */
[----:B------:R-:W-:-:S13]  /*3040*/  ISETP.NE.AND P0, PT, R0, 0x5, PT ;  /* 0x000000050000780c */ /* 0x000fda0003f05270 */
[----:B------:R-:W-:Y:S05]  /*3050*/  @!P0 BRA `(.L_x_11306) ;  /* 0x0000005000008947 */ /* 0x000fea0003800000 */
[----:B------:R-:W-:-:S13]  /*3060*/  ISETP.NE.AND P0, PT, R0, 0x6, PT ;  /* 0x000000060000780c */ /* 0x000fda0003f05270 */
[----:B------:R-:W-:Y:S05]  /*3070*/  @P0 BRA `(.L_x_11302) ;  /* 0x00000a8000000947 */ /* 0x000fea0003800000 */
[----:B------:R-:W3:Y:S02]  /*3080*/  LDG.E R4, [R4.64] ;  /* 0x0000002404047981 */ /* 0x000ee4000c1e1900 */
[----:B---3--:R0:W3:Y:S01]  /*3090*/  F2I.S64.TRUNC R16, R4 ;  /* 0x0000000400107311 */ /* 0x0080e2000020d900 */
[----:B------:R-:W-:Y:S05]  /*30a0*/  BRA `(.L_x_11297) ;  /* 0x00000bd000007947 */ /* 0x000fea0003800000 */
.L_x_11306:
[----:B------:R-:W3:Y:S02]  /*30b0*/  LDG.E.U16 R4, [R4.64] ;  /* 0x0000002404047981 */ /* 0x000ee4000c1e1500 */
[----:B---3--:R-:W-:-:S06]  /*30c0*/  HADD2.F32 R16, -RZ, R4.H0_H0 ;  /* 0x20000004ff107230 */ /* 0x008fcc0000004100 */
[----:B------:R-:W0:Y:S01]  /*30d0*/  F2I.S64.TRUNC R16, R16 ;  /* 0x0000001000107311 */ /* 0x000e22000020d900 */
[----:B------:R-:W-:Y:S05]  /*30e0*/  BRA `(.L_x_11297) ;  /* 0x00000b9000007947 */ /* 0x000fea0003800000 */
.L_x_11305:
[----:B------:R-:W-:-:S13]  /*30f0*/  ISETP.NE.AND P0, PT, R0, 0x7, PT ;  /* 0x000000070000780c */ /* 0x000fda0003f05270 */
[----:B------:R-:W-:Y:S05]  /*3100*/  @!P0 BRA `(.L_x_11307) ;  /* 0x000000b000008947 */ /* 0x000fea0003800000 */
[----:B------:R-:W-:-:S13]  /*3110*/  ISETP.NE.AND P0, PT, R0, 0x8, PT ;  /* 0x000000080000780c */ /* 0x000fda0003f05270 */
[----:B------:R-:W-:Y:S05]  /*3120*/  @!P0 BRA `(.L_x_11308) ;  /* 0x0000005000008947 */ /* 0x000fea0003800000 */
[----:B------:R-:W-:-:S13]  /*3130*/  ISETP.NE.AND P0, PT, R0, 0x9, PT ;  /* 0x000000090000780c */ /* 0x000fda0003f05270 */
[----:B------:R-:W-:Y:S05]  /*3140*/  @P0 BRA `(.L_x_11302) ;  /* 0x000009b000000947 */ /* 0x000fea0003800000 */
[----:B------:R-:W3:Y:S02]  /*3150*/  LDG.E R4, [R4.64] ;  /* 0x0000002404047981 */ /* 0x000ee4000c1e1900 */
[----:B---3--:R0:W3:Y:S01]  /*3160*/  F2I.S64.TRUNC R16, R4 ;  /* 0x0000000400107311 */ /* 0x0080e2000020d900 */
[----:B------:R-:W-:Y:S05]  /*3170*/  BRA `(.L_x_11297) ;  /* 0x00000b0000007947 */ /* 0x000fea0003800000 */
.L_x_11308:
[----:B------:R-:W3:Y:S02]  /*3180*/  LDG.E.U16 R4, [R4.64] ;  /* 0x0000002404047981 */ /* 0x000ee4000c1e1500 */
[----:B---3--:R-:W-:-:S06]  /*3190*/  HADD2.F32 R16, -RZ, R4.H0_H0 ;  /* 0x20000004ff107230 */ /* 0x008fcc0000004100 */
[----:B------:R-:W0:Y:S01]  /*31a0*/  F2I.S64.TRUNC R16, R16 ;  /* 0x0000001000107311 */ /* 0x000e22000020d900 */
[----:B------:R-:W-:Y:S05]  /*31b0*/  BRA `(.L_x_11297) ;  /* 0x00000ac000007947 */ /* 0x000fea0003800000 */
.L_x_11307:
[----:B------:R-:W3:Y:S02]  /*31c0*/  LDG.E.64 R4, [R4.64] ;  /* 0x0000002404047981 */ /* 0x000ee4000c1e1b00 */
[----:B---3--:R0:W3:Y:S01]  /*31d0*/  F2I.S64.F64.TRUNC R16, R4 ;  /* 0x0000000400107311 */ /* 0x0080e2000030d900 */
[----:B------:R-:W-:Y:S05]  /*31e0*/  BRA `(.L_x_11297) ;  /* 0x00000a9000007947 */ /* 0x000fea0003800000 */
.L_x_11298:
        /* <DEDUP_REMOVED lines=11> */
[----:B------:R-:W-:Y:S01]  /*32a0*/  SEL R16, RZ, 0x1, !P0 ;  /* 0x00000001ff107807 */ /* 0x000fe20004000000 */
[----:B------:R-:W-:Y:S05]  /*32b0*/  BRA `(.L_x_11297) ;  /* 0x000009c000007947 */ /* 0x000fea0003800000 */
.L_x_11311:
[----:B------:R-:W3:Y:S02]  /*32c0*/  LDG.E.64 R4, [R4.64] ;  /* 0x0000002404047981 */ /* 0x000ee4000c1e1b00 */
[----:B---3--:R0:W3:Y:S01]  /*32d0*/  F2I.S64.F64.TRUNC R16, R4 ;  /* 0x0000000400107311 */ /* 0x0080e2000030d900 */
[----:B------:R-:W-:Y:S05]  /*32e0*/  BRA `(.L_x_11297) ;  /* 0x0000099000007947 */ /* 0x000fea0003800000 */
.L_x_11310:
        /* <DEDUP_REMOVED lines=25> */
[----:B------:R0:W3:Y:S01]  /*3480*/  F2I.S64.TRUNC R16, R7 ;  /* 0x0000000700107311 */ /* 0x0000e2000020d900 */
[----:B------:R-:W-:Y:S05]  /*3490*/  BRA `(.L_x_11297) ;  /* 0x000007e000007947 */ /* 0x000fea0003800000 */
.L_x_11313:
        /* <DEDUP_REMOVED lines=12> */
[----:B------:R0:W3:Y:S01]  /*3560*/  F2I.S64.TRUNC R16, R0 ;  /* 0x0000000000107311 */ /* 0x0000e2000020d900 */
[----:B------:R-:W-:Y:S05]  /*3570*/  BRA `(.L_x_11297) ;  /* 0x0000070000007947 */ /* 0x000fea0003800000 */
.L_x_11312:
[----:B------:R-:W3:Y:S02]  /*3580*/  LDG.E.U16 R16, [R4.64] ;  /* 0x0000002404107981 */ /* 0x000ee4000c1e1500 */
[----:B---3--:R-:W-:-:S06]  /*3590*/  PRMT R16, RZ, 0x5410, R16 ;  /* 0x00005410ff107816 */ /* 0x008fcc0000000010 */
[----:B------:R-:W0:Y:S01]  /*35a0*/  F2I.S64.TRUNC R16, R16 ;  /* 0x0000001000107311 */ /* 0x000e22000020d900 */
[----:B------:R-:W-:Y:S05]  /*35b0*/  BRA `(.L_x_11297) ;  /* 0x000006c000007947 */ /* 0x000fea0003800000 */
.L_x_11309:
        /* <DEDUP_REMOVED lines=11> */
.L_x_11316:
        /* <DEDUP_REMOVED lines=21> */
.L_x_11320:
[----:B------:R-:W-:Y:S05]  /*37c0*/  BSYNC B1 ;  /* 0x0000000000017941 */ /* 0x000fea0003800000 */
.L_x_11319:
[----:B------:R-:W-:Y:S01]  /*37d0*/  IMAD.SHL.U32 R3, R3, 0x100000, RZ ;  /* 0x0010000003037824 */ /* 0x000fe200078e00ff */
[----:B------:R-:W-:-:S04]  /*37e0*/  LEA R5, R0, 0x3b800000, 0x17 ;  /* 0x3b80000000057811 */ /* 0x000fc800078eb8ff */
[----:B------:R-:W-:Y:S02]  /*37f0*/  LOP3.LUT R16, R5, R3, R16, 0xfe, !PT ;  /* 0x0000000305107212 */ /* 0x000fe400078efe10 */
.L_x_11318:
[----:B------:R-:W-:Y:S05]  /*3800*/  BSYNC B0 ;  /* 0x0000000000007941 */ /* 0x000fea0003800000 */
.L_x_11317:
[----:B------:R-:W0:Y:S01]  /*3810*/  F2I.S64.TRUNC R16, R16 ;  /* 0x0000001000107311 */ /* 0x000e22000020d900 */
[----:B------:R-:W-:Y:S05]  /*3820*/  BRA `(.L_x_11297) ;  /* 0x0000045000007947 */ /* 0x000fea0003800000 */
.L_x_11315:
        /* <DEDUP_REMOVED lines=21> */
.L_x_11324:
[----:B------:R-:W-:Y:S05]  /*3980*/  BSYNC B1 ;  /* 0x0000000000017941 */ /* 0x000fea0003800000 */
.L_x_11323:
[----:B------:R-:W-:Y:S01]  /*3990*/  IMAD.SHL.U32 R3, R3, 0x200000, RZ ;  /* 0x0020000003037824 */ /* 0x000fe200078e00ff */
[----:B------:R-:W-:-:S04]  /*39a0*/  LEA R5, R0, 0x37800000, 0x17 ;  /* 0x3780000000057811 */ /* 0x000fc800078eb8ff */
[----:B------:R-:W-:Y:S02]  /*39b0*/  LOP3.LUT R16, R5, R3, R16, 0xfe, !PT ;  /* 0x0000000305107212 */ /* 0x000fe400078efe10 */
.L_x_11322:
[----:B------:R-:W-:Y:S05]  /*39c0*/  BSYNC B0 ;  /* 0x0000000000007941 */ /* 0x000fea0003800000 */
.L_x_11321:
[----:B------:R-:W0:Y:S01]  /*39d0*/  F2I.S64.TRUNC R16, R16 ;  /* 0x0000001000107311 */ /* 0x000e22000020d900 */
[----:B------:R-:W-:Y:S05]  /*39e0*/  BRA `(.L_x_11297) ;  /* 0x0000029000007947 */ /* 0x000fea0003800000 */
.L_x_11314:
        /* <DEDUP_REMOVED lines=14> */
.L_x_11328:
[----:B------:R-:W-:Y:S05]  /*3ad0*/  BSYNC B0 ;  /* 0x0000000000007941 */ /* 0x000fea0003800000 */
.L_x_11327:
[----:B------:R-:W0:Y:S01]  /*3ae0*/  F2I.S64.TRUNC R16, R16 ;  /* 0x0000001000107311 */ /* 0x000e22000020d900 */
[----:B------:R-:W-:Y:S05]  /*3af0*/  BRA `(.L_x_11297) ;  /* 0x0000018000007947 */ /* 0x000fea0003800000 */
.L_x_11302:
        /* <DEDUP_REMOVED lines=20> */
.L_x_11326:
[----:B------:R0:W5:Y:S01]  /*3c40*/  LDG.E.64 R16, [R4.64] ;  /* 0x0000002404107981 */ /* 0x000162000c1e1b00 */
[----:B------:R-:W-:Y:S05]  /*3c50*/  BRA `(.L_x_11297) ;  /* 0x0000002000007947 */ /* 0x000fea0003800000 */
.L_x_11325:
[----:B------:R0:W5:Y:S01]  /*3c60*/  LDG.E R16, [R4.64] ;  /* 0x0000002404107981 */ /* 0x000162000c1e1900 */
[----:B------:R-:W-:-:S03]  /*3c70*/  IMAD.MOV.U32 R17, RZ, RZ, RZ ;  /* 0x000000ffff117224 */ /* 0x000fc600078e00ff */
.L_x_11297:
[----:B------:R-:W-:Y:S05]  /*3c80*/  BSYNC B6 ;  /* 0x0000000000067941 */ /* 0x000fea0003800000 */
.L_x_11296:
[----:B------:R-:W4:Y:S01]  /*3c90*/  S2R R33, SR_TID.X ;  /* 0x0000000000217919 */ /* 0x000f220000002100 */
[----:B------:R-:W3:Y:S01]  /*3ca0*/  LDC.U8 R31, c[0x0][0x194] ;  /* 0x00006500ff1f7b82 */ /* 0x000ee20000000000 */
[----:B01---5:R-:W-:Y:S01]  /*3cb0*/  IMAD R3, R29, c[0x0][0x170], RZ ;  /* 0x00005c001d037a24 */ /* 0x023fe200078e02ff */
[----:B------:R-:W-:Y:S01]  /*3cc0*/  BSSY B6, `(.L_x_11329) ;  /* 0x00000ff000067945 */ /* 0x000fe20003800000 */
[----:B--2---:R-:W-:Y:S02]  /*3cd0*/  IMAD R5, R25, c[0x0][0x170], RZ ;  /* 0x00005c0019057a24 */ /* 0x004fe400078e02ff */
[----:B---3--:R-:W-:Y:S02]  /*3ce0*/  IMAD R7, R17, c[0x0][0x170], RZ ;  /* 0x00005c0011077a24 */ /* 0x008fe400078e02ff */
[----:B------:R-:W-:-:S02]  /*3cf0*/  IMAD R27, R28, c[0x0][0x174], R3 ;  /* 0x00005d001c1b7a24 */ /* 0x000fc400078e0203 */
[----:B------:R-:W-:Y:S02]  /*3d00*/  IMAD R5, R24, c[0x0][0x174], R5 ;  /* 0x00005d0018057a24 */ /* 0x000fe400078e0205 */
[----:B------:R-:W-:Y:S02]  /*3d10*/  IMAD R7, R16, c[0x0][0x174], R7 ;  /* 0x00005d0010077a24 */ /* 0x000fe400078e0207 */
[----:B------:R-:W-:-:S04]  /*3d20*/  IMAD.WIDE.U32 R28, R28, c[0x0][0x170], RZ ;  /* 0x00005c001c1c7a25 */ /* 0x000fc800078e00ff */
[----:B------:R-:W-:-:S04]  /*3d30*/  IMAD.WIDE.U32 R24, R24, c[0x0][0x170], RZ ;  /* 0x00005c0018187a25 */ /* 0x000fc800078e00ff */
[----:B------:R-:W-:Y:S01]  /*3d40*/  IMAD.WIDE.U32 R16, R16, c[0x0][0x170], RZ ;  /* 0x00005c0010107a25 */ /* 0x000fe200078e00ff */
[----:B----4-:R-:W-:-:S03]  /*3d50*/  ISETP.GE.AND P0, PT, R33, R30, PT ;  /* 0x0000001e2100720c */ /* 0x010fc60003f06270 */
[----:B------:R-:W-:Y:S02]  /*3d60*/  IMAD R3, R35, c[0x0][0x170], RZ ;  /* 0x00005c0023037a24 */ /* 0x000fe400078e02ff */
[----:B------:R-:W-:Y:S02]  /*3d70*/  IMAD.IADD R27, R29, 0x1, R27 ;  /* 0x000000011d1b7824 */ /* 0x000fe400078e021b */
[----:B------:R-:W-:Y:S02]  /*3d80*/  IMAD.IADD R23, R25, 0x1, R5 ;  /* 0x0000000119177824 */ /* 0x000fe400078e0205 */
[----:B------:R-:W-:Y:S02]  /*3d90*/  IMAD.IADD R19, R17, 0x1, R7 ;  /* 0x0000000111137824 */ /* 0x000fe400078e0207 */
[----:B------:R-:W-:Y:S02]  /*3da0*/  IMAD R3, R34, c[0x0][0x174], R3 ;  /* 0x00005d0022037a24 */ /* 0x000fe400078e0203 */
[----:B------:R-:W-:-:S02]  /*3db0*/  IMAD.MOV.U32 R26, RZ, RZ, R28 ;  /* 0x000000ffff1a7224 */ /* 0x000fc400078e001c */
[----:B------:R-:W-:Y:S02]  /*3dc0*/  IMAD.MOV.U32 R22, RZ, RZ, R24 ;  /* 0x000000ffff167224 */ /* 0x000fe400078e0018 */
[----:B------:R-:W-:Y:S01]  /*3dd0*/  IMAD.MOV.U32 R18, RZ, RZ, R16 ;  /* 0x000000ffff127224 */ /* 0x000fe200078e0010 */
[----:B------:R-:W-:Y:S05]  /*3de0*/  @P0 BRA `(.L_x_11330) ;  /* 0x00000ec000000947 */ /* 0x000fea0003800000 */
[----:B------:R-:W-:Y:S01]  /*3df0*/  IMAD R0, R2, 0x200, R33 ;  /* 0x0000020002007824 */ /* 0x000fe200078e0221 */
[----:B------:R-:W-:Y:S01]  /*3e00*/  PRMT R4, R31, 0x9910, RZ ;  /* 0x000099101f047816 */ /* 0x000fe200000000ff */
[----:B------:R-:W-:Y:S01]  /*3e10*/  IMAD.WIDE.U32 R34, R34, c[0x0][0x170], RZ ;  /* 0x00005c0022227a25 */ /* 0x000fe200078e00ff */
[----:B------:R-:W-:-:S03]  /*3e20*/  IADD3 R33, R33, 0x80, RZ ;  /* 0x0000008021217810 */ /* 0x000fc60007ffe0ff */
[----:B------:R-:W-:Y:S02]  /*3e30*/  IMAD R8, R0, c[0x0][0x198], RZ ;  /* 0x0000660000087a24 */ /* 0x000fe400078e02ff */
[----:B------:R-:W-:Y:S02]  /*3e40*/  IMAD.MOV.U32 R0, RZ, RZ, R4 ;  /* 0x000000ffff007224 */ /* 0x000fe400078e0004 */
[----:B------:R-:W-:Y:S01]  /*3e50*/  IMAD.IADD R5, R35, 0x1, R3 ;  /* 0x0000000123057824 */ /* 0x000fe200078e0203 */
[----:B------:R-:W-:Y:S01]  /*3e60*/  IADD3 R8, P1, R8, c[0x0][0x178], RZ ;  /* 0x00005e0008087a10 */ /* 0x000fe20007f3e0ff */
[----:B------:R-:W-:Y:S01]  /*3e70*/  IMAD.MOV.U32 R4, RZ, RZ, R34 ;  /* 0x000000ffff047224 */ /* 0x000fe200078e0022 */
        /* <DEDUP_REMOVED lines=13> */
.L_x_11334:
[----:B------:R0:W-:Y:S01]  /*3f50*/  STG.E.U8 [R8.64], R34 ;  /* 0x0000002208007986 */ /* 0x0001e2000c101124 */
[----:B------:R-:W-:Y:S05]  /*3f60*/  BRA `(.L_x_11330) ;  /* 0x00000d4000007947 */ /* 0x000fea0003800000 */
.L_x_11333:
        /* <DEDUP_REMOVED lines=8> */
.L_x_11337:
[----:B------:R0:W-:Y:S01]  /*3ff0*/  STG.E [R8.64], R34 ;  /* 0x0000002208007986 */ /* 0x0001e2000c101924 */
[----:B------:R-:W-:Y:S05]  /*4000*/  BRA `(.L_x_11330) ;  /* 0x00000ca000007947 */ /* 0x000fea0003800000 */
.L_x_11336:
[----:B------:R0:W-:Y:S01]  /*4010*/  STG.E.U16 [R8.64], R34 ;  /* 0x0000002208007986 */ /* 0x0001e2000c101524 */
[----:B------:R-:W-:Y:S05]  /*4020*/  BRA `(.L_x_11330) ;  /* 0x00000c8000007947 */ /* 0x000fea0003800000 */
.L_x_11332:
        /* <DEDUP_REMOVED lines=9> */
.L_x_11339:
[----:B------:R-:W0:Y:S02]  /*40c0*/  I2F.S64 R0, R4 ;  /* 0x0000000400007312 */ /* 0x000e240000301400 */
[----:B0-----:R-:W-:-:S05]  /*40d0*/  F2FP.PACK_AB R0, RZ, R0 ;  /* 0x00000000ff00723e */ /* 0x001fca00000000ff */
[----:B------:R0:W-:Y:S01]  /*40e0*/  STG.E.U16 [R8.64], R0 ;  /* 0x0000000008007986 */ /* 0x0001e2000c101524 */
[----:B------:R-:W-:Y:S05]  /*40f0*/  BRA `(.L_x_11330) ;  /* 0x00000bb000007947 */ /* 0x000fea0003800000 */
.L_x_11338:
        /* <DEDUP_REMOVED lines=10> */
.L_x_11341:
[----:B------:R-:W0:Y:S02]  /*41a0*/  I2F.S64 R4, R4 ;  /* 0x0000000400047312 */ /* 0x000e240000301400 */
[----:B0-----:R-:W-:-:S04]  /*41b0*/  F2FP.PACK_AB R3, RZ, R4 ;  /* 0x00000004ff03723e */ /* 0x001fc800000000ff */
[----:B------:R-:W-:-:S05]  /*41c0*/  PRMT R3, R3, 0x5410, RZ ;  /* 0x0000541003037816 */ /* 0x000fca00000000ff */
[----:B------:R0:W-:Y:S01]  /*41d0*/  STG.E [R8.64], R3 ;  /* 0x0000000308007986 */ /* 0x0001e2000c101924 */
[----:B------:R-:W-:Y:S05]  /*41e0*/  BRA `(.L_x_11330) ;  /* 0x00000ac000007947 */ /* 0x000fea0003800000 */
.L_x_11340:
[----:B------:R-:W0:Y:S02]  /*41f0*/  I2F.F64.S64 R4, R4 ;  /* 0x0000000400047312 */ /* 0x000e240000301c00 */
[----:B0-----:R0:W-:Y:S01]  /*4200*/  STG.E.64 [R8.64], R4 ;  /* 0x0000000408007986 */ /* 0x0011e2000c101b24 */
[----:B------:R-:W-:Y:S05]  /*4210*/  BRA `(.L_x_11330) ;  /* 0x00000a9000007947 */ /* 0x000fea0003800000 */
.L_x_11331:
        /* <DEDUP_REMOVED lines=13> */
.L_x_11344:
[----:B------:R-:W0:Y:S01]  /*42f0*/  I2F.F64.S64 R4, R4 ;  /* 0x0000000400047312 */ /* 0x000e220000301c00 */
[----:B------:R-:W-:-:S05]  /*4300*/  CS2R R6, SRZ ;  /* 0x0000000000067805 */ /* 0x000fca000001ff00 */
[----:B0-----:R0:W-:Y:S01]  /*4310*/  STG.E.128 [R8.64], R4 ;  /* 0x0000000408007986 */ /* 0x0011e2000c101d24 */
[----:B------:R-:W-:Y:S05]  /*4320*/  BRA `(.L_x_11330) ;  /* 0x0000098000007947 */ /* 0x000fea0003800000 */
.L_x_11343:
        /* <DEDUP_REMOVED lines=21> */
.L_x_11348:
[----:B------:R-:W-:Y:S05]  /*4480*/  BSYNC B0 ;  /* 0x0000000000007941 */ /* 0x000fea0003800000 */
.L_x_11347:
[----:B------:R-:W-:-:S05]  /*4490*/  LOP3.LUT R7, R0, R7, RZ, 0xfc, !PT ;  /* 0x0000000700077212 */ /* 0x000fca00078efcff */
[----:B------:R0:W-:Y:S01]  /*44a0*/  STG.E.U8 [R8.64], R7 ;  /* 0x0000000708007986 */ /* 0x0001e2000c101124 */
[----:B------:R-:W-:Y:S05]  /*44b0*/  BRA `(.L_x_11330) ;  /* 0x000007f000007947 */ /* 0x000fea0003800000 */
.L_x_11346:
        /* <DEDUP_REMOVED lines=13> */
.L_x_11350:
[----:B------:R-:W-:Y:S01]  /*4590*/  IMAD.MOV.U32 R0, RZ, RZ, 0x7f ;  /* 0x0000007fff007424 */ /* 0x000fe200078e00ff */
[----:B------:R-:W-:-:S04]  /*45a0*/  ISETP.GT.U32.AND P0, PT, R3, 0x7f800000, PT ;  /* 0x7f8000000300780c */ /* 0x000fc80003f04070 */
[----:B------:R-:W-:-:S04]  /*45b0*/  SEL R0, R0, 0x7c, P0 ;  /* 0x0000007c00007807 */ /* 0x000fc80000000000 */
.L_x_11351:
[----:B------:R-:W-:Y:S05]  /*45c0*/  BSYNC B0 ;  /* 0x0000000000007941 */ /* 0x000fea0003800000 */
.L_x_11349:
[----:B------:R-:W-:-:S04]  /*45d0*/  LOP3.LUT R3, R5, 0x80000000, RZ, 0xc0, !PT ;  /* 0x8000000005037812 */ /* 0x000fc800078ec0ff */
[----:B------:R-:W-:-:S04]  /*45e0*/  SHF.R.U32.HI R3, RZ, 0x18, R3 ;  /* 0x00000018ff037819 */ /* 0x000fc80000011603 */
[----:B------:R-:W-:-:S05]  /*45f0*/  LOP3.LUT R3, R0, R3, RZ, 0xfc, !PT ;  /* 0x0000000300037212 */ /* 0x000fca00078efcff */
[----:B------:R0:W-:Y:S01]  /*4600*/  STG.E.U8 [R8.64], R3 ;  /* 0x0000000308007986 */ /* 0x0001e2000c101124 */
[----:B------:R-:W-:Y:S05]  /*4610*/  BRA `(.L_x_11330) ;  /* 0x0000069000007947 */ /* 0x000fea0003800000 */
.L_x_11345:
[----:B------:R-:W0:Y:S02]  /*4620*/  I2F.S64 R0, R4 ;  /* 0x0000000400007312 */ /* 0x000e240000301400 */
[----:B0-----:R-:W-:-:S05]  /*4630*/  F2FP.BF16.PACK_AB R0, RZ, R0 ;  /* 0x00000000ff00723e */ /* 0x001fca00000010ff */
[----:B------:R0:W-:Y:S01]  /*4640*/  STG.E.U16 [R8.64], R0 ;  /* 0x0000000008007986 */ /* 0x0001e2000c101524 */
[----:B------:R-:W-:Y:S05]  /*4650*/  BRA `(.L_x_11330) ;  /* 0x0000065000007947 */ /* 0x000fea0003800000 */
.L_x_11342:
        /* <DEDUP_REMOVED lines=10> */
.L_x_11354:
        /* <DEDUP_REMOVED lines=17> */
.L_x_11357:
[----:B------:R-:W-:-:S04]  /*4810*/  LOP3.LUT R0, R5, 0x80000000, RZ, 0xc0, !PT ;  /* 0x8000000005007812 */ /* 0x000fc800078ec0ff */
[----:B------:R-:W-:-:S04]  /*4820*/  SHF.R.U32.HI R0, RZ, 0x18, R0 ;  /* 0x00000018ff007819 */ /* 0x000fc80000011600 */
[----:B------:R-:W-:Y:S02]  /*4830*/  LOP3.LUT R0, R3, R0, RZ, 0xfc, !PT ;  /* 0x0000000003007212 */ /* 0x000fe400078efcff */
.L_x_11356:
[----:B------:R-:W-:Y:S05]  /*4840*/  BSYNC B0 ;  /* 0x0000000000007941 */ /* 0x000fea0003800000 */
.L_x_11355:
[----:B------:R0:W-:Y:S01]  /*4850*/  STG.E.U8 [R8.64], R0 ;  /* 0x0000000008007986 */ /* 0x0001e2000c101124 */
[----:B------:R-:W-:Y:S05]  /*4860*/  BRA `(.L_x_11330) ;  /* 0x0000044000007947 */ /* 0x000fea0003800000 */
.L_x_11353:
        /* <DEDUP_REMOVED lines=17> */
.L_x_11360:
[----:B------:R-:W-:-:S04]  /*4980*/  LOP3.LUT R0, R5, 0x80000000, RZ, 0xc0, !PT ;  /* 0x8000000005007812 */ /* 0x000fc800078ec0ff */
[----:B------:R-:W-:-:S04]  /*4990*/  SHF.R.U32.HI R0, RZ, 0x18, R0 ;  /* 0x00000018ff007819 */ /* 0x000fc80000011600 */
[----:B------:R-:W-:Y:S02]  /*49a0*/  LOP3.LUT R0, R3, R0, RZ, 0xfc, !PT ;  /* 0x0000000003007212 */ /* 0x000fe400078efcff */
.L_x_11359:
[----:B------:R-:W-:Y:S05]  /*49b0*/  BSYNC B0 ;  /* 0x0000000000007941 */ /* 0x000fea0003800000 */
.L_x_11358:
[----:B------:R0:W-:Y:S01]  /*49c0*/  STG.E.U8 [R8.64], R0 ;  /* 0x0000000008007986 */ /* 0x0001e2000c101124 */
[----:B------:R-:W-:Y:S05]  /*49d0*/  BRA `(.L_x_11330) ;  /* 0x000002d000007947 */ /* 0x000fea0003800000 */
.L_x_11352:
        /* <DEDUP_REMOVED lines=22> */
.L_x_11335:
        /* <DEDUP_REMOVED lines=20> */
.L_x_11362:
[----:B------:R0:W-:Y:S01]  /*4c80*/  STG.E.64 [R8.64], R4 ;  /* 0x0000000408007986 */ /* 0x0001e2000c101b24 */
[----:B------:R-:W-:Y:S05]  /*4c90*/  BRA `(.L_x_11330) ;  /* 0x0000001000007947 */ /* 0x000fea0003800000 */
.L_x_11361:
[----:B------:R0:W-:Y:S02]  /*4ca0*/  STG.E [R8.64], R34 ;  /* 0x0000002208007986 */ /* 0x0001e4000c101924 */
.L_x_11330:
[----:B------:R-:W-:Y:S05]  /*4cb0*/  BSYNC B6 ;  /* 0x0000000000067941 */ /* 0x000fea0003800000 */
.L_x_11329:
        /* <DEDUP_REMOVED lines=21> */
.L_x_11368:
[----:B------:R0:W-:Y:S01]  /*4e10*/  STG.E.U8 [R8.64], R28 ;  /* 0x0000001c08007986 */ /* 0x0001e2000c101124 */
[----:B------:R-:W-:Y:S05]  /*4e20*/  BRA `(.L_x_11370) ;  /* 0x00000d6000007947 */ /* 0x000fea0003800000 */
.L_x_11367:
        /* <DEDUP_REMOVED lines=8> */
.L_x_11372:
[----:B------:R0:W-:Y:S01]  /*4eb0*/  STG.E [R8.64], R28 ;  /* 0x0000001c08007986 */ /* 0x0001e2000c101924 */
[----:B------:R-:W-:Y:S05]  /*4ec0*/  BRA `(.L_x_11370) ;  /* 0x00000cc000007947 */ /* 0x000fea0003800000 */
.L_x_11371:
[----:B------:R0:W-:Y:S01]  /*4ed0*/  STG.E.U16 [R8.64], R28 ;  /* 0x0000001c08007986 */ /* 0x0001e2000c101524 */
[----:B------:R-:W-:Y:S05]  /*4ee0*/  BRA `(.L_x_11370) ;  /* 0x00000ca000007947 */ /* 0x000fea0003800000 */
.L_x_11366:
        /* <DEDUP_REMOVED lines=9> */
.L_x_11374:
[----:B------:R-:W0:Y:S02]  /*4f80*/  I2F.S64 R0, R26 ;  /* 0x0000001a00007312 */ /* 0x000e240000301400 */
[----:B0-----:R-:W-:-:S05]  /*4f90*/  F2FP.PACK_AB R0, RZ, R0 ;  /* 0x00000000ff00723e */ /* 0x001fca00000000ff */
[----:B------:R0:W-:Y:S01]  /*4fa0*/  STG.E.U16 [R8.64], R0 ;  /* 0x0000000008007986 */ /* 0x0001e2000c101524 */
[----:B------:R-:W-:Y:S05]  /*4fb0*/  BRA `(.L_x_11370) ;  /* 0x00000bd000007947 */ /* 0x000fea0003800000 */
.L_x_11373:
        /* <DEDUP_REMOVED lines=10> */
.L_x_11376:
[----:B------:R-:W0:Y:S02]  /*5060*/  I2F.S64 R26, R26 ;  /* 0x0000001a001a7312 */ /* 0x000e240000301400 */
[----:B0-----:R-:W-:-:S04]  /*5070*/  F2FP.PACK_AB R3, RZ, R26 ;  /* 0x0000001aff03723e */ /* 0x001fc800000000ff */
[----:B------:R-:W-:-:S05]  /*5080*/  PRMT R3, R3, 0x5410, RZ ;  /* 0x0000541003037816 */ /* 0x000fca00000000ff */
[----:B------:R0:W-:Y:S01]  /*5090*/  STG.E [R8.64], R3 ;  /* 0x0000000308007986 */ /* 0x0001e2000c101924 */
[----:B------:R-:W-:Y:S05]  /*50a0*/  BRA `(.L_x_11370) ;  /* 0x00000ae000007947 */ /* 0x000fea0003800000 */
.L_x_11375:
[----:B------:R-:W0:Y:S02]  /*50b0*/  I2F.F64.S64 R26, R26 ;  /* 0x0000001a001a7312 */ /* 0x000e240000301c00 */
[----:B0-----:R0:W-:Y:S01]  /*50c0*/  STG.E.64 [R8.64], R26 ;  /* 0x0000001a08007986 */ /* 0x0011e2000c101b24 */
[----:B------:R-:W-:Y:S05]  /*50d0*/  BRA `(.L_x_11370) ;  /* 0x00000ab000007947 */ /* 0x000fea0003800000 */
.L_x_11365:
        /* <DEDUP_REMOVED lines=13> */
.L_x_11379:
[----:B------:R-:W0:Y:S01]  /*51b0*/  I2F.F64.S64 R4, R26 ;  /* 0x0000001a00047312 */ /* 0x000e220000301c00 */
[----:B------:R-:W-:-:S05]  /*51c0*/  CS2R R6, SRZ ;  /* 0x0000000000067805 */ /* 0x000fca000001ff00 */
[----:B0-----:R0:W-:Y:S01]  /*51d0*/  STG.E.128 [R8.64], R4 ;  /* 0x0000000408007986 */ /* 0x0011e2000c101d24 */
[----:B------:R-:W-:Y:S05]  /*51e0*/  BRA `(.L_x_11370) ;  /* 0x000009a000007947 */ /* 0x000fea0003800000 */
.L_x_11378:
        /* <DEDUP_REMOVED lines=21> */
.L_x_11383:
[----:B------:R-:W-:Y:S05]  /*5340*/  BSYNC B0 ;  /* 0x0000000000007941 */ /* 0x000fea0003800000 */
.L_x_11382:
[----:B------:R-:W-:-:S05]  /*5350*/  LOP3.LUT R5, R0, R5, RZ, 0xfc, !PT ;  /* 0x0000000500057212 */ /* 0x000fca00078efcff */
[----:B------:R0:W-:Y:S01]  /*5360*/  STG.E.U8 [R8.64], R5 ;  /* 0x0000000508007986 */ /* 0x0001e2000c101124 */
[----:B------:R-:W-:Y:S05]  /*5370*/  BRA `(.L_x_11370) ;  /* 0x0000081000007947 */ /* 0x000fea0003800000 */
.L_x_11381:
        /* <DEDUP_REMOVED lines=13> */
.L_x_11385:
[----:B------:R-:W-:Y:S01]  /*5450*/  IMAD.MOV.U32 R0, RZ, RZ, 0x7f ;  /* 0x0000007fff007424 */ /* 0x000fe200078e00ff */
[----:B------:R-:W-:-:S04]  /*5460*/  ISETP.GT.U32.AND P0, PT, R3, 0x7f800000, PT ;  /* 0x7f8000000300780c */ /* 0x000fc80003f04070 */
[----:B------:R-:W-:-:S04]  /*5470*/  SEL R0, R0, 0x7c, P0 ;  /* 0x0000007c00007807 */ /* 0x000fc80000000000 */
.L_x_11386:
[----:B------:R-:W-:Y:S05]  /*5480*/  BSYNC B0 ;  /* 0x0000000000007941 */ /* 0x000fea0003800000 */
.L_x_11384:
[----:B------:R-:W-:-:S04]  /*5490*/  LOP3.LUT R3, R27, 0x80000000, RZ, 0xc0, !PT ;  /* 0x800000001b037812 */ /* 0x000fc800078ec0ff */
[----:B------:R-:W-:-:S04]  /*54a0*/  SHF.R.U32.HI R3, RZ, 0x18, R3 ;  /* 0x00000018ff037819 */ /* 0x000fc80000011603 */
[----:B------:R-:W-:-:S05]  /*54b0*/  LOP3.LUT R3, R0, R3, RZ, 0xfc, !PT ;  /* 0x0000000300037212 */ /* 0x000fca00078efcff */
[----:B------:R0:W-:Y:S01]  /*54c0*/  STG.E.U8 [R8.64], R3 ;  /* 0x0000000308007986 */ /* 0x0001e2000c101124 */
[----:B------:R-:W-:Y:S05]  /*54d0*/  BRA `(.L_x_11370) ;  /* 0x000006b000007947 */ /* 0x000fea0003800000 */
.L_x_11380:
[----:B------:R-:W0:Y:S02]  /*54e0*/  I2F.S64 R0, R26 ;  /* 0x0000001a00007312 */ /* 0x000e240000301400 */
[----:B0-----:R-:W-:-:S05]  /*54f0*/  F2FP.BF16.PACK_AB R0, RZ, R0 ;  /* 0x00000000ff00723e */ /* 0x001fca00000010ff */
[----:B------:R0:W-:Y:S01]  /*5500*/  STG.E.U16 [R8.64], R0 ;  /* 0x0000000008007986 */ /* 0x0001e2000c101524 */
[----:B------:R-:W-:Y:S05]  /*5510*/  BRA `(.L_x_11370) ;  /* 0x0000067000007947 */ /* 0x000fea0003800000 */
.L_x_11377:
        /* <DEDUP_REMOVED lines=10> */
.L_x_11389:
        /* <DEDUP_REMOVED lines=17> */
.L_x_11392:
[----:B------:R-:W-:-:S04]  /*56d0*/  LOP3.LUT R3, R27, 0x80000000, RZ, 0xc0, !PT ;  /* 0x800000001b037812 */ /* 0x000fc800078ec0ff */
[----:B------:R-:W-:-:S04]  /*56e0*/  SHF.R.U32.HI R3, RZ, 0x18, R3 ;  /* 0x00000018ff037819 */ /* 0x000fc80000011603 */
[----:B------:R-:W-:-:S04]  /*56f0*/  LOP3.LUT R0, R0, R3, RZ, 0xfc, !PT ;  /* 0x0000000300007212 */ /* 0x000fc800078efcff */
[----:B------:R-:W-:Y:S02]  /*5700*/  PRMT R4, R0, 0x7610, R4 ;  /* 0x0000761000047816 */ /* 0x000fe40000000004 */
.L_x_11391:
[----:B------:R-:W-:Y:S05]  /*5710*/  BSYNC B0 ;  /* 0x0000000000007941 */ /* 0x000fea0003800000 */
.L_x_11390:
[----:B------:R0:W-:Y:S01]  /*5720*/  STG.E.U8 [R8.64], R4 ;  /* 0x0000000408007986 */ /* 0x0001e2000c101124 */
[----:B------:R-:W-:Y:S05]  /*5730*/  BRA `(.L_x_11370) ;  /* 0x0000045000007947 */ /* 0x000fea0003800000 */
.L_x_11388:
        /* <DEDUP_REMOVED lines=17> */
.L_x_11395:
[----:B------:R-:W-:-:S04]  /*5850*/  LOP3.LUT R3, R27, 0x80000000, RZ, 0xc0, !PT ;  /* 0x800000001b037812 */ /* 0x000fc800078ec0ff */
[----:B------:R-:W-:-:S04]  /*5860*/  SHF.R.U32.HI R3, RZ, 0x18, R3 ;  /* 0x00000018ff037819 */ /* 0x000fc80000011603 */
[----:B------:R-:W-:-:S04]  /*5870*/  LOP3.LUT R0, R0, R3, RZ, 0xfc, !PT ;  /* 0x0000000300007212 */ /* 0x000fc800078efcff */
[----:B------:R-:W-:Y:S02]  /*5880*/  PRMT R4, R0, 0x7610, R4 ;  /* 0x0000761000047816 */ /* 0x000fe40000000004 */
.L_x_11394:
[----:B------:R-:W-:Y:S05]  /*5890*/  BSYNC B0 ;  /* 0x0000000000007941 */ /* 0x000fea0003800000 */
.L_x_11393:
[----:B------:R0:W-:Y:S01]  /*58a0*/  STG.E.U8 [R8.64], R4 ;  /* 0x0000000408007986 */ /* 0x0001e2000c101124 */
[----:B------:R-:W-:Y:S05]  /*58b0*/  BRA `(.L_x_11370) ;  /* 0x000002d000007947 */ /* 0x000fea0003800000 */
.L_x_11387:
        /* <DEDUP_REMOVED lines=22> */
.L_x_11369:
        /* <DEDUP_REMOVED lines=20> */
.L_x_11397:
[----:B------:R0:W-:Y:S01]  /*5b60*/  STG.E.64 [R8.64], R26 ;  /* 0x0000001a08007986 */ /* 0x0001e2000c101b24 */
[----:B------:R-:W-:Y:S05]  /*5b70*/  BRA `(.L_x_11370) ;  /* 0x0000001000007947 */ /* 0x000fea0003800000 */
.L_x_11396:
[----:B------:R0:W-:Y:S02]  /*5b80*/  STG.E [R8.64], R28 ;  /* 0x0000001c08007986 */ /* 0x0001e4000c101924 */
.L_x_11370:
        /* <DEDUP_REMOVED lines=21> */
.L_x_11401:
[----:B------:R0:W-:Y:S01]  /*5ce0*/  STG.E.U8 [R4.64], R24 ;  /* 0x0000001804007986 */ /* 0x0001e2000c101124 */
[----:B------:R-:W-:Y:S05]  /*5cf0*/  BRA `(.L_x_11403) ;  /* 0x00000d4000007947 */ /* 0x000fea0003800000 */
.L_x_11400:
        /* <DEDUP_REMOVED lines=8> */
.L_x_11405:
[----:B------:R0:W-:Y:S01]  /*5d80*/  STG.E [R4.64], R24 ;  /* 0x0000001804007986 */ /* 0x0001e2000c101924 */
[----:B------:R-:W-:Y:S05]  /*5d90*/  BRA `(.L_x_11403) ;  /* 0x00000ca000007947 */ /* 0x000fea0003800000 */
.L_x_11404:
[----:B------:R0:W-:Y:S01]  /*5da0*/  STG.E.U16 [R4.64], R24 ;  /* 0x0000001804007986 */ /* 0x0001e2000c101524 */
[----:B------:R-:W-:Y:S05]  /*5db0*/  BRA `(.L_x_11403) ;  /* 0x00000c8000007947 */ /* 0x000fea0003800000 */
.L_x_11399:
        /* <DEDUP_REMOVED lines=9> */
.L_x_11407:
[----:B------:R-:W0:Y:S02]  /*5e50*/  I2F.S64 R0, R22 ;  /* 0x0000001600007312 */ /* 0x000e240000301400 */
[----:B0-----:R-:W-:-:S05]  /*5e60*/  F2FP.PACK_AB R0, RZ, R0 ;  /* 0x00000000ff00723e */ /* 0x001fca00000000ff */
[----:B------:R0:W-:Y:S01]  /*5e70*/  STG.E.U16 [R4.64], R0 ;  /* 0x0000000004007986 */ /* 0x0001e2000c101524 */
[----:B------:R-:W-:Y:S05]  /*5e80*/  BRA `(.L_x_11403) ;  /* 0x00000bb000007947 */ /* 0x000fea0003800000 */
.L_x_11406:
        /* <DEDUP_REMOVED lines=10> */
.L_x_11409:
[----:B------:R-:W0:Y:S02]  /*5f30*/  I2F.S64 R22, R22 ;  /* 0x0000001600167312 */ /* 0x000e240000301400 */
[----:B0-----:R-:W-:-:S04]  /*5f40*/  F2FP.PACK_AB R3, RZ, R22 ;  /* 0x00000016ff03723e */ /* 0x001fc800000000ff */
[----:B------:R-:W-:-:S05]  /*5f50*/  PRMT R3, R3, 0x5410, RZ ;  /* 0x0000541003037816 */ /* 0x000fca00000000ff */
[----:B------:R0:W-:Y:S01]  /*5f60*/  STG.E [R4.64], R3 ;  /* 0x0000000304007986 */ /* 0x0001e2000c101924 */
[----:B------:R-:W-:Y:S05]  /*5f70*/  BRA `(.L_x_11403) ;  /* 0x00000ac000007947 */ /* 0x000fea0003800000 */
.L_x_11408:
[----:B------:R-:W0:Y:S02]  /*5f80*/  I2F.F64.S64 R22, R22 ;  /* 0x0000001600167312 */ /* 0x000e240000301c00 */
[----:B0-----:R0:W-:Y:S01]  /*5f90*/  STG.E.64 [R4.64], R22 ;  /* 0x0000001604007986 */ /* 0x0011e2000c101b24 */
[----:B------:R-:W-:Y:S05]  /*5fa0*/  BRA `(.L_x_11403) ;  /* 0x00000a9000007947 */ /* 0x000fea0003800000 */
.L_x_11398:
        /* <DEDUP_REMOVED lines=13> */
.L_x_11412:
[----:B------:R-:W0:Y:S01]  /*6080*/  I2F.F64.S64 R8, R22 ;  /* 0x0000001600087312 */ /* 0x000e220000301c00 */
[----:B------:R-:W-:-:S05]  /*6090*/  CS2R R10, SRZ ;  /* 0x00000000000a7805 */ /* 0x000fca000001ff00 */
[----:B0-----:R0:W-:Y:S01]  /*60a0*/  STG.E.128 [R4.64], R8 ;  /* 0x0000000804007986 */ /* 0x0011e2000c101d24 */
[----:B------:R-:W-:Y:S05]  /*60b0*/  BRA `(.L_x_11403) ;  /* 0x0000098000007947 */ /* 0x000fea0003800000 */
.L_x_11411:
        /* <DEDUP_REMOVED lines=21> */
.L_x_11416:
[----:B------:R-:W-:Y:S05]  /*6210*/  BSYNC B0 ;  /* 0x0000000000007941 */ /* 0x000fea0003800000 */
.L_x_11415:
[----:B------:R-:W-:-:S05]  /*6220*/  LOP3.LUT R7, R0, R7, RZ, 0xfc, !PT ;  /* 0x0000000700077212 */ /* 0x000fca00078efcff */
[----:B------:R0:W-:Y:S01]  /*6230*/  STG.E.U8 [R4.64], R7 ;  /* 0x0000000704007986 */ /* 0x0001e2000c101124 */
[----:B------:R-:W-:Y:S05]  /*6240*/  BRA `(.L_x_11403) ;  /* 0x000007f000007947 */ /* 0x000fea0003800000 */
.L_x_11414:
        /* <DEDUP_REMOVED lines=13> */
.L_x_11418:
[----:B------:R-:W-:Y:S01]  /*6320*/  IMAD.MOV.U32 R0, RZ, RZ, 0x7f ;  /* 0x0000007fff007424 */ /* 0x000fe200078e00ff */
[----:B------:R-:W-:-:S04]  /*6330*/  ISETP.GT.U32.AND P0, PT, R3, 0x7f800000, PT ;  /* 0x7f8000000300780c */ /* 0x000fc80003f04070 */
[----:B------:R-:W-:-:S04]  /*6340*/  SEL R0, R0, 0x7c, P0 ;  /* 0x0000007c00007807 */ /* 0x000fc80000000000 */
.L_x_11419:
[----:B------:R-:W-:Y:S05]  /*6350*/  BSYNC B0 ;  /* 0x0000000000007941 */ /* 0x000fea0003800000 */
.L_x_11417:
[----:B------:R-:W-:-:S04]  /*6360*/  LOP3.LUT R3, R23, 0x80000000, RZ, 0xc0, !PT ;  /* 0x8000000017037812 */ /* 0x000fc800078ec0ff */
[----:B------:R-:W-:-:S04]  /*6370*/  SHF.R.U32.HI R3, RZ, 0x18, R3 ;  /* 0x00000018ff037819 */ /* 0x000fc80000011603 */
[----:B------:R-:W-:-:S05]  /*6380*/  LOP3.LUT R3, R0, R3, RZ, 0xfc, !PT ;  /* 0x0000000300037212 */ /* 0x000fca00078efcff */
[----:B------:R0:W-:Y:S01]  /*6390*/  STG.E.U8 [R4.64], R3 ;  /* 0x0000000304007986 */ /* 0x0001e2000c101124 */
[----:B------:R-:W-:Y:S05]  /*63a0*/  BRA `(.L_x_11403) ;  /* 0x0000069000007947 */ /* 0x000fea0003800000 */
.L_x_11413:
[----:B------:R-:W0:Y:S02]  /*63b0*/  I2F.S64 R0, R22 ;  /* 0x0000001600007312 */ /* 0x000e240000301400 */
[----:B0-----:R-:W-:-:S05]  /*63c0*/  F2FP.BF16.PACK_AB R0, RZ, R0 ;  /* 0x00000000ff00723e */ /* 0x001fca00000010ff */
[----:B------:R0:W-:Y:S01]  /*63d0*/  STG.E.U16 [R4.64], R0 ;  /* 0x0000000004007986 */ /* 0x0001e2000c101524 */
[----:B------:R-:W-:Y:S05]  /*63e0*/  BRA `(.L_x_11403) ;  /* 0x0000065000007947 */ /* 0x000fea0003800000 */
.L_x_11410:
        /* <DEDUP_REMOVED lines=10> */
.L_x_11422:
        /* <DEDUP_REMOVED lines=17> */
.L_x_11425:
[----:B------:R-:W-:-:S04]  /*65a0*/  LOP3.LUT R0, R23, 0x80000000, RZ, 0xc0, !PT ;  /* 0x8000000017007812 */ /* 0x000fc800078ec0ff */
[----:B------:R-:W-:-:S04]  /*65b0*/  SHF.R.U32.HI R0, RZ, 0x18, R0 ;  /* 0x00000018ff007819 */ /* 0x000fc80000011600 */
[----:B------:R-:W-:Y:S02]  /*65c0*/  LOP3.LUT R0, R3, R0, RZ, 0xfc, !PT ;  /* 0x0000000003007212 */ /* 0x000fe400078efcff */
.L_x_11424:
[----:B------:R-:W-:Y:S05]  /*65d0*/  BSYNC B0 ;  /* 0x0000000000007941 */ /* 0x000fea0003800000 */
.L_x_11423:
[----:B------:R0:W-:Y:S01]  /*65e0*/  STG.E.U8 [R4.64], R0 ;  /* 0x0000000004007986 */ /* 0x0001e2000c101124 */
[----:B------:R-:W-:Y:S05]  /*65f0*/  BRA `(.L_x_11403) ;  /* 0x0000044000007947 */ /* 0x000fea0003800000 */
.L_x_11421:
        /* <DEDUP_REMOVED lines=17> */
.L_x_11428:
[----:B------:R-:W-:-:S04]  /*6710*/  LOP3.LUT R0, R23, 0x80000000, RZ, 0xc0, !PT ;  /* 0x8000000017007812 */ /* 0x000fc800078ec0ff */
[----:B------:R-:W-:-:S04]  /*6720*/  SHF.R.U32.HI R0, RZ, 0x18, R0 ;  /* 0x00000018ff007819 */ /* 0x000fc80000011600 */
[----:B------:R-:W-:Y:S02]  /*6730*/  LOP3.LUT R0, R3, R0, RZ, 0xfc, !PT ;  /* 0x0000000003007212 */ /* 0x000fe400078efcff */
.L_x_11427:
[----:B------:R-:W-:Y:S05]  /*6740*/  BSYNC B0 ;  /* 0x0000000000007941 */ /* 0x000fea0003800000 */
.L_x_11426:
[----:B------:R0:W-:Y:S01]  /*6750*/  STG.E.U8 [R4.64], R0 ;  /* 0x0000000004007986 */ /* 0x0001e2000c101124 */
[----:B------:R-:W-:Y:S05]  /*6760*/  BRA `(.L_x_11403) ;  /* 0x000002d000007947 */ /* 0x000fea0003800000 */
.L_x_11420:
        /* <DEDUP_REMOVED lines=22> */
.L_x_11402:
        /* <DEDUP_REMOVED lines=20> */
.L_x_11430:
[----:B------:R0:W-:Y:S01]  /*6a10*/  STG.E.64 [R4.64], R22 ;  /* 0x0000001604007986 */ /* 0x0001e2000c101b24 */
[----:B------:R-:W-:Y:S05]  /*6a20*/  BRA `(.L_x_11403) ;  /* 0x0000001000007947 */ /* 0x000fea0003800000 */
.L_x_11429:
[----:B------:R0:W-:Y:S02]  /*6a30*/  STG.E [R4.64], R24 ;  /* 0x0000001804007986 */ /* 0x0001e4000c101924 */
.L_x_11403:
[----:B------:R-:W-:Y:S02]  /*6a40*/  IADD3 R33, R33, 0x80, RZ ;  /* 0x0000008021217810 */ /* 0x000fe40007ffe0ff */
.L_x_11364:
[----:B------:R-:W-:Y:S05]  /*6a50*/  BSYNC B6 ;  /* 0x0000000000067941 */ /* 0x000fea0003800000 */
.L_x_11363:
        /* <DEDUP_REMOVED lines=19> */
.L_x_11434:
[----:B------:R-:W-:Y:S01]  /*6b90*/  STG.E.U8 [R2.64], R16 ;  /* 0x0000001002007986 */ /* 0x000fe2000c101124 */
[----:B------:R-:W-:Y:S05]  /*6ba0*/  EXIT ;  /* 0x000000000000794d */ /* 0x000fea0003800000 */
.L_x_11433:
        /* <DEDUP_REMOVED lines=8> */
.L_x_11437:
[----:B------:R-:W-:Y:S01]  /*6c30*/  STG.E [R2.64], R16 ;  /* 0x0000001002007986 */ /* 0x000fe2000c101924 */
[----:B------:R-:W-:Y:S05]  /*6c40*/  EXIT ;  /* 0x000000000000794d */ /* 0x000fea0003800000 */
.L_x_11436:
[----:B------:R-:W-:Y:S01]  /*6c50*/  STG.E.U16 [R2.64], R16 ;  /* 0x0000001002007986 */ /* 0x000fe2000c101524 */
[----:B------:R-:W-:Y:S05]  /*6c60*/  EXIT ;  /* 0x000000000000794d */ /* 0x000fea0003800000 */
.L_x_11432:
        /* <DEDUP_REMOVED lines=9> */
.L_x_11439:
[----:B------:R-:W0:Y:S02]  /*6d00*/  I2F.S64 R0, R18 ;  /* 0x0000001200007312 */ /* 0x000e240000301400 */
[----:B0-----:R-:W-:-:S05]  /*6d10*/  F2FP.PACK_AB R0, RZ, R0 ;  /* 0x00000000ff00723e */ /* 0x001fca00000000ff */
[----:B------:R-:W-:Y:S01]  /*6d20*/  STG.E.U16 [R2.64], R0 ;  /* 0x0000000002007986 */ /* 0x000fe2000c101524 */
[----:B------:R-:W-:Y:S05]  /*6d30*/  EXIT ;  /* 0x000000000000794d */ /* 0x000fea0003800000 */
.L_x_11438:
        /* <DEDUP_REMOVED lines=10> */
.L_x_11441:
[----:B------:R-:W0:Y:S02]  /*6de0*/  I2F.S64 R18, R18 ;  /* 0x0000001200127312 */ /* 0x000e240000301400 */
[----:B0-----:R-:W-:-:S04]  /*6df0*/  F2FP.PACK_AB R5, RZ, R18 ;  /* 0x00000012ff05723e */ /* 0x001fc800000000ff */
[----:B------:R-:W-:-:S05]  /*6e00*/  PRMT R5, R5, 0x5410, RZ ;  /* 0x0000541005057816 */ /* 0x000fca00000000ff */
[----:B------:R-:W-:Y:S01]  /*6e10*/  STG.E [R2.64], R5 ;  /* 0x0000000502007986 */ /* 0x000fe2000c101924 */
[----:B------:R-:W-:Y:S05]  /*6e20*/  EXIT ;  /* 0x000000000000794d */ /* 0x000fea0003800000 */
.L_x_11440:
[----:B------:R-:W0:Y:S02]  /*6e30*/  I2F.F64.S64 R18, R18 ;  /* 0x0000001200127312 */ /* 0x000e240000301c00 */
[----:B0-----:R-:W-:Y:S01]  /*6e40*/  STG.E.64 [R2.64], R18 ;  /* 0x0000001202007986 */ /* 0x001fe2000c101b24 */
[----:B------:R-:W-:Y:S05]  /*6e50*/  EXIT ;  /* 0x000000000000794d */ /* 0x000fea0003800000 */
.L_x_11431:
        /* <DEDUP_REMOVED lines=13> */
.L_x_11444:
[----:B------:R-:W0:Y:S01]  /*6f30*/  I2F.F64.S64 R4, R18 ;  /* 0x0000001200047312 */ /* 0x000e220000301c00 */
[----:B------:R-:W-:-:S05]  /*6f40*/  CS2R R6, SRZ ;  /* 0x0000000000067805 */ /* 0x000fca000001ff00 */
[----:B0-----:R-:W-:Y:S01]  /*6f50*/  STG.E.128 [R2.64], R4 ;  /* 0x0000000402007986 */ /* 0x001fe2000c101d24 */
[----:B------:R-:W-:Y:S05]  /*6f60*/  EXIT ;  /* 0x000000000000794d */ /* 0x000fea0003800000 */
.L_x_11443:
        /* <DEDUP_REMOVED lines=21> */
.L_x_11448:
[----:B------:R-:W-:Y:S05]  /*70c0*/  BSYNC B0 ;  /* 0x0000000000007941 */ /* 0x000fea0003800000 */
.L_x_11447:
[----:B------:R-:W-:-:S05]  /*70d0*/  LOP3.LUT R5, R0, R5, RZ, 0xfc, !PT ;  /* 0x0000000500057212 */ /* 0x000fca00078efcff */
[----:B------:R-:W-:Y:S01]  /*70e0*/  STG.E.U8 [R2.64], R5 ;  /* 0x0000000502007986 */ /* 0x000fe2000c101124 */
[----:B------:R-:W-:Y:S05]  /*70f0*/  EXIT ;  /* 0x000000000000794d */ /* 0x000fea0003800000 */
.L_x_11446:
        /* <DEDUP_REMOVED lines=13> */
.L_x_11450:
[----:B------:R-:W-:Y:S01]  /*71d0*/  IMAD.MOV.U32 R0, RZ, RZ, 0x7f ;  /* 0x0000007fff007424 */ /* 0x000fe200078e00ff */
[----:B------:R-:W-:-:S04]  /*71e0*/  ISETP.GT.U32.AND P0, PT, R4, 0x7f800000, PT ;  /* 0x7f8000000400780c */ /* 0x000fc80003f04070 */
[----:B------:R-:W-:-:S04]  /*71f0*/  SEL R0, R0, 0x7c, P0 ;  /* 0x0000007c00007807 */ /* 0x000fc80000000000 */
.L_x_11451:
[----:B------:R-:W-:Y:S05]  /*7200*/  BSYNC B0 ;  /* 0x0000000000007941 */ /* 0x000fea0003800000 */
.L_x_11449:
[----:B------:R-:W-:-:S04]  /*7210*/  LOP3.LUT R4, R19, 0x80000000, RZ, 0xc0, !PT ;  /* 0x8000000013047812 */ /* 0x000fc800078ec0ff */
[----:B------:R-:W-:-:S04]  /*7220*/  SHF.R.U32.HI R5, RZ, 0x18, R4 ;  /* 0x00000018ff057819 */ /* 0x000fc80000011604 */
[----:B------:R-:W-:-:S05]  /*7230*/  LOP3.LUT R5, R0, R5, RZ, 0xfc, !PT ;  /* 0x0000000500057212 */ /* 0x000fca00078efcff */
[----:B------:R-:W-:Y:S01]  /*7240*/  STG.E.U8 [R2.64], R5 ;  /* 0x0000000502007986 */ /* 0x000fe2000c101124 */
[----:B------:R-:W-:Y:S05]  /*7250*/  EXIT ;  /* 0x000000000000794d */ /* 0x000fea0003800000 */
.L_x_11445:
[----:B------:R-:W0:Y:S02]  /*7260*/  I2F.S64 R0, R18 ;  /* 0x0000001200007312 */ /* 0x000e240000301400 */
[----:B0-----:R-:W-:-:S05]  /*7270*/  F2FP.BF16.PACK_AB R0, RZ, R0 ;  /* 0x00000000ff00723e */ /* 0x001fca00000010ff */
[----:B------:R-:W-:Y:S01]  /*7280*/  STG.E.U16 [R2.64], R0 ;  /* 0x0000000002007986 */ /* 0x000fe2000c101524 */
[----:B------:R-:W-:Y:S05]  /*7290*/  EXIT ;  /* 0x000000000000794d */ /* 0x000fea0003800000 */
.L_x_11442:
        /* <DEDUP_REMOVED lines=10> */
.L_x_11454:
        /* <DEDUP_REMOVED lines=17> */
.L_x_11457:
[----:B------:R-:W-:-:S04]  /*7450*/  LOP3.LUT R0, R19, 0x80000000, RZ, 0xc0, !PT ;  /* 0x8000000013007812 */ /* 0x000fc800078ec0ff */
[----:B------:R-:W-:-:S04]  /*7460*/  SHF.R.U32.HI R5, RZ, 0x18, R0 ;  /* 0x00000018ff057819 */ /* 0x000fc80000011600 */
[----:B------:R-:W-:-:S04]  /*7470*/  LOP3.LUT R4, R4, R5, RZ, 0xfc, !PT ;  /* 0x0000000504047212 */ /* 0x000fc800078efcff */
[----:B------:R-:W-:Y:S02]  /*7480*/  PRMT R0, R4, 0x7610, R0 ;  /* 0x0000761004007816 */ /* 0x000fe40000000000 */
.L_x_11456:
[----:B------:R-:W-:Y:S05]  /*7490*/  BSYNC B0 ;  /* 0x0000000000007941 */ /* 0x000fea0003800000 */
.L_x_11455:
[----:B------:R-:W-:Y:S01]  /*74a0*/  STG.E.U8 [R2.64], R0 ;  /* 0x0000000002007986 */ /* 0x000fe2000c101124 */
[----:B------:R-:W-:Y:S05]  /*74b0*/  EXIT ;  /* 0x000000000000794d */ /* 0x000fea0003800000 */
.L_x_11453:
        /* <DEDUP_REMOVED lines=17> */
.L_x_11460:
[----:B------:R-:W-:-:S04]  /*75d0*/  LOP3.LUT R0, R19, 0x80000000, RZ, 0xc0, !PT ;  /* 0x8000000013007812 */ /* 0x000fc800078ec0ff */
[----:B------:R-:W-:-:S04]  /*75e0*/  SHF.R.U32.HI R5, RZ, 0x18, R0 ;  /* 0x00000018ff057819 */ /* 0x000fc80000011600 */
[----:B------:R-:W-:-:S04]  /*75f0*/  LOP3.LUT R4, R4, R5, RZ, 0xfc, !PT ;  /* 0x0000000504047212 */ /* 0x000fc800078efcff */
[----:B------:R-:W-:Y:S02]  /*7600*/  PRMT R0, R4, 0x7610, R0 ;  /* 0x0000761004007816 */ /* 0x000fe40000000000 */
.L_x_11459:
[----:B------:R-:W-:Y:S05]  /*7610*/  BSYNC B0 ;  /* 0x0000000000007941 */ /* 0x000fea0003800000 */
.L_x_11458:
[----:B------:R-:W-:Y:S01]  /*7620*/  STG.E.U8 [R2.64], R0 ;  /* 0x0000000002007986 */ /* 0x000fe2000c101124 */
[----:B------:R-:W-:Y:S05]  /*7630*/  EXIT ;  /* 0x000000000000794d */ /* 0x000fea0003800000 */
.L_x_11452:
        /* <DEDUP_REMOVED lines=22> */
.L_x_11435:
        /* <DEDUP_REMOVED lines=20> */
.L_x_11462:
[----:B------:R-:W-:Y:S01]  /*78e0*/  STG.E.64 [R2.64], R18 ;  /* 0x0000001202007986 */ /* 0x000fe2000c101b24 */
[----:B------:R-:W-:Y:S05]  /*78f0*/  EXIT ;  /* 0x000000000000794d */ /* 0x000fea0003800000 */
.L_x_11461:
[----:B------:R-:W-:Y:S01]  /*7900*/  STG.E [R2.64], R16 ;  /* 0x0000001002007986 */ /* 0x000fe2000c101924 */
[----:B------:R-:W-:Y:S05]  /*7910*/  EXIT ;  /* 0x000000000000794d */ /* 0x000fea0003800000 */
.L_x_11463:
        /* <DEDUP_REMOVED lines=14> */
.L_x_16599:


//--------------------- .text._ZN2at6native18elementwise_kernelILi128ELi2EZNS0_22gpu_kernel_impl_nocastINS0_13AUnaryFunctorIlllNS0_15binary_internal10MulFunctorIlEEEEEEvRNS_18TensorIteratorBaseERKT_EUliE_EEviT1_ --------------------------
	.section	.text._ZN2at6native18elementwise_kernelILi128ELi2EZNS0_22gpu_kernel_impl_nocastINS0_13AUnaryFunctorIlllNS0_15binary_internal10MulFunctorIlEEEEEEvRNS_18TensorIteratorBaseERKT_EUliE_EEviT1_,"ax",@progbits
	.sectioninfo	@"SHI_REGISTERS=12"
	.align	128
        .global         _ZN2at6native18elementwise_kernelILi128ELi2EZNS0_22gpu_kernel_impl_nocastINS0_13AUnaryFunctorIlllNS0_15binary_internal10MulFunctorIlEEEEEEvRNS_18TensorIteratorBaseERKT_EUliE_EEviT1_
        .type           _ZN2at6native18elementwise_kernelILi128ELi2EZNS0_22gpu_kernel_impl_nocastINS0_13AUnaryFunctorIlllNS0_15binary_internal10MulFunctorIlEEEEEEvRNS_18TensorIteratorBaseERKT_EUliE_EEviT1_,@function
        .size           _ZN2at6native18elementwise_kernelILi128ELi2EZNS0_22gpu_kernel_impl_nocastINS0_13AUnaryFunctorIlllNS0_15binary_internal10MulFunctorIlEEEEEEvRNS_18TensorIteratorBaseERKT_EUliE_EEviT1_,(.L_x_16600 - _ZN2at6native18elementwise_kernelILi128ELi2EZNS0_22gpu_kernel_impl_nocastINS0_13AUnaryFunctorIlllNS0_15binary_internal10MulFunctorIlEEEEEEvRNS_18TensorIteratorBaseERKT_EUliE_EEviT1_)
        .other          _ZN2at6native18elementwise_kernelILi128ELi2EZNS0_22gpu_kernel_impl_nocastINS0_13AUnaryFunctorIlllNS0_15binary_internal10MulFunctorIlEEEEEEvRNS_18TensorIteratorBaseERKT_EUliE_EEviT1_,@"STO_CUDA_ENTRY STV_DEFAULT"
_ZN2at6native18elementwise_kernelILi128ELi2EZNS0_22gpu_kernel_impl_nocastINS0_13AUnaryFunctorIlllNS0_15binary_internal10MulFunctorIlEEEEEEvRNS_18TensorIteratorBaseERKT_EUliE_EEviT1_:
.text._ZN2at6native18elementwise_kernelILi128ELi2EZNS0_22gpu_kernel_impl_nocastINS0_13AUnaryFunctorIlllNS0_15binary_internal10MulFunctorIlEEEEEEvRNS_18TensorIteratorBaseERKT_EUliE_EEviT1_:
        /* <DEDUP_REMOVED lines=236> */
.L_x_11466:
[----:B------:R-:W-:-:S04]  /*0ec0*/  IADD3 R4, P0, R3, c[0x0][0x368], RZ ;  /* 0x0000da0003047a10 */ /* 0x000fc80007f1e0ff */
[----:B------:R-:W-:-:S06]  /*0ed0*/  IADD3.X R5, RZ, c[0x0][0x36c], RZ, P0, !PT ;  /* 0x0000db00ff057a10 */ /* 0x000fcc00007fe4ff */
[----:B------:R-:W2:Y:S01]  /*0ee0*/  LDG.E.64 R4, [R4.64] ;  /* 0x0000000404047981 */ /* 0x000ea2000c1e1b00 */
[----:B------:R-:W-:Y:S01]  /*0ef0*/  IADD3 R6, P0, R2, c[0x0][0x360], RZ ;  /* 0x0000d80002067a10 */ /* 0x000fe20007f1e0ff */
[----:B--2---:R-:W-:Y:S02]  /*0f00*/  IMAD R7, R5, c[0x0][0x378], RZ ;  /* 0x0000de0005077a24 */ /* 0x004fe400078e02ff */
[----:B------:R-:W-:-:S04]  /*0f10*/  IMAD.WIDE.U32 R2, R4, c[0x0][0x378], RZ ;  /* 0x0000de0004027a25 */ /* 0x000fc800078e00ff */
[----:B------:R-:W-:Y:S01]  /*0f20*/  IMAD R9, R4, c[0x0][0x37c], R7 ;  /* 0x0000df0004097a24 */ /* 0x000fe200078e0207 */
[----:B------:R-:W-:-:S04]  /*0f30*/  IADD3.X R7, RZ, c[0x0][0x364], RZ, P0, !PT ;  /* 0x0000d900ff077a10 */ /* 0x000fc800007fe4ff */
[----:B------:R-:W-:Y:S02]  /*0f40*/  IADD3 R3, R3, R9, RZ ;  /* 0x0000000903037210 */ /* 0x000fe40007ffe0ff */
[----:B------:R-:W-:-:S03]  /*0f50*/  IADD3 R9, R0, 0x80, RZ ;  /* 0x0000008000097810 */ /* 0x000fc60007ffe0ff */
[----:B------:R0:W-:Y:S04]  /*0f60*/  STG.E.64 [R6.64], R2 ;  /* 0x0000000206007986 */ /* 0x0001e8000c101b04 */
.L_x_11465:
[----:B------:R-:W-:Y:S05]  /*0f70*/  BSYNC B0 ;  /* 0x0000000000007941 */ /* 0x000fea0003800000 */
.L_x_11464:
        /* <DEDUP_REMOVED lines=11> */
[----:B------:R-:W-:-:S05]  /*1030*/  SHF.R.U32.HI R5, RZ, c[0x0][0x174], R4 ;  /* 0x00005d00ff057a19 */ /* 0x000fca0000011604 */
[----:B------:R-:W-:-:S04]  /*1040*/  IMAD.MOV R2, RZ, RZ, -R5 ;  /* 0x000000ffff027224 */ /* 0x000fc800078e0a05 */
        /* <DEDUP_REMOVED lines=217> */
.L_x_11467:
        /* <DEDUP_REMOVED lines=8> */
[----:B------:R-:W-:-:S05]  /*1e60*/  IADD3 R5, R5, R9, RZ ;  /* 0x0000000905057210 */ /* 0x000fca0007ffe0ff */
[----:B------:R-:W-:Y:S01]  /*1e70*/  STG.E.64 [R6.64], R4 ;  /* 0x0000000406007986 */ /* 0x000fe2000c101b04 */
[----:B------:R-:W-:Y:S05]  /*1e80*/  EXIT ;  /* 0x000000000000794d */ /* 0x000fea0003800000 */
.L_x_11468:
        /* <DEDUP_REMOVED lines=15> */
.L_x_16600:


//--------------------- .text._ZN2at6native27unrolled_elementwise_kernelINS0_13AUnaryFunctorIlllNS0_15binary_internal10MulFunctorIlEEEESt5arrayIPcLm2EELi4E23TrivialOffsetCalculatorILi1EjESB_NS0_6memory15LoadWithoutCastENSC_16StoreWithoutCastEEEviT_T0_T2_T3_T4_T5_ --------------------------
	.section	.text._ZN2at6native27unrolled_elementwise_kernelINS0_13AUnaryFunctorIlllNS0_15binary_internal10MulFunctorIlEEEESt5arrayIPcLm2EELi4E23TrivialOffsetCalculatorILi1EjESB_NS0_6memory15LoadWithoutCastENSC_16StoreWithoutCastEEEviT_T0_T2_T3_T4_T5_,"ax",@progbits
	.sectioninfo	@"SHI_REGISTERS=23"
	.align	128
        .global         _ZN2at6native27unrolled_elementwise_kernelINS0_13AUnaryFunctorIlllNS0_15binary_internal10MulFunctorIlEEEESt5arrayIPcLm2EELi4E23TrivialOffsetCalculatorILi1EjESB_NS0_6memory15LoadWithoutCastENSC_16StoreWithoutCastEEEviT_T0_T2_T3_T4_T5_
        .type           _ZN2at6native27unrolled_elementwise_kernelINS0_13AUnaryFunctorIlllNS0_15binary_internal10MulFunctorIlEEEESt5arrayIPcLm2EELi4E23TrivialOffsetCalculatorILi1EjESB_NS0_6memory15LoadWithoutCastENSC_16StoreWithoutCastEEEviT_T0_T2_T3_T4_T5_,@function
        .size           _ZN2at6native27unrolled_elementwise_kernelINS0_13AUnaryFunctorIlllNS0_15binary_internal10MulFunctorIlEEEESt5arrayIPcLm2EELi4E23TrivialOffsetCalculatorILi1EjESB_NS0_6memory15LoadWithoutCastENSC_16StoreWithoutCastEEEviT_T0_T2_T3_T4_T5_,(.L_x_16601 - _ZN2at6native27unrolled_elementwise_kernelINS0_13AUnaryFunctorIlllNS0_15binary_internal10MulFunctorIlEEEESt5arrayIPcLm2EELi4E23TrivialOffsetCalculatorILi1EjESB_NS0_6memory15LoadWithoutCastENSC_16StoreWithoutCastEEEviT_T0_T2_T3_T4_T5_)
        .other          _ZN2at6native27unrolled_elementwise_kernelINS0_13AUnaryFunctorIlllNS0_15binary_internal10MulFunctorIlEEEESt5arrayIPcLm2EELi4E23TrivialOffsetCalculatorILi1EjESB_NS0_6memory15LoadWithoutCastENSC_16StoreWithoutCastEEEviT_T0_T2_T3_T4_T5_,@"STO_CUDA_ENTRY STV_DEFAULT"
_ZN2at6native27unrolled_elementwise_kernelINS0_13AUnaryFunctorIlllNS0_15binary_internal10MulFunctorIlEEEESt5arrayIPcLm2EELi4E23TrivialOffsetCalculatorILi1EjESB_NS0_6memory15LoadWithoutCastENSC_16StoreWithoutCastEEEviT_T0_T2_T3_T4_T5_:
.text._ZN2at6native27unrolled_elementwise_kernelINS0_13AUnaryFunctorIlllNS0_15binary_internal10MulFunctorIlEEEESt5arrayIPcLm2EELi4E23TrivialOffsetCalculatorILi1EjESB_NS0_6memory15LoadWithoutCastENSC_16StoreWithoutCastEEEviT_T0_T2_T3_T4_T5_:
        /* <DEDUP_REMOVED lines=10> */
[----:B------:R-:W-:Y:S01]  /*00a0*/  @!P0 MOV R3, R12 ;  /* 0x0000000c00038202 */ /* 0x000fe20000000f00 */
[----:B------:R-:W-:Y:S01]  /*00b0*/  @!P0 IMAD R4, R0, 0x200, R13 ;  /* 0x0000020000048824 */ /* 0x000fe200078e020d */
[----:B------:R-:W-:Y:S02]  /*00c0*/  @!P0 MOV R5, 0x8 ;  /* 0x0000000800058802 */ /* 0x000fe40000000f00 */
[----:B------:R-:W-:-:S03]  /*00d0*/  ISETP.GE.AND P1, PT, R3, R2, PT ;  /* 0x000000020300720c */ /* 0x000fc60003f26270 */
[----:B------:R-:W-:-:S05]  /*00e0*/  @!P0 IMAD.WIDE.U32 R4, R4, R5, c[0x0][0x180] ;  /* 0x0000600004048625 */ /* 0x000fca00078e0005 */
[----:B------:R0:W2:Y:S05]  /*00f0*/  @!P0 LDG.E.64 R10, [R4.64] ;  /* 0x00000004040a8981 */ /* 0x0000aa000c1e1b00 */
        /* <DEDUP_REMOVED lines=11> */
[----:B------:R-:W4:Y:S01]  /*01b0*/  @!P3 LDG.E.64 R6, [R18.64] ;  /* 0x000000041206b981 */ /* 0x000f22000c1e1b00 */
[----:B------:R-:W-:-:S04]  /*01c0*/  @!P3 IADD3 R3, R3, 0x80, RZ ;  /* 0x000000800303b810 */ /* 0x000fc80007ffe0ff */
[----:B------:R-:W-:Y:S01]  /*01d0*/  ISETP.GE.AND P2, PT, R3, R2, PT ;  /* 0x000000020300720c */ /* 0x000fe20003f46270 */
[----:B------:R-:W-:Y:S01]  /*01e0*/  @!P0 IMAD R20, R0, 0x200, R13 ;  /* 0x0000020000148824 */ /* 0x000fe200078e020d */
[----:B-1----:R-:W-:Y:S01]  /*01f0*/  @!P0 MOV R15, 0x8 ;  /* 0x00000008000f8802 */ /* 0x002fe20000000f00 */
[----:B0-----:R-:W-:-:S10]  /*0200*/  CS2R R4, SRZ ;  /* 0x0000000000047805 */ /* 0x001fd4000001ff00 */
[----:B------:R-:W-:Y:S02]  /*0210*/  @!P2 LEA R16, R0, R3, 0x9 ;  /* 0x000000030010a211 */ /* 0x000fe400078e48ff */
[----:B------:R-:W-:Y:S02]  /*0220*/  MOV R3, R13 ;  /* 0x0000000d00037202 */ /* 0x000fe40000000f00 */
[----:B------:R-:W-:Y:S01]  /*0230*/  @!P0 MOV R3, R12 ;  /* 0x0000000c00038202 */ /* 0x000fe20000000f00 */
[----:B------:R-:W-:-:S04]  /*0240*/  @!P2 IMAD.MOV.U32 R17, RZ, RZ, 0x8 ;  /* 0x00000008ff11a424 */ /* 0x000fc800078e00ff */
[----:B------:R-:W-:-:S05]  /*0250*/  @!P2 IMAD.WIDE.U32 R16, R16, R17, c[0x0][0x180] ;  /* 0x000060001010a625 */ /* 0x000fca00078e0011 */
[----:B------:R4:W5:Y:S01]  /*0260*/  @!P2 LDG.E.64 R4, [R16.64] ;  /* 0x000000041004a981 */ /* 0x000962000c1e1b00 */
[----:B------:R-:W-:Y:S01]  /*0270*/  ISETP.GE.AND P1, PT, R3, R2, PT ;  /* 0x000000020300720c */ /* 0x000fe20003f26270 */
[----:B------:R-:W-:Y:S01]  /*0280*/  BSSY B0, `(.L_x_11469) ;  /* 0x000001a000007945 */ /* 0x000fe20003800000 */
[----:B--2---:R-:W-:Y:S02]  /*0290*/  IMAD R11, R11, c[0x0][0x170], RZ ;  /* 0x00005c000b0b7a24 */ /* 0x004fe400078e02ff */
[----:B------:R-:W-:-:S04]  /*02a0*/  IMAD.WIDE.U32 R12, R10, c[0x0][0x170], RZ ;  /* 0x00005c000a0c7a25 */ /* 0x000fc800078e00ff */
[----:B------:R-:W-:-:S05]  /*02b0*/  IMAD R11, R10, c[0x0][0x174], R11 ;  /* 0x00005d000a0b7a24 */ /* 0x000fca00078e020b */
[----:B------:R-:W-:Y:S01]  /*02c0*/  IADD3 R13, R13, R11, RZ ;  /* 0x0000000b0d0d7210 */ /* 0x000fe20007ffe0ff */
[----:B------:R-:W-:-:S05]  /*02d0*/  @!P0 IMAD.WIDE.U32 R10, R20, R15, c[0x0][0x178] ;  /* 0x00005e00140a8625 */ /* 0x000fca00078e000f */
[----:B------:R0:W-:Y:S01]  /*02e0*/  @!P0 STG.E.64 [R10.64], R12 ;  /* 0x0000000c0a008986 */ /* 0x0001e2000c101b04 */
[----:B---3--:R-:W-:-:S04]  /*02f0*/  IMAD R15, R9, c[0x0][0x170], RZ ;  /* 0x00005c00090f7a24 */ /* 0x008fc800078e02ff */
[----:B------:R-:W-:Y:S02]  /*0300*/  IMAD R15, R8, c[0x0][0x174], R15 ;  /* 0x00005d00080f7a24 */ /* 0x000fe400078e020f */
[----:B----4-:R-:W-:-:S04]  /*0310*/  IMAD R17, R7, c[0x0][0x170], RZ ;  /* 0x00005c0007117a24 */ /* 0x010fc800078e02ff */
[----:B------:R-:W-:Y:S01]  /*0320*/  IMAD R17, R6, c[0x0][0x174], R17 ;  /* 0x00005d0006117a24 */ /* 0x000fe200078e0211 */
[----:B------:R-:W-:Y:S05]  /*0330*/  @P1 BRA `(.L_x_11470) ;  /* 0x000000e000001947 */ /* 0x000fea0003800000 */
[----:B0-----:R-:W-:Y:S01]  /*0340*/  IMAD R7, R0, 0x200, R3 ;  /* 0x0000020000077824 */ /* 0x001fe200078e0203 */
[----:B------:R-:W-:Y:S01]  /*0350*/  IADD3 R3, R3, 0x80, RZ ;  /* 0x0000008003037810 */ /* 0x000fe20007ffe0ff */
[----:B------:R-:W-:Y:S01]  /*0360*/  HFMA2.MMA R12, -RZ, RZ, 0, 4.76837158203125e-07 ;  /* 0x00000008ff0c7435 */ /* 0x000fe200000001ff */
[----:B------:R-:W-:Y:S02]  /*0370*/  IMAD.WIDE.U32 R8, R8, c[0x0][0x170], RZ ;  /* 0x00005c0008087a25 */ /* 0x000fe400078e00ff */
[----:B------:R-:W-:Y:S02]  /*0380*/  ISETP.GE.AND P0, PT, R3, R2, PT ;  /* 0x000000020300720c */ /* 0x000fe40003f06270 */
[----:B------:R-:W-:-:S04]  /*0390*/  IMAD.WIDE.U32 R10, R6, c[0x0][0x170], RZ ;  /* 0x00005c00060a7a25 */ /* 0x000fc800078e00ff */
[----:B------:R-:W-:Y:S01]  /*03a0*/  IMAD.IADD R9, R9, 0x1, R15 ;  /* 0x0000000109097824 */ /* 0x000fe200078e020f */
[----:B------:R-:W-:Y:S01]  /*03b0*/  IADD3 R11, R11, R17, RZ ;  /* 0x000000110b0b7210 */ /* 0x000fe20007ffe0ff */
[----:B------:R-:W-:-:S05]  /*03c0*/  IMAD.WIDE.U32 R6, R7, R12, c[0x0][0x178] ;  /* 0x00005e0007067625 */ /* 0x000fca00078e000c */
[----:B------:R-:W-:Y:S01]  /*03d0*/  @!P0 LEA R13, R0, R3, 0x9 ;  /* 0x00000003000d8211 */ /* 0x000fe200078e48ff */
[----:B------:R0:W-:Y:S01]  /*03e0*/  STG.E.64 [R6.64], R8 ;  /* 0x0000000806007986 */ /* 0x0001e2000c101b04 */
[----:B------:R-:W-:-:S03]  /*03f0*/  @!P0 IADD3 R3, R3, 0x80, RZ ;  /* 0x0000008003038810 */ /* 0x000fc60007ffe0ff */
[----:B------:R-:W-:-:S05]  /*0400*/  @!P0 IMAD.WIDE.U32 R12, R13, R12, c[0x0][0x178] ;  /* 0x00005e000d0c8625 */ /* 0x000fca00078e000c */
[----:B------:R0:W-:Y:S02]  /*0410*/  @!P0 STG.E.64 [R12.64], R10 ;  /* 0x0000000a0c008986 */ /* 0x0001e4000c101b04 */
.L_x_11470:
[----:B0-----:R-:W-:Y:S05]  /*0420*/  BSYNC B0 ;  /* 0x0000000000007941 */ /* 0x001fea0003800000 */
.L_x_11469:
[----:B------:R-:W-:Y:S01]  /*0430*/  ISETP.GE.AND P0, PT, R3, R2, PT ;  /* 0x000000020300720c */ /* 0x000fe20003f06270 */
[----:B-----5:R-:W-:Y:S02]  /*0440*/  IMAD R5, R5, c[0x0][0x170], RZ ;  /* 0x00005c0005057a24 */ /* 0x020fe400078e02ff */
[----:B------:R-:W-:-:S04]  /*0450*/  IMAD.WIDE.U32 R6, R4, c[0x0][0x170], RZ ;  /* 0x00005c0004067a25 */ /* 0x000fc800078e00ff */
[----:B------:R-:W-:-:S06]  /*0460*/  IMAD R5, R4, c[0x0][0x174], R5 ;  /* 0x00005d0004057a24 */ /* 0x000fcc00078e0205 */
[----:B------:R-:W-:Y:S05]  /*0470*/  @P0 EXIT ;  /* 0x000000000000094d */ /* 0x000fea0003800000 */
[----:B------:R-:W-:Y:S01]  /*0480*/  LEA R3, R0, R3, 0x9 ;  /* 0x0000000300037211 */ /* 0x000fe200078e48ff */
[----:B------:R-:W-:Y:S01]  /*0490*/  IMAD.MOV.U32 R2, RZ, RZ, 0x8 ;  /* 0x00000008ff027424 */ /* 0x000fe200078e00ff */
[----:B------:R-:W-:Y:S02]  /*04a0*/  IADD3 R5, R7, R5, RZ ;  /* 0x0000000507057210 */ /* 0x000fe40007ffe0ff */
[----:B------:R-:W-:Y:S01]  /*04b0*/  MOV R4, R6 ;  /* 0x0000000600047202 */ /* 0x000fe20000000f00 */
[----:B------:R-:W-:-:S05]  /*04c0*/  IMAD.WIDE.U32 R2, R3, R2, c[0x0][0x178] ;  /* 0x00005e0003027625 */ /* 0x000fca00078e0002 */
[----:B------:R-:W-:Y:S01]  /*04d0*/  STG.E.64 [R2.64], R4 ;  /* 0x0000000402007986 */ /* 0x000fe2000c101b04 */
[----:B------:R-:W-:Y:S05]  /*04e0*/  EXIT ;  /* 0x000000000000794d */ /* 0x000fea0003800000 */
.L_x_11471:
        /* <DEDUP_REMOVED lines=9> */
.L_x_16601:


//--------------------- .text._ZN2at6native29vectorized_elementwise_kernelILi2ENS0_13AUnaryFunctorIlllNS0_15binary_internal10MulFunctorIlEEEESt5arrayIPcLm2EEEEviT0_T1_ --------------------------
	.section	.text._ZN2at6native29vectorized_elementwise_kernelILi2ENS0_13AUnaryFunctorIlllNS0_15binary_internal10MulFunctorIlEEEESt5arrayIPcLm2EEEEviT0_T1_,"ax",@progbits
	.sectioninfo	@"SHI_REGISTERS=35"
	.align	128
        .global         _ZN2at6native29vectorized_elementwise_kernelILi2ENS0_13AUnaryFunctorIlllNS0_15binary_internal10MulFunctorIlEEEESt5arrayIPcLm2EEEEviT0_T1_
        .type           _ZN2at6native29vectorized_elementwise_kernelILi2ENS0_13AUnaryFunctorIlllNS0_15binary_internal10MulFunctorIlEEEESt5arrayIPcLm2EEEEviT0_T1_,@function
        .size           _ZN2at6native29vectorized_elementwise_kernelILi2ENS0_13AUnaryFunctorIlllNS0_15binary_internal10MulFunctorIlEEEESt5arrayIPcLm2EEEEviT0_T1_,(.L_x_16602 - _ZN2at6native29vectorized_elementwise_kernelILi2ENS0_13AUnaryFunctorIlllNS0_15binary_internal10MulFunctorIlEEEESt5arrayIPcLm2EEEEviT0_T1_)
        .other          _ZN2at6native29vectorized_elementwise_kernelILi2ENS0_13AUnaryFunctorIlllNS0_15binary_internal10MulFunctorIlEEEESt5arrayIPcLm2EEEEviT0_T1_,@"STO_CUDA_ENTRY STV_DEFAULT"
_ZN2at6native29vectorized_elementwise_kernelILi2ENS0_13AUnaryFunctorIlllNS0_15binary_internal10MulFunctorIlEEEESt5arrayIPcLm2EEEEviT0_T1_:
.text._ZN2at6native29vectorized_elementwise_kernelILi2ENS0_13AUnaryFunctorIlllNS0_15binary_internal10MulFunctorIlEEEESt5arrayIPcLm2EEEEviT0_T1_:
        /* <DEDUP_REMOVED lines=14> */
[----:B------:R0:W5:Y:S01]  /*00e0*/  LDG.E.128 R8, [R20.64+0x1800] ;  /* 0x0018000414087981 */ /* 0x000162000c1e1d00 */
[----:B--2---:R-:W-:-:S02]  /*00f0*/  IMAD R3, R19, c[0x0][0x170], RZ ;  /* 0x00005c0013037a24 */ /* 0x004fc400078e02ff */
[----:B------:R-:W-:Y:S02]  /*0100*/  IMAD R17, R17, c[0x0][0x170], RZ ;  /* 0x00005c0011117a24 */ /* 0x000fe400078e02ff */
[----:B------:R-:W-:Y:S02]  /*0110*/  IMAD R25, R18, c[0x0][0x174], R3 ;  /* 0x00005d0012197a24 */ /* 0x000fe400078e0203 */
[----:B------:R-:W-:-:S04]  /*0120*/  IMAD.WIDE.U32 R2, R0, R29, c[0x0][0x178] ;  /* 0x00005e0000027625 */ /* 0x000fc800078e001d */
[----:B------:R-:W-:-:S04]  /*0130*/  IMAD.WIDE.U32 R18, R18, c[0x0][0x170], RZ ;  /* 0x00005c0012127a25 */ /* 0x000fc800078e00ff */
[C---:B------:R-:W-:Y:S01]  /*0140*/  IMAD R27, R16.reuse, c[0x0][0x174], R17 ;  /* 0x00005d00101b7a24 */ /* 0x040fe200078e0211 */
[----:B------:R-:W-:Y:S01]  /*0150*/  IADD3 R19, R19, R25, RZ ;  /* 0x0000001913137210 */ /* 0x000fe20007ffe0ff */
[----:B------:R-:W-:-:S04]  /*0160*/  IMAD.WIDE.U32 R16, R16, c[0x0][0x170], RZ ;  /* 0x00005c0010107a25 */ /* 0x000fc800078e00ff */
[----:B---3--:R-:W-:Y:S02]  /*0170*/  IMAD R13, R13, c[0x0][0x170], RZ ;  /* 0x00005c000d0d7a24 */ /* 0x008fe400078e02ff */
[----:B----4-:R-:W-:Y:S02]  /*0180*/  IMAD R7, R7, c[0x0][0x170], RZ ;  /* 0x00005c0007077a24 */ /* 0x010fe400078e02ff */
[----:B------:R-:W-:Y:S02]  /*0190*/  IMAD R15, R15, c[0x0][0x170], RZ ;  /* 0x00005c000f0f7a24 */ /* 0x000fe400078e02ff */
[----:B------:R-:W-:Y:S02]  /*01a0*/  IMAD R5, R5, c[0x0][0x170], RZ ;  /* 0x00005c0005057a24 */ /* 0x000fe400078e02ff */
[----:B------:R-:W-:Y:S02]  /*01b0*/  IMAD.IADD R17, R17, 0x1, R27 ;  /* 0x0000000111117824 */ /* 0x000fe400078e021b */
[----:B------:R-:W-:-:S04]  /*01c0*/  IMAD.WIDE R2, R23, 0x10, R2 ;  /* 0x0000001017027825 */ /* 0x000fc800078e0202 */
[C---:B------:R-:W-:Y:S01]  /*01d0*/  IMAD R27, R12.reuse, c[0x0][0x174], R13 ;  /* 0x00005d000c1b7a24 */ /* 0x040fe200078e020d */
[----:B------:R1:W-:Y:S01]  /*01e0*/  STG.E.128 [R2.64], R16 ;  /* 0x0000001002007986 */ /* 0x0003e2000c101d04 */
[----:B------:R-:W-:-:S04]  /*01f0*/  IMAD.WIDE.U32 R22, R12, c[0x0][0x170], RZ ;  /* 0x00005c000c167a25 */ /* 0x000fc800078e00ff */
[----:B------:R-:W-:Y:S02]  /*0200*/  IMAD R29, R6, c[0x0][0x174], R7 ;  /* 0x00005d00061d7a24 */ /* 0x000fe400078e0207 */
[C---:B------:R-:W-:Y:S02]  /*0210*/  IMAD R25, R14.reuse, c[0x0][0x174], R15 ;  /* 0x00005d000e197a24 */ /* 0x040fe400078e020f */
[----:B0-----:R-:W-:-:S04]  /*0220*/  IMAD.WIDE.U32 R20, R14, c[0x0][0x170], RZ ;  /* 0x00005c000e147a25 */ /* 0x001fc800078e00ff */
[----:B------:R-:W-:Y:S01]  /*0230*/  IMAD.WIDE.U32 R12, R6, c[0x0][0x170], RZ ;  /* 0x00005c00060c7a25 */ /* 0x000fe200078e00ff */
[----:B------:R-:W-:-:S03]  /*0240*/  MOV R6, R20 ;  /* 0x0000001400067202 */ /* 0x000fc60000000f00 */
[----:B-----5:R-:W-:Y:S01]  /*0250*/  IMAD R7, R11, c[0x0][0x170], RZ ;  /* 0x00005c000b077a24 */ /* 0x020fe200078e02ff */
[----:B-1----:R-:W-:Y:S01]  /*0260*/  IADD3 R17, R13, R29, RZ ;  /* 0x0000001d0d117210 */ /* 0x002fe20007ffe0ff */
[C---:B------:R-:W-:Y:S01]  /*0270*/  IMAD R31, R4.reuse, c[0x0][0x174], R5 ;  /* 0x00005d00041f7a24 */ /* 0x040fe200078e0205 */
[----:B------:R-:W-:Y:S01]  /*0280*/  IADD3 R5, R23, R27, RZ ;  /* 0x0000001b17057210 */ /* 0x000fe20007ffe0ff */
[----:B------:R-:W-:-:S04]  /*0290*/  IMAD.WIDE.U32 R14, R4, c[0x0][0x170], RZ ;  /* 0x00005c00040e7a25 */ /* 0x000fc800078e00ff */
[----:B------:R-:W-:Y:S01]  /*02a0*/  IMAD R9, R9, c[0x0][0x170], RZ ;  /* 0x00005c0009097a24 */ /* 0x000fe200078e02ff */
[----:B------:R-:W-:Y:S01]  /*02b0*/  IADD3 R13, R15, R31, RZ ;  /* 0x0000001f0f0d7210 */ /* 0x000fe20007ffe0ff */
[C---:B------:R-:W-:Y:S01]  /*02c0*/  IMAD R19, R10.reuse, c[0x0][0x174], R7 ;  /* 0x00005d000a137a24 */ /* 0x040fe200078e0207 */
[----:B------:R-:W-:Y:S01]  /*02d0*/  IADD3 R7, R21, R25, RZ ;  /* 0x0000001915077210 */ /* 0x000fe20007ffe0ff */
[----:B------:R-:W-:Y:S02]  /*02e0*/  IMAD.MOV.U32 R4, RZ, RZ, R22 ;  /* 0x000000ffff047224 */ /* 0x000fe400078e0016 */
[----:B------:R-:W-:-:S03]  /*02f0*/  IMAD.WIDE.U32 R10, R10, c[0x0][0x170], RZ ;  /* 0x00005c000a0a7a25 */ /* 0x000fc600078e00ff */
[----:B------:R0:W-:Y:S01]  /*0300*/  STG.E.128 [R2.64+0x800], R4 ;  /* 0x0008000402007986 */ /* 0x0001e2000c101d04 */
[C---:B------:R-:W-:Y:S01]  /*0310*/  IMAD R21, R8.reuse, c[0x0][0x174], R9 ;  /* 0x00005d0008157a24 */ /* 0x040fe200078e0209 */
[----:B------:R-:W-:Y:S01]  /*0320*/  IADD3 R11, R11, R19, RZ ;  /* 0x000000130b0b7210 */ /* 0x000fe20007ffe0ff */
[----:B------:R-:W-:-:S04]  /*0330*/  IMAD.WIDE.U32 R8, R8, c[0x0][0x170], RZ ;  /* 0x00005c0008087a25 */ /* 0x000fc800078e00ff */
[----:B------:R-:W-:-:S05]  /*0340*/  IMAD.IADD R9, R9, 0x1, R21 ;  /* 0x0000000109097824 */ /* 0x000fca00078e0215 */
[----:B------:R-:W-:Y:S01]  /*0350*/  STG.E.128 [R2.64+0x1800], R8 ;  /* 0x0018000802007986 */ /* 0x000fe2000c101d04 */
[----:B0-----:R-:W-:Y:S01]  /*0360*/  MOV R6, R12 ;  /* 0x0000000c00067202 */ /* 0x001fe20000000f00 */
[----:B------:R-:W-:Y:S01]  /*0370*/  IMAD.MOV.U32 R5, RZ, RZ, R13 ;  /* 0x000000ffff057224 */ /* 0x000fe200078e000d */
[----:B------:R-:W-:Y:S02]  /*0380*/  MOV R7, R17 ;  /* 0x0000001100077202 */ /* 0x000fe40000000f00 */
[----:B------:R-:W-:-:S05]  /*0390*/  MOV R4, R14 ;  /* 0x0000000e00047202 */ /* 0x000fca0000000f00 */
[----:B------:R-:W-:Y:S01]  /*03a0*/  STG.E.128 [R2.64+0x1000], R4 ;  /* 0x0010000402007986 */ /* 0x000fe2000c101d04 */
[----:B------:R-:W-:Y:S05]  /*03b0*/  EXIT ;  /* 0x000000000000794d */ /* 0x000fea0003800000 */
.L_x_11472:
[----:B------:R-:W0:Y:S01]  /*03c0*/  S2R R15, SR_TID.X ;  /* 0x00000000000f7919 */ /* 0x000e220000002100 */
[----:B------:R-:W-:Y:S01]  /*03d0*/  CS2R R2, SRZ ;  /* 0x0000000000027805 */ /* 0x000fe2000001ff00 */
[----:B------:R-:W-:Y:S01]  /*03e0*/  CS2R R10, SRZ ;  /* 0x00000000000a7805 */ /* 0x000fe2000001ff00 */
[C---:B0-----:R-:W-:Y:S02]  /*03f0*/  ISETP.GE.AND P0, PT, R15.reuse, R14, PT ;  /* 0x0000000e0f00720c */ /* 0x041fe40003f06270 */
[----:B------:R-:W-:Y:S02]  /*0400*/  IADD3 R22, R15, 0x80, RZ ;  /* 0x000000800f167810 */ /* 0x000fe40007ffe0ff */
[----:B------:R-:W-:-:S09]  /*0410*/  MOV R17, R15 ;  /* 0x0000000f00117202 */ /* 0x000fd20000000f00 */
[----:B------:R-:W-:Y:S01]  /*0420*/  @!P0 MOV R17, R22 ;  /* 0x0000001600118202 */ /* 0x000fe20000000f00 */
[----:B------:R-:W-:Y:S01]  /*0430*/  @!P0 IMAD.MOV.U32 R9, RZ, RZ, 0x8 ;  /* 0x00000008ff098424 */ /* 0x000fe200078e00ff */
[----:B------:R-:W-:Y:S02]  /*0440*/  @!P0 IADD3 R8, R0, R15, RZ ;  /* 0x0000000f00088210 */ /* 0x000fe40007ffe0ff */
[----:B------:R-:W-:-:S03]  /*0450*/  ISETP.GE.AND P6, PT, R17, R14, PT ;  /* 0x0000000e1100720c */ /* 0x000fc60003fc6270 */
[----:B------:R-:W-:-:S05]  /*0460*/  @!P0 IMAD.WIDE.U32 R8, R8, R9, c[0x0][0x180] ;  /* 0x0000600008088625 */ /* 0x000fca00078e0009 */
[----:B------:R0:W2:Y:S05]  /*0470*/  @!P0 LDG.E.64 R10, [R8.64] ;  /* 0x00000004080a8981 */ /* 0x0000aa000c1e1b00 */
[----:B------:R-:W-:Y:S02]  /*0480*/  @!P6 IADD3 R12, R0, R17, RZ ;  /* 0x00000011000ce210 */ /* 0x000fe40007ffe0ff */
[----:B------:R-:W-:Y:S02]  /*0490*/  @!P6 IADD3 R17, R17, 0x80, RZ ;  /* 0x000000801111e810 */ /* 0x000fe40007ffe0ff */
[----:B------:R-:W-:Y:S02]  /*04a0*/  @!P6 MOV R13, 0x8 ;  /* 0x00000008000de802 */ /* 0x000fe40000000f00 */
[----:B------:R-:W-:-:S03]  /*04b0*/  ISETP.GE.AND P5, PT, R17, R14, PT ;  /* 0x0000000e1100720c */ /* 0x000fc60003fa6270 */
[----:B------:R-:W-:-:S05]  /*04c0*/  @!P6 IMAD.WIDE.U32 R12, R12, R13, c[0x0][0x180] ;  /* 0x000060000c0ce625 */ /* 0x000fca00078e000d */
[----:B------:R1:W3:Y:S05]  /*04d0*/  @!P6 LDG.E.64 R2, [R12.64] ;  /* 0x000000040c02e981 */ /* 0x0002ea000c1e1b00 */
[----:B------:R-:W-:Y:S01]  /*04e0*/  @!P5 IMAD.IADD R18, R0, 0x1, R17 ;  /* 0x000000010012d824 */ /* 0x000fe200078e0211 */
[----:B------:R-:W-:-:S04]  /*04f0*/  @!P5 IADD3 R17, R17, 0x80, RZ ;  /* 0x000000801111d810 */ /* 0x000fc80007ffe0ff */
[----:B------:R-:W-:-:S13]  /*0500*/  ISETP.GE.AND P4, PT, R17, R14, PT ;  /* 0x0000000e1100720c */ /* 0x000fda0003f86270 */
[----:B------:R-:W-:Y:S02]  /*0510*/  @!P4 IADD3 R24, R0, R17, RZ ;  /* 0x000000110018c210 */ /* 0x000fe40007ffe0ff */
[----:B------:R-:W-:-:S04]  /*0520*/  @!P4 IADD3 R17, R17, 0x80, RZ ;  /* 0x000000801111c810 */ /* 0x000fc80007ffe0ff */
[----:B------:R-:W-:-:S13]  /*0530*/  ISETP.GE.AND P3, PT, R17, R14, PT ;  /* 0x0000000e1100720c */ /* 0x000fda0003f66270 */
[----:B------:R-:W-:Y:S02]  /*0540*/  @!P3 IADD3 R26, R0, R17, RZ ;  /* 0x00000011001ab210 */ /* 0x000fe40007ffe0ff */
[----:B------:R-:W-:-:S04]  /*0550*/  @!P3 IADD3 R17, R17, 0x80, RZ ;  /* 0x000000801111b810 */ /* 0x000fc80007ffe0ff */
[----:B------:R-:W-:-:S13]  /*0560*/  ISETP.GE.AND P2, PT, R17, R14, PT ;  /* 0x0000000e1100720c */ /* 0x000fda0003f46270 */
[----:B------:R-:W-:Y:S02]  /*0570*/  @!P2 IADD3 R16, R0, R17, RZ ;  /* 0x000000110010a210 */ /* 0x000fe40007ffe0ff */
[----:B------:R-:W-:-:S04]  /*0580*/  @!P2 IADD3 R17, R17, 0x80, RZ ;  /* 0x000000801111a810 */ /* 0x000fc80007ffe0ff */
[----:B------:R-:W-:Y:S02]  /*0590*/  ISETP.GE.AND P1, PT, R17, R14, PT ;  /* 0x0000000e1100720c */ /* 0x000fe40003f26270 */
[----:B------:R-:W-:-:S11]  /*05a0*/  @!P5 MOV R19, 0x8 ;  /* 0x000000080013d802 */ /* 0x000fd60000000f00 */
[----:B------:R-:W-:Y:S02]  /*05b0*/  @!P1 IADD3 R20, R0, R17, RZ ;  /* 0x0000001100149210 */ /* 0x000fe40007ffe0ff */
[----:B------:R-:W-:-:S04]  /*05c0*/  @!P1 IADD3 R17, R17, 0x80, RZ ;  /* 0x0000008011119810 */ /* 0x000fc80007ffe0ff */
[----:B------:R-:W-:Y:S01]  /*05d0*/  ISETP.GE.AND P6, PT, R17, R14, PT ;  /* 0x0000000e1100720c */ /* 0x000fe20003fc6270 */
[----:B------:R-:W-:Y:S01]  /*05e0*/  CS2R R4, SRZ ;  /* 0x0000000000047805 */ /* 0x000fe2000001ff00 */
[----:B------:R-:W-:Y:S01]  /*05f0*/  @!P5 IMAD.WIDE.U32 R18, R18, R19, c[0x0][0x180] ;  /* 0x000060001212d625 */ /* 0x000fe200078e0013 */
[----:B------:R-:W-:Y:S02]  /*0600*/  @!P2 MOV R29, 0x8 ;  /* 0x00000008001da802 */ /* 0x000fe40000000f00 */
[----:B------:R-:W-:Y:S01]  /*0610*/  @!P1 MOV R31, 0x8 ;  /* 0x00000008001f9802 */ /* 0x000fe20000000f00 */
[----:B------:R-:W-:Y:S01]  /*0620*/  @!P3 IMAD.MOV.U32 R27, RZ, RZ, 0x8 ;  /* 0x00000008ff1bb424 */ /* 0x000fe200078e00ff */
[----:B------:R-:W-:Y:S01]  /*0630*/  @!P4 MOV R25, 0x8 ;  /* 0x000000080019c802 */ /* 0x000fe20000000f00 */
[----:B------:R4:W5:Y:S01]  /*0640*/  @!P5 LDG.E.64 R4, [R18.64] ;  /* 0x000000041204d981 */ /* 0x000962000c1e1b00 */
[----:B------:R-:W-:-:S04]  /*0650*/  @!P2 IMAD.WIDE.U32 R28, R16, R29, c[0x0][0x180] ;  /* 0x00006000101ca625 */ /* 0x000fc800078e001d */
[----:B------:R-:W-:Y:S02]  /*0660*/  @!P6 IADD3 R21, R0, R17, RZ ;  /* 0x000000110015e210 */ /* 0x000fe40007ffe0ff */
[----:B------:R-:W-:Y:S01]  /*0670*/  @!P6 MOV R32, 0x8 ;  /* 0x000000080020e802 */ /* 0x000fe20000000f00 */
[----:B------:R-:W-:Y:S01]  /*0680*/  CS2R R6, SRZ ;  /* 0x0000000000067805 */ /* 0x000fe2000001ff00 */
[----:B0-----:R-:W-:Y:S01]  /*0690*/  CS2R R8, SRZ ;  /* 0x0000000000087805 */ /* 0x001fe2000001ff00 */
[----:B-1----:R-:W-:Y:S01]  /*06a0*/  CS2R R12, SRZ ;  /* 0x00000000000c7805 */ /* 0x002fe2000001ff00 */
[----:B------:R-:W-:Y:S01]  /*06b0*/  CS2R R16, SRZ ;  /* 0x0000000000107805 */ /* 0x000fe2000001ff00 */
[----:B------:R-:W-:Y:S01]  /*06c0*/  @!P1 IMAD.WIDE.U32 R30, R20, R31, c[0x0][0x180] ;  /* 0x00006000141e9625 */ /* 0x000fe200078e001f */
[----:B----4-:R-:W-:-:S03]  /*06d0*/  CS2R R18, SRZ ;  /* 0x0000000000127805 */ /* 0x010fc6000001ff00 */
[----:B------:R-:W-:Y:S01]  /*06e0*/  @!P4 IMAD.WIDE.U32 R24, R24, R25, c[0x0][0x180] ;  /* 0x000060001818c625 */ /* 0x000fe200078e0019 */
[----:B------:R-:W4:Y:S03]  /*06f0*/  @!P2 LDG.E.64 R12, [R28.64] ;  /* 0x000000041c0ca981 */ /* 0x000f26000c1e1b00 */
[----:B------:R-:W-:Y:S01]  /*0700*/  @!P3 IMAD.WIDE.U32 R26, R26, R27, c[0x0][0x180] ;  /* 0x000060001a1ab625 */ /* 0x000fe200078e001b */
[----:B------:R0:W4:Y:S03]  /*0710*/  @!P4 LDG.E.64 R6, [R24.64] ;  /* 0x000000041806c981 */ /* 0x000126000c1e1b00 */
[----:B------:R-:W-:Y:S01]  /*0720*/  @!P6 IMAD.WIDE.U32 R20, R21, R32, c[0x0][0x180] ;  /* 0x000060001514e625 */ /* 0x000fe200078e0020 */
[----:B------:R1:W4:Y:S04]  /*0730*/  @!P3 LDG.E.64 R8, [R26.64] ;  /* 0x000000041a08b981 */ /* 0x000328000c1e1b00 */
[----:B------:R-:W4:Y:S04]  /*0740*/  @!P1 LDG.E.64 R16, [R30.64] ;  /* 0x000000041e109981 */ /* 0x000f28000c1e1b00 */
[----:B------:R5:W4:Y:S01]  /*0750*/  @!P6 LDG.E.64 R18, [R20.64] ;  /* 0x000000041412e981 */ /* 0x000b22000c1e1b00 */
[----:B0-----:R-:W-:Y:S01]  /*0760*/  @!P0 MOV R25, 0x8 ;  /* 0x0000000800198802 */ /* 0x001fe20000000f00 */
[----:B------:R-:W-:Y:S01]  /*0770*/  @!P0 IMAD.IADD R24, R0, 0x1, R15 ;  /* 0x0000000100188824 */ /* 0x000fe200078e020f */
[----:B------:R-:W-:-:S03]  /*0780*/  @!P0 MOV R15, R22 ;  /* 0x00000016000f8202 */ /* 0x000fc60000000f00 */
[----:B------:R-:W-:Y:S01]  /*0790*/  @!P0 IMAD.WIDE.U32 R24, R24, R25, c[0x0][0x178] ;  /* 0x00005e0018188625 */ /* 0x000fe200078e0019 */
[----:B------:R-:W-:Y:S01]  /*07a0*/  BSSY B0, `(.L_x_11473) ;  /* 0x0000052000007945 */ /* 0x000fe20003800000 */
[----:B------:R-:W-:Y:S02]  /*07b0*/  BSSY B1, `(.L_x_11474) ;  /* 0x0000049000017945 */ /* 0x000fe40003800000 */
[----:B--2---:R-:W-:Y:S02]  /*07c0*/  IMAD R11, R11, c[0x0][0x170], RZ ;  /* 0x00005c000b0b7a24 */ /* 0x004fe400078e02ff */
[----:B-1----:R-:W-:-:S04]  /*07d0*/  IMAD.WIDE.U32 R26, R10, c[0x0][0x170], RZ ;  /* 0x00005c000a1a7a25 */ /* 0x002fc800078e00ff */
[----:B------:R-:W-:-:S05]  /*07e0*/  IMAD R11, R10, c[0x0][0x174], R11 ;  /* 0x00005d000a0b7a24 */ /* 0x000fca00078e020b */
[----:B------:R-:W-:-:S05]  /*07f0*/  IADD3 R27, R27, R11, RZ ;  /* 0x0000000b1b1b7210 */ /* 0x000fca0007ffe0ff */
[----:B------:R0:W-:Y:S01]  /*0800*/  @!P0 STG.E.64 [R24.64], R26 ;  /* 0x0000001a18008986 */ /* 0x0001e2000c101b04 */
[----:B------:R-:W-:Y:S01]  /*0810*/  ISETP.GE.AND P0, PT, R15, R14, PT ;  /* 0x0000000e0f00720c */ /* 0x000fe20003f06270 */
[----:B---3--:R-:W-:-:S04]  /*0820*/  IMAD R11, R3, c[0x0][0x170], RZ ;  /* 0x00005c00030b7a24 */ /* 0x008fc800078e02ff */
[----:B------:R-:W-:Y:S02]  /*0830*/  IMAD R10, R2, c[0x0][0x174], R11 ;  /* 0x00005d00020a7a24 */ /* 0x000fe400078e020b */
[----:B-----5:R-:W-:-:S04]  /*0840*/  IMAD R21, R5, c[0x0][0x170], RZ ;  /* 0x00005c0005157a24 */ /* 0x020fc800078e02ff */
[----:B------:R-:W-:Y:S02]  /*0850*/  IMAD R11, R4, c[0x0][0x174], R21 ;  /* 0x00005d00040b7a24 */ /* 0x000fe400078e0215 */
[----:B----4-:R-:W-:Y:S02]  /*0860*/  IMAD R13, R13, c[0x0][0x170], RZ ;  /* 0x00005c000d0d7a24 */ /* 0x010fe400078e02ff */
[----:B------:R-:W-:Y:S02]  /*0870*/  IMAD R23, R7, c[0x0][0x170], RZ ;  /* 0x00005c0007177a24 */ /* 0x000fe400078e02ff */
[----:B------:R-:W-:Y:S02]  /*0880*/  IMAD R9, R9, c[0x0][0x170], RZ ;  /* 0x00005c0009097a24 */ /* 0x000fe400078e02ff */
[----:B------:R-:W-:Y:S02]  /*0890*/  IMAD R17, R17, c[0x0][0x170], RZ ;  /* 0x00005c0011117a24 */ /* 0x000fe400078e02ff */
[----:B------:R-:W-:-:S02]  /*08a0*/  IMAD R19, R19, c[0x0][0x170], RZ ;  /* 0x00005c0013137a24 */ /* 0x000fc400078e02ff */
[----:B------:R-:W-:Y:S02]  /*08b0*/  IMAD R23, R6, c[0x0][0x174], R23 ;  /* 0x00005d0006177a24 */ /* 0x000fe400078e0217 */
[----:B------:R-:W-:Y:S02]  /*08c0*/  IMAD R21, R8, c[0x0][0x174], R9 ;  /* 0x00005d0008157a24 */ /* 0x000fe400078e0209 */
[----:B0-----:R-:W-:Y:S02]  /*08d0*/  IMAD R27, R12, c[0x0][0x174], R13 ;  /* 0x00005d000c1b7a24 */ /* 0x001fe400078e020d */
[----:B------:R-:W-:Y:S02]  /*08e0*/  IMAD R29, R16, c[0x0][0x174], R17 ;  /* 0x00005d00101d7a24 */ /* 0x000fe400078e0211 */
[----:B------:R-:W-:Y:S02]  /*08f0*/  IMAD R31, R18, c[0x0][0x174], R19 ;  /* 0x00005d00121f7a24 */ /* 0x000fe400078e0213 */
[----:B------:R-:W-:-:S04]  /*0900*/  IMAD.WIDE.U32 R6, R6, c[0x0][0x170], RZ ;  /* 0x00005c0006067a25 */ /* 0x000fc800078e00ff */
[----:B------:R-:W-:-:S04]  /*0910*/  IMAD.WIDE.U32 R8, R8, c[0x0][0x170], RZ ;  /* 0x00005c0008087a25 */ /* 0x000fc800078e00ff */
[----:B------:R-:W-:-:S04]  /*0920*/  IMAD.WIDE.U32 R12, R12, c[0x0][0x170], RZ ;  /* 0x00005c000c0c7a25 */ /* 0x000fc800078e00ff */
[----:B------:R-:W-:-:S04]  /*0930*/  IMAD.WIDE.U32 R16, R16, c[0x0][0x170], RZ ;  /* 0x00005c0010107a25 */ /* 0x000fc800078e00ff */
[----:B------:R-:W-:Y:S01]  /*0940*/  IMAD.WIDE.U32 R18, R18, c[0x0][0x170], RZ ;  /* 0x00005c0012127a25 */ /* 0x000fe200078e00ff */
[----:B------:R-:W-:Y:S02]  /*0950*/  IADD3 R23, R7, R23, RZ ;  /* 0x0000001707177210 */ /* 0x000fe40007ffe0ff */
[----:B------:R-:W-:Y:S01]  /*0960*/  IADD3 R27, R13, R27, RZ ;  /* 0x0000001b0d1b7210 */ /* 0x000fe20007ffe0ff */
[----:B------:R-:W-:Y:S01]  /*0970*/  IMAD.IADD R25, R9, 0x1, R21 ;  /* 0x0000000109197824 */ /* 0x000fe200078e0215 */
[----:B------:R-:W-:Y:S02]  /*0980*/  IADD3 R29, R17, R29, RZ ;  /* 0x0000001d111d7210 */ /* 0x000fe40007ffe0ff */
[----:B------:R-:W-:Y:S01]  /*0990*/  IADD3 R21, R19, R31, RZ ;  /* 0x0000001f13157210 */ /* 0x000fe20007ffe0ff */
[----:B------:R-:W-:Y:S05]  /*09a0*/  @P0 BRA `(.L_x_11475) ;  /* 0x0000010000000947 */ /* 0x000fea0003800000 */
[----:B------:R-:W-:Y:S01]  /*09b0*/  IMAD.WIDE.U32 R2, R2, c[0x0][0x170], RZ ;  /* 0x00005c0002027a25 */ /* 0x000fe200078e00ff */
[----:B------:R-:W-:Y:S02]  /*09c0*/  IADD3 R30, R0, R15, RZ ;  /* 0x0000000f001e7210 */ /* 0x000fe40007ffe0ff */
[----:B------:R-:W-:Y:S01]  /*09d0*/  IADD3 R15, R15, 0x80, RZ ;  /* 0x000000800f0f7810 */ /* 0x000fe20007ffe0ff */
[----:B------:R-:W-:Y:S01]  /*09e0*/  IMAD.MOV.U32 R31, RZ, RZ, 0x8 ;  /* 0x00000008ff1f7424 */ /* 0x000fe200078e00ff */
[----:B------:R-:W-:-:S02]  /*09f0*/  IADD3 R3, R3, R10, RZ ;  /* 0x0000000a03037210 */ /* 0x000fc40007ffe0ff */
[----:B------:R-:W-:Y:S01]  /*0a00*/  ISETP.GE.AND P0, PT, R15, R14, PT ;  /* 0x0000000e0f00720c */ /* 0x000fe20003f06270 */
[----:B------:R-:W-:-:S05]  /*0a10*/  IMAD.WIDE.U32 R30, R30, R31, c[0x0][0x178] ;  /* 0x00005e001e1e7625 */ /* 0x000fca00078e001f */
[----:B------:R0:W-:Y:S07]  /*0a20*/  STG.E.64 [R30.64], R2 ;  /* 0x000000021e007986 */ /* 0x0001ee000c101b04 */
[----:B------:R-:W-:Y:S05]  /*0a30*/  @P0 BRA `(.L_x_11476) ;  /* 0x000000f000000947 */ /* 0x000fea0003800000 */
[----:B------:R-:W-:Y:S01]  /*0a40*/  HFMA2.MMA R5, -RZ, RZ, 0, 4.76837158203125e-07 ;  /* 0x00000008ff057435 */ /* 0x000fe200000001ff */
[----:B0-----:R-:W-:Y:S01]  /*0a50*/  IMAD.WIDE.U32 R2, R4, c[0x0][0x170], RZ ;  /* 0x00005c0004027a25 */ /* 0x001fe200078e00ff */
[----:B------:R-:W-:Y:S02]  /*0a60*/  IADD3 R4, R0, R15, RZ ;  /* 0x0000000f00047210 */ /* 0x000fe40007ffe0ff */
[----:B------:R-:W-:-:S02]  /*0a70*/  IADD3 R15, R15, 0x80, RZ ;  /* 0x000000800f0f7810 */ /* 0x000fc40007ffe0ff */
[----:B------:R-:W-:-:S04]  /*0a80*/  IADD3 R3, R3, R11, RZ ;  /* 0x0000000b03037210 */ /* 0x000fc80007ffe0ff */
[----:B------:R-:W-:-:S05]  /*0a90*/  IMAD.WIDE.U32 R4, R4, R5, c[0x0][0x178] ;  /* 0x00005e0004047625 */ /* 0x000fca00078e0005 */
[----:B------:R0:W-:Y:S02]  /*0aa0*/  STG.E.64 [R4.64], R2 ;  /* 0x0000000204007986 */ /* 0x0001e4000c101b04 */
.L_x_11475:
[----:B------:R-:W-:-:S13]  /*0ab0*/  ISETP.GE.AND P0, PT, R15, R14, PT ;  /* 0x0000000e0f00720c */ /* 0x000fda0003f06270 */
[----:B------:R-:W-:Y:S05]  /*0ac0*/  @P0 BRA `(.L_x_11477) ;  /* 0x000000e000000947 */ /* 0x000fea0003800000 */
[----:B0-----:R-:W-:Y:S01]  /*0ad0*/  MOV R3, 0x8 ;  /* 0x0000000800037802 */ /* 0x001fe20000000f00 */
[----:B------:R-:W-:Y:S01]  /*0ae0*/  IMAD.IADD R2, R0, 0x1, R15 ;  /* 0x0000000100027824 */ /* 0x000fe200078e020f */
[----:B------:R-:W-:Y:S02]  /*0af0*/  MOV R22, R6 ;  /* 0x0000000600167202 */ /* 0x000fe40000000f00 */
[----:B------:R-:W-:Y:S01]  /*0b00*/  IADD3 R15, R15, 0x80, RZ ;  /* 0x000000800f0f7810 */ /* 0x000fe20007ffe0ff */
[----:B------:R-:W-:-:S05]  /*0b10*/  IMAD.WIDE.U32 R2, R2, R3, c[0x0][0x178] ;  /* 0x00005e0002027625 */ /* 0x000fca00078e0003 */
[----:B------:R0:W-:Y:S02]  /*0b20*/  STG.E.64 [R2.64], R22 ;  /* 0x0000001602007986 */ /* 0x0001e4000c101b04 */
.L_x_11476:
[----:B------:R-:W-:-:S13]  /*0b30*/  ISETP.GE.AND P0, PT, R15, R14, PT ;  /* 0x0000000e0f00720c */ /* 0x000fda0003f06270 */
[----:B------:R-:W-:Y:S05]  /*0b40*/  @P0 BRA `(.L_x_11478) ;  /* 0x000000f000000947 */ /* 0x000fea0003800000 */
[----:B0-----:R-:W-:Y:S01]  /*0b50*/  HFMA2.MMA R3, -RZ, RZ, 0, 4.76837158203125e-07 ;  /* 0x00000008ff037435 */ /* 0x001fe200000001ff */
[----:B------:R-:W-:Y:S01]  /*0b60*/  IADD3 R2, R0, R15, RZ ;  /* 0x0000000f00027210 */ /* 0x000fe20007ffe0ff */
[----:B------:R-:W-:Y:S01]  /*0b70*/  IMAD.MOV.U32 R24, RZ, RZ, R8 ;  /* 0x000000ffff187224 */ /* 0x000fe200078e0008 */
[----:B------:R-:W-:-:S07]  /*0b80*/  IADD3 R15, R15, 0x80, RZ ;  /* 0x000000800f0f7810 */ /* 0x000fce0007ffe0ff */
[----:B------:R-:W-:-:S05]  /*0b90*/  IMAD.WIDE.U32 R2, R2, R3, c[0x0][0x178] ;  /* 0x00005e0002027625 */ /* 0x000fca00078e0003 */
[----:B------:R0:W-:Y:S02]  /*0ba0*/  STG.E.64 [R2.64], R24 ;  /* 0x0000001802007986 */ /* 0x0001e4000c101b04 */
.L_x_11477:
[----:B------:R-:W-:-:S13]  /*0bb0*/  ISETP.GE.AND P0, PT, R15, R14, PT ;  /* 0x0000000e0f00720c */ /* 0x000fda0003f06270 */
[----:B------:R-:W-:Y:S01]  /*0bc0*/  @P0 BREAK B1 ;  /* 0x0000000000010942 */ /* 0x000fe20003800000 */
[----:B------:R-:W-:Y:S05]  /*0bd0*/  @P0 BRA `(.L_x_11479) ;  /* 0x000000e000000947 */ /* 0x000fea0003800000 */
[----:B0-----:R-:W-:Y:S02]  /*0be0*/  IADD3 R2, R0, R15, RZ ;  /* 0x0000000f00027210 */ /* 0x001fe40007ffe0ff */
[----:B------:R-:W-:Y:S02]  /*0bf0*/  MOV R3, 0x8 ;  /* 0x0000000800037802 */ /* 0x000fe40000000f00 */
[----:B------:R-:W-:Y:S02]  /*0c00*/  MOV R26, R12 ;  /* 0x0000000c001a7202 */ /* 0x000fe40000000f00 */
[----:B------:R-:W-:Y:S01]  /*0c10*/  IADD3 R15, R15, 0x80, RZ ;  /* 0x000000800f0f7810 */ /* 0x000fe20007ffe0ff */
[----:B------:R-:W-:-:S05]  /*0c20*/  IMAD.WIDE.U32 R2, R2, R3, c[0x0][0x178] ;  /* 0x00005e0002027625 */ /* 0x000fca00078e0003 */
[----:B------:R0:W-:Y:S02]  /*0c30*/  STG.E.64 [R2.64], R26 ;  /* 0x0000001a02007986 */ /* 0x0001e4000c101b04 */
.L_x_11478:
[----:B------:R-:W-:Y:S05]  /*0c40*/  BSYNC B1 ;  /* 0x0000000000017941 */ /* 0x000fea0003800000 */
.L_x_11474:
[----:B------:R-:W-:-:S13]  /*0c50*/  ISETP.GE.AND P0, PT, R15, R14, PT ;  /* 0x0000000e0f00720c */ /* 0x000fda0003f06270 */
[----:B0-----:R-:W-:Y:S01]  /*0c60*/  @!P0 IADD3 R2, R0, R15, RZ ;  /* 0x0000000f00028210 */ /* 0x001fe20007ffe0ff */
[----:B------:R-:W-:Y:S01]  /*0c70*/  @!P0 IMAD.MOV.U32 R3, RZ, RZ, 0x8 ;  /* 0x00000008ff038424 */ /* 0x000fe200078e00ff */
[----:B------:R-:W-:Y:S02]  /*0c80*/  @!P0 MOV R28, R16 ;  /* 0x00000010001c8202 */ /* 0x000fe40000000f00 */
[----:B------:R-:W-:Y:S01]  /*0c90*/  @!P0 IADD3 R15, R15, 0x80, RZ ;  /* 0x000000800f0f8810 */ /* 0x000fe20007ffe0ff */
[----:B------:R-:W-:-:S05]  /*0ca0*/  @!P0 IMAD.WIDE.U32 R2, R2, R3, c[0x0][0x178] ;  /* 0x00005e0002028625 */ /* 0x000fca00078e0003 */
[----:B------:R0:W-:Y:S02]  /*0cb0*/  @!P0 STG.E.64 [R2.64], R28 ;  /* 0x0000001c02008986 */ /* 0x0001e4000c101b04 */
.L_x_11479:
[----:B------:R-:W-:Y:S05]  /*0cc0*/  BSYNC B0 ;  /* 0x0000000000007941 */ /* 0x000fea0003800000 */
.L_x_11473:
[----:B------:R-:W-:Y:S01]  /*0cd0*/  WARPSYNC 0xffffffff ;  /* 0xffffffff00007948 */ /* 0x000fe20003800000 */
[----:B------:R-:W-:-:S13]  /*0ce0*/  ISETP.GE.AND P0, PT, R15, R14, PT ;  /* 0x0000000e0f00720c */ /* 0x000fda0003f06270 */
[----:B------:R-:W-:Y:S05]  /*0cf0*/  @P0 EXIT ;  /* 0x000000000000094d */ /* 0x000fea0003800000 */
[----:B0-----:R-:W-:Y:S01]  /*0d00*/  HFMA2.MMA R3, -RZ, RZ, 0, 4.76837158203125e-07 ;  /* 0x00000008ff037435 */ /* 0x001fe200000001ff */
[----:B------:R-:W-:Y:S02]  /*0d10*/  IADD3 R2, R0, R15, RZ ;  /* 0x0000000f00027210 */ /* 0x000fe40007ffe0ff */
[----:B------:R-:W-:-:S07]  /*0d20*/  MOV R20, R18 ;  /* 0x0000001200147202 */ /* 0x000fce0000000f00 */
[----:B------:R-:W-:-:S05]  /*0d30*/  IMAD.WIDE.U32 R2, R2, R3, c[0x0][0x178] ;  /* 0x00005e0002027625 */ /* 0x000fca00078e0003 */
[----:B------:R-:W-:Y:S01]  /*0d40*/  STG.E.64 [R2.64], R20 ;  /* 0x0000001402007986 */ /* 0x000fe2000c101b04 */
[----:B------:R-:W-:Y:S05]  /*0d50*/  EXIT ;  /* 0x000000000000794d */ /* 0x000fea0003800000 */
.L_x_11480:
        /* <DEDUP_REMOVED lines=10> */
.L_x_16602:


//--------------------- .text._ZN2at6native29vectorized_elementwise_kernelILi4ENS0_13AUnaryFunctorIlllNS0_15binary_internal10MulFunctorIlEEEESt5arrayIPcLm2EEEEviT0_T1_ --------------------------
	.section	.text._ZN2at6native29vectorized_elementwise_kernelILi4ENS0_13AUnaryFunctorIlllNS0_15binary_internal10MulFunctorIlEEEESt5arrayIPcLm2EEEEviT0_T1_,"ax",@progbits
	.sectioninfo	@"SHI_REGISTERS=35"
	.align	128
        .global         _ZN2at6native29vectorized_elementwise_kernelILi4ENS0_13AUnaryFunctorIlllNS0_15binary_internal10MulFunctorIlEEEESt5arrayIPcLm2EEEEviT0_T1_
        .type           _ZN2at6native29vectorized_elementwise_kernelILi4ENS0_13AUnaryFunctorIlllNS0_15binary_internal10MulFunctorIlEEEESt5arrayIPcLm2EEEEviT0_T1_,@function
        .size           _ZN2at6native29vectorized_elementwise_kernelILi4ENS0_13AUnaryFunctorIlllNS0_15binary_internal10MulFunctorIlEEEESt5arrayIPcLm2EEEEviT0_T1_,(.L_x_16603 - _ZN2at6native29vectorized_elementwise_kernelILi4ENS0_13AUnaryFunctorIlllNS0_15binary_internal10MulFunctorIlEEEESt5arrayIPcLm2EEEEviT0_T1_)
        .other          _ZN2at6native29vectorized_elementwise_kernelILi4ENS0_13AUnaryFunctorIlllNS0_15binary_internal10MulFunctorIlEEEESt5arrayIPcLm2EEEEviT0_T1_,@"STO_CUDA_ENTRY STV_DEFAULT"
_ZN2at6native29vectorized_elementwise_kernelILi4ENS0_13AUnaryFunctorIlllNS0_15binary_internal10MulFunctorIlEEEESt5arrayIPcLm2EEEEviT0_T1_:
.text._ZN2at6native29vectorized_elementwise_kernelILi4ENS0_13AUnaryFunctorIlllNS0_15binary_internal10MulFunctorIlEEEESt5arrayIPcLm2EEEEviT0_T1_:
        /* <DEDUP_REMOVED lines=60> */
.L_x_11481:
        /* <DEDUP_REMOVED lines=111> */
.L_x_11484:
        /* <DEDUP_REMOVED lines=8> */
.L_x_11485:
        /* <DEDUP_REMOVED lines=8> */
.L_x_11486:
        /* <DEDUP_REMOVED lines=9> */
.L_x_11487:
[----:B------:R-:W-:Y:S05]  /*0c40*/  BSYNC B1 ;  /* 0x0000000000017941 */ /* 0x000fea0003800000 */
.L_x_11483:
[----:B------:R-:W-:-:S13]  /*0c50*/  ISETP.GE.AND P0, PT, R15, R14, PT ;  /* 0x0000000e0f00720c */ /* 0x000fda0003f06270 */
[----:B0-----:R-:W-:Y:S01]  /*0c60*/  @!P0 IADD3 R2, R0, R15, RZ ;  /* 0x0000000f00028210 */ /* 0x001fe20007ffe0ff */
[----:B------:R-:W-:Y:S01]  /*0c70*/  @!P0 IMAD.MOV.U32 R3, RZ, RZ, 0x8 ;  /* 0x00000008ff038424 */ /* 0x000fe200078e00ff */
[----:B------:R-:W-:Y:S02]  /*0c80*/  @!P0 MOV R28, R16 ;  /* 0x00000010001c8202 */ /* 0x000fe40000000f00 */
[----:B------:R-:W-:Y:S01]  /*0c90*/  @!P0 IADD3 R15, R15, 0x80, RZ ;  /* 0x000000800f0f8810 */ /* 0x000fe20007ffe0ff */
[----:B------:R-:W-:-:S05]  /*0ca0*/  @!P0 IMAD.WIDE.U32 R2, R2, R3, c[0x0][0x178] ;  /* 0x00005e0002028625 */ /* 0x000fca00078e0003 */
[----:B------:R0:W-:Y:S02]  /*0cb0*/  @!P0 STG.E.64 [R2.64], R28 ;  /* 0x0000001c02008986 */ /* 0x0001e4000c101b04 */
.L_x_11488:
[----:B------:R-:W-:Y:S05]  /*0cc0*/  BSYNC B0 ;  /* 0x0000000000007941 */ /* 0x000fea0003800000 */
.L_x_11482:
        /* <DEDUP_REMOVED lines=9> */
.L_x_11489:
        /* <DEDUP_REMOVED lines=10> */
.L_x_16603:


//--------------------- .text._ZN2at6native29vectorized_elementwise_kernelILi8ENS0_13AUnaryFunctorIlllNS0_15binary_internal10MulFunctorIlEEEESt5arrayIPcLm2EEEEviT0_T1_ --------------------------
	.section	.text._ZN2at6native29vectorized_elementwise_kernelILi8ENS0_13AUnaryFunctorIlllNS0_15binary_internal10MulFunctorIlEEEESt5arrayIPcLm2EEEEviT0_T1_,"ax",@progbits
	.sectioninfo	@"SHI_REGISTERS=4"
	.align	128
        .global         _ZN2at6native29vectorized_elementwise_kernelILi8ENS0_13AUnaryFunctorIlllNS0_15binary_internal10MulFunctorIlEEEESt5arrayIPcLm2EEEEviT0_T1_
        .type           _ZN2at6native29vectorized_elementwise_kernelILi8ENS0_13AUnaryFunctorIlllNS0_15binary_internal10MulFunctorIlEEEESt5arrayIPcLm2EEEEviT0_T1_,@function
        .size           _ZN2at6native29vectorized_elementwise_kernelILi8ENS0_13AUnaryFunctorIlllNS0_15binary_internal10MulFunctorIlEEEESt5arrayIPcLm2EEEEviT0_T1_,(.L_x_16604 - _ZN2at6native29vectorized_elementwise_kernelILi8ENS0_13AUnaryFunctorIlllNS0_15binary_internal10MulFunctorIlEEEESt5arrayIPcLm2EEEEviT0_T1_)
        .other          _ZN2at6native29vectorized_elementwise_kernelILi8ENS0_13AUnaryFunctorIlllNS0_15binary_internal10MulFunctorIlEEEESt5arrayIPcLm2EEEEviT0_T1_,@"STO_CUDA_ENTRY STV_DEFAULT"
_ZN2at6native29vectorized_elementwise_kernelILi8ENS0_13AUnaryFunctorIlllNS0_15binary_internal10MulFunctorIlEEEESt5arrayIPcLm2EEEEviT0_T1_:
.text._ZN2at6native29vectorized_elementwise_kernelILi8ENS0_13AUnaryFunctorIlllNS0_15binary_internal10MulFunctorIlEEEESt5arrayIPcLm2EEEEviT0_T1_:
[----:B------:R-:W-:Y:S02]  /*0000*/  MOV R1, c[0x0][0x28] ;  /* 0x00000a0000017a02 */ /* 0x000fe40000000f00 */
[----:B------:R-:W-:Y:S05]  /*0010*/  EXIT ;  /* 0x000000000000794d */ /* 0x000fea0003800000 */
.L_x_11490:
        /* <DEDUP_REMOVED lines=14> */
.L_x_16604:


//--------------------- .text._ZN2at6native18elementwise_kernelILi128ELi4EZNS0_15gpu_kernel_implINS0_13BinaryFunctorIlllNS0_15binary_internal10MulFunctorIlEEEEEEvRNS_18TensorIteratorBaseERKT_EUliE_EEviT1_ --------------------------
	.section	.text._ZN2at6native18elementwise_kernelILi128ELi4EZNS0_15gpu_kernel_implINS0_13BinaryFunctorIlllNS0_15binary_internal10MulFunctorIlEEEEEEvRNS_18TensorIteratorBaseERKT_EUliE_EEviT1_,"ax",@progbits
	.sectioninfo	@"SHI_REGISTERS=28"
	.align	128
        .global         _ZN2at6native18elementwise_kernelILi128ELi4EZNS0_15gpu_kernel_implINS0_13BinaryFunctorIlllNS0_15binary_internal10MulFunctorIlEEEEEEvRNS_18TensorIteratorBaseERKT_EUliE_EEviT1_
        .type           _ZN2at6native18elementwise_kernelILi128ELi4EZNS0_15gpu_kernel_implINS0_13BinaryFunctorIlllNS0_15binary_internal10MulFunctorIlEEEEEEvRNS_18TensorIteratorBaseERKT_EUliE_EEviT1_,@function
        .size           _ZN2at6native18elementwise_kernelILi128ELi4EZNS0_15gpu_kernel_implINS0_13BinaryFunctorIlllNS0_15binary_internal10MulFunctorIlEEEEEEvRNS_18TensorIteratorBaseERKT_EUliE_EEviT1_,(.L_x_16605 - _ZN2at6native18elementwise_kernelILi128ELi4EZNS0_15gpu_kernel_implINS0_13BinaryFunctorIlllNS0_15binary_internal10MulFunctorIlEEEEEEvRNS_18TensorIteratorBaseERKT_EUliE_EEviT1_)
        .other          _ZN2at6native18elementwise_kernelILi128ELi4EZNS0_15gpu_kernel_implINS0_13BinaryFunctorIlllNS0_15binary_internal10MulFunctorIlEEEEEEvRNS_18TensorIteratorBaseERKT_EUliE_EEviT1_,@"STO_CUDA_ENTRY STV_DEFAULT"
_ZN2at6native18elementwise_kernelILi128ELi4EZNS0_15gpu_kernel_implINS0_13BinaryFunctorIlllNS0_15binary_internal10MulFunctorIlEEEEEEvRNS_18TensorIteratorBaseERKT_EUliE_EEviT1_:
.text._ZN2at6native18elementwise_kernelILi128ELi4EZNS0_15gpu_kernel_implINS0_13BinaryFunctorIlllNS0_15binary_internal10MulFunctorIlEEEEEEvRNS_18TensorIteratorBaseERKT_EUliE_EEviT1_:
        /* <DEDUP_REMOVED lines=264> */
.L_x_11493:
        /* <DEDUP_REMOVED lines=19> */
.L_x_11497:
[----:B------:R0:W5:Y:S01]  /*11b0*/  LDG.E.U8 R18, [R2.64] ;  /* 0x0000002402127981 */ /* 0x000162000c1e1100 */
[----:B------:R-:W-:Y:S01]  /*11c0*/  IMAD.MOV.U32 R19, RZ, RZ, RZ ;  /* 0x000000ffff137224 */ /* 0x000fe200078e00ff */
[----:B------:R-:W-:Y:S05]  /*11d0*/  BRA `(.L_x_11499) ;  /* 0x00000d5000007947 */ /* 0x000fea0003800000 */
.L_x_11496:
        /* <DEDUP_REMOVED lines=8> */
.L_x_11501:
[----:B------:R-:W2:Y:S02]  /*1260*/  LDG.E R18, [R2.64] ;  /* 0x0000002402127981 */ /* 0x000ea4000c1e1900 */
[----:B--2---:R-:W-:Y:S01]  /*1270*/  SHF.R.S32.HI R19, RZ, 0x1f, R18 ;  /* 0x0000001fff137819 */ /* 0x004fe20000011412 */
[----:B------:R-:W-:Y:S05]  /*1280*/  BRA `(.L_x_11499) ;  /* 0x00000ca000007947 */ /* 0x000fea0003800000 */
.L_x_11500:
[----:B------:R-:W2:Y:S02]  /*1290*/  LDG.E.S16 R18, [R2.64] ;  /* 0x0000002402127981 */ /* 0x000ea4000c1e1700 */
[----:B--2---:R-:W-:Y:S01]  /*12a0*/  SHF.R.S32.HI R19, RZ, 0x1f, R18 ;  /* 0x0000001fff137819 */ /* 0x004fe20000011412 */
[----:B------:R-:W-:Y:S05]  /*12b0*/  BRA `(.L_x_11499) ;  /* 0x00000c7000007947 */ /* 0x000fea0003800000 */
.L_x_11495:
        /* <DEDUP_REMOVED lines=9> */
.L_x_11503:
[----:B------:R-:W2:Y:S02]  /*1350*/  LDG.E.U16 R2, [R2.64] ;  /* 0x0000002402027981 */ /* 0x000ea4000c1e1500 */
[----:B--2---:R-:W-:-:S06]  /*1360*/  HADD2.F32 R18, -RZ, R2.H0_H0 ;  /* 0x20000002ff127230 */ /* 0x004fcc0000004100 */
[----:B------:R-:W0:Y:S01]  /*1370*/  F2I.S64.TRUNC R18, R18 ;  /* 0x0000001200127311 */ /* 0x000e22000020d900 */
[----:B------:R-:W-:Y:S05]  /*1380*/  BRA `(.L_x_11499) ;  /* 0x00000ba000007947 */ /* 0x000fea0003800000 */
.L_x_11502:
        /* <DEDUP_REMOVED lines=9> */
.L_x_11505:
[----:B------:R-:W2:Y:S02]  /*1420*/  LDG.E.U16 R2, [R2.64] ;  /* 0x0000002402027981 */ /* 0x000ea4000c1e1500 */
[----:B--2---:R-:W-:-:S06]  /*1430*/  HADD2.F32 R18, -RZ, R2.H0_H0 ;  /* 0x20000002ff127230 */ /* 0x004fcc0000004100 */
[----:B------:R-:W0:Y:S01]  /*1440*/  F2I.S64.TRUNC R18, R18 ;  /* 0x0000001200127311 */ /* 0x000e22000020d900 */
[----:B------:R-:W-:Y:S05]  /*1450*/  BRA `(.L_x_11499) ;  /* 0x00000ad000007947 */ /* 0x000fea0003800000 */
.L_x_11504:
[----:B------:R-:W2:Y:S02]  /*1460*/  LDG.E.64 R2, [R2.64] ;  /* 0x0000002402027981 */ /* 0x000ea4000c1e1b00 */
[----:B--2---:R0:W1:Y:S01]  /*1470*/  F2I.S64.F64.TRUNC R18, R2 ;  /* 0x0000000200127311 */ /* 0x004062000030d900 */
[----:B------:R-:W-:Y:S05]  /*1480*/  BRA `(.L_x_11499) ;  /* 0x00000aa000007947 */ /* 0x000fea0003800000 */
.L_x_11494:
        /* <DEDUP_REMOVED lines=13> */
.L_x_11508:
[----:B------:R-:W2:Y:S02]  /*1560*/  LDG.E.64 R2, [R2.64] ;  /* 0x0000002402027981 */ /* 0x000ea4000c1e1b00 */
[----:B--2---:R0:W1:Y:S01]  /*1570*/  F2I.S64.F64.TRUNC R18, R2 ;  /* 0x0000000200127311 */ /* 0x004062000030d900 */
[----:B------:R-:W-:Y:S05]  /*1580*/  BRA `(.L_x_11499) ;  /* 0x000009a000007947 */ /* 0x000fea0003800000 */
.L_x_11507:
        /* <DEDUP_REMOVED lines=27> */
.L_x_11510:
        /* <DEDUP_REMOVED lines=12> */
[----:B------:R0:W1:Y:S01]  /*1800*/  F2I.S64.TRUNC R18, R4 ;  /* 0x0000000400127311 */ /* 0x000062000020d900 */
[----:B------:R-:W-:Y:S05]  /*1810*/  BRA `(.L_x_11499) ;  /* 0x0000071000007947 */ /* 0x000fea0003800000 */
.L_x_11509:
[----:B------:R-:W2:Y:S02]  /*1820*/  LDG.E.U16 R18, [R2.64] ;  /* 0x0000002402127981 */ /* 0x000ea4000c1e1500 */
[----:B--2---:R-:W-:-:S06]  /*1830*/  PRMT R18, RZ, 0x5410, R18 ;  /* 0x00005410ff127816 */ /* 0x004fcc0000000012 */
[----:B------:R-:W0:Y:S01]  /*1840*/  F2I.S64.TRUNC R18, R18 ;  /* 0x0000001200127311 */ /* 0x000e22000020d900 */
[----:B------:R-:W-:Y:S05]  /*1850*/  BRA `(.L_x_11499) ;  /* 0x000006d000007947 */ /* 0x000fea0003800000 */
.L_x_11506:
        /* <DEDUP_REMOVED lines=11> */
.L_x_11513:
        /* <DEDUP_REMOVED lines=21> */
.L_x_11517:
[----:B------:R-:W-:Y:S05]  /*1a60*/  BSYNC B1 ;  /* 0x0000000000017941 */ /* 0x000fea0003800000 */
.L_x_11516:
[----:B------:R-:W-:Y:S01]  /*1a70*/  IMAD.SHL.U32 R2, R2, 0x100000, RZ ;  /* 0x0010000002027824 */ /* 0x000fe200078e00ff */
[----:B------:R-:W-:-:S04]  /*1a80*/  LEA R3, R0, 0x3b800000, 0x17 ;  /* 0x3b80000000037811 */ /* 0x000fc800078eb8ff */
[----:B------:R-:W-:Y:S02]  /*1a90*/  LOP3.LUT R18, R3, R2, R18, 0xfe, !PT ;  /* 0x0000000203127212 */ /* 0x000fe400078efe12 */
.L_x_11515:
[----:B------:R-:W-:Y:S05]  /*1aa0*/  BSYNC B0 ;  /* 0x0000000000007941 */ /* 0x000fea0003800000 */
.L_x_11514:
[----:B------:R-:W0:Y:S01]  /*1ab0*/  F2I.S64.TRUNC R18, R18 ;  /* 0x0000001200127311 */ /* 0x000e22000020d900 */
[----:B------:R-:W-:Y:S05]  /*1ac0*/  BRA `(.L_x_11499) ;  /* 0x0000046000007947 */ /* 0x000fea0003800000 */
.L_x_11512:
        /* <DEDUP_REMOVED lines=21> */
.L_x_11521:
[----:B------:R-:W-:Y:S05]  /*1c20*/  BSYNC B1 ;  /* 0x0000000000017941 */ /* 0x000fea0003800000 */
.L_x_11520:
[----:B------:R-:W-:Y:S01]  /*1c30*/  IMAD.SHL.U32 R2, R2, 0x200000, RZ ;  /* 0x0020000002027824 */ /* 0x000fe200078e00ff */
[----:B------:R-:W-:-:S04]  /*1c40*/  LEA R3, R0, 0x37800000, 0x17 ;  /* 0x3780000000037811 */ /* 0x000fc800078eb8ff */
[----:B------:R-:W-:Y:S02]  /*1c50*/  LOP3.LUT R18, R3, R2, R18, 0xfe, !PT ;  /* 0x0000000203127212 */ /* 0x000fe400078efe12 */
.L_x_11519:
[----:B------:R-:W-:Y:S05]  /*1c60*/  BSYNC B0 ;  /* 0x0000000000007941 */ /* 0x000fea0003800000 */
.L_x_11518:
[----:B------:R-:W0:Y:S01]  /*1c70*/  F2I.S64.TRUNC R18, R18 ;  /* 0x0000001200127311 */ /* 0x000e22000020d900 */
[----:B------:R-:W-:Y:S05]  /*1c80*/  BRA `(.L_x_11499) ;  /* 0x000002a000007947 */ /* 0x000fea0003800000 */
.L_x_11511:
        /* <DEDUP_REMOVED lines=14> */
.L_x_11525:
[----:B------:R-:W-:Y:S05]  /*1d70*/  BSYNC B0 ;  /* 0x0000000000007941 */ /* 0x000fea0003800000 */
.L_x_11524:
[----:B------:R-:W0:Y:S01]  /*1d80*/  F2I.S64.TRUNC R18, R18 ;  /* 0x0000001200127311 */ /* 0x000e22000020d900 */
[----:B------:R-:W-:Y:S05]  /*1d90*/  BRA `(.L_x_11499) ;  /* 0x0000019000007947 */ /* 0x000fea0003800000 */
.L_x_11498:
        /* <DEDUP_REMOVED lines=21> */
.L_x_11523:
[----:B------:R0:W5:Y:S01]  /*1ef0*/  LDG.E.64 R18, [R2.64] ;  /* 0x0000002402127981 */ /* 0x000162000c1e1b00 */
[----:B------:R-:W-:Y:S05]  /*1f00*/  BRA `(.L_x_11499) ;  /* 0x0000002000007947 */ /* 0x000fea0003800000 */
.L_x_11522:
[----:B------:R0:W5:Y:S01]  /*1f10*/  LDG.E R18, [R2.64] ;  /* 0x0000002402127981 */ /* 0x000162000c1e1900 */
[----:B------:R-:W-:-:S03]  /*1f20*/  IMAD.MOV.U32 R19, RZ, RZ, RZ ;  /* 0x000000ffff137224 */ /* 0x000fc600078e00ff */
.L_x_11499:
        /* <DEDUP_REMOVED lines=17> */
.L_x_11529:
[----:B------:R0:W5:Y:S01]  /*2040*/  LDG.E.U8 R2, [R4.64] ;  /* 0x0000002404027981 */ /* 0x000162000c1e1100 */
[----:B------:R-:W-:Y:S01]  /*2050*/  IMAD.MOV.U32 R3, RZ, RZ, RZ ;  /* 0x000000ffff037224 */ /* 0x000fe200078e00ff */
[----:B------:R-:W-:Y:S05]  /*2060*/  BRA `(.L_x_11531) ;  /* 0x00000d5000007947 */ /* 0x000fea0003800000 */
.L_x_11528:
        /* <DEDUP_REMOVED lines=8> */
.L_x_11533:
[----:B------:R-:W2:Y:S02]  /*20f0*/  LDG.E R2, [R4.64] ;  /* 0x0000002404027981 */ /* 0x000ea4000c1e1900 */
[----:B--2---:R-:W-:Y:S01]  /*2100*/  SHF.R.S32.HI R3, RZ, 0x1f, R2 ;  /* 0x0000001fff037819 */ /* 0x004fe20000011402 */
[----:B------:R-:W-:Y:S05]  /*2110*/  BRA `(.L_x_11531) ;  /* 0x00000ca000007947 */ /* 0x000fea0003800000 */
.L_x_11532:
[----:B------:R-:W2:Y:S02]  /*2120*/  LDG.E.S16 R2, [R4.64] ;  /* 0x0000002404027981 */ /* 0x000ea4000c1e1700 */
[----:B--2---:R-:W-:Y:S01]  /*2130*/  SHF.R.S32.HI R3, RZ, 0x1f, R2 ;  /* 0x0000001fff037819 */ /* 0x004fe20000011402 */
[----:B------:R-:W-:Y:S05]  /*2140*/  BRA `(.L_x_11531) ;  /* 0x00000c7000007947 */ /* 0x000fea0003800000 */
.L_x_11527:
        /* <DEDUP_REMOVED lines=9> */
.L_x_11535:
[----:B------:R-:W2:Y:S02]  /*21e0*/  LDG.E.U16 R4, [R4.64] ;  /* 0x0000002404047981 */ /* 0x000ea4000c1e1500 */
[----:B--2---:R-:W-:-:S06]  /*21f0*/  HADD2.F32 R2, -RZ, R4.H0_H0 ;  /* 0x20000004ff027230 */ /* 0x004fcc0000004100 */
[----:B------:R-:W0:Y:S01]  /*2200*/  F2I.S64.TRUNC R2, R2 ;  /* 0x0000000200027311 */ /* 0x000e22000020d900 */
[----:B------:R-:W-:Y:S05]  /*2210*/  BRA `(.L_x_11531) ;  /* 0x00000ba000007947 */ /* 0x000fea0003800000 */
.L_x_11534:
        /* <DEDUP_REMOVED lines=9> */
.L_x_11537:
[----:B------:R-:W2:Y:S02]  /*22b0*/  LDG.E.U16 R4, [R4.64] ;  /* 0x0000002404047981 */ /* 0x000ea4000c1e1500 */
[----:B--2---:R-:W-:-:S06]  /*22c0*/  HADD2.F32 R2, -RZ, R4.H0_H0 ;  /* 0x20000004ff027230 */ /* 0x004fcc0000004100 */
[----:B------:R-:W0:Y:S01]  /*22d0*/  F2I.S64.TRUNC R2, R2 ;  /* 0x0000000200027311 */ /* 0x000e22000020d900 */
[----:B------:R-:W-:Y:S05]  /*22e0*/  BRA `(.L_x_11531) ;  /* 0x00000ad000007947 */ /* 0x000fea0003800000 */
.L_x_11536:
[----:B------:R-:W2:Y:S02]  /*22f0*/  LDG.E.64 R2, [R4.64] ;  /* 0x0000002404027981 */ /* 0x000ea4000c1e1b00 */
[----:B--2---:R-:W0:Y:S01]  /*2300*/  F2I.S64.F64.TRUNC R2, R2 ;  /* 0x0000000200027311 */ /* 0x004e22000030d900 */
[----:B------:R-:W-:Y:S05]  /*2310*/  BRA `(.L_x_11531) ;  /* 0x00000aa000007947 */ /* 0x000fea0003800000 */
.L_x_11526:
        /* <DEDUP_REMOVED lines=13> */
.L_x_11540:
[----:B------:R-:W2:Y:S02]  /*23f0*/  LDG.E.64 R2, [R4.64] ;  /* 0x0000002404027981 */ /* 0x000ea4000c1e1b00 */
[----:B--2---:R-:W0:Y:S01]  /*2400*/  F2I.S64.F64.TRUNC R2, R2 ;  /* 0x0000000200027311 */ /* 0x004e22000030d900 */
[----:B------:R-:W-:Y:S05]  /*2410*/  BRA `(.L_x_11531) ;  /* 0x000009a000007947 */ /* 0x000fea0003800000 */
.L_x_11539:
        /* <DEDUP_REMOVED lines=27> */
.L_x_11542:
        /* <DEDUP_REMOVED lines=14> */
.L_x_11541:
[----:B------:R-:W2:Y:S02]  /*26b0*/  LDG.E.U16 R2, [R4.64] ;  /* 0x0000002404027981 */ /* 0x000ea4000c1e1500 */
[----:B--2---:R-:W-:-:S06]  /*26c0*/  PRMT R2, RZ, 0x5410, R2 ;  /* 0x00005410ff027816 */ /* 0x004fcc0000000002 */
[----:B------:R-:W0:Y:S01]  /*26d0*/  F2I.S64.TRUNC R2, R2 ;  /* 0x0000000200027311 */ /* 0x000e22000020d900 */
[----:B------:R-:W-:Y:S05]  /*26e0*/  BRA `(.L_x_11531) ;  /* 0x000006d000007947 */ /* 0x000fea0003800000 */
.L_x_11538:
        /* <DEDUP_REMOVED lines=11> */
.L_x_11545:
        /* <DEDUP_REMOVED lines=21> */
.L_x_11549:
[----:B------:R-:W-:Y:S05]  /*28f0*/  BSYNC B1 ;  /* 0x0000000000017941 */ /* 0x000fea0003800000 */
.L_x_11548:
[----:B------:R-:W-:Y:S01]  /*2900*/  IMAD.SHL.U32 R2, R2, 0x100000, RZ ;  /* 0x0010000002027824 */ /* 0x000fe200078e00ff */
[----:B------:R-:W-:-:S04]  /*2910*/  LEA R3, R0, 0x3b800000, 0x17 ;  /* 0x3b80000000037811 */ /* 0x000fc800078eb8ff */
[----:B------:R-:W-:Y:S02]  /*2920*/  LOP3.LUT R2, R3, R2, R4, 0xfe, !PT ;  /* 0x0000000203027212 */ /* 0x000fe400078efe04 */
.L_x_11547:
[----:B------:R-:W-:Y:S05]  /*2930*/  BSYNC B0 ;  /* 0x0000000000007941 */ /* 0x000fea0003800000 */
.L_x_11546:
[----:B------:R-:W0:Y:S01]  /*2940*/  F2I.S64.TRUNC R2, R2 ;  /* 0x0000000200027311 */ /* 0x000e22000020d900 */
[----:B------:R-:W-:Y:S05]  /*2950*/  BRA `(.L_x_11531) ;  /* 0x0000046000007947 */ /* 0x000fea0003800000 */
.L_x_11544:
        /* <DEDUP_REMOVED lines=21> */
.L_x_11553:
[----:B------:R-:W-:Y:S05]  /*2ab0*/  BSYNC B1 ;  /* 0x0000000000017941 */ /* 0x000fea0003800000 */
.L_x_11552:
[----:B------:R-:W-:Y:S01]  /*2ac0*/  IMAD.SHL.U32 R2, R2, 0x200000, RZ ;  /* 0x0020000002027824 */ /* 0x000fe200078e00ff */
[----:B------:R-:W-:-:S04]  /*2ad0*/  LEA R3, R0, 0x37800000, 0x17 ;  /* 0x3780000000037811 */ /* 0x000fc800078eb8ff */
[----:B------:R-:W-:Y:S02]  /*2ae0*/  LOP3.LUT R2, R3, R2, R4, 0xfe, !PT ;  /* 0x0000000203027212 */ /* 0x000fe400078efe04 */
.L_x_11551:
[----:B------:R-:W-:Y:S05]  /*2af0*/  BSYNC B0 ;  /* 0x0000000000007941 */ /* 0x000fea0003800000 */
.L_x_11550:
[----:B------:R-:W0:Y:S01]  /*2b00*/  F2I.S64.TRUNC R2, R2 ;  /* 0x0000000200027311 */ /* 0x000e22000020d900 */
[----:B------:R-:W-:Y:S05]  /*2b10*/  BRA `(.L_x_11531) ;  /* 0x000002a000007947 */ /* 0x000fea0003800000 */
.L_x_11543:
        /* <DEDUP_REMOVED lines=14> */
.L_x_11557:
[----:B------:R-:W-:Y:S05]  /*2c00*/  BSYNC B0 ;  /* 0x0000000000007941 */ /* 0x000fea0003800000 */
.L_x_11556:
[----:B------:R-:W0:Y:S01]  /*2c10*/  F2I.S64.TRUNC R2, R2 ;  /* 0x0000000200027311 */ /* 0x000e22000020d900 */
[----:B------:R-:W-:Y:S05]  /*2c20*/  BRA `(.L_x_11531) ;  /* 0x0000019000007947 */ /* 0x000fea0003800000 */
.L_x_11530:
        /* <DEDUP_REMOVED lines=21> */
.L_x_11555:
[----:B------:R0:W5:Y:S01]  /*2d80*/  LDG.E.64 R2, [R4.64] ;  /* 0x0000002404027981 */ /* 0x000162000c1e1b00 */
[----:B------:R-:W-:Y:S05]  /*2d90*/  BRA `(.L_x_11531) ;  /* 0x0000002000007947 */ /* 0x000fea0003800000 */
.L_x_11554:
[----:B------:R0:W5:Y:S01]  /*2da0*/  LDG.E R2, [R4.64] ;  /* 0x0000002404027981 */ /* 0x000162000c1e1900 */
[----:B------:R-:W-:-:S03]  /*2db0*/  IMAD.MOV.U32 R3, RZ, RZ, RZ ;  /* 0x000000ffff037224 */ /* 0x000fc600078e00ff */
.L_x_11531:
[----:B------:R-:W2:Y:S01]  /*2dc0*/  LDC.U8 R6, c[0x0][0x3e1] ;  /* 0x0000f840ff067b82 */ /* 0x000ea20000000000 */
[-C--:B01---5:R-:W-:Y:S02]  /*2dd0*/  IMAD R3, R3, R18.reuse, RZ ;  /* 0x0000001203037224 */ /* 0x0a3fe400078e02ff */
[----:B------:R-:W-:-:S04]  /*2de0*/  IMAD.WIDE.U32 R4, R2, R18, RZ ;  /* 0x0000001202047225 */ /* 0x000fc800078e00ff */
[----:B------:R-:W-:Y:S02]  /*2df0*/  IMAD R3, R19, R2, R3 ;  /* 0x0000000213037224 */ /* 0x000fe400078e0203 */
[----:B------:R-:W-:Y:S02]  /*2e00*/  IMAD.MOV.U32 R2, RZ, RZ, R4 ;  /* 0x000000ffff027224 */ /* 0x000fe400078e0004 */
[----:B------:R-:W-:Y:S01]  /*2e10*/  IMAD.IADD R3, R5, 0x1, R3 ;  /* 0x0000000105037824 */ /* 0x000fe200078e0203 */
        /* <DEDUP_REMOVED lines=13> */
.L_x_11561:
[----:B------:R0:W-:Y:S01]  /*2ef0*/  STG.E.U8 [R16.64], R4 ;  /* 0x0000000410007986 */ /* 0x0001e2000c101124 */
[----:B------:R-:W-:Y:S05]  /*2f00*/  BRA `(.L_x_11563) ;  /* 0x00000d7000007947 */ /* 0x000fea0003800000 */
.L_x_11560:
        /* <DEDUP_REMOVED lines=8> */
.L_x_11565:
[----:B------:R0:W-:Y:S01]  /*2f90*/  STG.E [R16.64], R4 ;  /* 0x0000000410007986 */ /* 0x0001e2000c101924 */
[----:B------:R-:W-:Y:S05]  /*2fa0*/  BRA `(.L_x_11563) ;  /* 0x00000cd000007947 */ /* 0x000fea0003800000 */
.L_x_11564:
[----:B------:R0:W-:Y:S01]  /*2fb0*/  STG.E.U16 [R16.64], R4 ;  /* 0x0000000410007986 */ /* 0x0001e2000c101524 */
[----:B------:R-:W-:Y:S05]  /*2fc0*/  BRA `(.L_x_11563) ;  /* 0x00000cb000007947 */ /* 0x000fea0003800000 */
.L_x_11559:
        /* <DEDUP_REMOVED lines=9> */
.L_x_11567:
[----:B------:R-:W0:Y:S02]  /*3060*/  I2F.S64 R0, R2 ;  /* 0x0000000200007312 */ /* 0x000e240000301400 */
[----:B0-----:R-:W-:-:S05]  /*3070*/  F2FP.PACK_AB R0, RZ, R0 ;  /* 0x00000000ff00723e */ /* 0x001fca00000000ff */
[----:B------:R0:W-:Y:S01]  /*3080*/  STG.E.U16 [R16.64], R0 ;  /* 0x0000000010007986 */ /* 0x0001e2000c101524 */
[----:B------:R-:W-:Y:S05]  /*3090*/  BRA `(.L_x_11563) ;  /* 0x00000be000007947 */ /* 0x000fea0003800000 */
.L_x_11566:
        /* <DEDUP_REMOVED lines=10> */
.L_x_11569:
[----:B------:R-:W0:Y:S02]  /*3140*/  I2F.S64 R2, R2 ;  /* 0x0000000200027312 */ /* 0x000e240000301400 */
[----:B0-----:R-:W-:-:S04]  /*3150*/  F2FP.PACK_AB R3, RZ, R2 ;  /* 0x00000002ff03723e */ /* 0x001fc800000000ff */
[----:B------:R-:W-:-:S05]  /*3160*/  PRMT R3, R3, 0x5410, RZ ;  /* 0x0000541003037816 */ /* 0x000fca00000000ff */
[----:B------:R0:W-:Y:S01]  /*3170*/  STG.E [R16.64], R3 ;  /* 0x0000000310007986 */ /* 0x0001e2000c101924 */
[----:B------:R-:W-:Y:S05]  /*3180*/  BRA `(.L_x_11563) ;  /* 0x00000af000007947 */ /* 0x000fea0003800000 */
.L_x_11568:
[----:B------:R-:W0:Y:S02]  /*3190*/  I2F.F64.S64 R2, R2 ;  /* 0x0000000200027312 */ /* 0x000e240000301c00 */
[----:B0-----:R0:W-:Y:S01]  /*31a0*/  STG.E.64 [R16.64], R2 ;  /* 0x0000000210007986 */ /* 0x0011e2000c101b24 */
[----:B------:R-:W-:Y:S05]  /*31b0*/  BRA `(.L_x_11563) ;  /* 0x00000ac000007947 */ /* 0x000fea0003800000 */
.L_x_11558:
        /* <DEDUP_REMOVED lines=13> */
.L_x_11572:
[----:B------:R-:W0:Y:S01]  /*3290*/  I2F.F64.S64 R4, R2 ;  /* 0x0000000200047312 */ /* 0x000e220000301c00 */
[----:B------:R-:W-:-:S05]  /*32a0*/  CS2R R6, SRZ ;  /* 0x0000000000067805 */ /* 0x000fca000001ff00 */
[----:B0-----:R0:W-:Y:S01]  /*32b0*/  STG.E.128 [R16.64], R4 ;  /* 0x0000000410007986 */ /* 0x0011e2000c101d24 */
[----:B------:R-:W-:Y:S05]  /*32c0*/  BRA `(.L_x_11563) ;  /* 0x000009b000007947 */ /* 0x000fea0003800000 */
.L_x_11571:
        /* <DEDUP_REMOVED lines=21> */
.L_x_11576:
[----:B------:R-:W-:Y:S05]  /*3420*/  BSYNC B0 ;  /* 0x0000000000007941 */ /* 0x000fea0003800000 */
.L_x_11575:
[----:B------:R-:W-:-:S05]  /*3430*/  LOP3.LUT R5, R0, R5, RZ, 0xfc, !PT ;  /* 0x0000000500057212 */ /* 0x000fca00078efcff */
[----:B------:R0:W-:Y:S01]  /*3440*/  STG.E.U8 [R16.64], R5 ;  /* 0x0000000510007986 */ /* 0x0001e2000c101124 */
[----:B------:R-:W-:Y:S05]  /*3450*/  BRA `(.L_x_11563) ;  /* 0x0000082000007947 */ /* 0x000fea0003800000 */
.L_x_11574:
        /* <DEDUP_REMOVED lines=13> */
.L_x_11578:
[----:B------:R-:W-:Y:S01]  /*3530*/  IMAD.MOV.U32 R0, RZ, RZ, 0x7f ;  /* 0x0000007fff007424 */ /* 0x000fe200078e00ff */
[----:B------:R-:W-:-:S04]  /*3540*/  ISETP.GT.U32.AND P0, PT, R4, 0x7f800000, PT ;  /* 0x7f8000000400780c */ /* 0x000fc80003f04070 */
[----:B------:R-:W-:-:S04]  /*3550*/  SEL R0, R0, 0x7c, P0 ;  /* 0x0000007c00007807 */ /* 0x000fc80000000000 */
.L_x_11579:
[----:B------:R-:W-:Y:S05]  /*3560*/  BSYNC B0 ;  /* 0x0000000000007941 */ /* 0x000fea0003800000 */
.L_x_11577:
[----:B------:R-:W-:-:S04]  /*3570*/  LOP3.LUT R2, R3, 0x80000000, RZ, 0xc0, !PT ;  /* 0x8000000003027812 */ /* 0x000fc800078ec0ff */
[----:B------:R-:W-:-:S04]  /*3580*/  SHF.R.U32.HI R3, RZ, 0x18, R2 ;  /* 0x00000018ff037819 */ /* 0x000fc80000011602 */
[----:B------:R-:W-:-:S05]  /*3590*/  LOP3.LUT R3, R0, R3, RZ, 0xfc, !PT ;  /* 0x0000000300037212 */ /* 0x000fca00078efcff */
[----:B------:R0:W-:Y:S01]  /*35a0*/  STG.E.U8 [R16.64], R3 ;  /* 0x0000000310007986 */ /* 0x0001e2000c101124 */
[----:B------:R-:W-:Y:S05]  /*35b0*/  BRA `(.L_x_11563) ;  /* 0x000006c000007947 */ /* 0x000fea0003800000 */
.L_x_11573:
[----:B------:R-:W0:Y:S02]  /*35c0*/  I2F.S64 R0, R2 ;  /* 0x0000000200007312 */ /* 0x000e240000301400 */
[----:B0-----:R-:W-:-:S05]  /*35d0*/  F2FP.BF16.PACK_AB R0, RZ, R0 ;  /* 0x00000000ff00723e */ /* 0x001fca00000010ff */
[----:B------:R0:W-:Y:S01]  /*35e0*/  STG.E.U16 [R16.64], R0 ;  /* 0x0000000010007986 */ /* 0x0001e2000c101524 */
[----:B------:R-:W-:Y:S05]  /*35f0*/  BRA `(.L_x_11563) ;  /* 0x0000068000007947 */ /* 0x000fea0003800000 */
.L_x_11570:
        /* <DEDUP_REMOVED lines=10> */
.L_x_11582:
        /* <DEDUP_REMOVED lines=17> */
.L_x_11585:
[----:B------:R-:W-:-:S04]  /*37b0*/  LOP3.LUT R2, R3, 0x80000000, RZ, 0xc0, !PT ;  /* 0x8000000003027812 */ /* 0x000fc800078ec0ff */
[----:B------:R-:W-:-:S04]  /*37c0*/  SHF.R.U32.HI R3, RZ, 0x18, R2 ;  /* 0x00000018ff037819 */ /* 0x000fc80000011602 */
[----:B------:R-:W-:-:S04]  /*37d0*/  LOP3.LUT R0, R0, R3, RZ, 0xfc, !PT ;  /* 0x0000000300007212 */ /* 0x000fc800078efcff */
[----:B------:R-:W-:Y:S02]  /*37e0*/  PRMT R8, R0, 0x7610, R8 ;  /* 0x0000761000087816 */ /* 0x000fe40000000008 */
.L_x_11584:
[----:B------:R-:W-:Y:S05]  /*37f0*/  BSYNC B0 ;  /* 0x0000000000007941 */ /* 0x000fea0003800000 */
.L_x_11583:
[----:B------:R0:W-:Y:S01]  /*3800*/  STG.E.U8 [R16.64], R8 ;  /* 0x0000000810007986 */ /* 0x0001e2000c101124 */
[----:B------:R-:W-:Y:S05]  /*3810*/  BRA `(.L_x_11563) ;  /* 0x0000046000007947 */ /* 0x000fea0003800000 */
.L_x_11581:
        /* <DEDUP_REMOVED lines=17> */
.L_x_11588:
[----:B------:R-:W-:-:S04]  /*3930*/  LOP3.LUT R2, R3, 0x80000000, RZ, 0xc0, !PT ;  /* 0x8000000003027812 */ /* 0x000fc800078ec0ff */
[----:B------:R-:W-:-:S04]  /*3940*/  SHF.R.U32.HI R3, RZ, 0x18, R2 ;  /* 0x00000018ff037819 */ /* 0x000fc80000011602 */
[----:B------:R-:W-:-:S04]  /*3950*/  LOP3.LUT R0, R0, R3, RZ, 0xfc, !PT ;  /* 0x0000000300007212 */ /* 0x000fc800078efcff */
[----:B------:R-:W-:Y:S02]  /*3960*/  PRMT R8, R0, 0x7610, R8 ;  /* 0x0000761000087816 */ /* 0x000fe40000000008 */
.L_x_11587:
[----:B------:R-:W-:Y:S05]  /*3970*/  BSYNC B0 ;  /* 0x0000000000007941 */ /* 0x000fea0003800000 */
.L_x_11586:
[----:B------:R0:W-:Y:S01]  /*3980*/  STG.E.U8 [R16.64], R8 ;  /* 0x0000000810007986 */ /* 0x0001e2000c101124 */
[----:B------:R-:W-:Y:S05]  /*3990*/  BRA `(.L_x_11563) ;  /* 0x000002e000007947 */ /* 0x000fea0003800000 */
.L_x_11580:
        /* <DEDUP_REMOVED lines=23> */
.L_x_11562:
        /* <DEDUP_REMOVED lines=20> */
.L_x_11590:
[----:B------:R0:W-:Y:S01]  /*3c50*/  STG.E.64 [R16.64], R2 ;  /* 0x0000000210007986 */ /* 0x0001e2000c101b24 */
[----:B------:R-:W-:Y:S05]  /*3c60*/  BRA `(.L_x_11563) ;  /* 0x0000001000007947 */ /* 0x000fea0003800000 */
.L_x_11589:
[----:B------:R0:W-:Y:S02]  /*3c70*/  STG.E [R16.64], R4 ;  /* 0x0000000410007986 */ /* 0x0001e4000c101924 */
.L_x_11563:
[----:B------:R-:W-:-:S05]  /*3c80*/  IMAD R22, R22, 0x200, R25 ;  /* 0x0000020016167824 */ /* 0x000fca00078e0219 */
[----:B------:R-:W-:Y:S02]  /*3c90*/  IADD3 R23, R22, 0x80, RZ ;  /* 0x0000008016177810 */ /* 0x000fe40007ffe0ff */
.L_x_11492:
[----:B------:R-:W-:Y:S05]  /*3ca0*/  BSYNC B6 ;  /* 0x0000000000067941 */ /* 0x000fea0003800000 */
.L_x_11491:
        /* <DEDUP_REMOVED lines=258> */
.L_x_11593:
        /* <DEDUP_REMOVED lines=19> */
.L_x_11597:
[----:B------:R0:W5:Y:S01]  /*4e00*/  LDG.E.U8 R18, [R2.64] ;  /* 0x0000002402127981 */ /* 0x000162000c1e1100 */
[----:B------:R-:W-:Y:S01]  /*4e10*/  IMAD.MOV.U32 R19, RZ, RZ, RZ ;  /* 0x000000ffff137224 */ /* 0x000fe200078e00ff */
[----:B------:R-:W-:Y:S05]  /*4e20*/  BRA `(.L_x_11599) ;  /* 0x00000d5000007947 */ /* 0x000fea0003800000 */
.L_x_11596:
        /* <DEDUP_REMOVED lines=8> */
.L_x_11601:
[----:B------:R-:W2:Y:S02]  /*4eb0*/  LDG.E R18, [R2.64] ;  /* 0x0000002402127981 */ /* 0x000ea4000c1e1900 */
[----:B--2---:R-:W-:Y:S01]  /*4ec0*/  SHF.R.S32.HI R19, RZ, 0x1f, R18 ;  /* 0x0000001fff137819 */ /* 0x004fe20000011412 */
[----:B------:R-:W-:Y:S05]  /*4ed0*/  BRA `(.L_x_11599) ;  /* 0x00000ca000007947 */ /* 0x000fea0003800000 */
.L_x_11600:
[----:B------:R-:W2:Y:S02]  /*4ee0*/  LDG.E.S16 R18, [R2.64] ;  /* 0x0000002402127981 */ /* 0x000ea4000c1e1700 */
[----:B--2---:R-:W-:Y:S01]  /*4ef0*/  SHF.R.S32.HI R19, RZ, 0x1f, R18 ;  /* 0x0000001fff137819 */ /* 0x004fe20000011412 */
[----:B------:R-:W-:Y:S05]  /*4f00*/  BRA `(.L_x_11599) ;  /* 0x00000c7000007947 */ /* 0x000fea0003800000 */
.L_x_11595:
        /* <DEDUP_REMOVED lines=9> */
.L_x_11603:
[----:B------:R-:W2:Y:S02]  /*4fa0*/  LDG.E.U16 R2, [R2.64] ;  /* 0x0000002402027981 */ /* 0x000ea4000c1e1500 */
[----:B--2---:R-:W-:-:S06]  /*4fb0*/  HADD2.F32 R18, -RZ, R2.H0_H0 ;  /* 0x20000002ff127230 */ /* 0x004fcc0000004100 */
[----:B------:R-:W0:Y:S01]  /*4fc0*/  F2I.S64.TRUNC R18, R18 ;  /* 0x0000001200127311 */ /* 0x000e22000020d900 */
[----:B------:R-:W-:Y:S05]  /*4fd0*/  BRA `(.L_x_11599) ;  /* 0x00000ba000007947 */ /* 0x000fea0003800000 */
.L_x_11602:
        /* <DEDUP_REMOVED lines=9> */
.L_x_11605:
[----:B------:R-:W2:Y:S02]  /*5070*/  LDG.E.U16 R2, [R2.64] ;  /* 0x0000002402027981 */ /* 0x000ea4000c1e1500 */
[----:B--2---:R-:W-:-:S06]  /*5080*/  HADD2.F32 R18, -RZ, R2.H0_H0 ;  /* 0x20000002ff127230 */ /* 0x004fcc0000004100 */
[----:B------:R-:W0:Y:S01]  /*5090*/  F2I.S64.TRUNC R18, R18 ;  /* 0x0000001200127311 */ /* 0x000e22000020d900 */
[----:B------:R-:W-:Y:S05]  /*50a0*/  BRA `(.L_x_11599) ;  /* 0x00000ad000007947 */ /* 0x000fea0003800000 */
.L_x_11604:
[----:B------:R-:W2:Y:S02]  /*50b0*/  LDG.E.64 R2, [R2.64] ;  /* 0x0000002402027981 */ /* 0x000ea4000c1e1b00 */
[----:B--2---:R0:W1:Y:S01]  /*50c0*/  F2I.S64.F64.TRUNC R18, R2 ;  /* 0x0000000200127311 */ /* 0x004062000030d900 */
[----:B------:R-:W-:Y:S05]  /*50d0*/  BRA `(.L_x_11599) ;  /* 0x00000aa000007947 */ /* 0x000fea0003800000 */
.L_x_11594:
        /* <DEDUP_REMOVED lines=13> */
.L_x_11608:
[----:B------:R-:W2:Y:S02]  /*51b0*/  LDG.E.64 R2, [R2.64] ;  /* 0x0000002402027981 */ /* 0x000ea4000c1e1b00 */
[----:B--2---:R0:W1:Y:S01]  /*51c0*/  F2I.S64.F64.TRUNC R18, R2 ;  /* 0x0000000200127311 */ /* 0x004062000030d900 */
[----:B------:R-:W-:Y:S05]  /*51d0*/  BRA `(.L_x_11599) ;  /* 0x000009a000007947 */ /* 0x000fea0003800000 */
.L_x_11607:
        /* <DEDUP_REMOVED lines=27> */
.L_x_11610:
        /* <DEDUP_REMOVED lines=14> */
.L_x_11609:
[----:B------:R-:W2:Y:S02]  /*5470*/  LDG.E.U16 R18, [R2.64] ;  /* 0x0000002402127981 */ /* 0x000ea4000c1e1500 */
[----:B--2---:R-:W-:-:S06]  /*5480*/  PRMT R18, RZ, 0x5410, R18 ;  /* 0x00005410ff127816 */ /* 0x004fcc0000000012 */
[----:B------:R-:W0:Y:S01]  /*5490*/  F2I.S64.TRUNC R18, R18 ;  /* 0x0000001200127311 */ /* 0x000e22000020d900 */
[----:B------:R-:W-:Y:S05]  /*54a0*/  BRA `(.L_x_11599) ;  /* 0x000006d000007947 */ /* 0x000fea0003800000 */
.L_x_11606:
        /* <DEDUP_REMOVED lines=11> */
.L_x_11613:
        /* <DEDUP_REMOVED lines=21> */
.L_x_11617:
[----:B------:R-:W-:Y:S05]  /*56b0*/  BSYNC B1 ;  /* 0x0000000000017941 */ /* 0x000fea0003800000 */
.L_x_11616:
[----:B------:R-:W-:Y:S01]  /*56c0*/  IMAD.SHL.U32 R2, R2, 0x100000, RZ ;  /* 0x0010000002027824 */ /* 0x000fe200078e00ff */
[----:B------:R-:W-:-:S04]  /*56d0*/  LEA R3, R0, 0x3b800000, 0x17 ;  /* 0x3b80000000037811 */ /* 0x000fc800078eb8ff */
[----:B------:R-:W-:Y:S02]  /*56e0*/  LOP3.LUT R18, R3, R2, R18, 0xfe, !PT ;  /* 0x0000000203127212 */ /* 0x000fe400078efe12 */
.L_x_11615:
[----:B------:R-:W-:Y:S05]  /*56f0*/  BSYNC B0 ;  /* 0x0000000000007941 */ /* 0x000fea0003800000 */
.L_x_11614:
[----:B------:R-:W0:Y:S01]  /*5700*/  F2I.S64.TRUNC R18, R18 ;  /* 0x0000001200127311 */ /* 0x000e22000020d900 */
[----:B------:R-:W-:Y:S05]  /*5710*/  BRA `(.L_x_11599) ;  /* 0x0000046000007947 */ /* 0x000fea0003800000 */
.L_x_11612:
        /* <DEDUP_REMOVED lines=21> */
.L_x_11621:
[----:B------:R-:W-:Y:S05]  /*5870*/  BSYNC B1 ;  /* 0x0000000000017941 */ /* 0x000fea0003800000 */
.L_x_11620:
[----:B------:R-:W-:Y:S01]  /*5880*/  IMAD.SHL.U32 R2, R2, 0x200000, RZ ;  /* 0x0020000002027824 */ /* 0x000fe200078e00ff */
[----:B------:R-:W-:-:S04]  /*5890*/  LEA R3, R0, 0x37800000, 0x17 ;  /* 0x3780000000037811 */ /* 0x000fc800078eb8ff */
[----:B------:R-:W-:Y:S02]  /*58a0*/  LOP3.LUT R18, R3, R2, R18, 0xfe, !PT ;  /* 0x0000000203127212 */ /* 0x000fe400078efe12 */
.L_x_11619:
[----:B------:R-:W-:Y:S05]  /*58b0*/  BSYNC B0 ;  /* 0x0000000000007941 */ /* 0x000fea0003800000 */
.L_x_11618:
[----:B------:R-:W0:Y:S01]  /*58c0*/  F2I.S64.TRUNC R18, R18 ;  /* 0x0000001200127311 */ /* 0x000e22000020d900 */
[----:B------:R-:W-:Y:S05]  /*58d0*/  BRA `(.L_x_11599) ;  /* 0x000002a000007947 */ /* 0x000fea0003800000 */
.L_x_11611:
        /* <DEDUP_REMOVED lines=14> */
.L_x_11625:
[----:B------:R-:W-:Y:S05]  /*59c0*/  BSYNC B0 ;  /* 0x0000000000007941 */ /* 0x000fea0003800000 */
.L_x_11624:
[----:B------:R-:W0:Y:S01]  /*59d0*/  F2I.S64.TRUNC R18, R18 ;  /* 0x0000001200127311 */ /* 0x000e22000020d900 */
[----:B------:R-:W-:Y:S05]  /*59e0*/  BRA `(.L_x_11599) ;  /* 0x0000019000007947 */ /* 0x000fea0003800000 */
.L_x_11598:
        /* <DEDUP_REMOVED lines=21> */
.L_x_11623:
[----:B------:R0:W5:Y:S01]  /*5b40*/  LDG.E.64 R18, [R2.64] ;  /* 0x0000002402127981 */ /* 0x000162000c1e1b00 */
[----:B------:R-:W-:Y:S05]  /*5b50*/  BRA `(.L_x_11599) ;  /* 0x0000002000007947 */ /* 0x000fea0003800000 */
.L_x_11622:
[----:B------:R0:W5:Y:S01]  /*5b60*/  LDG.E R18, [R2.64] ;  /* 0x0000002402127981 */ /* 0x000162000c1e1900 */
[----:B------:R-:W-:-:S03]  /*5b70*/  IMAD.MOV.U32 R19, RZ, RZ, RZ ;  /* 0x000000ffff137224 */ /* 0x000fc600078e00ff */
.L_x_11599:
        /* <DEDUP_REMOVED lines=17> */
.L_x_11629:
[----:B------:R0:W5:Y:S01]  /*5c90*/  LDG.E.U8 R2, [R4.64] ;  /* 0x0000002404027981 */ /* 0x000162000c1e1100 */
[----:B------:R-:W-:Y:S01]  /*5ca0*/  IMAD.MOV.U32 R3, RZ, RZ, RZ ;  /* 0x000000ffff037224 */ /* 0x000fe200078e00ff */
[----:B------:R-:W-:Y:S05]  /*5cb0*/  BRA `(.L_x_11631) ;  /* 0x00000d5000007947 */ /* 0x000fea0003800000 */
.L_x_11628:
        /* <DEDUP_REMOVED lines=8> */
.L_x_11633:
[----:B------:R-:W2:Y:S02]  /*5d40*/  LDG.E R2, [R4.64] ;  /* 0x0000002404027981 */ /* 0x000ea4000c1e1900 */
[----:B--2---:R-:W-:Y:S01]  /*5d50*/  SHF.R.S32.HI R3, RZ, 0x1f, R2 ;  /* 0x0000001fff037819 */ /* 0x004fe20000011402 */
[----:B------:R-:W-:Y:S05]  /*5d60*/  BRA `(.L_x_11631) ;  /* 0x00000ca000007947 */ /* 0x000fea0003800000 */
.L_x_11632:
[----:B------:R-:W2:Y:S02]  /*5d70*/  LDG.E.S16 R2, [R4.64] ;  /* 0x0000002404027981 */ /* 0x000ea4000c1e1700 */
[----:B--2---:R-:W-:Y:S01]  /*5d80*/  SHF.R.S32.HI R3, RZ, 0x1f, R2 ;  /* 0x0000001fff037819 */ /* 0x004fe20000011402 */
[----:B------:R-:W-:Y:S05]  /*5d90*/  BRA `(.L_x_11631) ;  /* 0x00000c7000007947 */ /* 0x000fea0003800000 */
.L_x_11627:
        /* <DEDUP_REMOVED lines=9> */
.L_x_11635:
[----:B------:R-:W2:Y:S02]  /*5e30*/  LDG.E.U16 R4, [R4.64] ;  /* 0x0000002404047981 */ /* 0x000ea4000c1e1500 */
[----:B--2---:R-:W-:-:S06]  /*5e40*/  HADD2.F32 R2, -RZ, R4.H0_H0 ;  /* 0x20000004ff027230 */ /* 0x004fcc0000004100 */
[----:B------:R-:W0:Y:S01]  /*5e50*/  F2I.S64.TRUNC R2, R2 ;  /* 0x0000000200027311 */ /* 0x000e22000020d900 */
[----:B------:R-:W-:Y:S05]  /*5e60*/  BRA `(.L_x_11631) ;  /* 0x00000ba000007947 */ /* 0x000fea0003800000 */
.L_x_11634:
        /* <DEDUP_REMOVED lines=9> */
.L_x_11637:
[----:B------:R-:W2:Y:S02]  /*5f00*/  LDG.E.U16 R4, [R4.64] ;  /* 0x0000002404047981 */ /* 0x000ea4000c1e1500 */
[----:B--2---:R-:W-:-:S06]  /*5f10*/  HADD2.F32 R2, -RZ, R4.H0_H0 ;  /* 0x20000004ff027230 */ /* 0x004fcc0000004100 */
[----:B------:R-:W0:Y:S01]  /*5f20*/  F2I.S64.TRUNC R2, R2 ;  /* 0x0000000200027311 */ /* 0x000e22000020d900 */
[----:B------:R-:W-:Y:S05]  /*5f30*/  BRA `(.L_x_11631) ;  /* 0x00000ad000007947 */ /* 0x000fea0003800000 */
.L_x_11636:
[----:B------:R-:W2:Y:S02]  /*5f40*/  LDG.E.64 R2, [R4.64] ;  /* 0x0000002404027981 */ /* 0x000ea4000c1e1b00 */
[----:B--2---:R-:W0:Y:S01]  /*5f50*/  F2I.S64.F64.TRUNC R2, R2 ;  /* 0x0000000200027311 */ /* 0x004e22000030d900 */
[----:B------:R-:W-:Y:S05]  /*5f60*/  BRA `(.L_x_11631) ;  /* 0x00000aa000007947 */ /* 0x000fea0003800000 */
.L_x_11626:
        /* <DEDUP_REMOVED lines=13> */
.L_x_11640:
[----:B------:R-:W2:Y:S02]  /*6040*/  LDG.E.64 R2, [R4.64] ;  /* 0x0000002404027981 */ /* 0x000ea4000c1e1b00 */
[----:B--2---:R-:W0:Y:S01]  /*6050*/  F2I.S64.F64.TRUNC R2, R2 ;  /* 0x0000000200027311 */ /* 0x004e22000030d900 */
[----:B------:R-:W-:Y:S05]  /*6060*/  BRA `(.L_x_11631) ;  /* 0x000009a000007947 */ /* 0x000fea0003800000 */
.L_x_11639:
        /* <DEDUP_REMOVED lines=27> */
.L_x_11642:
        /* <DEDUP_REMOVED lines=14> */
.L_x_11641:
[----:B------:R-:W2:Y:S02]  /*6300*/  LDG.E.U16 R2, [R4.64] ;  /* 0x0000002404027981 */ /* 0x000ea4000c1e1500 */
[----:B--2---:R-:W-:-:S06]  /*6310*/  PRMT R2, RZ, 0x5410, R2 ;  /* 0x00005410ff027816 */ /* 0x004fcc0000000002 */
[----:B------:R-:W0:Y:S01]  /*6320*/  F2I.S64.TRUNC R2, R2 ;  /* 0x0000000200027311 */ /* 0x000e22000020d900 */
[----:B------:R-:W-:Y:S05]  /*6330*/  BRA `(.L_x_11631) ;  /* 0x000006d000007947 */ /* 0x000fea0003800000 */
.L_x_11638:
        /* <DEDUP_REMOVED lines=11> */
.L_x_11645:
        /* <DEDUP_REMOVED lines=21> */
.L_x_11649:
[----:B------:R-:W-:Y:S05]  /*6540*/  BSYNC B1 ;  /* 0x0000000000017941 */ /* 0x000fea0003800000 */
.L_x_11648:
[----:B------:R-:W-:Y:S01]  /*6550*/  IMAD.SHL.U32 R2, R2, 0x100000, RZ ;  /* 0x0010000002027824 */ /* 0x000fe200078e00ff */
[----:B------:R-:W-:-:S04]  /*6560*/  LEA R3, R0, 0x3b800000, 0x17 ;  /* 0x3b80000000037811 */ /* 0x000fc800078eb8ff */
[----:B------:R-:W-:Y:S02]  /*6570*/  LOP3.LUT R2, R3, R2, R4, 0xfe, !PT ;  /* 0x0000000203027212 */ /* 0x000fe400078efe04 */
.L_x_11647:
[----:B------:R-:W-:Y:S05]  /*6580*/  BSYNC B0 ;  /* 0x0000000000007941 */ /* 0x000fea0003800000 */
.L_x_11646:
[----:B------:R-:W0:Y:S01]  /*6590*/  F2I.S64.TRUNC R2, R2 ;  /* 0x0000000200027311 */ /* 0x000e22000020d900 */
[----:B------:R-:W-:Y:S05]  /*65a0*/  BRA `(.L_x_11631) ;  /* 0x0000046000007947 */ /* 0x000fea0003800000 */
.L_x_11644:
        /* <DEDUP_REMOVED lines=21> */
.L_x_11653:
[----:B------:R-:W-:Y:S05]  /*6700*/  BSYNC B1 ;  /* 0x0000000000017941 */ /* 0x000fea0003800000 */
.L_x_11652:
[----:B------:R-:W-:Y:S01]  /*6710*/  IMAD.SHL.U32 R2, R2, 0x200000, RZ ;  /* 0x0020000002027824 */ /* 0x000fe200078e00ff */
[----:B------:R-:W-:-:S04]  /*6720*/  LEA R3, R0, 0x37800000, 0x17 ;  /* 0x3780000000037811 */ /* 0x000fc800078eb8ff */
[----:B------:R-:W-:Y:S02]  /*6730*/  LOP3.LUT R2, R3, R2, R4, 0xfe, !PT ;  /* 0x0000000203027212 */ /* 0x000fe400078efe04 */
.L_x_11651:
[----:B------:R-:W-:Y:S05]  /*6740*/  BSYNC B0 ;  /* 0x0000000000007941 */ /* 0x000fea0003800000 */
.L_x_11650:
[----:B------:R-:W0:Y:S01]  /*6750*/  F2I.S64.TRUNC R2, R2 ;  /* 0x0000000200027311 */ /* 0x000e22000020d900 */
[----:B------:R-:W-:Y:S05]  /*6760*/  BRA `(.L_x_11631) ;  /* 0x000002a000007947 */ /* 0x000fea0003800000 */
.L_x_11643:
        /* <DEDUP_REMOVED lines=14> */
.L_x_11657:
[----:B------:R-:W-:Y:S05]  /*6850*/  BSYNC B0 ;  /* 0x0000000000007941 */ /* 0x000fea0003800000 */
.L_x_11656:
[----:B------:R-:W0:Y:S01]  /*6860*/  F2I.S64.TRUNC R2, R2 ;  /* 0x0000000200027311 */ /* 0x000e22000020d900 */
[----:B------:R-:W-:Y:S05]  /*6870*/  BRA `(.L_x_11631) ;  /* 0x0000019000007947 */ /* 0x000fea0003800000 */
.L_x_11630:
        /* <DEDUP_REMOVED lines=21> */
.L_x_11655:
[----:B------:R0:W5:Y:S01]  /*69d0*/  LDG.E.64 R2, [R4.64] ;  /* 0x0000002404027981 */ /* 0x000162000c1e1b00 */
[----:B------:R-:W-:Y:S05]  /*69e0*/  BRA `(.L_x_11631) ;  /* 0x0000002000007947 */ /* 0x000fea0003800000 */
.L_x_11654:
[----:B------:R0:W5:Y:S01]  /*69f0*/  LDG.E R2, [R4.64] ;  /* 0x0000002404027981 */ /* 0x000162000c1e1900 */
[----:B------:R-:W-:-:S03]  /*6a00*/  IMAD.MOV.U32 R3, RZ, RZ, RZ ;  /* 0x000000ffff037224 */ /* 0x000fc600078e00ff */
.L_x_11631:
        /* <DEDUP_REMOVED lines=19> */
.L_x_11661:
[----:B------:R0:W-:Y:S01]  /*6b40*/  STG.E.U8 [R16.64], R4 ;  /* 0x0000000410007986 */ /* 0x0001e2000c101124 */
[----:B------:R-:W-:Y:S05]  /*6b50*/  BRA `(.L_x_11663) ;  /* 0x00000d7000007947 */ /* 0x000fea0003800000 */
.L_x_11660:
        /* <DEDUP_REMOVED lines=8> */
.L_x_11665:
[----:B------:R0:W-:Y:S01]  /*6be0*/  STG.E [R16.64], R4 ;  /* 0x0000000410007986 */ /* 0x0001e2000c101924 */
[----:B------:R-:W-:Y:S05]  /*6bf0*/  BRA `(.L_x_11663) ;  /* 0x00000cd000007947 */ /* 0x000fea0003800000 */
.L_x_11664:
[----:B------:R0:W-:Y:S01]  /*6c00*/  STG.E.U16 [R16.64], R4 ;  /* 0x0000000410007986 */ /* 0x0001e2000c101524 */
[----:B------:R-:W-:Y:S05]  /*6c10*/  BRA `(.L_x_11663) ;  /* 0x00000cb000007947 */ /* 0x000fea0003800000 */
.L_x_11659:
        /* <DEDUP_REMOVED lines=9> */
.L_x_11667:
[----:B------:R-:W0:Y:S02]  /*6cb0*/  I2F.S64 R0, R2 ;  /* 0x0000000200007312 */ /* 0x000e240000301400 */
[----:B0-----:R-:W-:-:S05]  /*6cc0*/  F2FP.PACK_AB R0, RZ, R0 ;  /* 0x00000000ff00723e */ /* 0x001fca00000000ff */
[----:B------:R0:W-:Y:S01]  /*6cd0*/  STG.E.U16 [R16.64], R0 ;  /* 0x0000000010007986 */ /* 0x0001e2000c101524 */
[----:B------:R-:W-:Y:S05]  /*6ce0*/  BRA `(.L_x_11663) ;  /* 0x00000be000007947 */ /* 0x000fea0003800000 */
.L_x_11666:
        /* <DEDUP_REMOVED lines=10> */
.L_x_11669:
[----:B------:R-:W0:Y:S02]  /*6d90*/  I2F.S64 R2, R2 ;  /* 0x0000000200027312 */ /* 0x000e240000301400 */
[----:B0-----:R-:W-:-:S04]  /*6da0*/  F2FP.PACK_AB R3, RZ, R2 ;  /* 0x00000002ff03723e */ /* 0x001fc800000000ff */
[----:B------:R-:W-:-:S05]  /*6db0*/  PRMT R3, R3, 0x5410, RZ ;  /* 0x0000541003037816 */ /* 0x000fca00000000ff */
[----:B------:R0:W-:Y:S01]  /*6dc0*/  STG.E [R16.64], R3 ;  /* 0x0000000310007986 */ /* 0x0001e2000c101924 */
[----:B------:R-:W-:Y:S05]  /*6dd0*/  BRA `(.L_x_11663) ;  /* 0x00000af000007947 */ /* 0x000fea0003800000 */
.L_x_11668:
[----:B------:R-:W0:Y:S02]  /*6de0*/  I2F.F64.S64 R2, R2 ;  /* 0x0000000200027312 */ /* 0x000e240000301c00 */
[----:B0-----:R0:W-:Y:S01]  /*6df0*/  STG.E.64 [R16.64], R2 ;  /* 0x0000000210007986 */ /* 0x0011e2000c101b24 */
[----:B------:R-:W-:Y:S05]  /*6e00*/  BRA `(.L_x_11663) ;  /* 0x00000ac000007947 */ /* 0x000fea0003800000 */
.L_x_11658:
        /* <DEDUP_REMOVED lines=13> */
.L_x_11672:
[----:B------:R-:W0:Y:S01]  /*6ee0*/  I2F.F64.S64 R4, R2 ;  /* 0x0000000200047312 */ /* 0x000e220000301c00 */
[----:B------:R-:W-:-:S05]  /*6ef0*/  CS2R R6, SRZ ;  /* 0x0000000000067805 */ /* 0x000fca000001ff00 */
[----:B0-----:R0:W-:Y:S01]  /*6f00*/  STG.E.128 [R16.64], R4 ;  /* 0x0000000410007986 */ /* 0x0011e2000c101d24 */
[----:B------:R-:W-:Y:S05]  /*6f10*/  BRA `(.L_x_11663) ;  /* 0x000009b000007947 */ /* 0x000fea0003800000 */
.L_x_11671:
        /* <DEDUP_REMOVED lines=21> */
.L_x_11676:
[----:B------:R-:W-:Y:S05]  /*7070*/  BSYNC B0 ;  /* 0x0000000000007941 */ /* 0x000fea0003800000 */
.L_x_11675:
[----:B------:R-:W-:-:S05]  /*7080*/  LOP3.LUT R5, R0, R5, RZ, 0xfc, !PT ;  /* 0x0000000500057212 */ /* 0x000fca00078efcff */
[----:B------:R0:W-:Y:S01]  /*7090*/  STG.E.U8 [R16.64], R5 ;  /* 0x0000000510007986 */ /* 0x0001e2000c101124 */
[----:B------:R-:W-:Y:S05]  /*70a0*/  BRA `(.L_x_11663) ;  /* 0x0000082000007947 */ /* 0x000fea0003800000 */
.L_x_11674:
        /* <DEDUP_REMOVED lines=13> */
.L_x_11678:
[----:B------:R-:W-:Y:S01]  /*7180*/  IMAD.MOV.U32 R0, RZ, RZ, 0x7f ;  /* 0x0000007fff007424 */ /* 0x000fe200078e00ff */
[----:B------:R-:W-:-:S04]  /*7190*/  ISETP.GT.U32.AND P0, PT, R4, 0x7f800000, PT ;  /* 0x7f8000000400780c */ /* 0x000fc80003f04070 */
[----:B------:R-:W-:-:S04]  /*71a0*/  SEL R0, R0, 0x7c, P0 ;  /* 0x0000007c00007807 */ /* 0x000fc80000000000 */
.L_x_11679:
[----:B------:R-:W-:Y:S05]  /*71b0*/  BSYNC B0 ;  /* 0x0000000000007941 */ /* 0x000fea0003800000 */
.L_x_11677:
[----:B------:R-:W-:-:S04]  /*71c0*/  LOP3.LUT R2, R3, 0x80000000, RZ, 0xc0, !PT ;  /* 0x8000000003027812 */ /* 0x000fc800078ec0ff */
[----:B------:R-:W-:-:S04]  /*71d0*/  SHF.R.U32.HI R3, RZ, 0x18, R2 ;  /* 0x00000018ff037819 */ /* 0x000fc80000011602 */
[----:B------:R-:W-:-:S05]  /*71e0*/  LOP3.LUT R3, R0, R3, RZ, 0xfc, !PT ;  /* 0x0000000300037212 */ /* 0x000fca00078efcff */
[----:B------:R0:W-:Y:S01]  /*71f0*/  STG.E.U8 [R16.64], R3 ;  /* 0x0000000310007986 */ /* 0x0001e2000c101124 */
[----:B------:R-:W-:Y:S05]  /*7200*/  BRA `(.L_x_11663) ;  /* 0x000006c000007947 */ /* 0x000fea0003800000 */
.L_x_11673:
[----:B------:R-:W0:Y:S02]  /*7210*/  I2F.S64 R0, R2 ;  /* 0x0000000200007312 */ /* 0x000e240000301400 */
[----:B0-----:R-:W-:-:S05]  /*7220*/  F2FP.BF16.PACK_AB R0, RZ, R0 ;  /* 0x00000000ff00723e */ /* 0x001fca00000010ff */
[----:B------:R0:W-:Y:S01]  /*7230*/  STG.E.U16 [R16.64], R0 ;  /* 0x0000000010007986 */ /* 0x0001e2000c101524 */
[----:B------:R-:W-:Y:S05]  /*7240*/  BRA `(.L_x_11663) ;  /* 0x0000068000007947 */ /* 0x000fea0003800000 */
.L_x_11670:
        /* <DEDUP_REMOVED lines=10> */
.L_x_11682:
        /* <DEDUP_REMOVED lines=17> */
.L_x_11685:
[----:B------:R-:W-:-:S04]  /*7400*/  LOP3.LUT R2, R3, 0x80000000, RZ, 0xc0, !PT ;  /* 0x8000000003027812 */ /* 0x000fc800078ec0ff */
[----:B------:R-:W-:-:S04]  /*7410*/  SHF.R.U32.HI R3, RZ, 0x18, R2 ;  /* 0x00000018ff037819 */ /* 0x000fc80000011602 */
[----:B------:R-:W-:-:S04]  /*7420*/  LOP3.LUT R0, R0, R3, RZ, 0xfc, !PT ;  /* 0x0000000300007212 */ /* 0x000fc800078efcff */
[----:B------:R-:W-:Y:S02]  /*7430*/  PRMT R8, R0, 0x7610, R8 ;  /* 0x0000761000087816 */ /* 0x000fe40000000008 */
.L_x_11684:
[----:B------:R-:W-:Y:S05]  /*7440*/  BSYNC B0 ;  /* 0x0000000000007941 */ /* 0x000fea0003800000 */
.L_x_11683:
[----:B------:R0:W-:Y:S01]  /*7450*/  STG.E.U8 [R16.64], R8 ;  /* 0x0000000810007986 */ /* 0x0001e2000c101124 */
[----:B------:R-:W-:Y:S05]  /*7460*/  BRA `(.L_x_11663) ;  /* 0x0000046000007947 */ /* 0x000fea0003800000 */
.L_x_11681:
        /* <DEDUP_REMOVED lines=17> */
.L_x_11688:
[----:B------:R-:W-:-:S04]  /*7580*/  LOP3.LUT R2, R3, 0x80000000, RZ, 0xc0, !PT ;  /* 0x8000000003027812 */ /* 0x000fc800078ec0ff */
[----:B------:R-:W-:-:S04]  /*7590*/  SHF.R.U32.HI R3, RZ, 0x18, R2 ;  /* 0x00000018ff037819 */ /* 0x000fc80000011602 */
[----:B------:R-:W-:-:S04]  /*75a0*/  LOP3.LUT R0, R0, R3, RZ, 0xfc, !PT ;  /* 0x0000000300007212 */ /* 0x000fc800078efcff */
[----:B------:R-:W-:Y:S02]  /*75b0*/  PRMT R8, R0, 0x7610, R8 ;  /* 0x0000761000087816 */ /* 0x000fe40000000008 */
.L_x_11687:
[----:B------:R-:W-:Y:S05]  /*75c0*/  BSYNC B0 ;  /* 0x0000000000007941 */ /* 0x000fea0003800000 */
.L_x_11686:
[----:B------:R0:W-:Y:S01]  /*75d0*/  STG.E.U8 [R16.64], R8 ;  /* 0x0000000810007986 */ /* 0x0001e2000c101124 */
[----:B------:R-:W-:Y:S05]  /*75e0*/  BRA `(.L_x_11663) ;  /* 0x000002e000007947 */ /* 0x000fea0003800000 */
.L_x_11680:
        /* <DEDUP_REMOVED lines=23> */
.L_x_11662:
        /* <DEDUP_REMOVED lines=20> */
.L_x_11690:
[----:B------:R0:W-:Y:S01]  /*78a0*/  STG.E.64 [R16.64], R2 ;  /* 0x0000000210007986 */ /* 0x0001e2000c101b24 */
[----:B------:R-:W-:Y:S05]  /*78b0*/  BRA `(.L_x_11663) ;  /* 0x0000001000007947 */ /* 0x000fea0003800000 */
.L_x_11689:
[----:B------:R0:W-:Y:S02]  /*78c0*/  STG.E [R16.64], R4 ;  /* 0x0000000410007986 */ /* 0x0001e4000c101924 */
.L_x_11663:
        /* <DEDUP_REMOVED lines=258> */
.L_x_11691:
        /* <DEDUP_REMOVED lines=19> */
.L_x_11695:
[----:B------:R0:W5:Y:S01]  /*8a20*/  LDG.E.U8 R18, [R2.64] ;  /* 0x0000002402127981 */ /* 0x000162000c1e1100 */
[----:B------:R-:W-:Y:S01]  /*8a30*/  IMAD.MOV.U32 R19, RZ, RZ, RZ ;  /* 0x000000ffff137224 */ /* 0x000fe200078e00ff */
[----:B------:R-:W-:Y:S05]  /*8a40*/  BRA `(.L_x_11697) ;  /* 0x00000d5000007947 */ /* 0x000fea0003800000 */
.L_x_11694:
        /* <DEDUP_REMOVED lines=8> */
.L_x_11699:
[----:B------:R-:W2:Y:S02]  /*8ad0*/  LDG.E R18, [R2.64] ;  /* 0x0000002402127981 */ /* 0x000ea4000c1e1900 */
[----:B--2---:R-:W-:Y:S01]  /*8ae0*/  SHF.R.S32.HI R19, RZ, 0x1f, R18 ;  /* 0x0000001fff137819 */ /* 0x004fe20000011412 */
[----:B------:R-:W-:Y:S05]  /*8af0*/  BRA `(.L_x_11697) ;  /* 0x00000ca000007947 */ /* 0x000fea0003800000 */
.L_x_11698:
[----:B------:R-:W2:Y:S02]  /*8b00*/  LDG.E.S16 R18, [R2.64] ;  /* 0x0000002402127981 */ /* 0x000ea4000c1e1700 */
[----:B--2---:R-:W-:Y:S01]  /*8b10*/  SHF.R.S32.HI R19, RZ, 0x1f, R18 ;  /* 0x0000001fff137819 */ /* 0x004fe20000011412 */
[----:B------:R-:W-:Y:S05]  /*8b20*/  BRA `(.L_x_11697) ;  /* 0x00000c7000007947 */ /* 0x000fea0003800000 */
.L_x_11693:
        /* <DEDUP_REMOVED lines=9> */
.L_x_11701:
[----:B------:R-:W2:Y:S02]  /*8bc0*/  LDG.E.U16 R2, [R2.64] ;  /* 0x0000002402027981 */ /* 0x000ea4000c1e1500 */
[----:B--2---:R-:W-:-:S06]  /*8bd0*/  HADD2.F32 R18, -RZ, R2.H0_H0 ;  /* 0x20000002ff127230 */ /* 0x004fcc0000004100 */
[----:B------:R-:W0:Y:S01]  /*8be0*/  F2I.S64.TRUNC R18, R18 ;  /* 0x0000001200127311 */ /* 0x000e22000020d900 */
[----:B------:R-:W-:Y:S05]  /*8bf0*/  BRA `(.L_x_11697) ;  /* 0x00000ba000007947 */ /* 0x000fea0003800000 */
.L_x_11700:
        /* <DEDUP_REMOVED lines=9> */
.L_x_11703:
[----:B------:R-:W2:Y:S02]  /*8c90*/  LDG.E.U16 R2, [R2.64] ;  /* 0x0000002402027981 */ /* 0x000ea4000c1e1500 */
[----:B--2---:R-:W-:-:S06]  /*8ca0*/  HADD2.F32 R18, -RZ, R2.H0_H0 ;  /* 0x20000002ff127230 */ /* 0x004fcc0000004100 */
[----:B------:R-:W0:Y:S01]  /*8cb0*/  F2I.S64.TRUNC R18, R18 ;  /* 0x0000001200127311 */ /* 0x000e22000020d900 */
[----:B------:R-:W-:Y:S05]  /*8cc0*/  BRA `(.L_x_11697) ;  /* 0x00000ad000007947 */ /* 0x000fea0003800000 */
.L_x_11702:
[----:B------:R-:W2:Y:S02]  /*8cd0*/  LDG.E.64 R2, [R2.64] ;  /* 0x0000002402027981 */ /* 0x000ea4000c1e1b00 */
[----:B--2---:R0:W1:Y:S01]  /*8ce0*/  F2I.S64.F64.TRUNC R18, R2 ;  /* 0x0000000200127311 */ /* 0x004062000030d900 */
[----:B------:R-:W-:Y:S05]  /*8cf0*/  BRA `(.L_x_11697) ;  /* 0x00000aa000007947 */ /* 0x000fea0003800000 */
.L_x_11692:
        /* <DEDUP_REMOVED lines=13> */
.L_x_11706:
[----:B------:R-:W2:Y:S02]  /*8dd0*/  LDG.E.64 R2, [R2.64] ;  /* 0x0000002402027981 */ /* 0x000ea4000c1e1b00 */
[----:B--2---:R0:W1:Y:S01]  /*8de0*/  F2I.S64.F64.TRUNC R18, R2 ;  /* 0x0000000200127311 */ /* 0x004062000030d900 */
[----:B------:R-:W-:Y:S05]  /*8df0*/  BRA `(.L_x_11697) ;  /* 0x000009a000007947 */ /* 0x000fea0003800000 */
.L_x_11705:
        /* <DEDUP_REMOVED lines=27> */
.L_x_11708:
        /* <DEDUP_REMOVED lines=14> */
.L_x_11707:
[----:B------:R-:W2:Y:S02]  /*9090*/  LDG.E.U16 R18, [R2.64] ;  /* 0x0000002402127981 */ /* 0x000ea4000c1e1500 */
[----:B--2---:R-:W-:-:S06]  /*90a0*/  PRMT R18, RZ, 0x5410, R18 ;  /* 0x00005410ff127816 */ /* 0x004fcc0000000012 */
[----:B------:R-:W0:Y:S01]  /*90b0*/  F2I.S64.TRUNC R18, R18 ;  /* 0x0000001200127311 */ /* 0x000e22000020d900 */
[----:B------:R-:W-:Y:S05]  /*90c0*/  BRA `(.L_x_11697) ;  /* 0x000006d000007947 */ /* 0x000fea0003800000 */
.L_x_11704:
        /* <DEDUP_REMOVED lines=11> */
.L_x_11711:
        /* <DEDUP_REMOVED lines=21> */
.L_x_11715:
[----:B------:R-:W-:Y:S05]  /*92d0*/  BSYNC B1 ;  /* 0x0000000000017941 */ /* 0x000fea0003800000 */
.L_x_11714:
[----:B------:R-:W-:Y:S01]  /*92e0*/  IMAD.SHL.U32 R2, R2, 0x100000, RZ ;  /* 0x0010000002027824 */ /* 0x000fe200078e00ff */
[----:B------:R-:W-:-:S04]  /*92f0*/  LEA R3, R0, 0x3b800000, 0x17 ;  /* 0x3b80000000037811 */ /* 0x000fc800078eb8ff */
[----:B------:R-:W-:Y:S02]  /*9300*/  LOP3.LUT R18, R3, R2, R18, 0xfe, !PT ;  /* 0x0000000203127212 */ /* 0x000fe400078efe12 */
.L_x_11713:
[----:B------:R-:W-:Y:S05]  /*9310*/  BSYNC B0 ;  /* 0x0000000000007941 */ /* 0x000fea0003800000 */
.L_x_11712:
[----:B------:R-:W0:Y:S01]  /*9320*/  F2I.S64.TRUNC R18, R18 ;  /* 0x0000001200127311 */ /* 0x000e22000020d900 */
[----:B------:R-:W-:Y:S05]  /*9330*/  BRA `(.L_x_11697) ;  /* 0x0000046000007947 */ /* 0x000fea0003800000 */
.L_x_11710:
        /* <DEDUP_REMOVED lines=21> */
.L_x_11719:
[----:B------:R-:W-:Y:S05]  /*9490*/  BSYNC B1 ;  /* 0x0000000000017941 */ /* 0x000fea0003800000 */
.L_x_11718:
[----:B------:R-:W-:Y:S01]  /*94a0*/  IMAD.SHL.U32 R2, R2, 0x200000, RZ ;  /* 0x0020000002027824 */ /* 0x000fe200078e00ff */
[----:B------:R-:W-:-:S04]  /*94b0*/  LEA R3, R0, 0x37800000, 0x17 ;  /* 0x3780000000037811 */ /* 0x000fc800078eb8ff */
[----:B------:R-:W-:Y:S02]  /*94c0*/  LOP3.LUT R18, R3, R2, R18, 0xfe, !PT ;  /* 0x0000000203127212 */ /* 0x000fe400078efe12 */
.L_x_11717:
[----:B------:R-:W-:Y:S05]  /*94d0*/  BSYNC B0 ;  /* 0x0000000000007941 */ /* 0x000fea0003800000 */
.L_x_11716:
[----:B------:R-:W0:Y:S01]  /*94e0*/  F2I.S64.TRUNC R18, R18 ;  /* 0x0000001200127311 */ /* 0x000e22000020d900 */
[----:B------:R-:W-:Y:S05]  /*94f0*/  BRA `(.L_x_11697) ;  /* 0x000002a000007947 */ /* 0x000fea0003800000 */
.L_x_11709:
        /* <DEDUP_REMOVED lines=14> */
.L_x_11723:
[----:B------:R-:W-:Y:S05]  /*95e0*/  BSYNC B0 ;  /* 0x0000000000007941 */ /* 0x000fea0003800000 */
.L_x_11722:
[----:B------:R-:W0:Y:S01]  /*95f0*/  F2I.S64.TRUNC R18, R18 ;  /* 0x0000001200127311 */ /* 0x000e22000020d900 */
[----:B------:R-:W-:Y:S05]  /*9600*/  BRA `(.L_x_11697) ;  /* 0x0000019000007947 */ /* 0x000fea0003800000 */
.L_x_11696:
        /* <DEDUP_REMOVED lines=21> */
.L_x_11721:
[----:B------:R0:W5:Y:S01]  /*9760*/  LDG.E.64 R18, [R2.64] ;  /* 0x0000002402127981 */ /* 0x000162000c1e1b00 */
[----:B------:R-:W-:Y:S05]  /*9770*/  BRA `(.L_x_11697) ;  /* 0x0000002000007947 */ /* 0x000fea0003800000 */
.L_x_11720:
[----:B------:R0:W5:Y:S01]  /*9780*/  LDG.E R18, [R2.64] ;  /* 0x0000002402127981 */ /* 0x000162000c1e1900 */
[----:B------:R-:W-:-:S03]  /*9790*/  IMAD.MOV.U32 R19, RZ, RZ, RZ ;  /* 0x000000ffff137224 */ /* 0x000fc600078e00ff */
.L_x_11697:
        /* <DEDUP_REMOVED lines=17> */
.L_x_11727:
[----:B------:R0:W5:Y:S01]  /*98b0*/  LDG.E.U8 R2, [R4.64] ;  /* 0x0000002404027981 */ /* 0x000162000c1e1100 */
[----:B------:R-:W-:Y:S01]  /*98c0*/  IMAD.MOV.U32 R3, RZ, RZ, RZ ;  /* 0x000000ffff037224 */ /* 0x000fe200078e00ff */
[----:B------:R-:W-:Y:S05]  /*98d0*/  BRA `(.L_x_11729) ;  /* 0x00000d5000007947 */ /* 0x000fea0003800000 */
.L_x_11726:
        /* <DEDUP_REMOVED lines=8> */
.L_x_11731:
[----:B------:R-:W2:Y:S02]  /*9960*/  LDG.E R2, [R4.64] ;  /* 0x0000002404027981 */ /* 0x000ea4000c1e1900 */
[----:B--2---:R-:W-:Y:S01]  /*9970*/  SHF.R.S32.HI R3, RZ, 0x1f, R2 ;  /* 0x0000001fff037819 */ /* 0x004fe20000011402 */
[----:B------:R-:W-:Y:S05]  /*9980*/  BRA `(.L_x_11729) ;  /* 0x00000ca000007947 */ /* 0x000fea0003800000 */
.L_x_11730:
[----:B------:R-:W2:Y:S02]  /*9990*/  LDG.E.S16 R2, [R4.64] ;  /* 0x0000002404027981 */ /* 0x000ea4000c1e1700 */
[----:B--2---:R-:W-:Y:S01]  /*99a0*/  SHF.R.S32.HI R3, RZ, 0x1f, R2 ;  /* 0x0000001fff037819 */ /* 0x004fe20000011402 */
[----:B------:R-:W-:Y:S05]  /*99b0*/  BRA `(.L_x_11729) ;  /* 0x00000c7000007947 */ /* 0x000fea0003800000 */
.L_x_11725:
        /* <DEDUP_REMOVED lines=9> */
.L_x_11733:
[----:B------:R-:W2:Y:S02]  /*9a50*/  LDG.E.U16 R4, [R4.64] ;  /* 0x0000002404047981 */ /* 0x000ea4000c1e1500 */
[----:B--2---:R-:W-:-:S06]  /*9a60*/  HADD2.F32 R2, -RZ, R4.H0_H0 ;  /* 0x20000004ff027230 */ /* 0x004fcc0000004100 */
[----:B------:R-:W0:Y:S01]  /*9a70*/  F2I.S64.TRUNC R2, R2 ;  /* 0x0000000200027311 */ /* 0x000e22000020d900 */
[----:B------:R-:W-:Y:S05]  /*9a80*/  BRA `(.L_x_11729) ;  /* 0x00000ba000007947 */ /* 0x000fea0003800000 */
.L_x_11732:
        /* <DEDUP_REMOVED lines=9> */
.L_x_11735:
[----:B------:R-:W2:Y:S02]  /*9b20*/  LDG.E.U16 R4, [R4.64] ;  /* 0x0000002404047981 */ /* 0x000ea4000c1e1500 */
[----:B--2---:R-:W-:-:S06]  /*9b30*/  HADD2.F32 R2, -RZ, R4.H0_H0 ;  /* 0x20000004ff027230 */ /* 0x004fcc0000004100 */
[----:B------:R-:W0:Y:S01]  /*9b40*/  F2I.S64.TRUNC R2, R2 ;  /* 0x0000000200027311 */ /* 0x000e22000020d900 */
[----:B------:R-:W-:Y:S05]  /*9b50*/  BRA `(.L_x_11729) ;  /* 0x00000ad000007947 */ /* 0x000fea0003800000 */
.L_x_11734:
[----:B------:R-:W2:Y:S02]  /*9b60*/  LDG.E.64 R2, [R4.64] ;  /* 0x0000002404027981 */ /* 0x000ea4000c1e1b00 */
[----:B--2---:R-:W0:Y:S01]  /*9b70*/  F2I.S64.F64.TRUNC R2, R2 ;  /* 0x0000000200027311 */ /* 0x004e22000030d900 */
[----:B------:R-:W-:Y:S05]  /*9b80*/  BRA `(.L_x_11729) ;  /* 0x00000aa000007947 */ /* 0x000fea0003800000 */
.L_x_11724:
        /* <DEDUP_REMOVED lines=13> */
.L_x_11738:
[----:B------:R-:W2:Y:S02]  /*9c60*/  LDG.E.64 R2, [R4.64] ;  /* 0x0000002404027981 */ /* 0x000ea4000c1e1b00 */
[----:B--2---:R-:W0:Y:S01]  /*9c70*/  F2I.S64.F64.TRUNC R2, R2 ;  /* 0x0000000200027311 */ /* 0x004e22000030d900 */
[----:B------:R-:W-:Y:S05]  /*9c80*/  BRA `(.L_x_11729) ;  /* 0x000009a000007947 */ /* 0x000fea0003800000 */
.L_x_11737:
        /* <DEDUP_REMOVED lines=27> */
.L_x_11740:
        /* <DEDUP_REMOVED lines=14> */
.L_x_11739:
[----:B------:R-:W2:Y:S02]  /*9f20*/  LDG.E.U16 R2, [R4.64] ;  /* 0x0000002404027981 */ /* 0x000ea4000c1e1500 */
[----:B--2---:R-:W-:-:S06]  /*9f30*/  PRMT R2, RZ, 0x5410, R2 ;  /* 0x00005410ff027816 */ /* 0x004fcc0000000002 */
[----:B------:R-:W0:Y:S01]  /*9f40*/  F2I.S64.TRUNC R2, R2 ;  /* 0x0000000200027311 */ /* 0x000e22000020d900 */
[----:B------:R-:W-:Y:S05]  /*9f50*/  BRA `(.L_x_11729) ;  /* 0x000006d000007947 */ /* 0x000fea0003800000 */
.L_x_11736:
        /* <DEDUP_REMOVED lines=11> */
.L_x_11743:
        /* <DEDUP_REMOVED lines=21> */
.L_x_11747:
[----:B------:R-:W-:Y:S05]  /*a160*/  BSYNC B1 ;  /* 0x0000000000017941 */ /* 0x000fea0003800000 */
.L_x_11746:
[----:B------:R-:W-:Y:S01]  /*a170*/  IMAD.SHL.U32 R2, R2, 0x100000, RZ ;  /* 0x0010000002027824 */ /* 0x000fe200078e00ff */
[----:B------:R-:W-:-:S04]  /*a180*/  LEA R3, R0, 0x3b800000, 0x17 ;  /* 0x3b80000000037811 */ /* 0x000fc800078eb8ff */
[----:B------:R-:W-:Y:S02]  /*a190*/  LOP3.LUT R2, R3, R2, R4, 0xfe, !PT ;  /* 0x0000000203027212 */ /* 0x000fe400078efe04 */
.L_x_11745:
[----:B------:R-:W-:Y:S05]  /*a1a0*/  BSYNC B0 ;  /* 0x0000000000007941 */ /* 0x000fea0003800000 */
.L_x_11744:
[----:B------:R-:W0:Y:S01]  /*a1b0*/  F2I.S64.TRUNC R2, R2 ;  /* 0x0000000200027311 */ /* 0x000e22000020d900 */
[----:B------:R-:W-:Y:S05]  /*a1c0*/  BRA `(.L_x_11729) ;  /* 0x0000046000007947 */ /* 0x000fea0003800000 */
.L_x_11742:
        /* <DEDUP_REMOVED lines=21> */
.L_x_11751:
[----:B------:R-:W-:Y:S05]  /*a320*/  BSYNC B1 ;  /* 0x0000000000017941 */ /* 0x000fea0003800000 */
.L_x_11750:
[----:B------:R-:W-:Y:S01]  /*a330*/  IMAD.SHL.U32 R2, R2, 0x200000, RZ ;  /* 0x0020000002027824 */ /* 0x000fe200078e00ff */
[----:B------:R-:W-:-:S04]  /*a340*/  LEA R3, R0, 0x37800000, 0x17 ;  /* 0x3780000000037811 */ /* 0x000fc800078eb8ff */
[----:B------:R-:W-:Y:S02]  /*a350*/  LOP3.LUT R2, R3, R2, R4, 0xfe, !PT ;  /* 0x0000000203027212 */ /* 0x000fe400078efe04 */
.L_x_11749:
[----:B------:R-:W-:Y:S05]  /*a360*/  BSYNC B0 ;  /* 0x0000000000007941 */ /* 0x000fea0003800000 */
.L_x_11748:
[----:B------:R-:W0:Y:S01]  /*a370*/  F2I.S64.TRUNC R2, R2 ;  /* 0x0000000200027311 */ /* 0x000e22000020d900 */
[----:B------:R-:W-:Y:S05]  /*a380*/  BRA `(.L_x_11729) ;  /* 0x000002a000007947 */ /* 0x000fea0003800000 */
.L_x_11741:
        /* <DEDUP_REMOVED lines=14> */
.L_x_11755:
[----:B------:R-:W-:Y:S05]  /*a470*/  BSYNC B0 ;  /* 0x0000000000007941 */ /* 0x000fea0003800000 */
.L_x_11754:
[----:B------:R-:W0:Y:S01]  /*a480*/  F2I.S64.TRUNC R2, R2 ;  /* 0x0000000200027311 */ /* 0x000e22000020d900 */
[----:B------:R-:W-:Y:S05]  /*a490*/  BRA `(.L_x_11729) ;  /* 0x0000019000007947 */ /* 0x000fea0003800000 */
.L_x_11728:
        /* <DEDUP_REMOVED lines=21> */
.L_x_11753:
[----:B------:R0:W5:Y:S01]  /*a5f0*/  LDG.E.64 R2, [R4.64] ;  /* 0x0000002404027981 */ /* 0x000162000c1e1b00 */
[----:B------:R-:W-:Y:S05]  /*a600*/  BRA `(.L_x_11729) ;  /* 0x0000002000007947 */ /* 0x000fea0003800000 */
.L_x_11752:
[----:B------:R0:W5:Y:S01]  /*a610*/  LDG.E R2, [R4.64] ;  /* 0x0000002404027981 */ /* 0x000162000c1e1900 */
[----:B------:R-:W-:-:S03]  /*a620*/  IMAD.MOV.U32 R3, RZ, RZ, RZ ;  /* 0x000000ffff037224 */ /* 0x000fc600078e00ff */
.L_x_11729:
        /* <DEDUP_REMOVED lines=19> */
.L_x_11759:
[----:B------:R0:W-:Y:S01]  /*a760*/  STG.E.U8 [R16.64], R4 ;  /* 0x0000000410007986 */ /* 0x0001e2000c101124 */
[----:B------:R-:W-:Y:S05]  /*a770*/  BRA `(.L_x_11761) ;  /* 0x00000d7000007947 */ /* 0x000fea0003800000 */
.L_x_11758:
        /* <DEDUP_REMOVED lines=8> */
.L_x_11763:
[----:B------:R0:W-:Y:S01]  /*a800*/  STG.E [R16.64], R4 ;  /* 0x0000000410007986 */ /* 0x0001e2000c101924 */
[----:B------:R-:W-:Y:S05]  /*a810*/  BRA `(.L_x_11761) ;  /* 0x00000cd000007947 */ /* 0x000fea0003800000 */
.L_x_11762:
[----:B------:R0:W-:Y:S01]  /*a820*/  STG.E.U16 [R16.64], R4 ;  /* 0x0000000410007986 */ /* 0x0001e2000c101524 */
[----:B------:R-:W-:Y:S05]  /*a830*/  BRA `(.L_x_11761) ;  /* 0x00000cb000007947 */ /* 0x000fea0003800000 */
.L_x_11757:
        /* <DEDUP_REMOVED lines=9> */
.L_x_11765:
[----:B------:R-:W0:Y:S02]  /*a8d0*/  I2F.S64 R0, R2 ;  /* 0x0000000200007312 */ /* 0x000e240000301400 */
[----:B0-----:R-:W-:-:S05]  /*a8e0*/  F2FP.PACK_AB R0, RZ, R0 ;  /* 0x00000000ff00723e */ /* 0x001fca00000000ff */
[----:B------:R0:W-:Y:S01]  /*a8f0*/  STG.E.U16 [R16.64], R0 ;  /* 0x0000000010007986 */ /* 0x0001e2000c101524 */
[----:B------:R-:W-:Y:S05]  /*a900*/  BRA `(.L_x_11761) ;  /* 0x00000be000007947 */ /* 0x000fea0003800000 */
.L_x_11764:
        /* <DEDUP_REMOVED lines=10> */
.L_x_11767:
[----:B------:R-:W0:Y:S02]  /*a9b0*/  I2F.S64 R2, R2 ;  /* 0x0000000200027312 */ /* 0x000e240000301400 */
[----:B0-----:R-:W-:-:S04]  /*a9c0*/  F2FP.PACK_AB R3, RZ, R2 ;  /* 0x00000002ff03723e */ /* 0x001fc800000000ff */
[----:B------:R-:W-:-:S05]  /*a9d0*/  PRMT R3, R3, 0x5410, RZ ;  /* 0x0000541003037816 */ /* 0x000fca00000000ff */
[----:B------:R0:W-:Y:S01]  /*a9e0*/  STG.E [R16.64], R3 ;  /* 0x0000000310007986 */ /* 0x0001e2000c101924 */
[----:B------:R-:W-:Y:S05]  /*a9f0*/  BRA `(.L_x_11761) ;  /* 0x00000af000007947 */ /* 0x000fea0003800000 */
.L_x_11766:
[----:B------:R-:W0:Y:S02]  /*aa00*/  I2F.F64.S64 R2, R2 ;  /* 0x0000000200027312 */ /* 0x000e240000301c00 */
[----:B0-----:R0:W-:Y:S01]  /*aa10*/  STG.E.64 [R16.64], R2 ;  /* 0x0000000210007986 */ /* 0x0011e2000c101b24 */
[----:B------:R-:W-:Y:S05]  /*aa20*/  BRA `(.L_x_11761) ;  /* 0x00000ac000007947 */ /* 0x000fea0003800000 */
.L_x_11756:
        /* <DEDUP_REMOVED lines=13> */
.L_x_11770:
[----:B------:R-:W0:Y:S01]  /*ab00*/  I2F.F64.S64 R4, R2 ;  /* 0x0000000200047312 */ /* 0x000e220000301c00 */
[----:B------:R-:W-:-:S05]  /*ab10*/  CS2R R6, SRZ ;  /* 0x0000000000067805 */ /* 0x000fca000001ff00 */
[----:B0-----:R0:W-:Y:S01]  /*ab20*/  STG.E.128 [R16.64], R4 ;  /* 0x0000000410007986 */ /* 0x0011e2000c101d24 */
[----:B------:R-:W-:Y:S05]  /*ab30*/  BRA `(.L_x_11761) ;  /* 0x000009b000007947 */ /* 0x000fea0003800000 */
.L_x_11769:
        /* <DEDUP_REMOVED lines=21> */
.L_x_11774:
[----:B------:R-:W-:Y:S05]  /*ac90*/  BSYNC B0 ;  /* 0x0000000000007941 */ /* 0x000fea0003800000 */
.L_x_11773:
[----:B------:R-:W-:-:S05]  /*aca0*/  LOP3.LUT R5, R0, R5, RZ, 0xfc, !PT ;  /* 0x0000000500057212 */ /* 0x000fca00078efcff */
[----:B------:R0:W-:Y:S01]  /*acb0*/  STG.E.U8 [R16.64], R5 ;  /* 0x0000000510007986 */ /* 0x0001e2000c101124 */
[----:B------:R-:W-:Y:S05]  /*acc0*/  BRA `(.L_x_11761) ;  /* 0x0000082000007947 */ /* 0x000fea0003800000 */
.L_x_11772:
        /* <DEDUP_REMOVED lines=13> */
.L_x_11776:
[----:B------:R-:W-:Y:S01]  /*ada0*/  IMAD.MOV.U32 R0, RZ, RZ, 0x7f ;  /* 0x0000007fff007424 */ /* 0x000fe200078e00ff */
[----:B------:R-:W-:-:S04]  /*adb0*/  ISETP.GT.U32.AND P0, PT, R4, 0x7f800000, PT ;  /* 0x7f8000000400780c */ /* 0x000fc80003f04070 */
[----:B------:R-:W-:-:S04]  /*adc0*/  SEL R0, R0, 0x7c, P0 ;  /* 0x0000007c00007807 */ /* 0x000fc80000000000 */
.L_x_11777:
[----:B------:R-:W-:Y:S05]  /*add0*/  BSYNC B0 ;  /* 0x0000000000007941 */ /* 0x000fea0003800000 */
.L_x_11775:
[----:B------:R-:W-:-:S04]  /*ade0*/  LOP3.LUT R2, R3, 0x80000000, RZ, 0xc0, !PT ;  /* 0x8000000003027812 */ /* 0x000fc800078ec0ff */
[----:B------:R-:W-:-:S04]  /*adf0*/  SHF.R.U32.HI R3, RZ, 0x18, R2 ;  /* 0x00000018ff037819 */ /* 0x000fc80000011602 */
[----:B------:R-:W-:-:S05]  /*ae00*/  LOP3.LUT R3, R0, R3, RZ, 0xfc, !PT ;  /* 0x0000000300037212 */ /* 0x000fca00078efcff */
[----:B------:R0:W-:Y:S01]  /*ae10*/  STG.E.U8 [R16.64], R3 ;  /* 0x0000000310007986 */ /* 0x0001e2000c101124 */
[----:B------:R-:W-:Y:S05]  /*ae20*/  BRA `(.L_x_11761) ;  /* 0x000006c000007947 */ /* 0x000fea0003800000 */
.L_x_11771:
[----:B------:R-:W0:Y:S02]  /*ae30*/  I2F.S64 R0, R2 ;  /* 0x0000000200007312 */ /* 0x000e240000301400 */
[----:B0-----:R-:W-:-:S05]  /*ae40*/  F2FP.BF16.PACK_AB R0, RZ, R0 ;  /* 0x00000000ff00723e */ /* 0x001fca00000010ff */
[----:B------:R0:W-:Y:S01]  /*ae50*/  STG.E.U16 [R16.64], R0 ;  /* 0x0000000010007986 */ /* 0x0001e2000c101524 */
[----:B------:R-:W-:Y:S05]  /*ae60*/  BRA `(.L_x_11761) ;  /* 0x0000068000007947 */ /* 0x000fea0003800000 */
.L_x_11768:
        /* <DEDUP_REMOVED lines=10> */
.L_x_11780:
        /* <DEDUP_REMOVED lines=17> */
.L_x_11783:
[----:B------:R-:W-:-:S04]  /*b020*/  LOP3.LUT R2, R3, 0x80000000, RZ, 0xc0, !PT ;  /* 0x8000000003027812 */ /* 0x000fc800078ec0ff */
[----:B------:R-:W-:-:S04]  /*b030*/  SHF.R.U32.HI R3, RZ, 0x18, R2 ;  /* 0x00000018ff037819 */ /* 0x000fc80000011602 */
[----:B------:R-:W-:-:S04]  /*b040*/  LOP3.LUT R0, R0, R3, RZ, 0xfc, !PT ;  /* 0x0000000300007212 */ /* 0x000fc800078efcff */
[----:B------:R-:W-:Y:S02]  /*b050*/  PRMT R8, R0, 0x7610, R8 ;  /* 0x0000761000087816 */ /* 0x000fe40000000008 */
.L_x_11782:
[----:B------:R-:W-:Y:S05]  /*b060*/  BSYNC B0 ;  /* 0x0000000000007941 */ /* 0x000fea0003800000 */
.L_x_11781:
[----:B------:R0:W-:Y:S01]  /*b070*/  STG.E.U8 [R16.64], R8 ;  /* 0x0000000810007986 */ /* 0x0001e2000c101124 */
[----:B------:R-:W-:Y:S05]  /*b080*/  BRA `(.L_x_11761) ;  /* 0x0000046000007947 */ /* 0x000fea0003800000 */
.L_x_11779:
        /* <DEDUP_REMOVED lines=17> */
.L_x_11786:
[----:B------:R-:W-:-:S04]  /*b1a0*/  LOP3.LUT R2, R3, 0x80000000, RZ, 0xc0, !PT ;  /* 0x8000000003027812 */ /* 0x000fc800078ec0ff */
[----:B------:R-:W-:-:S04]  /*b1b0*/  SHF.R.U32.HI R3, RZ, 0x18, R2 ;  /* 0x00000018ff037819 */ /* 0x000fc80000011602 */
[----:B------:R-:W-:-:S04]  /*b1c0*/  LOP3.LUT R0, R0, R3, RZ, 0xfc, !PT ;  /* 0x0000000300007212 */ /* 0x000fc800078efcff */
[----:B------:R-:W-:Y:S02]  /*b1d0*/  PRMT R8, R0, 0x7610, R8 ;  /* 0x0000761000087816 */ /* 0x000fe40000000008 */
.L_x_11785:
[----:B------:R-:W-:Y:S05]  /*b1e0*/  BSYNC B0 ;  /* 0x0000000000007941 */ /* 0x000fea0003800000 */
.L_x_11784:
[----:B------:R0:W-:Y:S01]  /*b1f0*/  STG.E.U8 [R16.64], R8 ;  /* 0x0000000810007986 */ /* 0x0001e2000c101124 */
[----:B------:R-:W-:Y:S05]  /*b200*/  BRA `(.L_x_11761) ;  /* 0x000002e000007947 */ /* 0x000fea0003800000 */
.L_x_11778:
        /* <DEDUP_REMOVED lines=23> */
.L_x_11760:
        /* <DEDUP_REMOVED lines=20> */
.L_x_11788:
[----:B------:R0:W-:Y:S01]  /*b4c0*/  STG.E.64 [R16.64], R2 ;  /* 0x0000000210007986 */ /* 0x0001e2000c101b24 */
[----:B------:R-:W-:Y:S05]  /*b4d0*/  BRA `(.L_x_11761) ;  /* 0x0000001000007947 */ /* 0x000fea0003800000 */
.L_x_11787:
[----:B------:R0:W-:Y:S02]  /*b4e0*/  STG.E [R16.64], R4 ;  /* 0x0000000410007986 */ /* 0x0001e4000c101924 */
.L_x_11761:
[----:B------:R-:W-:Y:S02]  /*b4f0*/  IADD3 R23, R23, 0x80, RZ ;  /* 0x0000008017177810 */ /* 0x000fe40007ffe0ff */
.L_x_11592:
[----:B------:R-:W-:Y:S05]  /*b500*/  BSYNC B6 ;  /* 0x0000000000067941 */ /* 0x000fea0003800000 */
.L_x_11591:
        /* <DEDUP_REMOVED lines=257> */
.L_x_11789:
        /* <DEDUP_REMOVED lines=19> */
.L_x_11793:
[----:B------:R0:W5:Y:S01]  /*c650*/  LDG.E.U8 R18, [R2.64] ;  /* 0x0000002402127981 */ /* 0x000162000c1e1100 */
[----:B------:R-:W-:Y:S01]  /*c660*/  IMAD.MOV.U32 R19, RZ, RZ, RZ ;  /* 0x000000ffff137224 */ /* 0x000fe200078e00ff */
[----:B------:R-:W-:Y:S05]  /*c670*/  BRA `(.L_x_11795) ;  /* 0x00000d5000007947 */ /* 0x000fea0003800000 */
.L_x_11792:
        /* <DEDUP_REMOVED lines=8> */
.L_x_11797:
[----:B------:R-:W2:Y:S02]  /*c700*/  LDG.E R18, [R2.64] ;  /* 0x0000002402127981 */ /* 0x000ea4000c1e1900 */
[----:B--2---:R-:W-:Y:S01]  /*c710*/  SHF.R.S32.HI R19, RZ, 0x1f, R18 ;  /* 0x0000001fff137819 */ /* 0x004fe20000011412 */
[----:B------:R-:W-:Y:S05]  /*c720*/  BRA `(.L_x_11795) ;  /* 0x00000ca000007947 */ /* 0x000fea0003800000 */
.L_x_11796:
[----:B------:R-:W2:Y:S02]  /*c730*/  LDG.E.S16 R18, [R2.64] ;  /* 0x0000002402127981 */ /* 0x000ea4000c1e1700 */
[----:B--2---:R-:W-:Y:S01]  /*c740*/  SHF.R.S32.HI R19, RZ, 0x1f, R18 ;  /* 0x0000001fff137819 */ /* 0x004fe20000011412 */
[----:B------:R-:W-:Y:S05]  /*c750*/  BRA `(.L_x_11795) ;  /* 0x00000c7000007947 */ /* 0x000fea0003800000 */
.L_x_11791:
        /* <DEDUP_REMOVED lines=9> */
.L_x_11799:
[----:B------:R-:W2:Y:S02]  /*c7f0*/  LDG.E.U16 R2, [R2.64] ;  /* 0x0000002402027981 */ /* 0x000ea4000c1e1500 */
[----:B--2---:R-:W-:-:S06]  /*c800*/  HADD2.F32 R18, -RZ, R2.H0_H0 ;  /* 0x20000002ff127230 */ /* 0x004fcc0000004100 */
[----:B------:R-:W0:Y:S01]  /*c810*/  F2I.S64.TRUNC R18, R18 ;  /* 0x0000001200127311 */ /* 0x000e22000020d900 */
[----:B------:R-:W-:Y:S05]  /*c820*/  BRA `(.L_x_11795) ;  /* 0x00000ba000007947 */ /* 0x000fea0003800000 */
.L_x_11798:
        /* <DEDUP_REMOVED lines=9> */
.L_x_11801:
[----:B------:R-:W2:Y:S02]  /*c8c0*/  LDG.E.U16 R2, [R2.64] ;  /* 0x0000002402027981 */ /* 0x000ea4000c1e1500 */
[----:B--2---:R-:W-:-:S06]  /*c8d0*/  HADD2.F32 R18, -RZ, R2.H0_H0 ;  /* 0x20000002ff127230 */ /* 0x004fcc0000004100 */
[----:B------:R-:W0:Y:S01]  /*c8e0*/  F2I.S64.TRUNC R18, R18 ;  /* 0x0000001200127311 */ /* 0x000e22000020d900 */
[----:B------:R-:W-:Y:S05]  /*c8f0*/  BRA `(.L_x_11795) ;  /* 0x00000ad000007947 */ /* 0x000fea0003800000 */
.L_x_11800:
[----:B------:R-:W2:Y:S02]  /*c900*/  LDG.E.64 R2, [R2.64] ;  /* 0x0000002402027981 */ /* 0x000ea4000c1e1b00 */
[----:B--2---:R0:W1:Y:S01]  /*c910*/  F2I.S64.F64.TRUNC R18, R2 ;  /* 0x0000000200127311 */ /* 0x004062000030d900 */
[----:B------:R-:W-:Y:S05]  /*c920*/  BRA `(.L_x_11795) ;  /* 0x00000aa000007947 */ /* 0x000fea0003800000 */
.L_x_11790:
        /* <DEDUP_REMOVED lines=13> */
.L_x_11804:
[----:B------:R-:W2:Y:S02]  /*ca00*/  LDG.E.64 R2, [R2.64] ;  /* 0x0000002402027981 */ /* 0x000ea4000c1e1b00 */
[----:B--2---:R0:W1:Y:S01]  /*ca10*/  F2I.S64.F64.TRUNC R18, R2 ;  /* 0x0000000200127311 */ /* 0x004062000030d900 */
[----:B------:R-:W-:Y:S05]  /*ca20*/  BRA `(.L_x_11795) ;  /* 0x000009a000007947 */ /* 0x000fea0003800000 */
.L_x_11803:
        /* <DEDUP_REMOVED lines=27> */
.L_x_11806:
        /* <DEDUP_REMOVED lines=14> */
.L_x_11805:
[----:B------:R-:W2:Y:S02]  /*ccc0*/  LDG.E.U16 R18, [R2.64] ;  /* 0x0000002402127981 */ /* 0x000ea4000c1e1500 */
[----:B--2---:R-:W-:-:S06]  /*ccd0*/  PRMT R18, RZ, 0x5410, R18 ;  /* 0x00005410ff127816 */ /* 0x004fcc0000000012 */
[----:B------:R-:W0:Y:S01]  /*cce0*/  F2I.S64.TRUNC R18, R18 ;  /* 0x0000001200127311 */ /* 0x000e22000020d900 */
[----:B------:R-:W-:Y:S05]  /*ccf0*/  BRA `(.L_x_11795) ;  /* 0x000006d000007947 */ /* 0x000fea0003800000 */
.L_x_11802:
        /* <DEDUP_REMOVED lines=11> */
.L_x_11809:
        /* <DEDUP_REMOVED lines=21> */
.L_x_11813:
[----:B------:R-:W-:Y:S05]  /*cf00*/  BSYNC B1 ;  /* 0x0000000000017941 */ /* 0x000fea0003800000 */
.L_x_11812:
[----:B------:R-:W-:Y:S01]  /*cf10*/  IMAD.SHL.U32 R2, R2, 0x100000, RZ ;  /* 0x0010000002027824 */ /* 0x000fe200078e00ff */
[----:B------:R-:W-:-:S04]  /*cf20*/  LEA R3, R0, 0x3b800000, 0x17 ;  /* 0x3b80000000037811 */ /* 0x000fc800078eb8ff */
[----:B------:R-:W-:Y:S02]  /*cf30*/  LOP3.LUT R18, R3, R2, R18, 0xfe, !PT ;  /* 0x0000000203127212 */ /* 0x000fe400078efe12 */
.L_x_11811:
[----:B------:R-:W-:Y:S05]  /*cf40*/  BSYNC B0 ;  /* 0x0000000000007941 */ /* 0x000fea0003800000 */
.L_x_11810:
[----:B------:R-:W0:Y:S01]  /*cf50*/  F2I.S64.TRUNC R18, R18 ;  /* 0x0000001200127311 */ /* 0x000e22000020d900 */
[----:B------:R-:W-:Y:S05]  /*cf60*/  BRA `(.L_x_11795) ;  /* 0x0000046000007947 */ /* 0x000fea0003800000 */
.L_x_11808:
        /* <DEDUP_REMOVED lines=21> */
.L_x_11817:
[----:B------:R-:W-:Y:S05]  /*d0c0*/  BSYNC B1 ;  /* 0x0000000000017941 */ /* 0x000fea0003800000 */
.L_x_11816:
[----:B------:R-:W-:Y:S01]  /*d0d0*/  IMAD.SHL.U32 R2, R2, 0x200000, RZ ;  /* 0x0020000002027824 */ /* 0x000fe200078e00ff */
[----:B------:R-:W-:-:S04]  /*d0e0*/  LEA R3, R0, 0x37800000, 0x17 ;  /* 0x3780000000037811 */ /* 0x000fc800078eb8ff */
[----:B------:R-:W-:Y:S02]  /*d0f0*/  LOP3.LUT R18, R3, R2, R18, 0xfe, !PT ;  /* 0x0000000203127212 */ /* 0x000fe400078efe12 */
.L_x_11815:
[----:B------:R-:W-:Y:S05]  /*d100*/  BSYNC B0 ;  /* 0x0000000000007941 */ /* 0x000fea0003800000 */
.L_x_11814:
[----:B------:R-:W0:Y:S01]  /*d110*/  F2I.S64.TRUNC R18, R18 ;  /* 0x0000001200127311 */ /* 0x000e22000020d900 */
[----:B------:R-:W-:Y:S05]  /*d120*/  BRA `(.L_x_11795) ;  /* 0x000002a000007947 */ /* 0x000fea0003800000 */
.L_x_11807:
        /* <DEDUP_REMOVED lines=14> */
.L_x_11821:
[----:B------:R-:W-:Y:S05]  /*d210*/  BSYNC B0 ;  /* 0x0000000000007941 */ /* 0x000fea0003800000 */
.L_x_11820:
[----:B------:R-:W0:Y:S01]  /*d220*/  F2I.S64.TRUNC R18, R18 ;  /* 0x0000001200127311 */ /* 0x000e22000020d900 */
[----:B------:R-:W-:Y:S05]  /*d230*/  BRA `(.L_x_11795) ;  /* 0x0000019000007947 */ /* 0x000fea0003800000 */
.L_x_11794:
        /* <DEDUP_REMOVED lines=21> */
.L_x_11819:
[----:B------:R0:W5:Y:S01]  /*d390*/  LDG.E.64 R18, [R2.64] ;  /* 0x0000002402127981 */ /* 0x000162000c1e1b00 */
[----:B------:R-:W-:Y:S05]  /*d3a0*/  BRA `(.L_x_11795) ;  /* 0x0000002000007947 */ /* 0x000fea0003800000 */
.L_x_11818:
[----:B------:R0:W5:Y:S01]  /*d3b0*/  LDG.E R18, [R2.64] ;  /* 0x0000002402127981 */ /* 0x000162000c1e1900 */
[----:B------:R-:W-:-:S03]  /*d3c0*/  IMAD.MOV.U32 R19, RZ, RZ, RZ ;  /* 0x000000ffff137224 */ /* 0x000fc600078e00ff */
.L_x_11795:
        /* <DEDUP_REMOVED lines=17> */
.L_x_11825:
[----:B------:R0:W5:Y:S01]  /*d4e0*/  LDG.E.U8 R2, [R22.64] ;  /* 0x0000002416027981 */ /* 0x000162000c1e1100 */
[----:B------:R-:W-:Y:S01]  /*d4f0*/  IMAD.MOV.U32 R3, RZ, RZ, RZ ;  /* 0x000000ffff037224 */ /* 0x000fe200078e00ff */
[----:B------:R-:W-:Y:S05]  /*d500*/  BRA `(.L_x_11827) ;  /* 0x00000d5000007947 */ /* 0x000fea0003800000 */
.L_x_11824:
        /* <DEDUP_REMOVED lines=8> */
.L_x_11829:
[----:B------:R-:W2:Y:S02]  /*d590*/  LDG.E R2, [R22.64] ;  /* 0x0000002416027981 */ /* 0x000ea4000c1e1900 */
[----:B--2---:R-:W-:Y:S01]  /*d5a0*/  SHF.R.S32.HI R3, RZ, 0x1f, R2 ;  /* 0x0000001fff037819 */ /* 0x004fe20000011402 */
[----:B------:R-:W-:Y:S05]  /*d5b0*/  BRA `(.L_x_11827) ;  /* 0x00000ca000007947 */ /* 0x000fea0003800000 */
.L_x_11828:
[----:B------:R-:W2:Y:S02]  /*d5c0*/  LDG.E.S16 R2, [R22.64] ;  /* 0x0000002416027981 */ /* 0x000ea4000c1e1700 */
[----:B--2---:R-:W-:Y:S01]  /*d5d0*/  SHF.R.S32.HI R3, RZ, 0x1f, R2 ;  /* 0x0000001fff037819 */ /* 0x004fe20000011402 */
[----:B------:R-:W-:Y:S05]  /*d5e0*/  BRA `(.L_x_11827) ;  /* 0x00000c7000007947 */ /* 0x000fea0003800000 */
.L_x_11823:
        /* <DEDUP_REMOVED lines=9> */
.L_x_11831:
[----:B------:R-:W2:Y:S02]  /*d680*/  LDG.E.U16 R22, [R22.64] ;  /* 0x0000002416167981 */ /* 0x000ea4000c1e1500 */
[----:B--2---:R-:W-:-:S06]  /*d690*/  HADD2.F32 R2, -RZ, R22.H0_H0 ;  /* 0x20000016ff027230 */ /* 0x004fcc0000004100 */
[----:B------:R-:W0:Y:S01]  /*d6a0*/  F2I.S64.TRUNC R2, R2 ;  /* 0x0000000200027311 */ /* 0x000e22000020d900 */
[----:B------:R-:W-:Y:S05]  /*d6b0*/  BRA `(.L_x_11827) ;  /* 0x00000ba000007947 */ /* 0x000fea0003800000 */
.L_x_11830:
        /* <DEDUP_REMOVED lines=9> */
.L_x_11833:
[----:B------:R-:W2:Y:S02]  /*d750*/  LDG.E.U16 R22, [R22.64] ;  /* 0x0000002416167981 */ /* 0x000ea4000c1e1500 */
[----:B--2---:R-:W-:-:S06]  /*d760*/  HADD2.F32 R2, -RZ, R22.H0_H0 ;  /* 0x20000016ff027230 */ /* 0x004fcc0000004100 */
[----:B------:R-:W0:Y:S01]  /*d770*/  F2I.S64.TRUNC R2, R2 ;  /* 0x0000000200027311 */ /* 0x000e22000020d900 */
[----:B------:R-:W-:Y:S05]  /*d780*/  BRA `(.L_x_11827) ;  /* 0x00000ad000007947 */ /* 0x000fea0003800000 */
.L_x_11832:
[----:B------:R-:W2:Y:S02]  /*d790*/  LDG.E.64 R2, [R22.64] ;  /* 0x0000002416027981 */ /* 0x000ea4000c1e1b00 */
[----:B--2---:R-:W0:Y:S01]  /*d7a0*/  F2I.S64.F64.TRUNC R2, R2 ;  /* 0x0000000200027311 */ /* 0x004e22000030d900 */
[----:B------:R-:W-:Y:S05]  /*d7b0*/  BRA `(.L_x_11827) ;  /* 0x00000aa000007947 */ /* 0x000fea0003800000 */
.L_x_11822:
        /* <DEDUP_REMOVED lines=13> */
.L_x_11836:
[----:B------:R-:W2:Y:S02]  /*d890*/  LDG.E.64 R2, [R22.64] ;  /* 0x0000002416027981 */ /* 0x000ea4000c1e1b00 */
[----:B--2---:R-:W0:Y:S01]  /*d8a0*/  F2I.S64.F64.TRUNC R2, R2 ;  /* 0x0000000200027311 */ /* 0x004e22000030d900 */
[----:B------:R-:W-:Y:S05]  /*d8b0*/  BRA `(.L_x_11827) ;  /* 0x000009a000007947 */ /* 0x000fea0003800000 */
.L_x_11835:
        /* <DEDUP_REMOVED lines=27> */
.L_x_11838:
        /* <DEDUP_REMOVED lines=14> */
.L_x_11837:
[----:B------:R-:W2:Y:S02]  /*db50*/  LDG.E.U16 R2, [R22.64] ;  /* 0x0000002416027981 */ /* 0x000ea4000c1e1500 */
[----:B--2---:R-:W-:-:S06]  /*db60*/  PRMT R2, RZ, 0x5410, R2 ;  /* 0x00005410ff027816 */ /* 0x004fcc0000000002 */
[----:B------:R-:W0:Y:S01]  /*db70*/  F2I.S64.TRUNC R2, R2 ;  /* 0x0000000200027311 */ /* 0x000e22000020d900 */
[----:B------:R-:W-:Y:S05]  /*db80*/  BRA `(.L_x_11827) ;  /* 0x000006d000007947 */ /* 0x000fea0003800000 */
.L_x_11834:
        /* <DEDUP_REMOVED lines=11> */
.L_x_11841:
        /* <DEDUP_REMOVED lines=21> */
.L_x_11845:
[----:B------:R-:W-:Y:S05]  /*dd90*/  BSYNC B1 ;  /* 0x0000000000017941 */ /* 0x000fea0003800000 */
.L_x_11844:
[----:B------:R-:W-:Y:S01]  /*dda0*/  IMAD.SHL.U32 R2, R2, 0x100000, RZ ;  /* 0x0010000002027824 */ /* 0x000fe200078e00ff */
[----:B------:R-:W-:-:S04]  /*ddb0*/  LEA R3, R0, 0x3b800000, 0x17 ;  /* 0x3b80000000037811 */ /* 0x000fc800078eb8ff */
[----:B------:R-:W-:Y:S02]  /*ddc0*/  LOP3.LUT R2, R3, R2, R4, 0xfe, !PT ;  /* 0x0000000203027212 */ /* 0x000fe400078efe04 */
.L_x_11843:
[----:B------:R-:W-:Y:S05]  /*ddd0*/  BSYNC B0 ;  /* 0x0000000000007941 */ /* 0x000fea0003800000 */
.L_x_11842:
[----:B------:R-:W0:Y:S01]  /*dde0*/  F2I.S64.TRUNC R2, R2 ;  /* 0x0000000200027311 */ /* 0x000e22000020d900 */
[----:B------:R-:W-:Y:S05]  /*ddf0*/  BRA `(.L_x_11827) ;  /* 0x0000046000007947 */ /* 0x000fea0003800000 */
.L_x_11840:
        /* <DEDUP_REMOVED lines=21> */
.L_x_11849:
[----:B------:R-:W-:Y:S05]  /*df50*/  BSYNC B1 ;  /* 0x0000000000017941 */ /* 0x000fea0003800000 */
.L_x_11848:
[----:B------:R-:W-:Y:S01]  /*df60*/  IMAD.SHL.U32 R2, R2, 0x200000, RZ ;  /* 0x0020000002027824 */ /* 0x000fe200078e00ff */
[----:B------:R-:W-:-:S04]  /*df70*/  LEA R3, R0, 0x37800000, 0x17 ;  /* 0x3780000000037811 */ /* 0x000fc800078eb8ff */
[----:B------:R-:W-:Y:S02]  /*df80*/  LOP3.LUT R2, R3, R2, R4, 0xfe, !PT ;  /* 0x0000000203027212 */ /* 0x000fe400078efe04 */
.L_x_11847:
[----:B------:R-:W-:Y:S05]  /*df90*/  BSYNC B0 ;  /* 0x0000000000007941 */ /* 0x000fea0003800000 */
.L_x_11846:
[----:B------:R-:W0:Y:S01]  /*dfa0*/  F2I.S64.TRUNC R2, R2 ;  /* 0x0000000200027311 */ /* 0x000e22000020d900 */
[----:B------:R-:W-:Y:S05]  /*dfb0*/  BRA `(.L_x_11827) ;  /* 0x000002a000007947 */ /* 0x000fea0003800000 */
.L_x_11839:
        /* <DEDUP_REMOVED lines=14> */
.L_x_11853:
[----:B------:R-:W-:Y:S05]  /*e0a0*/  BSYNC B0 ;  /* 0x0000000000007941 */ /* 0x000fea0003800000 */
.L_x_11852:
[----:B------:R-:W0:Y:S01]  /*e0b0*/  F2I.S64.TRUNC R2, R2 ;  /* 0x0000000200027311 */ /* 0x000e22000020d900 */
[----:B------:R-:W-:Y:S05]  /*e0c0*/  BRA `(.L_x_11827) ;  /* 0x0000019000007947 */ /* 0x000fea0003800000 */
.L_x_11826:
        /* <DEDUP_REMOVED lines=21> */
.L_x_11851:
[----:B------:R0:W5:Y:S01]  /*e220*/  LDG.E.64 R2, [R22.64] ;  /* 0x0000002416027981 */ /* 0x000162000c1e1b00 */
[----:B------:R-:W-:Y:S05]  /*e230*/  BRA `(.L_x_11827) ;  /* 0x0000002000007947 */ /* 0x000fea0003800000 */
.L_x_11850:
[----:B------:R0:W5:Y:S01]  /*e240*/  LDG.E R2, [R22.64] ;  /* 0x0000002416027981 */ /* 0x000162000c1e1900 */
[----:B------:R-:W-:-:S03]  /*e250*/  IMAD.MOV.U32 R3, RZ, RZ, RZ ;  /* 0x000000ffff037224 */ /* 0x000fc600078e00ff */
.L_x_11827:
        /* <DEDUP_REMOVED lines=19> */
.L_x_11857:
[----:B------:R-:W-:Y:S01]  /*e390*/  STG.E.U8 [R16.64], R4 ;  /* 0x0000000410007986 */ /* 0x000fe2000c101124 */
[----:B------:R-:W-:Y:S05]  /*e3a0*/  EXIT ;  /* 0x000000000000794d */ /* 0x000fea0003800000 */
.L_x_11856:
        /* <DEDUP_REMOVED lines=8> */
.L_x_11860:
[----:B------:R-:W-:Y:S01]  /*e430*/  STG.E [R16.64], R4 ;  /* 0x0000000410007986 */ /* 0x000fe2000c101924 */
[----:B------:R-:W-:Y:S05]  /*e440*/  EXIT ;  /* 0x000000000000794d */ /* 0x000fea0003800000 */
.L_x_11859:
[----:B------:R-:W-:Y:S01]  /*e450*/  STG.E.U16 [R16.64], R4 ;  /* 0x0000000410007986 */ /* 0x000fe2000c101524 */
[----:B------:R-:W-:Y:S05]  /*e460*/  EXIT ;  /* 0x000000000000794d */ /* 0x000fea0003800000 */
.L_x_11855:
        /* <DEDUP_REMOVED lines=9> */
.L_x_11862:
[----:B------:R-:W0:Y:S02]  /*e500*/  I2F.S64 R0, R2 ;  /* 0x0000000200007312 */ /* 0x000e240000301400 */
[----:B0-----:R-:W-:-:S05]  /*e510*/  F2FP.PACK_AB R0, RZ, R0 ;  /* 0x00000000ff00723e */ /* 0x001fca00000000ff */
[----:B------:R-:W-:Y:S01]  /*e520*/  STG.E.U16 [R16.64], R0 ;  /* 0x0000000010007986 */ /* 0x000fe2000c101524 */
[----:B------:R-:W-:Y:S05]  /*e530*/  EXIT ;  /* 0x000000000000794d */ /* 0x000fea0003800000 */
.L_x_11861:
        /* <DEDUP_REMOVED lines=10> */
.L_x_11864:
[----:B------:R-:W0:Y:S02]  /*e5e0*/  I2F.S64 R2, R2 ;  /* 0x0000000200027312 */ /* 0x000e240000301400 */
[----:B0-----:R-:W-:-:S04]  /*e5f0*/  F2FP.PACK_AB R3, RZ, R2 ;  /* 0x00000002ff03723e */ /* 0x001fc800000000ff */
[----:B------:R-:W-:-:S05]  /*e600*/  PRMT R3, R3, 0x5410, RZ ;  /* 0x0000541003037816 */ /* 0x000fca00000000ff */
[----:B------:R-:W-:Y:S01]  /*e610*/  STG.E [R16.64], R3 ;  /* 0x0000000310007986 */ /* 0x000fe2000c101924 */
[----:B------:R-:W-:Y:S05]  /*e620*/  EXIT ;  /* 0x000000000000794d */ /* 0x000fea0003800000 */
.L_x_11863:
[----:B------:R-:W0:Y:S02]  /*e630*/  I2F.F64.S64 R2, R2 ;  /* 0x0000000200027312 */ /* 0x000e240000301c00 */
[----:B0-----:R-:W-:Y:S01]  /*e640*/  STG.E.64 [R16.64], R2 ;  /* 0x0000000210007986 */ /* 0x001fe2000c101b24 */
[----:B------:R-:W-:Y:S05]  /*e650*/  EXIT ;  /* 0x000000000000794d */ /* 0x000fea0003800000 */
.L_x_11854:
        /* <DEDUP_REMOVED lines=13> */
.L_x_11867:
[----:B------:R-:W0:Y:S01]  /*e730*/  I2F.F64.S64 R4, R2 ;  /* 0x0000000200047312 */ /* 0x000e220000301c00 */
[----:B------:R-:W-:-:S05]  /*e740*/  CS2R R6, SRZ ;  /* 0x0000000000067805 */ /* 0x000fca000001ff00 */
[----:B0-----:R-:W-:Y:S01]  /*e750*/  STG.E.128 [R16.64], R4 ;  /* 0x0000000410007986 */ /* 0x001fe2000c101d24 */
[----:B------:R-:W-:Y:S05]  /*e760*/  EXIT ;  /* 0x000000000000794d */ /* 0x000fea0003800000 */
.L_x_11866:
        /* <DEDUP_REMOVED lines=21> */
.L_x_11871:
[----:B------:R-:W-:Y:S05]  /*e8c0*/  BSYNC B0 ;  /* 0x0000000000007941 */ /* 0x000fea0003800000 */
.L_x_11870:
[----:B------:R-:W-:-:S05]  /*e8d0*/  LOP3.LUT R5, R0, R5, RZ, 0xfc, !PT ;  /* 0x0000000500057212 */ /* 0x000fca00078efcff */
[----:B------:R-:W-:Y:S01]  /*e8e0*/  STG.E.U8 [R16.64], R5 ;  /* 0x0000000510007986 */ /* 0x000fe2000c101124 */
[----:B------:R-:W-:Y:S05]  /*e8f0*/  EXIT ;  /* 0x000000000000794d */ /* 0x000fea0003800000 */
.L_x_11869:
        /* <DEDUP_REMOVED lines=13> */
.L_x_11873:
[----:B------:R-:W-:Y:S01]  /*e9d0*/  IMAD.MOV.U32 R0, RZ, RZ, 0x7f ;  /* 0x0000007fff007424 */ /* 0x000fe200078e00ff */
[----:B------:R-:W-:-:S04]  /*e9e0*/  ISETP.GT.U32.AND P0, PT, R4, 0x7f800000, PT ;  /* 0x7f8000000400780c */ /* 0x000fc80003f04070 */
[----:B------:R-:W-:-:S04]  /*e9f0*/  SEL R0, R0, 0x7c, P0 ;  /* 0x0000007c00007807 */ /* 0x000fc80000000000 */
.L_x_11874:
[----:B------:R-:W-:Y:S05]  /*ea00*/  BSYNC B0 ;  /* 0x0000000000007941 */ /* 0x000fea0003800000 */
.L_x_11872:
[----:B------:R-:W-:-:S04]  /*ea10*/  LOP3.LUT R2, R3, 0x80000000, RZ, 0xc0, !PT ;  /* 0x8000000003027812 */ /* 0x000fc800078ec0ff */
[----:B------:R-:W-:-:S04]  /*ea20*/  SHF.R.U32.HI R3, RZ, 0x18, R2 ;  /* 0x00000018ff037819 */ /* 0x000fc80000011602 */
[----:B------:R-:W-:-:S05]  /*ea30*/  LOP3.LUT R3, R0, R3, RZ, 0xfc, !PT ;  /* 0x0000000300037212 */ /* 0x000fca00078efcff */
[----:B------:R-:W-:Y:S01]  /*ea40*/  STG.E.U8 [R16.64], R3 ;  /* 0x0000000310007986 */ /* 0x000fe2000c101124 */
[----:B------:R-:W-:Y:S05]  /*ea50*/  EXIT ;  /* 0x000000000000794d */ /* 0x000fea0003800000 */
.L_x_11868:
[----:B------:R-:W0:Y:S02]  /*ea60*/  I2F.S64 R0, R2 ;  /* 0x0000000200007312 */ /* 0x000e240000301400 */
[----:B0-----:R-:W-:-:S05]  /*ea70*/  F2FP.BF16.PACK_AB R0, RZ, R0 ;  /* 0x00000000ff00723e */ /* 0x001fca00000010ff */
[----:B------:R-:W-:Y:S01]  /*ea80*/  STG.E.U16 [R16.64], R0 ;  /* 0x0000000010007986 */ /* 0x000fe2000c101524 */
[----:B------:R-:W-:Y:S05]  /*ea90*/  EXIT ;  /* 0x000000000000794d */ /* 0x000fea0003800000 */
.L_x_11865:
        /* <DEDUP_REMOVED lines=10> */
.L_x_11877:
        /* <DEDUP_REMOVED lines=17> */
.L_x_11880:
[----:B------:R-:W-:-:S04]  /*ec50*/  LOP3.LUT R2, R3, 0x80000000, RZ, 0xc0, !PT ;  /* 0x8000000003027812 */ /* 0x000fc800078ec0ff */
[----:B------:R-:W-:-:S04]  /*ec60*/  SHF.R.U32.HI R3, RZ, 0x18, R2 ;  /* 0x00000018ff037819 */ /* 0x000fc80000011602 */
[----:B------:R-:W-:-:S04]  /*ec70*/  LOP3.LUT R0, R0, R3, RZ, 0xfc, !PT ;  /* 0x0000000300007212 */ /* 0x000fc800078efcff */
[----:B------:R-:W-:Y:S02]  /*ec80*/  PRMT R8, R0, 0x7610, R8 ;  /* 0x0000761000087816 */ /* 0x000fe40000000008 */
.L_x_11879:
[----:B------:R-:W-:Y:S05]  /*ec90*/  BSYNC B0 ;  /* 0x0000000000007941 */ /* 0x000fea0003800000 */
.L_x_11878:
[----:B------:R-:W-:Y:S01]  /*eca0*/  STG.E.U8 [R16.64], R8 ;  /* 0x0000000810007986 */ /* 0x000fe2000c101124 */
[----:B------:R-:W-:Y:S05]  /*ecb0*/  EXIT ;  /* 0x000000000000794d */ /* 0x000fea0003800000 */
.L_x_11876:
        /* <DEDUP_REMOVED lines=17> */
.L_x_11883:
[----:B------:R-:W-:-:S04]  /*edd0*/  LOP3.LUT R2, R3, 0x80000000, RZ, 0xc0, !PT ;  /* 0x8000000003027812 */ /* 0x000fc800078ec0ff */
[----:B------:R-:W-:-:S04]  /*ede0*/  SHF.R.U32.HI R3, RZ, 0x18, R2 ;  /* 0x00000018ff037819 */ /* 0x000fc80000011602 */
[----:B------:R-:W-:-:S04]  /*edf0*/  LOP3.LUT R0, R0, R3, RZ, 0xfc, !PT ;  /* 0x0000000300007212 */ /* 0x000fc800078efcff */
[----:B------:R-:W-:Y:S02]  /*ee00*/  PRMT R8, R0, 0x7610, R8 ;  /* 0x0000761000087816 */ /* 0x000fe40000000008 */
.L_x_11882:
[----:B------:R-:W-:Y:S05]  /*ee10*/  BSYNC B0 ;  /* 0x0000000000007941 */ /* 0x000fea0003800000 */
.L_x_11881:
[----:B------:R-:W-:Y:S01]  /*ee20*/  STG.E.U8 [R16.64], R8 ;  /* 0x0000000810007986 */ /* 0x000fe2000c101124 */
[----:B------:R-:W-:Y:S05]  /*ee30*/  EXIT ;  /* 0x000000000000794d */ /* 0x000fea0003800000 */
.L_x_11875:
        /* <DEDUP_REMOVED lines=23> */
.L_x_11858:
        /* <DEDUP_REMOVED lines=20> */
.L_x_11885:
[----:B------:R-:W-:Y:S01]  /*f0f0*/  STG.E.64 [R16.64], R2 ;  /* 0x0000000210007986 */ /* 0x000fe2000c101b24 */
[----:B------:R-:W-:Y:S05]  /*f100*/  EXIT ;  /* 0x000000000000794d */ /* 0x000fea0003800000 */
.L_x_11884:
[----:B------:R-:W-:Y:S01]  /*f110*/  STG.E [R16.64], R4 ;  /* 0x0000000410007986 */ /* 0x000fe2000c101924 */
[----:B------:R-:W-:Y:S05]  /*f120*/  EXIT ;  /* 0x000000000000794d */ /* 0x000fea0003800000 */
.L_x_11886:
        /* <DEDUP_REMOVED lines=13> */
.L_x_16605:


//--------------------- .text._ZN2at6native27unrolled_elementwise_kernelINS0_13BinaryFunctorIlllNS0_15binary_internal10MulFunctorIlEEEESt5arrayIPcLm3EELi4E23TrivialOffsetCalculatorILi2EjESA_ILi1EjENS0_6memory12LoadWithCastILi2EEENSD_13StoreWithCastILi1EEEEEviT_T0_T2_T3_T4_T5_ --------------------------
	.section	.text._ZN2at6native27unrolled_elementwise_kernelINS0_13BinaryFunctorIlllNS0_15binary_internal10MulFunctorIlEEEESt5arrayIPcLm3EELi4E23TrivialOffsetCalculatorILi2EjESA_ILi1EjENS0_6memory12LoadWithCastILi2EEENSD_13StoreWithCastILi1EEEEEviT_T0_T2_T3_T4_T5_,"ax",@progbits
	.sectioninfo	@"SHI_REGISTERS=40"
	.align	128
        .global         _ZN2at6native27unrolled_elementwise_kernelINS0_13BinaryFunctorIlllNS0_15binary_internal10MulFunctorIlEEEESt5arrayIPcLm3EELi4E23TrivialOffsetCalculatorILi2EjESA_ILi1EjENS0_6memory12LoadWithCastILi2EEENSD_13StoreWithCastILi1EEEEEviT_T0_T2_T3_T4_T5_
        .type           _ZN2at6native27unrolled_elementwise_kernelINS0_13BinaryFunctorIlllNS0_15binary_internal10MulFunctorIlEEEESt5arrayIPcLm3EELi4E23TrivialOffsetCalculatorILi2EjESA_ILi1EjENS0_6memory12LoadWithCastILi2EEENSD_13StoreWithCastILi1EEEEEviT_T0_T2_T3_T4_T5_,@function
        .size           _ZN2at6native27unrolled_elementwise_kernelINS0_13BinaryFunctorIlllNS0_15binary_internal10MulFunctorIlEEEESt5arrayIPcLm3EELi4E23TrivialOffsetCalculatorILi2EjESA_ILi1EjENS0_6memory12LoadWithCastILi2EEENSD_13StoreWithCastILi1EEEEEviT_T0_T2_T3_T4_T5_,(.L_x_16606 - _ZN2at6native27unrolled_elementwise_kernelINS0_13BinaryFunctorIlllNS0_15binary_internal10MulFunctorIlEEEESt5arrayIPcLm3EELi4E23TrivialOffsetCalculatorILi2EjESA_ILi1EjENS0_6memory12LoadWithCastILi2EEENSD_13StoreWithCastILi1EEEEEviT_T0_T2_T3_T4_T5_)
        .other          _ZN2at6native27unrolled_elementwise_kernelINS0_13BinaryFunctorIlllNS0_15binary_internal10MulFunctorIlEEEESt5arrayIPcLm3EELi4E23TrivialOffsetCalculatorILi2EjESA_ILi1EjENS0_6memory12LoadWithCastILi2EEENSD_13StoreWithCastILi1EEEEEviT_T0_T2_T3_T4_T5_,@"STO_CUDA_ENTRY STV_DEFAULT"
_ZN2at6native27unrolled_elementwise_kernelINS0_13BinaryFunctorIlllNS0_15binary_internal10MulFunctorIlEEEESt5arrayIPcLm3EELi4E23TrivialOffsetCalculatorILi2EjESA_ILi1EjENS0_6memory12LoadWithCastILi2EEENSD_13StoreWithCastILi1EEEEEviT_T0_T2_T3_T4_T5_:
.text._ZN2at6native27unrolled_elementwise_kernelINS0_13BinaryFunctorIlllNS0_15binary_internal10MulFunctorIlEEEESt5arrayIPcLm3EELi4E23TrivialOffsetCalculatorILi2EjESA_ILi1EjENS0_6memory12LoadWithCastILi2EEENSD_13StoreWithCastILi1EEEEEviT_T0_T2_T3_T4_T5_:
        /* <DEDUP_REMOVED lines=32> */
.L_x_11892:
[----:B------:R0:W5:Y:S01]  /*0200*/  LDG.E.U8 R28, [R2.64] ;  /* 0x00000024021c7981 */ /* 0x000162000c1e1100 */
[----:B------:R-:W-:Y:S01]  /*0210*/  IMAD.MOV.U32 R29, RZ, RZ, RZ ;  /* 0x000000ffff1d7224 */ /* 0x000fe200078e00ff */
[----:B------:R-:W-:Y:S05]  /*0220*/  BRA `(.L_x_11894) ;  /* 0x00000d6000007947 */ /* 0x000fea0003800000 */
.L_x_11891:
        /* <DEDUP_REMOVED lines=8> */
.L_x_11896:
[----:B------:R-:W2:Y:S02]  /*02b0*/  LDG.E R28, [R2.64] ;  /* 0x00000024021c7981 */ /* 0x000ea4000c1e1900 */
[----:B--2---:R-:W-:Y:S01]  /*02c0*/  SHF.R.S32.HI R29, RZ, 0x1f, R28 ;  /* 0x0000001fff1d7819 */ /* 0x004fe2000001141c */
[----:B------:R-:W-:Y:S05]  /*02d0*/  BRA `(.L_x_11894) ;  /* 0x00000cb000007947 */ /* 0x000fea0003800000 */
.L_x_11895:
[----:B------:R-:W2:Y:S02]  /*02e0*/  LDG.E.S16 R28, [R2.64] ;  /* 0x00000024021c7981 */ /* 0x000ea4000c1e1700 */
[----:B--2---:R-:W-:Y:S01]  /*02f0*/  SHF.R.S32.HI R29, RZ, 0x1f, R28 ;  /* 0x0000001fff1d7819 */ /* 0x004fe2000001141c */
[----:B------:R-:W-:Y:S05]  /*0300*/  BRA `(.L_x_11894) ;  /* 0x00000c8000007947 */ /* 0x000fea0003800000 */
.L_x_11890:
        /* <DEDUP_REMOVED lines=9> */
.L_x_11898:
[----:B------:R-:W2:Y:S02]  /*03a0*/  LDG.E.U16 R2, [R2.64] ;  /* 0x0000002402027981 */ /* 0x000ea4000c1e1500 */
[----:B--2---:R-:W-:-:S06]  /*03b0*/  HADD2.F32 R28, -RZ, R2.H0_H0 ;  /* 0x20000002ff1c7230 */ /* 0x004fcc0000004100 */
[----:B------:R-:W0:Y:S01]  /*03c0*/  F2I.S64.TRUNC R28, R28 ;  /* 0x0000001c001c7311 */ /* 0x000e22000020d900 */
[----:B------:R-:W-:Y:S05]  /*03d0*/  BRA `(.L_x_11894) ;  /* 0x00000bb000007947 */ /* 0x000fea0003800000 */
.L_x_11897:
        /* <DEDUP_REMOVED lines=9> */
.L_x_11900:
[----:B------:R-:W2:Y:S02]  /*0470*/  LDG.E.U16 R2, [R2.64] ;  /* 0x0000002402027981 */ /* 0x000ea4000c1e1500 */
[----:B--2---:R-:W-:-:S06]  /*0480*/  HADD2.F32 R28, -RZ, R2.H0_H0 ;  /* 0x20000002ff1c7230 */ /* 0x004fcc0000004100 */
[----:B------:R-:W0:Y:S01]  /*0490*/  F2I.S64.TRUNC R28, R28 ;  /* 0x0000001c001c7311 */ /* 0x000e22000020d900 */
[----:B------:R-:W-:Y:S05]  /*04a0*/  BRA `(.L_x_11894) ;  /* 0x00000ae000007947 */ /* 0x000fea0003800000 */
.L_x_11899:
[----:B------:R-:W2:Y:S02]  /*04b0*/  LDG.E.64 R2, [R2.64] ;  /* 0x0000002402027981 */ /* 0x000ea4000c1e1b00 */
[----:B--2---:R0:W1:Y:S01]  /*04c0*/  F2I.S64.F64.TRUNC R28, R2 ;  /* 0x00000002001c7311 */ /* 0x004062000030d900 */
[----:B------:R-:W-:Y:S05]  /*04d0*/  BRA `(.L_x_11894) ;  /* 0x00000ab000007947 */ /* 0x000fea0003800000 */
.L_x_11889:
        /* <DEDUP_REMOVED lines=13> */
.L_x_11903:
[----:B------:R-:W2:Y:S02]  /*05b0*/  LDG.E.64 R2, [R2.64] ;  /* 0x0000002402027981 */ /* 0x000ea4000c1e1b00 */
[----:B--2---:R0:W1:Y:S01]  /*05c0*/  F2I.S64.F64.TRUNC R28, R2 ;  /* 0x00000002001c7311 */ /* 0x004062000030d900 */
[----:B------:R-:W-:Y:S05]  /*05d0*/  BRA `(.L_x_11894) ;  /* 0x000009b000007947 */ /* 0x000fea0003800000 */
.L_x_11902:
        /* <DEDUP_REMOVED lines=27> */
.L_x_11905:
        /* <DEDUP_REMOVED lines=15> */
.L_x_11904:
[----:B------:R-:W2:Y:S02]  /*0880*/  LDG.E.U16 R28, [R2.64] ;  /* 0x00000024021c7981 */ /* 0x000ea4000c1e1500 */
[----:B--2---:R-:W-:-:S06]  /*0890*/  PRMT R28, RZ, 0x5410, R28 ;  /* 0x00005410ff1c7816 */ /* 0x004fcc000000001c */
[----:B------:R-:W0:Y:S01]  /*08a0*/  F2I.S64.TRUNC R28, R28 ;  /* 0x0000001c001c7311 */ /* 0x000e22000020d900 */
[----:B------:R-:W-:Y:S05]  /*08b0*/  BRA `(.L_x_11894) ;  /* 0x000006d000007947 */ /* 0x000fea0003800000 */
.L_x_11901:
        /* <DEDUP_REMOVED lines=11> */
.L_x_11908:
        /* <DEDUP_REMOVED lines=21> */
.L_x_11912:
[----:B------:R-:W-:Y:S05]  /*0ac0*/  BSYNC B1 ;  /* 0x0000000000017941 */ /* 0x000fea0003800000 */
.L_x_11911:
[----:B------:R-:W-:Y:S01]  /*0ad0*/  IMAD.SHL.U32 R2, R2, 0x100000, RZ ;  /* 0x0010000002027824 */ /* 0x000fe200078e00ff */
[----:B------:R-:W-:-:S04]  /*0ae0*/  LEA R3, R0, 0x3b800000, 0x17 ;  /* 0x3b80000000037811 */ /* 0x000fc800078eb8ff */
[----:B------:R-:W-:Y:S02]  /*0af0*/  LOP3.LUT R28, R3, R2, R28, 0xfe, !PT ;  /* 0x00000002031c7212 */ /* 0x000fe400078efe1c */
.L_x_11910:
[----:B------:R-:W-:Y:S05]  /*0b00*/  BSYNC B0 ;  /* 0x0000000000007941 */ /* 0x000fea0003800000 */
.L_x_11909:
[----:B------:R-:W0:Y:S01]  /*0b10*/  F2I.S64.TRUNC R28, R28 ;  /* 0x0000001c001c7311 */ /* 0x000e22000020d900 */
[----:B------:R-:W-:Y:S05]  /*0b20*/  BRA `(.L_x_11894) ;  /* 0x0000046000007947 */ /* 0x000fea0003800000 */
.L_x_11907:
        /* <DEDUP_REMOVED lines=21> */
.L_x_11916:
[----:B------:R-:W-:Y:S05]  /*0c80*/  BSYNC B1 ;  /* 0x0000000000017941 */ /* 0x000fea0003800000 */
.L_x_11915:
[----:B------:R-:W-:Y:S01]  /*0c90*/  IMAD.SHL.U32 R2, R2, 0x200000, RZ ;  /* 0x0020000002027824 */ /* 0x000fe200078e00ff */
[----:B------:R-:W-:-:S04]  /*0ca0*/  LEA R3, R0, 0x37800000, 0x17 ;  /* 0x3780000000037811 */ /* 0x000fc800078eb8ff */
[----:B------:R-:W-:Y:S02]  /*0cb0*/  LOP3.LUT R28, R3, R2, R28, 0xfe, !PT ;  /* 0x00000002031c7212 */ /* 0x000fe400078efe1c */
.L_x_11914:
[----:B------:R-:W-:Y:S05]  /*0cc0*/  BSYNC B0 ;  /* 0x0000000000007941 */ /* 0x000fea0003800000 */
.L_x_11913:
[----:B------:R-:W0:Y:S01]  /*0cd0*/  F2I.S64.TRUNC R28, R28 ;  /* 0x0000001c001c7311 */ /* 0x000e22000020d900 */
[----:B------:R-:W-:Y:S05]  /*0ce0*/  BRA `(.L_x_11894) ;  /* 0x000002a000007947 */ /* 0x000fea0003800000 */
.L_x_11906:
        /* <DEDUP_REMOVED lines=14> */
.L_x_11920:
[----:B------:R-:W-:Y:S05]  /*0dd0*/  BSYNC B0 ;  /* 0x0000000000007941 */ /* 0x000fea0003800000 */
.L_x_11919:
[----:B------:R-:W0:Y:S01]  /*0de0*/  F2I.S64.TRUNC R28, R28 ;  /* 0x0000001c001c7311 */ /* 0x000e22000020d900 */
[----:B------:R-:W-:Y:S05]  /*0df0*/  BRA `(.L_x_11894) ;  /* 0x0000019000007947 */ /* 0x000fea0003800000 */
.L_x_11893:
        /* <DEDUP_REMOVED lines=21> */
.L_x_11918:
[----:B------:R0:W5:Y:S01]  /*0f50*/  LDG.E.64 R28, [R2.64] ;  /* 0x00000024021c7981 */ /* 0x000162000c1e1b00 */
[----:B------:R-:W-:Y:S05]  /*0f60*/  BRA `(.L_x_11894) ;  /* 0x0000002000007947 */ /* 0x000fea0003800000 */
.L_x_11917:
[----:B------:R0:W5:Y:S01]  /*0f70*/  LDG.E R28, [R2.64] ;  /* 0x00000024021c7981 */ /* 0x000162000c1e1900 */
[----:B------:R-:W-:-:S03]  /*0f80*/  IMAD.MOV.U32 R29, RZ, RZ, RZ ;  /* 0x000000ffff1d7224 */ /* 0x000fc600078e00ff */
.L_x_11894:
        /* <DEDUP_REMOVED lines=17> */
.L_x_11924:
[----:B------:R0:W5:Y:S01]  /*10a0*/  LDG.E.U8 R26, [R2.64] ;  /* 0x00000024021a7981 */ /* 0x000162000c1e1100 */
[----:B------:R-:W-:Y:S01]  /*10b0*/  IMAD.MOV.U32 R27, RZ, RZ, RZ ;  /* 0x000000ffff1b7224 */ /* 0x000fe200078e00ff */
[----:B------:R-:W-:Y:S05]  /*10c0*/  BRA `(.L_x_11926) ;  /* 0x00000d5000007947 */ /* 0x000fea0003800000 */
.L_x_11923:
        /* <DEDUP_REMOVED lines=8> */
.L_x_11928:
[----:B------:R-:W2:Y:S02]  /*1150*/  LDG.E R26, [R2.64] ;  /* 0x00000024021a7981 */ /* 0x000ea4000c1e1900 */
[----:B--2---:R-:W-:Y:S01]  /*1160*/  SHF.R.S32.HI R27, RZ, 0x1f, R26 ;  /* 0x0000001fff1b7819 */ /* 0x004fe2000001141a */
[----:B------:R-:W-:Y:S05]  /*1170*/  BRA `(.L_x_11926) ;  /* 0x00000ca000007947 */ /* 0x000fea0003800000 */
.L_x_11927:
[----:B------:R-:W2:Y:S02]  /*1180*/  LDG.E.S16 R26, [R2.64] ;  /* 0x00000024021a7981 */ /* 0x000ea4000c1e1700 */
[----:B--2---:R-:W-:Y:S01]  /*1190*/  SHF.R.S32.HI R27, RZ, 0x1f, R26 ;  /* 0x0000001fff1b7819 */ /* 0x004fe2000001141a */
[----:B------:R-:W-:Y:S05]  /*11a0*/  BRA `(.L_x_11926) ;  /* 0x00000c7000007947 */ /* 0x000fea0003800000 */
.L_x_11922:
        /* <DEDUP_REMOVED lines=9> */
.L_x_11930:
[----:B------:R-:W2:Y:S02]  /*1240*/  LDG.E.U16 R2, [R2.64] ;  /* 0x0000002402027981 */ /* 0x000ea4000c1e1500 */
[----:B--2---:R-:W-:-:S06]  /*1250*/  HADD2.F32 R26, -RZ, R2.H0_H0 ;  /* 0x20000002ff1a7230 */ /* 0x004fcc0000004100 */
[----:B------:R-:W0:Y:S01]  /*1260*/  F2I.S64.TRUNC R26, R26 ;  /* 0x0000001a001a7311 */ /* 0x000e22000020d900 */
[----:B------:R-:W-:Y:S05]  /*1270*/  BRA `(.L_x_11926) ;  /* 0x00000ba000007947 */ /* 0x000fea0003800000 */
.L_x_11929:
        /* <DEDUP_REMOVED lines=9> */
.L_x_11932:
[----:B------:R-:W2:Y:S02]  /*1310*/  LDG.E.U16 R2, [R2.64] ;  /* 0x0000002402027981 */ /* 0x000ea4000c1e1500 */
[----:B--2---:R-:W-:-:S06]  /*1320*/  HADD2.F32 R26, -RZ, R2.H0_H0 ;  /* 0x20000002ff1a7230 */ /* 0x004fcc0000004100 */
[----:B------:R-:W0:Y:S01]  /*1330*/  F2I.S64.TRUNC R26, R26 ;  /* 0x0000001a001a7311 */ /* 0x000e22000020d900 */
[----:B------:R-:W-:Y:S05]  /*1340*/  BRA `(.L_x_11926) ;  /* 0x00000ad000007947 */ /* 0x000fea0003800000 */
.L_x_11931:
[----:B------:R-:W2:Y:S02]  /*1350*/  LDG.E.64 R2, [R2.64] ;  /* 0x0000002402027981 */ /* 0x000ea4000c1e1b00 */
[----:B--2---:R0:W2:Y:S01]  /*1360*/  F2I.S64.F64.TRUNC R26, R2 ;  /* 0x00000002001a7311 */ /* 0x0040a2000030d900 */
[----:B------:R-:W-:Y:S05]  /*1370*/  BRA `(.L_x_11926) ;  /* 0x00000aa000007947 */ /* 0x000fea0003800000 */
.L_x_11921:
        /* <DEDUP_REMOVED lines=13> */
.L_x_11935:
[----:B------:R-:W2:Y:S02]  /*1450*/  LDG.E.64 R2, [R2.64] ;  /* 0x0000002402027981 */ /* 0x000ea4000c1e1b00 */
[----:B--2---:R0:W2:Y:S01]  /*1460*/  F2I.S64.F64.TRUNC R26, R2 ;  /* 0x00000002001a7311 */ /* 0x0040a2000030d900 */
[----:B------:R-:W-:Y:S05]  /*1470*/  BRA `(.L_x_11926) ;  /* 0x000009a000007947 */ /* 0x000fea0003800000 */
.L_x_11934:
        /* <DEDUP_REMOVED lines=27> */
.L_x_11937:
        /* <DEDUP_REMOVED lines=12> */
[----:B------:R0:W2:Y:S01]  /*16f0*/  F2I.S64.TRUNC R26, R4 ;  /* 0x00000004001a7311 */ /* 0x0000a2000020d900 */
[----:B------:R-:W-:Y:S05]  /*1700*/  BRA `(.L_x_11926) ;  /* 0x0000071000007947 */ /* 0x000fea0003800000 */
.L_x_11936:
[----:B------:R-:W2:Y:S02]  /*1710*/  LDG.E.U16 R26, [R2.64] ;  /* 0x00000024021a7981 */ /* 0x000ea4000c1e1500 */
[----:B--2---:R-:W-:-:S06]  /*1720*/  PRMT R26, RZ, 0x5410, R26 ;  /* 0x00005410ff1a7816 */ /* 0x004fcc000000001a */
[----:B------:R-:W0:Y:S01]  /*1730*/  F2I.S64.TRUNC R26, R26 ;  /* 0x0000001a001a7311 */ /* 0x000e22000020d900 */
[----:B------:R-:W-:Y:S05]  /*1740*/  BRA `(.L_x_11926) ;  /* 0x000006d000007947 */ /* 0x000fea0003800000 */
.L_x_11933:
        /* <DEDUP_REMOVED lines=11> */
.L_x_11940:
        /* <DEDUP_REMOVED lines=21> */
.L_x_11944:
[----:B------:R-:W-:Y:S05]  /*1950*/  BSYNC B1 ;  /* 0x0000000000017941 */ /* 0x000fea0003800000 */
.L_x_11943:
[----:B------:R-:W-:Y:S01]  /*1960*/  IMAD.SHL.U32 R2, R2, 0x100000, RZ ;  /* 0x0010000002027824 */ /* 0x000fe200078e00ff */
[----:B------:R-:W-:-:S04]  /*1970*/  LEA R3, R0, 0x3b800000, 0x17 ;  /* 0x3b80000000037811 */ /* 0x000fc800078eb8ff */
[----:B------:R-:W-:Y:S02]  /*1980*/  LOP3.LUT R26, R3, R2, R26, 0xfe, !PT ;  /* 0x00000002031a7212 */ /* 0x000fe400078efe1a */
.L_x_11942:
[----:B------:R-:W-:Y:S05]  /*1990*/  BSYNC B0 ;  /* 0x0000000000007941 */ /* 0x000fea0003800000 */
.L_x_11941:
[----:B------:R-:W0:Y:S01]  /*19a0*/  F2I.S64.TRUNC R26, R26 ;  /* 0x0000001a001a7311 */ /* 0x000e22000020d900 */
[----:B------:R-:W-:Y:S05]  /*19b0*/  BRA `(.L_x_11926) ;  /* 0x0000046000007947 */ /* 0x000fea0003800000 */
.L_x_11939:
        /* <DEDUP_REMOVED lines=21> */
.L_x_11948:
[----:B------:R-:W-:Y:S05]  /*1b10*/  BSYNC B1 ;  /* 0x0000000000017941 */ /* 0x000fea0003800000 */
.L_x_11947:
[----:B------:R-:W-:Y:S01]  /*1b20*/  IMAD.SHL.U32 R2, R2, 0x200000, RZ ;  /* 0x0020000002027824 */ /* 0x000fe200078e00ff */
[----:B------:R-:W-:-:S04]  /*1b30*/  LEA R3, R0, 0x37800000, 0x17 ;  /* 0x3780000000037811 */ /* 0x000fc800078eb8ff */
[----:B------:R-:W-:Y:S02]  /*1b40*/  LOP3.LUT R26, R3, R2, R26, 0xfe, !PT ;  /* 0x00000002031a7212 */ /* 0x000fe400078efe1a */
.L_x_11946:
[----:B------:R-:W-:Y:S05]  /*1b50*/  BSYNC B0 ;  /* 0x0000000000007941 */ /* 0x000fea0003800000 */
.L_x_11945:
[----:B------:R-:W0:Y:S01]  /*1b60*/  F2I.S64.TRUNC R26, R26 ;  /* 0x0000001a001a7311 */ /* 0x000e22000020d900 */
[----:B------:R-:W-:Y:S05]  /*1b70*/  BRA `(.L_x_11926) ;  /* 0x000002a000007947 */ /* 0x000fea0003800000 */
.L_x_11938:
        /* <DEDUP_REMOVED lines=14> */
.L_x_11952:
[----:B------:R-:W-:Y:S05]  /*1c60*/  BSYNC B0 ;  /* 0x0000000000007941 */ /* 0x000fea0003800000 */
.L_x_11951:
[----:B------:R-:W0:Y:S01]  /*1c70*/  F2I.S64.TRUNC R26, R26 ;  /* 0x0000001a001a7311 */ /* 0x000e22000020d900 */
[----:B------:R-:W-:Y:S05]  /*1c80*/  BRA `(.L_x_11926) ;  /* 0x0000019000007947 */ /* 0x000fea0003800000 */
.L_x_11925:
        /* <DEDUP_REMOVED lines=21> */
.L_x_11950:
[----:B------:R0:W5:Y:S01]  /*1de0*/  LDG.E.64 R26, [R2.64] ;  /* 0x00000024021a7981 */ /* 0x000162000c1e1b00 */
[----:B------:R-:W-:Y:S05]  /*1df0*/  BRA `(.L_x_11926) ;  /* 0x0000002000007947 */ /* 0x000fea0003800000 */
.L_x_11949:
[----:B------:R0:W5:Y:S01]  /*1e00*/  LDG.E R26, [R2.64] ;  /* 0x00000024021a7981 */ /* 0x000162000c1e1900 */
[----:B------:R-:W-:-:S03]  /*1e10*/  IMAD.MOV.U32 R27, RZ, RZ, RZ ;  /* 0x000000ffff1b7224 */ /* 0x000fc600078e00ff */
.L_x_11926:
[----:B------:R-:W3:Y:S02]  /*1e20*/  S2R R34, SR_TID.X ;  /* 0x0000000000227919 */ /* 0x000ee40000002100 */
[----:B---3--:R-:W-:Y:S02]  /*1e30*/  IADD3 R34, R34, 0x80, RZ ;  /* 0x0000008022227810 */ /* 0x008fe40007ffe0ff */
.L_x_11888:
[----:B-1-3--:R-:W-:Y:S05]  /*1e40*/  BSYNC B6 ;  /* 0x0000000000067941 */ /* 0x00afea0003800000 */
.L_x_11887:
[----:B------:R-:W-:Y:S01]  /*1e50*/  ISETP.GE.AND P0, PT, R34, R36, PT ;  /* 0x000000242200720c */ /* 0x000fe20003f06270 */
[----:B------:R-:W-:Y:S01]  /*1e60*/  BSSY B6, `(.L_x_11953) ;  /* 0x00001d7000067945 */ /* 0x000fe20003800000 */
[----:B------:R-:W-:-:S11]  /*1e70*/  CS2R R24, SRZ ;  /* 0x0000000000187805 */ /* 0x000fd6000001ff00 */
        /* <DEDUP_REMOVED lines=19> */
.L_x_11958:
[----:B------:R0:W5:Y:S01]  /*1fb0*/  LDG.E.U8 R30, [R2.64] ;  /* 0x00000024021e7981 */ /* 0x000162000c1e1100 */
[----:B------:R-:W-:Y:S01]  /*1fc0*/  IMAD.MOV.U32 R31, RZ, RZ, RZ ;  /* 0x000000ffff1f7224 */ /* 0x000fe200078e00ff */
[----:B------:R-:W-:Y:S05]  /*1fd0*/  BRA `(.L_x_11960) ;  /* 0x00000d5000007947 */ /* 0x000fea0003800000 */
.L_x_11957:
        /* <DEDUP_REMOVED lines=8> */
.L_x_11962:
[----:B------:R-:W3:Y:S02]  /*2060*/  LDG.E R30, [R2.64] ;  /* 0x00000024021e7981 */ /* 0x000ee4000c1e1900 */
[----:B---3--:R-:W-:Y:S01]  /*2070*/  SHF.R.S32.HI R31, RZ, 0x1f, R30 ;  /* 0x0000001fff1f7819 */ /* 0x008fe2000001141e */
[----:B------:R-:W-:Y:S05]  /*2080*/  BRA `(.L_x_11960) ;  /* 0x00000ca000007947 */ /* 0x000fea0003800000 */
.L_x_11961:
[----:B------:R-:W3:Y:S02]  /*2090*/  LDG.E.S16 R30, [R2.64] ;  /* 0x00000024021e7981 */ /* 0x000ee4000c1e1700 */
[----:B---3--:R-:W-:Y:S01]  /*20a0*/  SHF.R.S32.HI R31, RZ, 0x1f, R30 ;  /* 0x0000001fff1f7819 */ /* 0x008fe2000001141e */
[----:B------:R-:W-:Y:S05]  /*20b0*/  BRA `(.L_x_11960) ;  /* 0x00000c7000007947 */ /* 0x000fea0003800000 */
.L_x_11956:
[----:B------:R-:W-:-:S13]  /*20c0*/  ISETP.GT.AND P0, PT, R0, 0x6, PT ;  /* 0x000000060000780c */ /* 0x000fda0003f04270 */
[----:B------:R-:W-:Y:S05]  /*20d0*/  @P0 BRA `(.L_x_11963) ;  /* 0x000000b000000947 */ /* 0x000fea0003800000 */
[----:B------:R-:W-:-:S13]  /*20e0*/  ISETP.NE.AND P0, PT, R0, 0x5, PT ;  /* 0x000000050000780c */ /* 0x000fda0003f05270 */
[----:B------:R-:W-:Y:S05]  /*20f0*/  @!P0 BRA `(.L_x_11964) ;  /* 0x0000005000008947 */ /* 0x000fea0003800000 */
[----:B------:R-:W-:-:S13]  /*2100*/  ISETP.NE.AND P0, PT, R0, 0x6, PT ;  /* 0x000000060000780c */ /* 0x000fda0003f05270 */
[----:B------:R-:W-:Y:S05]  /*2110*/  @P0 BRA `(.L_x_11959) ;  /* 0x00000a8000000947 */ /* 0x000fea0003800000 */
[----:B------:R-:W3:Y:S02]  /*2120*/  LDG.E R2, [R2.64] ;  /* 0x0000002402027981 */ /* 0x000ee4000c1e1900 */
[----:B---3--:R0:W1:Y:S01]  /*2130*/  F2I.S64.TRUNC R30, R2 ;  /* 0x00000002001e7311 */ /* 0x008062000020d900 */
[----:B------:R-:W-:Y:S05]  /*2140*/  BRA `(.L_x_11960) ;  /* 0x00000be000007947 */ /* 0x000fea0003800000 */
.L_x_11964:
[----:B------:R-:W3:Y:S02]  /*2150*/  LDG.E.U16 R2, [R2.64] ;  /* 0x0000002402027981 */ /* 0x000ee4000c1e1500 */
[----:B---3--:R-:W-:-:S06]  /*2160*/  HADD2.F32 R30, -RZ, R2.H0_H0 ;  /* 0x20000002ff1e7230 */ /* 0x008fcc0000004100 */
[----:B------:R-:W0:Y:S01]  /*2170*/  F2I.S64.TRUNC R30, R30 ;  /* 0x0000001e001e7311 */ /* 0x000e22000020d900 */
[----:B------:R-:W-:Y:S05]  /*2180*/  BRA `(.L_x_11960) ;  /* 0x00000ba000007947 */ /* 0x000fea0003800000 */
.L_x_11963:
[----:B------:R-:W-:-:S13]  /*2190*/  ISETP.NE.AND P0, PT, R0, 0x7, PT ;  /* 0x000000070000780c */ /* 0x000fda0003f05270 */
[----:B------:R-:W-:Y:S05]  /*21a0*/  @!P0 BRA `(.L_x_11965) ;  /* 0x000000b000008947 */ /* 0x000fea0003800000 */
[----:B------:R-:W-:-:S13]  /*21b0*/  ISETP.NE.AND P0, PT, R0, 0x8, PT ;  /* 0x000000080000780c */ /* 0x000fda0003f05270 */
[----:B------:R-:W-:Y:S05]  /*21c0*/  @!P0 BRA `(.L_x_11966) ;  /* 0x0000005000008947 */ /* 0x000fea0003800000 */
[----:B------:R-:W-:-:S13]  /*21d0*/  ISETP.NE.AND P0, PT, R0, 0x9, PT ;  /* 0x000000090000780c */ /* 0x000fda0003f05270 */
[----:B------:R-:W-:Y:S05]  /*21e0*/  @P0 BRA `(.L_x_11959) ;  /* 0x000009b000000947 */ /* 0x000fea0003800000 */
[----:B------:R-:W3:Y:S02]  /*21f0*/  LDG.E R2, [R2.64] ;  /* 0x0000002402027981 */ /* 0x000ee4000c1e1900 */
[----:B---3--:R0:W1:Y:S01]  /*2200*/  F2I.S64.TRUNC R30, R2 ;  /* 0x00000002001e7311 */ /* 0x008062000020d900 */
[----:B------:R-:W-:Y:S05]  /*2210*/  BRA `(.L_x_11960) ;  /* 0x00000b1000007947 */ /* 0x000fea0003800000 */
.L_x_11966:
[----:B------:R-:W3:Y:S02]  /*2220*/  LDG.E.U16 R2, [R2.64] ;  /* 0x0000002402027981 */ /* 0x000ee4000c1e1500 */
[----:B---3--:R-:W-:-:S06]  /*2230*/  HADD2.F32 R30, -RZ, R2.H0_H0 ;  /* 0x20000002ff1e7230 */ /* 0x008fcc0000004100 */
[----:B------:R-:W0:Y:S01]  /*2240*/  F2I.S64.TRUNC R30, R30 ;  /* 0x0000001e001e7311 */ /* 0x000e22000020d900 */
[----:B------:R-:W-:Y:S05]  /*2250*/  BRA `(.L_x_11960) ;  /* 0x00000ad000007947 */ /* 0x000fea0003800000 */
.L_x_11965:
[----:B------:R-:W3:Y:S02]  /*2260*/  LDG.E.64 R2, [R2.64] ;  /* 0x0000002402027981 */ /* 0x000ee4000c1e1b00 */
[----:B---3--:R0:W1:Y:S01]  /*2270*/  F2I.S64.F64.TRUNC R30, R2 ;  /* 0x00000002001e7311 */ /* 0x008062000030d900 */
[----:B------:R-:W-:Y:S05]  /*2280*/  BRA `(.L_x_11960) ;  /* 0x00000aa000007947 */ /* 0x000fea0003800000 */
.L_x_11955:
        /* <DEDUP_REMOVED lines=13> */
.L_x_11969:
[----:B------:R-:W3:Y:S02]  /*2360*/  LDG.E.64 R2, [R2.64] ;  /* 0x0000002402027981 */ /* 0x000ee4000c1e1b00 */
[----:B---3--:R0:W1:Y:S01]  /*2370*/  F2I.S64.F64.TRUNC R30, R2 ;  /* 0x00000002001e7311 */ /* 0x008062000030d900 */
[----:B------:R-:W-:Y:S05]  /*2380*/  BRA `(.L_x_11960) ;  /* 0x000009a000007947 */ /* 0x000fea0003800000 */
.L_x_11968:
        /* <DEDUP_REMOVED lines=27> */
.L_x_11971:
        /* <DEDUP_REMOVED lines=14> */
.L_x_11970:
[----:B------:R-:W3:Y:S02]  /*2620*/  LDG.E.U16 R30, [R2.64] ;  /* 0x00000024021e7981 */ /* 0x000ee4000c1e1500 */
[----:B---3--:R-:W-:-:S06]  /*2630*/  PRMT R30, RZ, 0x5410, R30 ;  /* 0x00005410ff1e7816 */ /* 0x008fcc000000001e */
[----:B------:R-:W0:Y:S01]  /*2640*/  F2I.S64.TRUNC R30, R30 ;  /* 0x0000001e001e7311 */ /* 0x000e22000020d900 */
[----:B------:R-:W-:Y:S05]  /*2650*/  BRA `(.L_x_11960) ;  /* 0x000006d000007947 */ /* 0x000fea0003800000 */
.L_x_11967:
        /* <DEDUP_REMOVED lines=11> */
.L_x_11974:
        /* <DEDUP_REMOVED lines=21> */
.L_x_11978:
[----:B------:R-:W-:Y:S05]  /*2860*/  BSYNC B1 ;  /* 0x0000000000017941 */ /* 0x000fea0003800000 */
.L_x_11977:
[----:B------:R-:W-:Y:S01]  /*2870*/  IMAD.SHL.U32 R2, R2, 0x100000, RZ ;  /* 0x0010000002027824 */ /* 0x000fe200078e00ff */
[----:B------:R-:W-:-:S04]  /*2880*/  LEA R3, R0, 0x3b800000, 0x17 ;  /* 0x3b80000000037811 */ /* 0x000fc800078eb8ff */
[----:B------:R-:W-:Y:S02]  /*2890*/  LOP3.LUT R30, R3, R2, R30, 0xfe, !PT ;  /* 0x00000002031e7212 */ /* 0x000fe400078efe1e */
.L_x_11976:
[----:B------:R-:W-:Y:S05]  /*28a0*/  BSYNC B0 ;  /* 0x0000000000007941 */ /* 0x000fea0003800000 */
.L_x_11975:
[----:B------:R-:W0:Y:S01]  /*28b0*/  F2I.S64.TRUNC R30, R30 ;  /* 0x0000001e001e7311 */ /* 0x000e22000020d900 */
[----:B------:R-:W-:Y:S05]  /*28c0*/  BRA `(.L_x_11960) ;  /* 0x0000046000007947 */ /* 0x000fea0003800000 */
.L_x_11973:
        /* <DEDUP_REMOVED lines=21> */
.L_x_11982:
[----:B------:R-:W-:Y:S05]  /*2a20*/  BSYNC B1 ;  /* 0x0000000000017941 */ /* 0x000fea0003800000 */
.L_x_11981:
[----:B------:R-:W-:Y:S01]  /*2a30*/  IMAD.SHL.U32 R2, R2, 0x200000, RZ ;  /* 0x0020000002027824 */ /* 0x000fe200078e00ff */
[----:B------:R-:W-:-:S04]  /*2a40*/  LEA R3, R0, 0x37800000, 0x17 ;  /* 0x3780000000037811 */ /* 0x000fc800078eb8ff */
[----:B------:R-:W-:Y:S02]  /*2a50*/  LOP3.LUT R30, R3, R2, R30, 0xfe, !PT ;  /* 0x00000002031e7212 */ /* 0x000fe400078efe1e */
.L_x_11980:
[----:B------:R-:W-:Y:S05]  /*2a60*/  BSYNC B0 ;  /* 0x0000000000007941 */ /* 0x000fea0003800000 */
.L_x_11979:
[----:B------:R-:W0:Y:S01]  /*2a70*/  F2I.S64.TRUNC R30, R30 ;  /* 0x0000001e001e7311 */ /* 0x000e22000020d900 */
[----:B------:R-:W-:Y:S05]  /*2a80*/  BRA `(.L_x_11960) ;  /* 0x000002a000007947 */ /* 0x000fea0003800000 */
.L_x_11972:
        /* <DEDUP_REMOVED lines=14> */
.L_x_11986:
[----:B------:R-:W-:Y:S05]  /*2b70*/  BSYNC B0 ;  /* 0x0000000000007941 */ /* 0x000fea0003800000 */
.L_x_11985:
[----:B------:R-:W0:Y:S01]  /*2b80*/  F2I.S64.TRUNC R30, R30 ;  /* 0x0000001e001e7311 */ /* 0x000e22000020d900 */
[----:B------:R-:W-:Y:S05]  /*2b90*/  BRA `(.L_x_11960) ;  /* 0x0000019000007947 */ /* 0x000fea0003800000 */
.L_x_11959:
        /* <DEDUP_REMOVED lines=21> */
.L_x_11984:
[----:B------:R0:W5:Y:S01]  /*2cf0*/  LDG.E.64 R30, [R2.64] ;  /* 0x00000024021e7981 */ /* 0x000162000c1e1b00 */
[----:B------:R-:W-:Y:S05]  /*2d00*/  BRA `(.L_x_11960) ;  /* 0x0000002000007947 */ /* 0x000fea0003800000 */
.L_x_11983:
[----:B------:R0:W5:Y:S01]  /*2d10*/  LDG.E R30, [R2.64] ;  /* 0x00000024021e7981 */ /* 0x000162000c1e1900 */
[----:B------:R-:W-:-:S03]  /*2d20*/  IMAD.MOV.U32 R31, RZ, RZ, RZ ;  /* 0x000000ffff1f7224 */ /* 0x000fc600078e00ff */
.L_x_11960:
        /* <DEDUP_REMOVED lines=17> */
.L_x_11990:
[----:B------:R0:W5:Y:S01]  /*2e40*/  LDG.E.U8 R24, [R2.64] ;  /* 0x0000002402187981 */ /* 0x000162000c1e1100 */
[----:B------:R-:W-:Y:S01]  /*2e50*/  IMAD.MOV.U32 R25, RZ, RZ, RZ ;  /* 0x000000ffff197224 */ /* 0x000fe200078e00ff */
[----:B------:R-:W-:Y:S05]  /*2e60*/  BRA `(.L_x_11992) ;  /* 0x00000d5000007947 */ /* 0x000fea0003800000 */
.L_x_11989:
        /* <DEDUP_REMOVED lines=8> */
.L_x_11994:
[----:B------:R-:W3:Y:S02]  /*2ef0*/  LDG.E R24, [R2.64] ;  /* 0x0000002402187981 */ /* 0x000ee4000c1e1900 */
[----:B---3--:R-:W-:Y:S01]  /*2f00*/  SHF.R.S32.HI R25, RZ, 0x1f, R24 ;  /* 0x0000001fff197819 */ /* 0x008fe20000011418 */
[----:B------:R-:W-:Y:S05]  /*2f10*/  BRA `(.L_x_11992) ;  /* 0x00000ca000007947 */ /* 0x000fea0003800000 */
.L_x_11993:
[----:B------:R-:W3:Y:S02]  /*2f20*/  LDG.E.S16 R24, [R2.64] ;  /* 0x0000002402187981 */ /* 0x000ee4000c1e1700 */
[----:B---3--:R-:W-:Y:S01]  /*2f30*/  SHF.R.S32.HI R25, RZ, 0x1f, R24 ;  /* 0x0000001fff197819 */ /* 0x008fe20000011418 */
[----:B------:R-:W-:Y:S05]  /*2f40*/  BRA `(.L_x_11992) ;  /* 0x00000c7000007947 */ /* 0x000fea0003800000 */
.L_x_11988:
        /* <DEDUP_REMOVED lines=9> */
.L_x_11996:
[----:B------:R-:W3:Y:S02]  /*2fe0*/  LDG.E.U16 R2, [R2.64] ;  /* 0x0000002402027981 */ /* 0x000ee4000c1e1500 */
[----:B---3--:R-:W-:-:S06]  /*2ff0*/  HADD2.F32 R24, -RZ, R2.H0_H0 ;  /* 0x20000002ff187230 */ /* 0x008fcc0000004100 */
[----:B------:R-:W0:Y:S01]  /*3000*/  F2I.S64.TRUNC R24, R24 ;  /* 0x0000001800187311 */ /* 0x000e22000020d900 */
[----:B------:R-:W-:Y:S05]  /*3010*/  BRA `(.L_x_11992) ;  /* 0x00000ba000007947 */ /* 0x000fea0003800000 */
.L_x_11995:
        /* <DEDUP_REMOVED lines=9> */
.L_x_11998:
[----:B------:R-:W3:Y:S02]  /*30b0*/  LDG.E.U16 R2, [R2.64] ;  /* 0x0000002402027981 */ /* 0x000ee4000c1e1500 */
[----:B---3--:R-:W-:-:S06]  /*30c0*/  HADD2.F32 R24, -RZ, R2.H0_H0 ;  /* 0x20000002ff187230 */ /* 0x008fcc0000004100 */
[----:B------:R-:W0:Y:S01]  /*30d0*/  F2I.S64.TRUNC R24, R24 ;  /* 0x0000001800187311 */ /* 0x000e22000020d900 */
[----:B------:R-:W-:Y:S05]  /*30e0*/  BRA `(.L_x_11992) ;  /* 0x00000ad000007947 */ /* 0x000fea0003800000 */
.L_x_11997:
[----:B------:R-:W3:Y:S02]  /*30f0*/  LDG.E.64 R2, [R2.64] ;  /* 0x0000002402027981 */ /* 0x000ee4000c1e1b00 */
[----:B---3--:R0:W3:Y:S01]  /*3100*/  F2I.S64.F64.TRUNC R24, R2 ;  /* 0x0000000200187311 */ /* 0x0080e2000030d900 */
[----:B------:R-:W-:Y:S05]  /*3110*/  BRA `(.L_x_11992) ;  /* 0x00000aa000007947 */ /* 0x000fea0003800000 */
.L_x_11987:
        /* <DEDUP_REMOVED lines=13> */
.L_x_12001:
[----:B------:R-:W3:Y:S02]  /*31f0*/  LDG.E.64 R2, [R2.64] ;  /* 0x0000002402027981 */ /* 0x000ee4000c1e1b00 */
[----:B---3--:R0:W3:Y:S01]  /*3200*/  F2I.S64.F64.TRUNC R24, R2 ;  /* 0x0000000200187311 */ /* 0x0080e2000030d900 */
[----:B------:R-:W-:Y:S05]  /*3210*/  BRA `(.L_x_11992) ;  /* 0x000009a000007947 */ /* 0x000fea0003800000 */
.L_x_12000:
        /* <DEDUP_REMOVED lines=27> */
.L_x_12003:
        /* <DEDUP_REMOVED lines=12> */
[----:B------:R0:W3:Y:S01]  /*3490*/  F2I.S64.TRUNC R24, R4 ;  /* 0x0000000400187311 */ /* 0x0000e2000020d900 */
[----:B------:R-:W-:Y:S05]  /*34a0*/  BRA `(.L_x_11992) ;  /* 0x0000071000007947 */ /* 0x000fea0003800000 */
.L_x_12002:
[----:B------:R-:W3:Y:S02]  /*34b0*/  LDG.E.U16 R24, [R2.64] ;  /* 0x0000002402187981 */ /* 0x000ee4000c1e1500 */
[----:B---3--:R-:W-:-:S06]  /*34c0*/  PRMT R24, RZ, 0x5410, R24 ;  /* 0x00005410ff187816 */ /* 0x008fcc0000000018 */
[----:B------:R-:W0:Y:S01]  /*34d0*/  F2I.S64.TRUNC R24, R24 ;  /* 0x0000001800187311 */ /* 0x000e22000020d900 */
[----:B------:R-:W-:Y:S05]  /*34e0*/  BRA `(.L_x_11992) ;  /* 0x000006d000007947 */ /* 0x000fea0003800000 */
.L_x_11999:
        /* <DEDUP_REMOVED lines=11> */
.L_x_12006:
        /* <DEDUP_REMOVED lines=21> */
.L_x_12010:
[----:B------:R-:W-:Y:S05]  /*36f0*/  BSYNC B1 ;  /* 0x0000000000017941 */ /* 0x000fea0003800000 */
.L_x_12009:
[----:B------:R-:W-:Y:S01]  /*3700*/  IMAD.SHL.U32 R2, R2, 0x100000, RZ ;  /* 0x0010000002027824 */ /* 0x000fe200078e00ff */
[----:B------:R-:W-:-:S04]  /*3710*/  LEA R3, R0, 0x3b800000, 0x17 ;  /* 0x3b80000000037811 */ /* 0x000fc800078eb8ff */
[----:B------:R-:W-:Y:S02]  /*3720*/  LOP3.LUT R24, R3, R2, R24, 0xfe, !PT ;  /* 0x0000000203187212 */ /* 0x000fe400078efe18 */
.L_x_12008:
[----:B------:R-:W-:Y:S05]  /*3730*/  BSYNC B0 ;  /* 0x0000000000007941 */ /* 0x000fea0003800000 */
.L_x_12007:
[----:B------:R-:W0:Y:S01]  /*3740*/  F2I.S64.TRUNC R24, R24 ;  /* 0x0000001800187311 */ /* 0x000e22000020d900 */
[----:B------:R-:W-:Y:S05]  /*3750*/  BRA `(.L_x_11992) ;  /* 0x0000046000007947 */ /* 0x000fea0003800000 */
.L_x_12005:
        /* <DEDUP_REMOVED lines=21> */
.L_x_12014:
[----:B------:R-:W-:Y:S05]  /*38b0*/  BSYNC B1 ;  /* 0x0000000000017941 */ /* 0x000fea0003800000 */
.L_x_12013:
[----:B------:R-:W-:Y:S01]  /*38c0*/  IMAD.SHL.U32 R2, R2, 0x200000, RZ ;  /* 0x0020000002027824 */ /* 0x000fe200078e00ff */
[----:B------:R-:W-:-:S04]  /*38d0*/  LEA R3, R0, 0x37800000, 0x17 ;  /* 0x3780000000037811 */ /* 0x000fc800078eb8ff */
[----:B------:R-:W-:Y:S02]  /*38e0*/  LOP3.LUT R24, R3, R2, R24, 0xfe, !PT ;  /* 0x0000000203187212 */ /* 0x000fe400078efe18 */
.L_x_12012:
[----:B------:R-:W-:Y:S05]  /*38f0*/  BSYNC B0 ;  /* 0x0000000000007941 */ /* 0x000fea0003800000 */
.L_x_12011:
[----:B------:R-:W0:Y:S01]  /*3900*/  F2I.S64.TRUNC R24, R24 ;  /* 0x0000001800187311 */ /* 0x000e22000020d900 */
[----:B------:R-:W-:Y:S05]  /*3910*/  BRA `(.L_x_11992) ;  /* 0x000002a000007947 */ /* 0x000fea0003800000 */
.L_x_12004:
        /* <DEDUP_REMOVED lines=14> */
.L_x_12018:
[----:B------:R-:W-:Y:S05]  /*3a00*/  BSYNC B0 ;  /* 0x0000000000007941 */ /* 0x000fea0003800000 */
.L_x_12017:
[----:B------:R-:W0:Y:S01]  /*3a10*/  F2I.S64.TRUNC R24, R24 ;  /* 0x0000001800187311 */ /* 0x000e22000020d900 */
[----:B------:R-:W-:Y:S05]  /*3a20*/  BRA `(.L_x_11992) ;  /* 0x0000019000007947 */ /* 0x000fea0003800000 */
.L_x_11991:
        /* <DEDUP_REMOVED lines=21> */
.L_x_12016:
[----:B------:R0:W5:Y:S01]  /*3b80*/  LDG.E.64 R24, [R2.64] ;  /* 0x0000002402187981 */ /* 0x000162000c1e1b00 */
[----:B------:R-:W-:Y:S05]  /*3b90*/  BRA `(.L_x_11992) ;  /* 0x0000002000007947 */ /* 0x000fea0003800000 */
.L_x_12015:
[----:B------:R0:W5:Y:S01]  /*3ba0*/  LDG.E R24, [R2.64] ;  /* 0x0000002402187981 */ /* 0x000162000c1e1900 */
[----:B------:R-:W-:-:S03]  /*3bb0*/  IMAD.MOV.U32 R25, RZ, RZ, RZ ;  /* 0x000000ffff197224 */ /* 0x000fc600078e00ff */
.L_x_11992:
[----:B------:R-:W-:-:S04]  /*3bc0*/  IADD3 R34, R34, 0x80, RZ ;  /* 0x0000008022227810 */ /* 0x000fc80007ffe0ff */
.L_x_11954:
[----:B------:R-:W-:Y:S05]  /*3bd0*/  BSYNC B6 ;  /* 0x0000000000067941 */ /* 0x000fea0003800000 */
.L_x_11953:
[----:B------:R-:W-:Y:S01]  /*3be0*/  ISETP.GE.AND P0, PT, R34, R36, PT ;  /* 0x000000242200720c */ /* 0x000fe20003f06270 */
[----:B------:R-:W-:Y:S01]  /*3bf0*/  BSSY B6, `(.L_x_12019) ;  /* 0x00001d9000067945 */ /* 0x000fe20003800000 */
[----:B------:R-:W-:Y:S01]  /*3c00*/  CS2R R32, SRZ ;  /* 0x0000000000207805 */ /* 0x000fe2000001ff00 */
[----:B------:R-:W-:Y:S01]  /*3c10*/  CS2R R22, SRZ ;  /* 0x0000000000167805 */ /* 0x000fe2000001ff00 */
[----:B------:R-:W-:-:S09]  /*3c20*/  CS2R R16, SRZ ;  /* 0x0000000000107805 */ /* 0x000fd2000001ff00 */
        /* <DEDUP_REMOVED lines=17> */
[----:B----4-:R-:W-:Y:S01]  /*3d40*/  SHF.R.S32.HI R23, RZ, 0x1f, R22 ;  /* 0x0000001fff177819 */ /* 0x010fe20000011416 */
[----:B------:R-:W-:Y:S05]  /*3d50*/  BRA `(.L_x_12026) ;  /* 0x00000d8000007947 */ /* 0x000fea0003800000 */
.L_x_12024:
[----:B------:R0:W5:Y:S01]  /*3d60*/  LDG.E.U8 R22, [R2.64] ;  /* 0x0000002402167981 */ /* 0x000162000c1e1100 */
[----:B------:R-:W-:Y:S01]  /*3d70*/  IMAD.MOV.U32 R23, RZ, RZ, RZ ;  /* 0x000000ffff177224 */ /* 0x000fe200078e00ff */
[----:B------:R-:W-:Y:S05]  /*3d80*/  BRA `(.L_x_12026) ;  /* 0x00000d5000007947 */ /* 0x000fea0003800000 */
.L_x_12023:
        /* <DEDUP_REMOVED lines=8> */
.L_x_12028:
[----:B------:R-:W4:Y:S02]  /*3e10*/  LDG.E R22, [R2.64] ;  /* 0x0000002402167981 */ /* 0x000f24000c1e1900 */
[----:B----4-:R-:W-:Y:S01]  /*3e20*/  SHF.R.S32.HI R23, RZ, 0x1f, R22 ;  /* 0x0000001fff177819 */ /* 0x010fe20000011416 */
[----:B------:R-:W-:Y:S05]  /*3e30*/  BRA `(.L_x_12026) ;  /* 0x00000ca000007947 */ /* 0x000fea0003800000 */
.L_x_12027:
[----:B------:R-:W4:Y:S02]  /*3e40*/  LDG.E.S16 R22, [R2.64] ;  /* 0x0000002402167981 */ /* 0x000f24000c1e1700 */
[----:B----4-:R-:W-:Y:S01]  /*3e50*/  SHF.R.S32.HI R23, RZ, 0x1f, R22 ;  /* 0x0000001fff177819 */ /* 0x010fe20000011416 */
[----:B------:R-:W-:Y:S05]  /*3e60*/  BRA `(.L_x_12026) ;  /* 0x00000c7000007947 */ /* 0x000fea0003800000 */
.L_x_12022:
[----:B------:R-:W-:-:S13]  /*3e70*/  ISETP.GT.AND P0, PT, R0, 0x6, PT ;  /* 0x000000060000780c */ /* 0x000fda0003f04270 */
[----:B------:R-:W-:Y:S05]  /*3e80*/  @P0 BRA `(.L_x_12029) ;  /* 0x000000b000000947 */ /* 0x000fea0003800000 */
[----:B------:R-:W-:-:S13]  /*3e90*/  ISETP.NE.AND P0, PT, R0, 0x5, PT ;  /* 0x000000050000780c */ /* 0x000fda0003f05270 */
[----:B------:R-:W-:Y:S05]  /*3ea0*/  @!P0 BRA `(.L_x_12030) ;  /* 0x0000005000008947 */ /* 0x000fea0003800000 */
[----:B------:R-:W-:-:S13]  /*3eb0*/  ISETP.NE.AND P0, PT, R0, 0x6, PT ;  /* 0x000000060000780c */ /* 0x000fda0003f05270 */
[----:B------:R-:W-:Y:S05]  /*3ec0*/  @P0 BRA `(.L_x_12025) ;  /* 0x00000a8000000947 */ /* 0x000fea0003800000 */
[----:B------:R-:W4:Y:S02]  /*3ed0*/  LDG.E R2, [R2.64] ;  /* 0x0000002402027981 */ /* 0x000f24000c1e1900 */
[----:B----4-:R0:W4:Y:S01]  /*3ee0*/  F2I.S64.TRUNC R22, R2 ;  /* 0x0000000200167311 */ /* 0x010122000020d900 */
[----:B------:R-:W-:Y:S05]  /*3ef0*/  BRA `(.L_x_12026) ;  /* 0x00000be000007947 */ /* 0x000fea0003800000 */
.L_x_12030:
[----:B------:R-:W4:Y:S02]  /*3f00*/  LDG.E.U16 R2, [R2.64] ;  /* 0x0000002402027981 */ /* 0x000f24000c1e1500 */
[----:B----4-:R-:W-:-:S06]  /*3f10*/  HADD2.F32 R22, -RZ, R2.H0_H0 ;  /* 0x20000002ff167230 */ /* 0x010fcc0000004100 */
[----:B------:R-:W0:Y:S01]  /*3f20*/  F2I.S64.TRUNC R22, R22 ;  /* 0x0000001600167311 */ /* 0x000e22000020d900 */
[----:B------:R-:W-:Y:S05]  /*3f30*/  BRA `(.L_x_12026) ;  /* 0x00000ba000007947 */ /* 0x000fea0003800000 */
.L_x_12029:
[----:B------:R-:W-:-:S13]  /*3f40*/  ISETP.NE.AND P0, PT, R0, 0x7, PT ;  /* 0x000000070000780c */ /* 0x000fda0003f05270 */
[----:B------:R-:W-:Y:S05]  /*3f50*/  @!P0 BRA `(.L_x_12031) ;  /* 0x000000b000008947 */ /* 0x000fea0003800000 */
[----:B------:R-:W-:-:S13]  /*3f60*/  ISETP.NE.AND P0, PT, R0, 0x8, PT ;  /* 0x000000080000780c */ /* 0x000fda0003f05270 */
[----:B------:R-:W-:Y:S05]  /*3f70*/  @!P0 BRA `(.L_x_12032) ;  /* 0x0000005000008947 */ /* 0x000fea0003800000 */
[----:B------:R-:W-:-:S13]  /*3f80*/  ISETP.NE.AND P0, PT, R0, 0x9, PT ;  /* 0x000000090000780c */ /* 0x000fda0003f05270 */
[----:B------:R-:W-:Y:S05]  /*3f90*/  @P0 BRA `(.L_x_12025) ;  /* 0x000009b000000947 */ /* 0x000fea0003800000 */
[----:B------:R-:W4:Y:S02]  /*3fa0*/  LDG.E R2, [R2.64] ;  /* 0x0000002402027981 */ /* 0x000f24000c1e1900 */
[----:B----4-:R0:W4:Y:S01]  /*3fb0*/  F2I.S64.TRUNC R22, R2 ;  /* 0x0000000200167311 */ /* 0x010122000020d900 */
[----:B------:R-:W-:Y:S05]  /*3fc0*/  BRA `(.L_x_12026) ;  /* 0x00000b1000007947 */ /* 0x000fea0003800000 */
.L_x_12032:
[----:B------:R-:W4:Y:S02]  /*3fd0*/  LDG.E.U16 R2, [R2.64] ;  /* 0x0000002402027981 */ /* 0x000f24000c1e1500 */
[----:B----4-:R-:W-:-:S06]  /*3fe0*/  HADD2.F32 R22, -RZ, R2.H0_H0 ;  /* 0x20000002ff167230 */ /* 0x010fcc0000004100 */
[----:B------:R-:W0:Y:S01]  /*3ff0*/  F2I.S64.TRUNC R22, R22 ;  /* 0x0000001600167311 */ /* 0x000e22000020d900 */
[----:B------:R-:W-:Y:S05]  /*4000*/  BRA `(.L_x_12026) ;  /* 0x00000ad000007947 */ /* 0x000fea0003800000 */
.L_x_12031:
[----:B------:R-:W4:Y:S02]  /*4010*/  LDG.E.64 R2, [R2.64] ;  /* 0x0000002402027981 */ /* 0x000f24000c1e1b00 */
[----:B----4-:R0:W4:Y:S01]  /*4020*/  F2I.S64.F64.TRUNC R22, R2 ;  /* 0x0000000200167311 */ /* 0x010122000030d900 */
[----:B------:R-:W-:Y:S05]  /*4030*/  BRA `(.L_x_12026) ;  /* 0x00000aa000007947 */ /* 0x000fea0003800000 */
.L_x_12021:
        /* <DEDUP_REMOVED lines=11> */
[----:B------:R-:W-:Y:S01]  /*40f0*/  SEL R22, RZ, 0x1, !P0 ;  /* 0x00000001ff167807 */ /* 0x000fe20004000000 */
[----:B------:R-:W-:Y:S05]  /*4100*/  BRA `(.L_x_12026) ;  /* 0x000009d000007947 */ /* 0x000fea0003800000 */
.L_x_12035:
[----:B------:R-:W4:Y:S02]  /*4110*/  LDG.E.64 R2, [R2.64] ;  /* 0x0000002402027981 */ /* 0x000f24000c1e1b00 */
[----:B----4-:R0:W4:Y:S01]  /*4120*/  F2I.S64.F64.TRUNC R22, R2 ;  /* 0x0000000200167311 */ /* 0x010122000030d900 */
[----:B------:R-:W-:Y:S05]  /*4130*/  BRA `(.L_x_12026) ;  /* 0x000009a000007947 */ /* 0x000fea0003800000 */
.L_x_12034:
        /* <DEDUP_REMOVED lines=25> */
[----:B------:R0:W4:Y:S01]  /*42d0*/  F2I.S64.TRUNC R22, R5 ;  /* 0x0000000500167311 */ /* 0x000122000020d900 */
[----:B------:R-:W-:Y:S05]  /*42e0*/  BRA `(.L_x_12026) ;  /* 0x000007f000007947 */ /* 0x000fea0003800000 */
.L_x_12037:
[----:B------:R-:W4:Y:S02]  /*42f0*/  LDG.E.U8 R2, [R2.64] ;  /* 0x0000002402027981 */ /* 0x000f24000c1e1100 */
        /* <DEDUP_REMOVED lines=11> */
[----:B------:R0:W4:Y:S01]  /*43b0*/  F2I.S64.TRUNC R22, R4 ;  /* 0x0000000400167311 */ /* 0x000122000020d900 */
[----:B------:R-:W-:Y:S05]  /*43c0*/  BRA `(.L_x_12026) ;  /* 0x0000071000007947 */ /* 0x000fea0003800000 */
.L_x_12036:
[----:B------:R-:W4:Y:S02]  /*43d0*/  LDG.E.U16 R22, [R2.64] ;  /* 0x0000002402167981 */ /* 0x000f24000c1e1500 */
[----:B----4-:R-:W-:-:S06]  /*43e0*/  PRMT R22, RZ, 0x5410, R22 ;  /* 0x00005410ff167816 */ /* 0x010fcc0000000016 */
[----:B------:R-:W0:Y:S01]  /*43f0*/  F2I.S64.TRUNC R22, R22 ;  /* 0x0000001600167311 */ /* 0x000e22000020d900 */
[----:B------:R-:W-:Y:S05]  /*4400*/  BRA `(.L_x_12026) ;  /* 0x000006d000007947 */ /* 0x000fea0003800000 */
.L_x_12033:
        /* <DEDUP_REMOVED lines=11> */
.L_x_12040:
        /* <DEDUP_REMOVED lines=21> */
.L_x_12044:
[----:B------:R-:W-:Y:S05]  /*4610*/  BSYNC B1 ;  /* 0x0000000000017941 */ /* 0x000fea0003800000 */
.L_x_12043:
[----:B------:R-:W-:Y:S01]  /*4620*/  IMAD.SHL.U32 R2, R2, 0x100000, RZ ;  /* 0x0010000002027824 */ /* 0x000fe200078e00ff */
[----:B------:R-:W-:-:S04]  /*4630*/  LEA R3, R0, 0x3b800000, 0x17 ;  /* 0x3b80000000037811 */ /* 0x000fc800078eb8ff */
[----:B------:R-:W-:Y:S02]  /*4640*/  LOP3.LUT R22, R3, R2, R22, 0xfe, !PT ;  /* 0x0000000203167212 */ /* 0x000fe400078efe16 */
.L_x_12042:
[----:B------:R-:W-:Y:S05]  /*4650*/  BSYNC B0 ;  /* 0x0000000000007941 */ /* 0x000fea0003800000 */
.L_x_12041:
[----:B------:R-:W0:Y:S01]  /*4660*/  F2I.S64.TRUNC R22, R22 ;  /* 0x0000001600167311 */ /* 0x000e22000020d900 */
[----:B------:R-:W-:Y:S05]  /*4670*/  BRA `(.L_x_12026) ;  /* 0x0000046000007947 */ /* 0x000fea0003800000 */
.L_x_12039:
        /* <DEDUP_REMOVED lines=21> */
.L_x_12048:
[----:B------:R-:W-:Y:S05]  /*47d0*/  BSYNC B1 ;  /* 0x0000000000017941 */ /* 0x000fea0003800000 */
.L_x_12047:
[----:B------:R-:W-:Y:S01]  /*47e0*/  IMAD.SHL.U32 R2, R2, 0x200000, RZ ;  /* 0x0020000002027824 */ /* 0x000fe200078e00ff */
[----:B------:R-:W-:-:S04]  /*47f0*/  LEA R3, R0, 0x37800000, 0x17 ;  /* 0x3780000000037811 */ /* 0x000fc800078eb8ff */
[----:B------:R-:W-:Y:S02]  /*4800*/  LOP3.LUT R22, R3, R2, R22, 0xfe, !PT ;  /* 0x0000000203167212 */ /* 0x000fe400078efe16 */
.L_x_12046:
[----:B------:R-:W-:Y:S05]  /*4810*/  BSYNC B0 ;  /* 0x0000000000007941 */ /* 0x000fea0003800000 */
.L_x_12045:
[----:B------:R-:W0:Y:S01]  /*4820*/  F2I.S64.TRUNC R22, R22 ;  /* 0x0000001600167311 */ /* 0x000e22000020d900 */
[----:B------:R-:W-:Y:S05]  /*4830*/  BRA `(.L_x_12026) ;  /* 0x000002a000007947 */ /* 0x000fea0003800000 */
.L_x_12038:
        /* <DEDUP_REMOVED lines=14> */
.L_x_12052:
[----:B------:R-:W-:Y:S05]  /*4920*/  BSYNC B0 ;  /* 0x0000000000007941 */ /* 0x000fea0003800000 */
.L_x_12051:
[----:B------:R-:W0:Y:S01]  /*4930*/  F2I.S64.TRUNC R22, R22 ;  /* 0x0000001600167311 */ /* 0x000e22000020d900 */
[----:B------:R-:W-:Y:S05]  /*4940*/  BRA `(.L_x_12026) ;  /* 0x0000019000007947 */ /* 0x000fea0003800000 */
.L_x_12025:
        /* <DEDUP_REMOVED lines=21> */
.L_x_12050:
[----:B------:R0:W5:Y:S01]  /*4aa0*/  LDG.E.64 R22, [R2.64] ;  /* 0x0000002402167981 */ /* 0x000162000c1e1b00 */
[----:B------:R-:W-:Y:S05]  /*4ab0*/  BRA `(.L_x_12026) ;  /* 0x0000002000007947 */ /* 0x000fea0003800000 */
.L_x_12049:
[----:B------:R0:W5:Y:S01]  /*4ac0*/  LDG.E R22, [R2.64] ;  /* 0x0000002402167981 */ /* 0x000162000c1e1900 */
[----:B------:R-:W-:-:S03]  /*4ad0*/  IMAD.MOV.U32 R23, RZ, RZ, RZ ;  /* 0x000000ffff177224 */ /* 0x000fc600078e00ff */
.L_x_12026:
        /* <DEDUP_REMOVED lines=15> */
[----:B----4-:R-:W-:Y:S01]  /*4bd0*/  SHF.R.S32.HI R17, RZ, 0x1f, R16 ;  /* 0x0000001fff117819 */ /* 0x010fe20000011410 */
[----:B------:R-:W-:Y:S05]  /*4be0*/  BRA `(.L_x_12058) ;  /* 0x00000d8000007947 */ /* 0x000fea0003800000 */
.L_x_12056:
[----:B------:R0:W5:Y:S01]  /*4bf0*/  LDG.E.U8 R16, [R2.64] ;  /* 0x0000002402107981 */ /* 0x000162000c1e1100 */
[----:B------:R-:W-:Y:S01]  /*4c00*/  IMAD.MOV.U32 R17, RZ, RZ, RZ ;  /* 0x000000ffff117224 */ /* 0x000fe200078e00ff */
[----:B------:R-:W-:Y:S05]  /*4c10*/  BRA `(.L_x_12058) ;  /* 0x00000d5000007947 */ /* 0x000fea0003800000 */
.L_x_12055:
        /* <DEDUP_REMOVED lines=8> */
.L_x_12060:
[----:B----4-:R-:W4:Y:S02]  /*4ca0*/  LDG.E R16, [R2.64] ;  /* 0x0000002402107981 */ /* 0x010f24000c1e1900 */
[----:B----4-:R-:W-:Y:S01]  /*4cb0*/  SHF.R.S32.HI R17, RZ, 0x1f, R16 ;  /* 0x0000001fff117819 */ /* 0x010fe20000011410 */
[----:B------:R-:W-:Y:S05]  /*4cc0*/  BRA `(.L_x_12058) ;  /* 0x00000ca000007947 */ /* 0x000fea0003800000 */
.L_x_12059:
[----:B----4-:R-:W4:Y:S02]  /*4cd0*/  LDG.E.S16 R16, [R2.64] ;  /* 0x0000002402107981 */ /* 0x010f24000c1e1700 */
[----:B----4-:R-:W-:Y:S01]  /*4ce0*/  SHF.R.S32.HI R17, RZ, 0x1f, R16 ;  /* 0x0000001fff117819 */ /* 0x010fe20000011410 */
[----:B------:R-:W-:Y:S05]  /*4cf0*/  BRA `(.L_x_12058) ;  /* 0x00000c7000007947 */ /* 0x000fea0003800000 */
.L_x_12054:
[----:B------:R-:W-:-:S13]  /*4d00*/  ISETP.GT.AND P0, PT, R0, 0x6, PT ;  /* 0x000000060000780c */ /* 0x000fda0003f04270 */
[----:B------:R-:W-:Y:S05]  /*4d10*/  @P0 BRA `(.L_x_12061) ;  /* 0x000000b000000947 */ /* 0x000fea0003800000 */
[----:B------:R-:W-:-:S13]  /*4d20*/  ISETP.NE.AND P0, PT, R0, 0x5, PT ;  /* 0x000000050000780c */ /* 0x000fda0003f05270 */
[----:B------:R-:W-:Y:S05]  /*4d30*/  @!P0 BRA `(.L_x_12062) ;  /* 0x0000005000008947 */ /* 0x000fea0003800000 */
[----:B------:R-:W-:-:S13]  /*4d40*/  ISETP.NE.AND P0, PT, R0, 0x6, PT ;  /* 0x000000060000780c */ /* 0x000fda0003f05270 */
[----:B------:R-:W-:Y:S05]  /*4d50*/  @P0 BRA `(.L_x_12057) ;  /* 0x00000a8000000947 */ /* 0x000fea0003800000 */
[----:B----4-:R-:W4:Y:S02]  /*4d60*/  LDG.E R2, [R2.64] ;  /* 0x0000002402027981 */ /* 0x010f24000c1e1900 */
[----:B----4-:R0:W4:Y:S01]  /*4d70*/  F2I.S64.TRUNC R16, R2 ;  /* 0x0000000200107311 */ /* 0x010122000020d900 */
[----:B------:R-:W-:Y:S05]  /*4d80*/  BRA `(.L_x_12058) ;  /* 0x00000be000007947 */ /* 0x000fea0003800000 */
.L_x_12062:
[----:B----4-:R-:W4:Y:S02]  /*4d90*/  LDG.E.U16 R2, [R2.64] ;  /* 0x0000002402027981 */ /* 0x010f24000c1e1500 */
[----:B----4-:R-:W-:-:S06]  /*4da0*/  HADD2.F32 R16, -RZ, R2.H0_H0 ;  /* 0x20000002ff107230 */ /* 0x010fcc0000004100 */
[----:B------:R-:W0:Y:S01]  /*4db0*/  F2I.S64.TRUNC R16, R16 ;  /* 0x0000001000107311 */ /* 0x000e22000020d900 */
[----:B------:R-:W-:Y:S05]  /*4dc0*/  BRA `(.L_x_12058) ;  /* 0x00000ba000007947 */ /* 0x000fea0003800000 */
.L_x_12061:
[----:B------:R-:W-:-:S13]  /*4dd0*/  ISETP.NE.AND P0, PT, R0, 0x7, PT ;  /* 0x000000070000780c */ /* 0x000fda0003f05270 */
[----:B------:R-:W-:Y:S05]  /*4de0*/  @!P0 BRA `(.L_x_12063) ;  /* 0x000000b000008947 */ /* 0x000fea0003800000 */
[----:B------:R-:W-:-:S13]  /*4df0*/  ISETP.NE.AND P0, PT, R0, 0x8, PT ;  /* 0x000000080000780c */ /* 0x000fda0003f05270 */
[----:B------:R-:W-:Y:S05]  /*4e00*/  @!P0 BRA `(.L_x_12064) ;  /* 0x0000005000008947 */ /* 0x000fea0003800000 */
[----:B------:R-:W-:-:S13]  /*4e10*/  ISETP.NE.AND P0, PT, R0, 0x9, PT ;  /* 0x000000090000780c */ /* 0x000fda0003f05270 */
[----:B------:R-:W-:Y:S05]  /*4e20*/  @P0 BRA `(.L_x_12057) ;  /* 0x000009b000000947 */ /* 0x000fea0003800000 */
[----:B----4-:R-:W4:Y:S02]  /*4e30*/  LDG.E R2, [R2.64] ;  /* 0x0000002402027981 */ /* 0x010f24000c1e1900 */
[----:B----4-:R0:W4:Y:S01]  /*4e40*/  F2I.S64.TRUNC R16, R2 ;  /* 0x0000000200107311 */ /* 0x010122000020d900 */
[----:B------:R-:W-:Y:S05]  /*4e50*/  BRA `(.L_x_12058) ;  /* 0x00000b1000007947 */ /* 0x000fea0003800000 */
.L_x_12064:
[----:B----4-:R-:W4:Y:S02]  /*4e60*/  LDG.E.U16 R2, [R2.64] ;  /* 0x0000002402027981 */ /* 0x010f24000c1e1500 */
[----:B----4-:R-:W-:-:S06]  /*4e70*/  HADD2.F32 R16, -RZ, R2.H0_H0 ;  /* 0x20000002ff107230 */ /* 0x010fcc0000004100 */
[----:B------:R-:W0:Y:S01]  /*4e80*/  F2I.S64.TRUNC R16, R16 ;  /* 0x0000001000107311 */ /* 0x000e22000020d900 */
[----:B------:R-:W-:Y:S05]  /*4e90*/  BRA `(.L_x_12058) ;  /* 0x00000ad000007947 */ /* 0x000fea0003800000 */
.L_x_12063:
[----:B----4-:R-:W4:Y:S02]  /*4ea0*/  LDG.E.64 R2, [R2.64] ;  /* 0x0000002402027981 */ /* 0x010f24000c1e1b00 */
[----:B----4-:R0:W4:Y:S01]  /*4eb0*/  F2I.S64.F64.TRUNC R16, R2 ;  /* 0x0000000200107311 */ /* 0x010122000030d900 */
[----:B------:R-:W-:Y:S05]  /*4ec0*/  BRA `(.L_x_12058) ;  /* 0x00000aa000007947 */ /* 0x000fea0003800000 */
.L_x_12053:
        /* <DEDUP_REMOVED lines=11> */
[----:B------:R-:W-:Y:S01]  /*4f80*/  SEL R16, RZ, 0x1, !P0 ;  /* 0x00000001ff107807 */ /* 0x000fe20004000000 */
[----:B------:R-:W-:Y:S05]  /*4f90*/  BRA `(.L_x_12058) ;  /* 0x000009d000007947 */ /* 0x000fea0003800000 */
.L_x_12067:
[----:B----4-:R-:W4:Y:S02]  /*4fa0*/  LDG.E.64 R2, [R2.64] ;  /* 0x0000002402027981 */ /* 0x010f24000c1e1b00 */
[----:B----4-:R0:W4:Y:S01]  /*4fb0*/  F2I.S64.F64.TRUNC R16, R2 ;  /* 0x0000000200107311 */ /* 0x010122000030d900 */
[----:B------:R-:W-:Y:S05]  /*4fc0*/  BRA `(.L_x_12058) ;  /* 0x000009a000007947 */ /* 0x000fea0003800000 */
.L_x_12066:
        /* <DEDUP_REMOVED lines=27> */
.L_x_12069:
[----:B----4-:R-:W4:Y:S02]  /*5180*/  LDG.E.U8 R2, [R2.64] ;  /* 0x0000002402027981 */ /* 0x010f24000c1e1100 */
        /* <DEDUP_REMOVED lines=13> */
.L_x_12068:
[----:B----4-:R-:W4:Y:S02]  /*5260*/  LDG.E.U16 R16, [R2.64] ;  /* 0x0000002402107981 */ /* 0x010f24000c1e1500 */
[----:B----4-:R-:W-:-:S06]  /*5270*/  PRMT R16, RZ, 0x5410, R16 ;  /* 0x00005410ff107816 */ /* 0x010fcc0000000010 */
[----:B------:R-:W0:Y:S01]  /*5280*/  F2I.S64.TRUNC R16, R16 ;  /* 0x0000001000107311 */ /* 0x000e22000020d900 */
[----:B------:R-:W-:Y:S05]  /*5290*/  BRA `(.L_x_12058) ;  /* 0x000006d000007947 */ /* 0x000fea0003800000 */
.L_x_12065:
        /* <DEDUP_REMOVED lines=11> */
.L_x_12072:
        /* <DEDUP_REMOVED lines=21> */
.L_x_12076:
[----:B------:R-:W-:Y:S05]  /*54a0*/  BSYNC B1 ;  /* 0x0000000000017941 */ /* 0x000fea0003800000 */
.L_x_12075:
[----:B------:R-:W-:Y:S01]  /*54b0*/  IMAD.SHL.U32 R2, R2, 0x100000, RZ ;  /* 0x0010000002027824 */ /* 0x000fe200078e00ff */
[----:B------:R-:W-:-:S04]  /*54c0*/  LEA R3, R0, 0x3b800000, 0x17 ;  /* 0x3b80000000037811 */ /* 0x000fc800078eb8ff */
[----:B------:R-:W-:Y:S02]  /*54d0*/  LOP3.LUT R16, R3, R2, R16, 0xfe, !PT ;  /* 0x0000000203107212 */ /* 0x000fe400078efe10 */
.L_x_12074:
[----:B------:R-:W-:Y:S05]  /*54e0*/  BSYNC B0 ;  /* 0x0000000000007941 */ /* 0x000fea0003800000 */
.L_x_12073:
[----:B------:R-:W0:Y:S01]  /*54f0*/  F2I.S64.TRUNC R16, R16 ;  /* 0x0000001000107311 */ /* 0x000e22000020d900 */
[----:B------:R-:W-:Y:S05]  /*5500*/  BRA `(.L_x_12058) ;  /* 0x0000046000007947 */ /* 0x000fea0003800000 */
.L_x_12071:
        /* <DEDUP_REMOVED lines=21> */
.L_x_12080:
[----:B------:R-:W-:Y:S05]  /*5660*/  BSYNC B1 ;  /* 0x0000000000017941 */ /* 0x000fea0003800000 */
.L_x_12079:
[----:B------:R-:W-:Y:S01]  /*5670*/  IMAD.SHL.U32 R2, R2, 0x200000, RZ ;  /* 0x0020000002027824 */ /* 0x000fe200078e00ff */
[----:B------:R-:W-:-:S04]  /*5680*/  LEA R3, R0, 0x37800000, 0x17 ;  /* 0x3780000000037811 */ /* 0x000fc800078eb8ff */
[----:B------:R-:W-:Y:S02]  /*5690*/  LOP3.LUT R16, R3, R2, R16, 0xfe, !PT ;  /* 0x0000000203107212 */ /* 0x000fe400078efe10 */
.L_x_12078:
[----:B------:R-:W-:Y:S05]  /*56a0*/  BSYNC B0 ;  /* 0x0000000000007941 */ /* 0x000fea0003800000 */
.L_x_12077:
[----:B------:R-:W0:Y:S01]  /*56b0*/  F2I.S64.TRUNC R16, R16 ;  /* 0x0000001000107311 */ /* 0x000e22000020d900 */
[----:B------:R-:W-:Y:S05]  /*56c0*/  BRA `(.L_x_12058) ;  /* 0x000002a000007947 */ /* 0x000fea0003800000 */
.L_x_12070:
        /* <DEDUP_REMOVED lines=14> */
.L_x_12084:
[----:B------:R-:W-:Y:S05]  /*57b0*/  BSYNC B0 ;  /* 0x0000000000007941 */ /* 0x000fea0003800000 */
.L_x_12083:
[----:B------:R-:W0:Y:S01]  /*57c0*/  F2I.S64.TRUNC R16, R16 ;  /* 0x0000001000107311 */ /* 0x000e22000020d900 */
[----:B------:R-:W-:Y:S05]  /*57d0*/  BRA `(.L_x_12058) ;  /* 0x0000019000007947 */ /* 0x000fea0003800000 */
.L_x_12057:
        /* <DEDUP_REMOVED lines=21> */
.L_x_12082:
[----:B------:R0:W5:Y:S01]  /*5930*/  LDG.E.64 R16, [R2.64] ;  /* 0x0000002402107981 */ /* 0x000162000c1e1b00 */
[----:B------:R-:W-:Y:S05]  /*5940*/  BRA `(.L_x_12058) ;  /* 0x0000002000007947 */ /* 0x000fea0003800000 */
.L_x_12081:
[----:B------:R0:W5:Y:S01]  /*5950*/  LDG.E R16, [R2.64] ;  /* 0x0000002402107981 */ /* 0x000162000c1e1900 */
[----:B------:R-:W-:-:S03]  /*5960*/  IMAD.MOV.U32 R17, RZ, RZ, RZ ;  /* 0x000000ffff117224 */ /* 0x000fc600078e00ff */
.L_x_12058:
[----:B------:R-:W-:-:S04]  /*5970*/  IADD3 R34, R34, 0x80, RZ ;  /* 0x0000008022227810 */ /* 0x000fc80007ffe0ff */
.L_x_12020:
[----:B------:R-:W-:Y:S05]  /*5980*/  BSYNC B6 ;  /* 0x0000000000067941 */ /* 0x000fea0003800000 */
.L_x_12019:
        /* <DEDUP_REMOVED lines=22> */
.L_x_12090:
[----:B------:R0:W5:Y:S01]  /*5af0*/  LDG.E.U8 R18, [R2.64] ;  /* 0x0000002402127981 */ /* 0x000162000c1e1100 */
[----:B------:R-:W-:Y:S01]  /*5b00*/  IMAD.MOV.U32 R19, RZ, RZ, RZ ;  /* 0x000000ffff137224 */ /* 0x000fe200078e00ff */
[----:B------:R-:W-:Y:S05]  /*5b10*/  BRA `(.L_x_12092) ;  /* 0x00000d5000007947 */ /* 0x000fea0003800000 */
.L_x_12089:
        /* <DEDUP_REMOVED lines=8> */
.L_x_12094:
[----:B----4-:R-:W4:Y:S02]  /*5ba0*/  LDG.E R18, [R2.64] ;  /* 0x0000002402127981 */ /* 0x010f24000c1e1900 */
[----:B----4-:R-:W-:Y:S01]  /*5bb0*/  SHF.R.S32.HI R19, RZ, 0x1f, R18 ;  /* 0x0000001fff137819 */ /* 0x010fe20000011412 */
[----:B------:R-:W-:Y:S05]  /*5bc0*/  BRA `(.L_x_12092) ;  /* 0x00000ca000007947 */ /* 0x000fea0003800000 */
.L_x_12093:
[----:B----4-:R-:W4:Y:S02]  /*5bd0*/  LDG.E.S16 R18, [R2.64] ;  /* 0x0000002402127981 */ /* 0x010f24000c1e1700 */
[----:B----4-:R-:W-:Y:S01]  /*5be0*/  SHF.R.S32.HI R19, RZ, 0x1f, R18 ;  /* 0x0000001fff137819 */ /* 0x010fe20000011412 */
[----:B------:R-:W-:Y:S05]  /*5bf0*/  BRA `(.L_x_12092) ;  /* 0x00000c7000007947 */ /* 0x000fea0003800000 */
.L_x_12088:
        /* <DEDUP_REMOVED lines=9> */
.L_x_12096:
[----:B----4-:R-:W4:Y:S02]  /*5c90*/  LDG.E.U16 R2, [R2.64] ;  /* 0x0000002402027981 */ /* 0x010f24000c1e1500 */
[----:B----4-:R-:W-:-:S06]  /*5ca0*/  HADD2.F32 R18, -RZ, R2.H0_H0 ;  /* 0x20000002ff127230 */ /* 0x010fcc0000004100 */
[----:B------:R-:W0:Y:S01]  /*5cb0*/  F2I.S64.TRUNC R18, R18 ;  /* 0x0000001200127311 */ /* 0x000e22000020d900 */
[----:B------:R-:W-:Y:S05]  /*5cc0*/  BRA `(.L_x_12092) ;  /* 0x00000ba000007947 */ /* 0x000fea0003800000 */
.L_x_12095:
        /* <DEDUP_REMOVED lines=9> */
.L_x_12098:
[----:B----4-:R-:W4:Y:S02]  /*5d60*/  LDG.E.U16 R2, [R2.64] ;  /* 0x0000002402027981 */ /* 0x010f24000c1e1500 */
[----:B----4-:R-:W-:-:S06]  /*5d70*/  HADD2.F32 R18, -RZ, R2.H0_H0 ;  /* 0x20000002ff127230 */ /* 0x010fcc0000004100 */
[----:B------:R-:W0:Y:S01]  /*5d80*/  F2I.S64.TRUNC R18, R18 ;  /* 0x0000001200127311 */ /* 0x000e22000020d900 */
[----:B------:R-:W-:Y:S05]  /*5d90*/  BRA `(.L_x_12092) ;  /* 0x00000ad000007947 */ /* 0x000fea0003800000 */
.L_x_12097:
[----:B----4-:R-:W4:Y:S02]  /*5da0*/  LDG.E.64 R2, [R2.64] ;  /* 0x0000002402027981 */ /* 0x010f24000c1e1b00 */
[----:B----4-:R0:W4:Y:S01]  /*5db0*/  F2I.S64.F64.TRUNC R18, R2 ;  /* 0x0000000200127311 */ /* 0x010122000030d900 */
[----:B------:R-:W-:Y:S05]  /*5dc0*/  BRA `(.L_x_12092) ;  /* 0x00000aa000007947 */ /* 0x000fea0003800000 */
.L_x_12087:
        /* <DEDUP_REMOVED lines=13> */
.L_x_12101:
[----:B----4-:R-:W4:Y:S02]  /*5ea0*/  LDG.E.64 R2, [R2.64] ;  /* 0x0000002402027981 */ /* 0x010f24000c1e1b00 */
[----:B----4-:R0:W4:Y:S01]  /*5eb0*/  F2I.S64.F64.TRUNC R18, R2 ;  /* 0x0000000200127311 */ /* 0x010122000030d900 */
[----:B------:R-:W-:Y:S05]  /*5ec0*/  BRA `(.L_x_12092) ;  /* 0x000009a000007947 */ /* 0x000fea0003800000 */
.L_x_12100:
        /* <DEDUP_REMOVED lines=27> */
.L_x_12103:
        /* <DEDUP_REMOVED lines=14> */
.L_x_12102:
[----:B----4-:R-:W4:Y:S02]  /*6160*/  LDG.E.U16 R18, [R2.64] ;  /* 0x0000002402127981 */ /* 0x010f24000c1e1500 */
[----:B----4-:R-:W-:-:S06]  /*6170*/  PRMT R18, RZ, 0x5410, R18 ;  /* 0x00005410ff127816 */ /* 0x010fcc0000000012 */
[----:B------:R-:W0:Y:S01]  /*6180*/  F2I.S64.TRUNC R18, R18 ;  /* 0x0000001200127311 */ /* 0x000e22000020d900 */
[----:B------:R-:W-:Y:S05]  /*6190*/  BRA `(.L_x_12092) ;  /* 0x000006d000007947 */ /* 0x000fea0003800000 */
.L_x_12099:
        /* <DEDUP_REMOVED lines=11> */
.L_x_12106:
        /* <DEDUP_REMOVED lines=21> */
.L_x_12110:
[----:B------:R-:W-:Y:S05]  /*63a0*/  BSYNC B1 ;  /* 0x0000000000017941 */ /* 0x000fea0003800000 */
.L_x_12109:
[----:B------:R-:W-:Y:S01]  /*63b0*/  IMAD.SHL.U32 R2, R2, 0x100000, RZ ;  /* 0x0010000002027824 */ /* 0x000fe200078e00ff */
[----:B------:R-:W-:-:S04]  /*63c0*/  LEA R3, R0, 0x3b800000, 0x17 ;  /* 0x3b80000000037811 */ /* 0x000fc800078eb8ff */
[----:B------:R-:W-:Y:S02]  /*63d0*/  LOP3.LUT R18, R3, R2, R18, 0xfe, !PT ;  /* 0x0000000203127212 */ /* 0x000fe400078efe12 */
.L_x_12108:
[----:B------:R-:W-:Y:S05]  /*63e0*/  BSYNC B0 ;  /* 0x0000000000007941 */ /* 0x000fea0003800000 */
.L_x_12107:
[----:B------:R-:W0:Y:S01]  /*63f0*/  F2I.S64.TRUNC R18, R18 ;  /* 0x0000001200127311 */ /* 0x000e22000020d900 */
[----:B------:R-:W-:Y:S05]  /*6400*/  BRA `(.L_x_12092) ;  /* 0x0000046000007947 */ /* 0x000fea0003800000 */
.L_x_12105:
        /* <DEDUP_REMOVED lines=21> */
.L_x_12114:
[----:B------:R-:W-:Y:S05]  /*6560*/  BSYNC B1 ;  /* 0x0000000000017941 */ /* 0x000fea0003800000 */
.L_x_12113:
[----:B------:R-:W-:Y:S01]  /*6570*/  IMAD.SHL.U32 R2, R2, 0x200000, RZ ;  /* 0x0020000002027824 */ /* 0x000fe200078e00ff */
[----:B------:R-:W-:-:S04]  /*6580*/  LEA R3, R0, 0x37800000, 0x17 ;  /* 0x3780000000037811 */ /* 0x000fc800078eb8ff */
[----:B------:R-:W-:Y:S02]  /*6590*/  LOP3.LUT R18, R3, R2, R18, 0xfe, !PT ;  /* 0x0000000203127212 */ /* 0x000fe400078efe12 */
.L_x_12112:
[----:B------:R-:W-:Y:S05]  /*65a0*/  BSYNC B0 ;  /* 0x0000000000007941 */ /* 0x000fea0003800000 */
.L_x_12111:
[----:B------:R-:W0:Y:S01]  /*65b0*/  F2I.S64.TRUNC R18, R18 ;  /* 0x0000001200127311 */ /* 0x000e22000020d900 */
[----:B------:R-:W-:Y:S05]  /*65c0*/  BRA `(.L_x_12092) ;  /* 0x000002a000007947 */ /* 0x000fea0003800000 */
.L_x_12104:
        /* <DEDUP_REMOVED lines=14> */
.L_x_12118:
[----:B------:R-:W-:Y:S05]  /*66b0*/  BSYNC B0 ;  /* 0x0000000000007941 */ /* 0x000fea0003800000 */
.L_x_12117:
[----:B------:R-:W0:Y:S01]  /*66c0*/  F2I.S64.TRUNC R18, R18 ;  /* 0x0000001200127311 */ /* 0x000e22000020d900 */
[----:B------:R-:W-:Y:S05]  /*66d0*/  BRA `(.L_x_12092) ;  /* 0x0000019000007947 */ /* 0x000fea0003800000 */
.L_x_12091:
        /* <DEDUP_REMOVED lines=21> */
.L_x_12116:
[----:B------:R0:W5:Y:S01]  /*6830*/  LDG.E.64 R18, [R2.64] ;  /* 0x0000002402127981 */ /* 0x000162000c1e1b00 */
[----:B------:R-:W-:Y:S05]  /*6840*/  BRA `(.L_x_12092) ;  /* 0x0000002000007947 */ /* 0x000fea0003800000 */
.L_x_12115:
[----:B------:R0:W5:Y:S01]  /*6850*/  LDG.E R18, [R2.64] ;  /* 0x0000002402127981 */ /* 0x000162000c1e1900 */
[----:B------:R-:W-:-:S03]  /*6860*/  IMAD.MOV.U32 R19, RZ, RZ, RZ ;  /* 0x000000ffff137224 */ /* 0x000fc600078e00ff */
.L_x_12092:
[----:B0-----:R-:W0:Y:S01]  /*6870*/  LDC.U8 R4, c[0x0][0x185] ;  /* 0x00006140ff047b82 */ /* 0x001e220000000000 */
[----:B------:R-:W-:-:S05]  /*6880*/  IMAD R2, R34, c[0x0][0x18c], RZ ;  /* 0x0000630022027a24 */ /* 0x000fca00078e02ff */
        /* <DEDUP_REMOVED lines=16> */
.L_x_12122:
[----:B------:R0:W5:Y:S01]  /*6990*/  LDG.E.U8 R32, [R2.64] ;  /* 0x0000002402207981 */ /* 0x000162000c1e1100 */
[----:B------:R-:W-:Y:S01]  /*69a0*/  IMAD.MOV.U32 R33, RZ, RZ, RZ ;  /* 0x000000ffff217224 */ /* 0x000fe200078e00ff */
[----:B------:R-:W-:Y:S05]  /*69b0*/  BRA `(.L_x_12086) ;  /* 0x00000d4000007947 */ /* 0x000fea0003800000 */
.L_x_12121:
        /* <DEDUP_REMOVED lines=8> */
.L_x_12125:
[----:B----4-:R-:W4:Y:S02]  /*6a40*/  LDG.E R32, [R2.64] ;  /* 0x0000002402207981 */ /* 0x010f24000c1e1900 */
[----:B----4-:R-:W-:Y:S01]  /*6a50*/  SHF.R.S32.HI R33, RZ, 0x1f, R32 ;  /* 0x0000001fff217819 */ /* 0x010fe20000011420 */
[----:B------:R-:W-:Y:S05]  /*6a60*/  BRA `(.L_x_12086) ;  /* 0x00000c9000007947 */ /* 0x000fea0003800000 */
.L_x_12124:
[----:B----4-:R-:W4:Y:S02]  /*6a70*/  LDG.E.S16 R32, [R2.64] ;  /* 0x0000002402207981 */ /* 0x010f24000c1e1700 */
[----:B----4-:R-:W-:Y:S01]  /*6a80*/  SHF.R.S32.HI R33, RZ, 0x1f, R32 ;  /* 0x0000001fff217819 */ /* 0x010fe20000011420 */
[----:B------:R-:W-:Y:S05]  /*6a90*/  BRA `(.L_x_12086) ;  /* 0x00000c6000007947 */ /* 0x000fea0003800000 */
.L_x_12120:
        /* <DEDUP_REMOVED lines=9> */
.L_x_12127:
[----:B----4-:R-:W4:Y:S02]  /*6b30*/  LDG.E.U16 R2, [R2.64] ;  /* 0x0000002402027981 */ /* 0x010f24000c1e1500 */
[----:B----4-:R-:W-:-:S06]  /*6b40*/  HADD2.F32 R32, -RZ, R2.H0_H0 ;  /* 0x20000002ff207230 */ /* 0x010fcc0000004100 */
[----:B------:R-:W0:Y:S01]  /*6b50*/  F2I.S64.TRUNC R32, R32 ;  /* 0x0000002000207311 */ /* 0x000e22000020d900 */
[----:B------:R-:W-:Y:S05]  /*6b60*/  BRA `(.L_x_12086) ;  /* 0x00000b9000007947 */ /* 0x000fea0003800000 */
.L_x_12126:
        /* <DEDUP_REMOVED lines=9> */
.L_x_12129:
[----:B----4-:R-:W4:Y:S02]  /*6c00*/  LDG.E.U16 R2, [R2.64] ;  /* 0x0000002402027981 */ /* 0x010f24000c1e1500 */
[----:B----4-:R-:W-:-:S06]  /*6c10*/  HADD2.F32 R32, -RZ, R2.H0_H0 ;  /* 0x20000002ff207230 */ /* 0x010fcc0000004100 */
[----:B------:R-:W0:Y:S01]  /*6c20*/  F2I.S64.TRUNC R32, R32 ;  /* 0x0000002000207311 */ /* 0x000e22000020d900 */
[----:B------:R-:W-:Y:S05]  /*6c30*/  BRA `(.L_x_12086) ;  /* 0x00000ac000007947 */ /* 0x000fea0003800000 */
.L_x_12128:
[----:B----4-:R-:W4:Y:S02]  /*6c40*/  LDG.E.64 R2, [R2.64] ;  /* 0x0000002402027981 */ /* 0x010f24000c1e1b00 */
[----:B----4-:R0:W4:Y:S01]  /*6c50*/  F2I.S64.F64.TRUNC R32, R2 ;  /* 0x0000000200207311 */ /* 0x010122000030d900 */
[----:B------:R-:W-:Y:S05]  /*6c60*/  BRA `(.L_x_12086) ;  /* 0x00000a9000007947 */ /* 0x000fea0003800000 */
.L_x_12119:
        /* <DEDUP_REMOVED lines=13> */
.L_x_12132:
[----:B----4-:R-:W4:Y:S02]  /*6d40*/  LDG.E.64 R2, [R2.64] ;  /* 0x0000002402027981 */ /* 0x010f24000c1e1b00 */
[----:B----4-:R0:W4:Y:S01]  /*6d50*/  F2I.S64.F64.TRUNC R32, R2 ;  /* 0x0000000200207311 */ /* 0x010122000030d900 */
[----:B------:R-:W-:Y:S05]  /*6d60*/  BRA `(.L_x_12086) ;  /* 0x0000099000007947 */ /* 0x000fea0003800000 */
.L_x_12131:
        /* <DEDUP_REMOVED lines=27> */
.L_x_12134:
        /* <DEDUP_REMOVED lines=14> */
.L_x_12133:
[----:B----4-:R-:W4:Y:S02]  /*7000*/  LDG.E.U16 R32, [R2.64] ;  /* 0x0000002402207981 */ /* 0x010f24000c1e1500 */
[----:B----4-:R-:W-:-:S06]  /*7010*/  PRMT R32, RZ, 0x5410, R32 ;  /* 0x00005410ff207816 */ /* 0x010fcc0000000020 */
[----:B------:R-:W0:Y:S01]  /*7020*/  F2I.S64.TRUNC R32, R32 ;  /* 0x0000002000207311 */ /* 0x000e22000020d900 */
[----:B------:R-:W-:Y:S05]  /*7030*/  BRA `(.L_x_12086) ;  /* 0x000006c000007947 */ /* 0x000fea0003800000 */
.L_x_12130:
        /* <DEDUP_REMOVED lines=11> */
.L_x_12137:
        /* <DEDUP_REMOVED lines=21> */
.L_x_12141:
[----:B------:R-:W-:Y:S05]  /*7240*/  BSYNC B1 ;  /* 0x0000000000017941 */ /* 0x000fea0003800000 */
.L_x_12140:
[----:B------:R-:W-:Y:S01]  /*7250*/  IMAD.SHL.U32 R2, R2, 0x100000, RZ ;  /* 0x0010000002027824 */ /* 0x000fe200078e00ff */
[----:B------:R-:W-:-:S04]  /*7260*/  LEA R3, R0, 0x3b800000, 0x17 ;  /* 0x3b80000000037811 */ /* 0x000fc800078eb8ff */
[----:B------:R-:W-:Y:S02]  /*7270*/  LOP3.LUT R32, R3, R2, R32, 0xfe, !PT ;  /* 0x0000000203207212 */ /* 0x000fe400078efe20 */
.L_x_12139:
[----:B------:R-:W-:Y:S05]  /*7280*/  BSYNC B0 ;  /* 0x0000000000007941 */ /* 0x000fea0003800000 */
.L_x_12138:
[----:B------:R-:W0:Y:S01]  /*7290*/  F2I.S64.TRUNC R32, R32 ;  /* 0x0000002000207311 */ /* 0x000e22000020d900 */
[----:B------:R-:W-:Y:S05]  /*72a0*/  BRA `(.L_x_12086) ;  /* 0x0000045000007947 */ /* 0x000fea0003800000 */
.L_x_12136:
        /* <DEDUP_REMOVED lines=21> */
.L_x_12145:
[----:B------:R-:W-:Y:S05]  /*7400*/  BSYNC B1 ;  /* 0x0000000000017941 */ /* 0x000fea0003800000 */
.L_x_12144:
[----:B------:R-:W-:Y:S01]  /*7410*/  IMAD.SHL.U32 R2, R2, 0x200000, RZ ;  /* 0x0020000002027824 */ /* 0x000fe200078e00ff */
[----:B------:R-:W-:-:S04]  /*7420*/  LEA R3, R0, 0x37800000, 0x17 ;  /* 0x3780000000037811 */ /* 0x000fc800078eb8ff */
[----:B------:R-:W-:Y:S02]  /*7430*/  LOP3.LUT R32, R3, R2, R32, 0xfe, !PT ;  /* 0x0000000203207212 */ /* 0x000fe400078efe20 */
.L_x_12143:
[----:B------:R-:W-:Y:S05]  /*7440*/  BSYNC B0 ;  /* 0x0000000000007941 */ /* 0x000fea0003800000 */
.L_x_12142:
[----:B------:R-:W0:Y:S01]  /*7450*/  F2I.S64.TRUNC R32, R32 ;  /* 0x0000002000207311 */ /* 0x000e22000020d900 */
[----:B------:R-:W-:Y:S05]  /*7460*/  BRA `(.L_x_12086) ;  /* 0x0000029000007947 */ /* 0x000fea0003800000 */
.L_x_12135:
        /* <DEDUP_REMOVED lines=14> */
.L_x_12149:
[----:B------:R-:W-:Y:S05]  /*7550*/  BSYNC B0 ;  /* 0x0000000000007941 */ /* 0x000fea0003800000 */
.L_x_12148:
[----:B------:R-:W0:Y:S01]  /*7560*/  F2I.S64.TRUNC R32, R32 ;  /* 0x0000002000207311 */ /* 0x000e22000020d900 */
[----:B------:R-:W-:Y:S05]  /*7570*/  BRA `(.L_x_12086) ;  /* 0x0000018000007947 */ /* 0x000fea0003800000 */
.L_x_12123:
        /* <DEDUP_REMOVED lines=20> */
.L_x_12147:
[----:B------:R0:W5:Y:S01]  /*76c0*/  LDG.E.64 R32, [R2.64] ;  /* 0x0000002402207981 */ /* 0x000162000c1e1b00 */
[----:B------:R-:W-:Y:S05]  /*76d0*/  BRA `(.L_x_12086) ;  /* 0x0000002000007947 */ /* 0x000fea0003800000 */
.L_x_12146:
[----:B------:R0:W5:Y:S01]  /*76e0*/  LDG.E R32, [R2.64] ;  /* 0x0000002402207981 */ /* 0x000162000c1e1900 */
[----:B------:R-:W-:-:S03]  /*76f0*/  IMAD.MOV.U32 R33, RZ, RZ, RZ ;  /* 0x000000ffff217224 */ /* 0x000fc600078e00ff */
.L_x_12086:
[----:B------:R-:W-:Y:S05]  /*7700*/  BSYNC B6 ;  /* 0x0000000000067941 */ /* 0x000fea0003800000 */
.L_x_12085:
[----:B0-----:R-:W0:Y:S01]  /*7710*/  S2R R2, SR_TID.X ;  /* 0x0000000000027919 */ /* 0x001e220000002100 */
[----:B------:R-:W4:Y:S01]  /*7720*/  LDC.U8 R12, c[0x0][0x190] ;  /* 0x00006400ff0c7b82 */ /* 0x000f220000000000 */
[----:B-1-3-5:R-:W-:Y:S01]  /*7730*/  IMAD R3, R25, R30, RZ ;  /* 0x0000001e19037224 */ /* 0x02afe200078e02ff */
[----:B------:R-:W-:Y:S01]  /*7740*/  BSSY B6, `(.L_x_12150) ;  /* 0x0000117000067945 */ /* 0x000fe20003800000 */
[----:B----4-:R-:W-:Y:S02]  /*7750*/  IMAD R7, R17, R22, RZ ;  /* 0x0000001611077224 */ /* 0x010fe400078e02ff */
[----:B------:R-:W-:Y:S02]  /*7760*/  IMAD R5, R31, R24, R3 ;  /* 0x000000181f057224 */ /* 0x000fe400078e0203 */
[----:B------:R-:W-:-:S02]  /*7770*/  IMAD R3, R33, R18, RZ ;  /* 0x0000001221037224 */ /* 0x000fc400078e02ff */
[----:B------:R-:W-:-:S04]  /*7780*/  IMAD.WIDE.U32 R34, R24, R30, RZ ;  /* 0x0000001e18227225 */ /* 0x000fc800078e00ff */
[----:B------:R-:W-:Y:S02]  /*7790*/  IMAD R17, R32, R19, R3 ;  /* 0x0000001320117224 */ /* 0x000fe400078e0203 */
[----:B------:R-:W-:-:S04]  /*77a0*/  IMAD.WIDE.U32 R30, R16, R22, RZ ;  /* 0x00000016101e7225 */ /* 0x000fc800078e00ff */
[----:B------:R-:W-:Y:S02]  /*77b0*/  IMAD R7, R23, R16, R7 ;  /* 0x0000001017077224 */ /* 0x000fe400078e0207 */
[----:B------:R-:W-:Y:S01]  /*77c0*/  IMAD.WIDE.U32 R24, R32, R18, RZ ;  /* 0x0000001220187225 */ /* 0x000fe200078e00ff */
[----:B0-----:R-:W-:-:S03]  /*77d0*/  ISETP.GE.AND P0, PT, R2, R36, PT ;  /* 0x000000240200720c */ /* 0x001fc60003f06270 */
[-C--:B--2---:R-:W-:Y:S02]  /*77e0*/  IMAD R3, R27, R28.reuse, RZ ;  /* 0x0000001c1b037224 */ /* 0x084fe400078e02ff */
[----:B------:R-:W-:Y:S02]  /*77f0*/  IMAD.IADD R23, R35, 0x1, R5 ;  /* 0x0000000123177824 */ /* 0x000fe400078e0205 */
[----:B------:R-:W-:Y:S02]  /*7800*/  IMAD.IADD R19, R31, 0x1, R7 ;  /* 0x000000011f137824 */ /* 0x000fe400078e0207 */
[----:B------:R-:W-:Y:S02]  /*7810*/  IMAD.IADD R17, R25, 0x1, R17 ;  /* 0x0000000119117824 */ /* 0x000fe400078e0211 */
[----:B------:R-:W-:-:S04]  /*7820*/  IMAD.WIDE.U32 R4, R26, R28, RZ ;  /* 0x0000001c1a047225 */ /* 0x000fc800078e00ff */
[----:B------:R-:W-:Y:S02]  /*7830*/  IMAD R3, R29, R26, R3 ;  /* 0x0000001a1d037224 */ /* 0x000fe400078e0203 */
[----:B------:R-:W-:Y:S02]  /*7840*/  IMAD.MOV.U32 R22, RZ, RZ, R34 ;  /* 0x000000ffff167224 */ /* 0x000fe400078e0022 */
[----:B------:R-:W-:Y:S02]  /*7850*/  IMAD.MOV.U32 R18, RZ, RZ, R30 ;  /* 0x000000ffff127224 */ /* 0x000fe400078e001e */
[----:B------:R-:W-:Y:S01]  /*7860*/  IMAD.MOV.U32 R16, RZ, RZ, R24 ;  /* 0x000000ffff107224 */ /* 0x000fe200078e0018 */
[----:B------:R-:W-:Y:S05]  /*7870*/  @P0 BRA `(.L_x_12151) ;  /* 0x0000103000000947 */ /* 0x000fea0003800000 */
[----:B------:R-:W-:Y:S01]  /*7880*/  IMAD R0, R37, 0x200, R2 ;  /* 0x0000020025007824 */ /* 0x000fe200078e0202 */
[----:B------:R-:W-:Y:S01]  /*7890*/  PRMT R6, R12, 0x9910, RZ ;  /* 0x000099100c067816 */ /* 0x000fe200000000ff */
[----:B------:R-:W-:Y:S01]  /*78a0*/  IMAD.IADD R11, R5, 0x1, R3 ;  /* 0x00000001050b7824 */ /* 0x000fe200078e0203 */
[----:B------:R-:W-:Y:S01]  /*78b0*/  IADD3 R26, R2, 0x80, RZ ;  /* 0x00000080021a7810 */ /* 0x000fe20007ffe0ff */
[----:B------:R-:W-:-:S02]  /*78c0*/  IMAD R8, R0, c[0x0][0x194], RZ ;  /* 0x0000650000087a24 */ /* 0x000fc400078e02ff */
[----:B------:R-:W-:Y:S02]  /*78d0*/  IMAD.MOV.U32 R0, RZ, RZ, R6 ;  /* 0x000000ffff007224 */ /* 0x000fe400078e0006 */
[----:B------:R-:W-:Y:S01]  /*78e0*/  IMAD.MOV.U32 R10, RZ, RZ, R4 ;  /* 0x000000ffff0a7224 */ /* 0x000fe200078e0004 */
        /* <DEDUP_REMOVED lines=13> */
[----:B------:R-:W-:Y:S01]  /*79c0*/  IMAD.MOV.U32 R2, RZ, RZ, R26 ;  /* 0x000000ffff027224 */ /* 0x000fe200078e001a */
[----:B------:R-:W-:Y:S05]  /*79d0*/  BRA `(.L_x_12151) ;  /* 0x00000ed000007947 */ /* 0x000fea0003800000 */
.L_x_12155:
[----:B------:R0:W-:Y:S01]  /*79e0*/  STG.E.U8 [R8.64], R4 ;  /* 0x0000000408007986 */ /* 0x0001e2000c101124 */
[----:B------:R-:W-:Y:S01]  /*79f0*/  IMAD.MOV.U32 R2, RZ, RZ, R26 ;  /* 0x000000ffff027224 */ /* 0x000fe200078e001a */
[----:B------:R-:W-:Y:S05]  /*7a00*/  BRA `(.L_x_12151) ;  /* 0x00000ea000007947 */ /* 0x000fea0003800000 */
.L_x_12154:
        /* <DEDUP_REMOVED lines=9> */
.L_x_12158:
[----:B------:R0:W-:Y:S01]  /*7aa0*/  STG.E [R8.64], R4 ;  /* 0x0000000408007986 */ /* 0x0001e2000c101924 */
[----:B------:R-:W-:Y:S01]  /*7ab0*/  IMAD.MOV.U32 R2, RZ, RZ, R26 ;  /* 0x000000ffff027224 */ /* 0x000fe200078e001a */
[----:B------:R-:W-:Y:S05]  /*7ac0*/  BRA `(.L_x_12151) ;  /* 0x00000de000007947 */ /* 0x000fea0003800000 */
.L_x_12157:
[----:B------:R0:W-:Y:S01]  /*7ad0*/  STG.E.U16 [R8.64], R4 ;  /* 0x0000000408007986 */ /* 0x0001e2000c101524 */
[----:B------:R-:W-:Y:S01]  /*7ae0*/  IMAD.MOV.U32 R2, RZ, RZ, R26 ;  /* 0x000000ffff027224 */ /* 0x000fe200078e001a */
[----:B------:R-:W-:Y:S05]  /*7af0*/  BRA `(.L_x_12151) ;  /* 0x00000db000007947 */ /* 0x000fea0003800000 */
.L_x_12153:
[----:B------:R-:W-:-:S13]  /*7b00*/  ISETP.GT.AND P0, PT, R0, 0x6, PT ;  /* 0x000000060000780c */ /* 0x000fda0003f04270 */
[----:B------:R-:W-:Y:S05]  /*7b10*/  @P0 BRA `(.L_x_12159) ;  /* 0x000000d000000947 */ /* 0x000fea0003800000 */
[----:B------:R-:W-:-:S13]  /*7b20*/  ISETP.NE.AND P0, PT, R0, 0x5, PT ;  /* 0x000000050000780c */ /* 0x000fda0003f05270 */
[----:B------:R-:W-:Y:S05]  /*7b30*/  @!P0 BRA `(.L_x_12160) ;  /* 0x0000006000008947 */ /* 0x000fea0003800000 */
[----:B------:R-:W-:-:S13]  /*7b40*/  ISETP.NE.AND P0, PT, R0, 0x6, PT ;  /* 0x000000060000780c */ /* 0x000fda0003f05270 */
[----:B------:R-:W-:Y:S05]  /*7b50*/  @P0 BRA `(.L_x_12156) ;  /* 0x00000bb000000947 */ /* 0x000fea0003800000 */
[----:B------:R-:W0:Y:S01]  /*7b60*/  I2F.S64 R11, R10 ;  /* 0x0000000a000b7312 */ /* 0x000e220000301400 */
[----:B------:R-:W-:Y:S01]  /*7b70*/  IMAD.MOV.U32 R2, RZ, RZ, R26 ;  /* 0x000000ffff027224 */ /* 0x000fe200078e001a */
[----:B0-----:R0:W-:Y:S01]  /*7b80*/  STG.E [R8.64], R11 ;  /* 0x0000000b08007986 */ /* 0x0011e2000c101924 */
[----:B------:R-:W-:Y:S05]  /*7b90*/  BRA `(.L_x_12151) ;  /* 0x00000d1000007947 */ /* 0x000fea0003800000 */
.L_x_12160:
[----:B------:R-:W0:Y:S01]  /*7ba0*/  I2F.S64 R0, R10 ;  /* 0x0000000a00007312 */ /* 0x000e220000301400 */
[----:B------:R-:W-:Y:S01]  /*7bb0*/  IMAD.MOV.U32 R2, RZ, RZ, R26 ;  /* 0x000000ffff027224 */ /* 0x000fe200078e001a */
[----:B0-----:R-:W-:-:S05]  /*7bc0*/  F2FP.PACK_AB R0, RZ, R0 ;  /* 0x00000000ff00723e */ /* 0x001fca00000000ff */
[----:B------:R0:W-:Y:S01]  /*7bd0*/  STG.E.U16 [R8.64], R0 ;  /* 0x0000000008007986 */ /* 0x0001e2000c101524 */
[----:B------:R-:W-:Y:S05]  /*7be0*/  BRA `(.L_x_12151) ;  /* 0x00000cc000007947 */ /* 0x000fea0003800000 */
.L_x_12159:
[----:B------:R-:W-:-:S13]  /*7bf0*/  ISETP.NE.AND P0, PT, R0, 0x7, PT ;  /* 0x000000070000780c */ /* 0x000fda0003f05270 */
[----:B------:R-:W-:Y:S05]  /*7c00*/  @!P0 BRA `(.L_x_12161) ;  /* 0x000000f000008947 */ /* 0x000fea0003800000 */
[----:B------:R-:W-:-:S13]  /*7c10*/  ISETP.NE.AND P0, PT, R0, 0x8, PT ;  /* 0x000000080000780c */ /* 0x000fda0003f05270 */
[----:B------:R-:W-:Y:S05]  /*7c20*/  @!P0 BRA `(.L_x_12162) ;  /* 0x0000007000008947 */ /* 0x000fea0003800000 */
[----:B------:R-:W-:-:S13]  /*7c30*/  ISETP.NE.AND P0, PT, R0, 0x9, PT ;  /* 0x000000090000780c */ /* 0x000fda0003f05270 */
[----:B------:R-:W-:Y:S05]  /*7c40*/  @P0 BRA `(.L_x_12156) ;  /* 0x00000ac000000947 */ /* 0x000fea0003800000 */
[----:B------:R-:W0:Y:S01]  /*7c50*/  I2F.S64 R4, R10 ;  /* 0x0000000a00047312 */ /* 0x000e220000301400 */
[----:B------:R-:W-:Y:S02]  /*7c60*/  IMAD.MOV.U32 R5, RZ, RZ, RZ ;  /* 0x000000ffff057224 */ /* 0x000fe400078e00ff */
[----:B------:R-:W-:-:S03]  /*7c70*/  IMAD.MOV.U32 R2, RZ, RZ, R26 ;  /* 0x000000ffff027224 */ /* 0x000fc600078e001a */
[----:B0-----:R0:W-:Y:S01]  /*7c80*/  STG.E.64 [R8.64], R4 ;  /* 0x0000000408007986 */ /* 0x0011e2000c101b24 */
[----:B------:R-:W-:Y:S05]  /*7c90*/  BRA `(.L_x_12151) ;  /* 0x00000c1000007947 */ /* 0x000fea0003800000 */
.L_x_12162:
[----:B------:R-:W0:Y:S01]  /*7ca0*/  I2F.S64 R10, R10 ;  /* 0x0000000a000a7312 */ /* 0x000e220000301400 */
[----:B------:R-:W-:Y:S01]  /*7cb0*/  IMAD.MOV.U32 R2, RZ, RZ, R26 ;  /* 0x000000ffff027224 */ /* 0x000fe200078e001a */
[----:B0-----:R-:W-:-:S04]  /*7cc0*/  F2FP.PACK_AB R3, RZ, R10 ;  /* 0x0000000aff03723e */ /* 0x001fc800000000ff */
[----:B------:R-:W-:-:S05]  /*7cd0*/  PRMT R3, R3, 0x5410, RZ ;  /* 0x0000541003037816 */ /* 0x000fca00000000ff */
[----:B------:R0:W-:Y:S01]  /*7ce0*/  STG.E [R8.64], R3 ;  /* 0x0000000308007986 */ /* 0x0001e2000c101924 */
[----:B------:R-:W-:Y:S05]  /*7cf0*/  BRA `(.L_x_12151) ;  /* 0x00000bb000007947 */ /* 0x000fea0003800000 */
.L_x_12161:
[----:B------:R-:W0:Y:S01]  /*7d00*/  I2F.F64.S64 R4, R10 ;  /* 0x0000000a00047312 */ /* 0x000e220000301c00 */
[----:B------:R-:W-:Y:S01]  /*7d10*/  IMAD.MOV.U32 R2, RZ, RZ, R26 ;  /* 0x000000ffff027224 */ /* 0x000fe200078e001a */
[----:B0-----:R0:W-:Y:S01]  /*7d20*/  STG.E.64 [R8.64], R4 ;  /* 0x0000000408007986 */ /* 0x0011e2000c101b24 */
[----:B------:R-:W-:Y:S05]  /*7d30*/  BRA `(.L_x_12151) ;  /* 0x00000b7000007947 */ /* 0x000fea0003800000 */
.L_x_12152:
        /* <DEDUP_REMOVED lines=8> */
[----:B------:R-:W-:Y:S01]  /*7dc0*/  ISETP.NE.U32.AND P0, PT, R4, RZ, PT ;  /* 0x000000ff0400720c */ /* 0x000fe20003f05070 */
[----:B------:R-:W-:-:S03]  /*7dd0*/  IMAD.MOV.U32 R2, RZ, RZ, R26 ;  /* 0x000000ffff027224 */ /* 0x000fc600078e001a */
[----:B------:R-:W-:-:S04]  /*7de0*/  ISETP.NE.AND.EX P0, PT, R11, RZ, PT, P0 ;  /* 0x000000ff0b00720c */ /* 0x000fc80003f05300 */
[----:B------:R-:W-:-:S05]  /*7df0*/  SEL R3, RZ, 0x1, !P0 ;  /* 0x00000001ff037807 */ /* 0x000fca0004000000 */
[----:B------:R0:W-:Y:S01]  /*7e00*/  STG.E.U8 [R8.64], R3 ;  /* 0x0000000308007986 */ /* 0x0001e2000c101124 */
[----:B------:R-:W-:Y:S05]  /*7e10*/  BRA `(.L_x_12151) ;  /* 0x00000a9000007947 */ /* 0x000fea0003800000 */
.L_x_12165:
[----:B------:R-:W0:Y:S01]  /*7e20*/  I2F.F64.S64 R4, R10 ;  /* 0x0000000a00047312 */ /* 0x000e220000301c00 */
[----:B------:R-:W-:Y:S01]  /*7e30*/  CS2R R6, SRZ ;  /* 0x0000000000067805 */ /* 0x000fe2000001ff00 */
[----:B------:R-:W-:-:S04]  /*7e40*/  IMAD.MOV.U32 R2, RZ, RZ, R26 ;  /* 0x000000ffff027224 */ /* 0x000fc800078e001a */
[----:B0-----:R0:W-:Y:S01]  /*7e50*/  STG.E.128 [R8.64], R4 ;  /* 0x0000000408007986 */ /* 0x0011e2000c101d24 */
[----:B------:R-:W-:Y:S05]  /*7e60*/  BRA `(.L_x_12151) ;  /* 0x00000a4000007947 */ /* 0x000fea0003800000 */
.L_x_12164:
        /* <DEDUP_REMOVED lines=21> */
.L_x_12169:
[----:B------:R-:W-:Y:S05]  /*7fc0*/  BSYNC B0 ;  /* 0x0000000000007941 */ /* 0x000fea0003800000 */
.L_x_12168:
[----:B------:R-:W-:Y:S01]  /*7fd0*/  LOP3.LUT R3, R0, R3, RZ, 0xfc, !PT ;  /* 0x0000000300037212 */ /* 0x000fe200078efcff */
[----:B------:R-:W-:-:S04]  /*7fe0*/  IMAD.MOV.U32 R2, RZ, RZ, R26 ;  /* 0x000000ffff027224 */ /* 0x000fc800078e001a */
[----:B------:R0:W-:Y:S01]  /*7ff0*/  STG.E.U8 [R8.64], R3 ;  /* 0x0000000308007986 */ /* 0x0001e2000c101124 */
[----:B------:R-:W-:Y:S05]  /*8000*/  BRA `(.L_x_12151) ;  /* 0x000008a000007947 */ /* 0x000fea0003800000 */
.L_x_12167:
        /* <DEDUP_REMOVED lines=13> */
.L_x_12171:
[----:B------:R-:W-:Y:S01]  /*80e0*/  IMAD.MOV.U32 R0, RZ, RZ, 0x7f ;  /* 0x0000007fff007424 */ /* 0x000fe200078e00ff */
[----:B------:R-:W-:-:S04]  /*80f0*/  ISETP.GT.U32.AND P0, PT, R2, 0x7f800000, PT ;  /* 0x7f8000000200780c */ /* 0x000fc80003f04070 */
[----:B------:R-:W-:-:S04]  /*8100*/  SEL R0, R0, 0x7c, P0 ;  /* 0x0000007c00007807 */ /* 0x000fc80000000000 */
.L_x_12172:
[----:B------:R-:W-:Y:S05]  /*8110*/  BSYNC B0 ;  /* 0x0000000000007941 */ /* 0x000fea0003800000 */
.L_x_12170:
[----:B------:R-:W-:-:S04]  /*8120*/  LOP3.LUT R2, R11, 0x80000000, RZ, 0xc0, !PT ;  /* 0x800000000b027812 */ /* 0x000fc800078ec0ff */
[----:B------:R-:W-:Y:S01]  /*8130*/  SHF.R.U32.HI R3, RZ, 0x18, R2 ;  /* 0x00000018ff037819 */ /* 0x000fe20000011602 */
[----:B------:R-:W-:-:S03]  /*8140*/  IMAD.MOV.U32 R2, RZ, RZ, R26 ;  /* 0x000000ffff027224 */ /* 0x000fc600078e001a */
[----:B------:R-:W-:-:S05]  /*8150*/  LOP3.LUT R3, R0, R3, RZ, 0xfc, !PT ;  /* 0x0000000300037212 */ /* 0x000fca00078efcff */
[----:B------:R0:W-:Y:S01]  /*8160*/  STG.E.U8 [R8.64], R3 ;  /* 0x0000000308007986 */ /* 0x0001e2000c101124 */
[----:B------:R-:W-:Y:S05]  /*8170*/  BRA `(.L_x_12151) ;  /* 0x0000073000007947 */ /* 0x000fea0003800000 */
.L_x_12166:
[----:B------:R-:W0:Y:S01]  /*8180*/  I2F.S64 R0, R10 ;  /* 0x0000000a00007312 */ /* 0x000e220000301400 */
[----:B------:R-:W-:Y:S01]  /*8190*/  IMAD.MOV.U32 R2, RZ, RZ, R26 ;  /* 0x000000ffff027224 */ /* 0x000fe200078e001a */
[----:B0-----:R-:W-:-:S05]  /*81a0*/  F2FP.BF16.PACK_AB R0, RZ, R0 ;  /* 0x00000000ff00723e */ /* 0x001fca00000010ff */
[----:B------:R0:W-:Y:S01]  /*81b0*/  STG.E.U16 [R8.64], R0 ;  /* 0x0000000008007986 */ /* 0x0001e2000c101524 */
[----:B------:R-:W-:Y:S05]  /*81c0*/  BRA `(.L_x_12151) ;  /* 0x000006e000007947 */ /* 0x000fea0003800000 */
.L_x_12163:
        /* <DEDUP_REMOVED lines=9> */
[----:B------:R-:W-:Y:S01]  /*8260*/  IMAD.MOV.U32 R2, RZ, RZ, R26 ;  /* 0x000000ffff027224 */ /* 0x000fe200078e001a */
[----:B------:R-:W-:Y:S05]  /*8270*/  BRA `(.L_x_12151) ;  /* 0x0000063000007947 */ /* 0x000fea0003800000 */
.L_x_12175:
        /* <DEDUP_REMOVED lines=17> */
.L_x_12178:
[----:B------:R-:W-:-:S04]  /*8390*/  LOP3.LUT R2, R11, 0x80000000, RZ, 0xc0, !PT ;  /* 0x800000000b027812 */ /* 0x000fc800078ec0ff */
[----:B------:R-:W-:-:S04]  /*83a0*/  SHF.R.U32.HI R3, RZ, 0x18, R2 ;  /* 0x00000018ff037819 */ /* 0x000fc80000011602 */
[----:B------:R-:W-:-:S04]  /*83b0*/  LOP3.LUT R0, R0, R3, RZ, 0xfc, !PT ;  /* 0x0000000300007212 */ /* 0x000fc800078efcff */
[----:B------:R-:W-:Y:S02]  /*83c0*/  PRMT R4, R0, 0x7610, R4 ;  /* 0x0000761000047816 */ /* 0x000fe40000000004 */
.L_x_12177:
[----:B------:R-:W-:Y:S05]  /*83d0*/  BSYNC B0 ;  /* 0x0000000000007941 */ /* 0x000fea0003800000 */
.L_x_12176:
[----:B------:R0:W-:Y:S01]  /*83e0*/  STG.E.U8 [R8.64], R4 ;  /* 0x0000000408007986 */ /* 0x0001e2000c101124 */
[----:B------:R-:W-:Y:S01]  /*83f0*/  IMAD.MOV.U32 R2, RZ, RZ, R26 ;  /* 0x000000ffff027224 */ /* 0x000fe200078e001a */
[----:B------:R-:W-:Y:S05]  /*8400*/  BRA `(.L_x_12151) ;  /* 0x000004a000007947 */ /* 0x000fea0003800000 */
.L_x_12174:
        /* <DEDUP_REMOVED lines=17> */
.L_x_12181:
[----:B------:R-:W-:-:S04]  /*8520*/  LOP3.LUT R2, R11, 0x80000000, RZ, 0xc0, !PT ;  /* 0x800000000b027812 */ /* 0x000fc800078ec0ff */
[----:B------:R-:W-:-:S04]  /*8530*/  SHF.R.U32.HI R3, RZ, 0x18, R2 ;  /* 0x00000018ff037819 */ /* 0x000fc80000011602 */
[----:B------:R-:W-:-:S04]  /*8540*/  LOP3.LUT R0, R0, R3, RZ, 0xfc, !PT ;  /* 0x0000000300007212 */ /* 0x000fc800078efcff */
[----:B------:R-:W-:Y:S02]  /*8550*/  PRMT R4, R0, 0x7610, R4 ;  /* 0x0000761000047816 */ /* 0x000fe40000000004 */
.L_x_12180:
[----:B------:R-:W-:Y:S05]  /*8560*/  BSYNC B0 ;  /* 0x0000000000007941 */ /* 0x000fea0003800000 */
.L_x_12179:
[----:B------:R0:W-:Y:S01]  /*8570*/  STG.E.U8 [R8.64], R4 ;  /* 0x0000000408007986 */ /* 0x0001e2000c101124 */
[----:B------:R-:W-:Y:S01]  /*8580*/  IMAD.MOV.U32 R2, RZ, RZ, R26 ;  /* 0x000000ffff027224 */ /* 0x000fe200078e001a */
[----:B------:R-:W-:Y:S05]  /*8590*/  BRA `(.L_x_12151) ;  /* 0x0000031000007947 */ /* 0x000fea0003800000 */
.L_x_12173:
        /* <DEDUP_REMOVED lines=23> */
.L_x_12156:
        /* <DEDUP_REMOVED lines=21> */
.L_x_12183:
[----:B------:R0:W-:Y:S01]  /*8860*/  STG.E.64 [R8.64], R10 ;  /* 0x0000000a08007986 */ /* 0x0001e2000c101b24 */
[----:B------:R-:W-:Y:S01]  /*8870*/  IMAD.MOV.U32 R2, RZ, RZ, R26 ;  /* 0x000000ffff027224 */ /* 0x000fe200078e001a */
[----:B------:R-:W-:Y:S05]  /*8880*/  BRA `(.L_x_12151) ;  /* 0x0000002000007947 */ /* 0x000fea0003800000 */
.L_x_12182:
[----:B------:R0:W-:Y:S01]  /*8890*/  STG.E [R8.64], R4 ;  /* 0x0000000408007986 */ /* 0x0001e2000c101924 */
[----:B------:R-:W-:-:S03]  /*88a0*/  IMAD.MOV.U32 R2, RZ, RZ, R26 ;  /* 0x000000ffff027224 */ /* 0x000fc600078e001a */
.L_x_12151:
[----:B------:R-:W-:Y:S05]  /*88b0*/  BSYNC B6 ;  /* 0x0000000000067941 */ /* 0x000fea0003800000 */
.L_x_12150:
[----:B------:R-:W-:Y:S01]  /*88c0*/  ISETP.GE.AND P0, PT, R2, R36, PT ;  /* 0x000000240200720c */ /* 0x000fe20003f06270 */
[----:B------:R-:W-:-:S12]  /*88d0*/  BSSY B6, `(.L_x_12184) ;  /* 0x00001d9000067945 */ /* 0x000fd80003800000 */
[----:B------:R-:W-:Y:S05]  /*88e0*/  @P0 BRA `(.L_x_12185) ;  /* 0x00001d7000000947 */ /* 0x000fea0003800000 */
[----:B------:R-:W1:Y:S01]  /*88f0*/  LDC.U8 R26, c[0x0][0x190] ;  /* 0x00006400ff1a7b82 */ /* 0x000e620000000000 */
[----:B0-----:R-:W-:-:S04]  /*8900*/  IMAD R0, R37, 0x200, R2 ;  /* 0x0000020025007824 */ /* 0x001fc800078e0202 */
[----:B------:R-:W-:-:S05]  /*8910*/  IMAD R8, R0, c[0x0][0x194], RZ ;  /* 0x0000650000087a24 */ /* 0x000fca00078e02ff */
[----:B------:R-:W-:-:S05]  /*8920*/  IADD3 R8, P0, R8, c[0x0][0x168], RZ ;  /* 0x00005a0008087a10 */ /* 0x000fca0007f1e0ff */
[----:B------:R-:W-:Y:S01]  /*8930*/  IMAD.X R9, RZ, RZ, c[0x0][0x16c], P0 ;  /* 0x00005b00ff097624 */ /* 0x000fe200000e06ff */
[----:B-1----:R-:W-:-:S05]  /*8940*/  PRMT R3, R26, 0x9910, RZ ;  /* 0x000099101a037816 */ /* 0x002fca00000000ff */
[----:B------:R-:W-:-:S05]  /*8950*/  IMAD.MOV.U32 R0, RZ, RZ, R3 ;  /* 0x000000ffff007224 */ /* 0x000fca00078e0003 */
        /* <DEDUP_REMOVED lines=12> */
.L_x_12189:
[----:B------:R0:W-:Y:S01]  /*8a20*/  STG.E.U8 [R8.64], R34 ;  /* 0x0000002208007986 */ /* 0x0001e2000c101124 */
[----:B------:R-:W-:Y:S05]  /*8a30*/  BRA `(.L_x_12191) ;  /* 0x00000d6000007947 */ /* 0x000fea0003800000 */
.L_x_12188:
        /* <DEDUP_REMOVED lines=8> */
.L_x_12193:
[----:B------:R0:W-:Y:S01]  /*8ac0*/  STG.E [R8.64], R34 ;  /* 0x0000002208007986 */ /* 0x0001e2000c101924 */
[----:B------:R-:W-:Y:S05]  /*8ad0*/  BRA `(.L_x_12191) ;  /* 0x00000cc000007947 */ /* 0x000fea0003800000 */
.L_x_12192:
[----:B------:R0:W-:Y:S01]  /*8ae0*/  STG.E.U16 [R8.64], R34 ;  /* 0x0000002208007986 */ /* 0x0001e2000c101524 */
[----:B------:R-:W-:Y:S05]  /*8af0*/  BRA `(.L_x_12191) ;  /* 0x00000ca000007947 */ /* 0x000fea0003800000 */
.L_x_12187:
        /* <DEDUP_REMOVED lines=9> */
.L_x_12195:
[----:B------:R-:W0:Y:S02]  /*8b90*/  I2F.S64 R0, R22 ;  /* 0x0000001600007312 */ /* 0x000e240000301400 */
[----:B0-----:R-:W-:-:S05]  /*8ba0*/  F2FP.PACK_AB R0, RZ, R0 ;  /* 0x00000000ff00723e */ /* 0x001fca00000000ff */
[----:B------:R0:W-:Y:S01]  /*8bb0*/  STG.E.U16 [R8.64], R0 ;  /* 0x0000000008007986 */ /* 0x0001e2000c101524 */
[----:B------:R-:W-:Y:S05]  /*8bc0*/  BRA `(.L_x_12191) ;  /* 0x00000bd000007947 */ /* 0x000fea0003800000 */
.L_x_12194:
        /* <DEDUP_REMOVED lines=10> */
.L_x_12197:
[----:B------:R-:W0:Y:S02]  /*8c70*/  I2F.S64 R22, R22 ;  /* 0x0000001600167312 */ /* 0x000e240000301400 */
[----:B0-----:R-:W-:-:S04]  /*8c80*/  F2FP.PACK_AB R3, RZ, R22 ;  /* 0x00000016ff03723e */ /* 0x001fc800000000ff */
[----:B------:R-:W-:-:S05]  /*8c90*/  PRMT R3, R3, 0x5410, RZ ;  /* 0x0000541003037816 */ /* 0x000fca00000000ff */
[----:B------:R0:W-:Y:S01]  /*8ca0*/  STG.E [R8.64], R3 ;  /* 0x0000000308007986 */ /* 0x0001e2000c101924 */
[----:B------:R-:W-:Y:S05]  /*8cb0*/  BRA `(.L_x_12191) ;  /* 0x00000ae000007947 */ /* 0x000fea0003800000 */
.L_x_12196:
[----:B------:R-:W0:Y:S02]  /*8cc0*/  I2F.F64.S64 R22, R22 ;  /* 0x0000001600167312 */ /* 0x000e240000301c00 */
[----:B0-----:R0:W-:Y:S01]  /*8cd0*/  STG.E.64 [R8.64], R22 ;  /* 0x0000001608007986 */ /* 0x0011e2000c101b24 */
[----:B------:R-:W-:Y:S05]  /*8ce0*/  BRA `(.L_x_12191) ;  /* 0x00000ab000007947 */ /* 0x000fea0003800000 */
.L_x_12186:
        /* <DEDUP_REMOVED lines=13> */
.L_x_12200:
[----:B------:R-:W0:Y:S01]  /*8dc0*/  I2F.F64.S64 R4, R22 ;  /* 0x0000001600047312 */ /* 0x000e220000301c00 */
[----:B------:R-:W-:-:S05]  /*8dd0*/  CS2R R6, SRZ ;  /* 0x0000000000067805 */ /* 0x000fca000001ff00 */
[----:B0-----:R0:W-:Y:S01]  /*8de0*/  STG.E.128 [R8.64], R4 ;  /* 0x0000000408007986 */ /* 0x0011e2000c101d24 */
[----:B------:R-:W-:Y:S05]  /*8df0*/  BRA `(.L_x_12191) ;  /* 0x000009a000007947 */ /* 0x000fea0003800000 */
.L_x_12199:
        /* <DEDUP_REMOVED lines=21> */
.L_x_12204:
[----:B------:R-:W-:Y:S05]  /*8f50*/  BSYNC B0 ;  /* 0x0000000000007941 */ /* 0x000fea0003800000 */
.L_x_12203:
[----:B------:R-:W-:-:S05]  /*8f60*/  LOP3.LUT R5, R0, R5, RZ, 0xfc, !PT ;  /* 0x0000000500057212 */ /* 0x000fca00078efcff */
[----:B------:R0:W-:Y:S01]  /*8f70*/  STG.E.U8 [R8.64], R5 ;  /* 0x0000000508007986 */ /* 0x0001e2000c101124 */
[----:B------:R-:W-:Y:S05]  /*8f80*/  BRA `(.L_x_12191) ;  /* 0x0000081000007947 */ /* 0x000fea0003800000 */
.L_x_12202:
        /* <DEDUP_REMOVED lines=13> */
.L_x_12206:
[----:B------:R-:W-:Y:S01]  /*9060*/  IMAD.MOV.U32 R0, RZ, RZ, 0x7f ;  /* 0x0000007fff007424 */ /* 0x000fe200078e00ff */
[----:B------:R-:W-:-:S04]  /*9070*/  ISETP.GT.U32.AND P0, PT, R3, 0x7f800000, PT ;  /* 0x7f8000000300780c */ /* 0x000fc80003f04070 */
[----:B------:R-:W-:-:S04]  /*9080*/  SEL R0, R0, 0x7c, P0 ;  /* 0x0000007c00007807 */ /* 0x000fc80000000000 */
.L_x_12207:
[----:B------:R-:W-:Y:S05]  /*9090*/  BSYNC B0 ;  /* 0x0000000000007941 */ /* 0x000fea0003800000 */
.L_x_12205:
[----:B------:R-:W-:-:S04]  /*90a0*/  LOP3.LUT R3, R23, 0x80000000, RZ, 0xc0, !PT ;  /* 0x8000000017037812 */ /* 0x000fc800078ec0ff */
[----:B------:R-:W-:-:S04]  /*90b0*/  SHF.R.U32.HI R3, RZ, 0x18, R3 ;  /* 0x00000018ff037819 */ /* 0x000fc80000011603 */
[----:B------:R-:W-:-:S05]  /*90c0*/  LOP3.LUT R3, R0, R3, RZ, 0xfc, !PT ;  /* 0x0000000300037212 */ /* 0x000fca00078efcff */
[----:B------:R0:W-:Y:S01]  /*90d0*/  STG.E.U8 [R8.64], R3 ;  /* 0x0000000308007986 */ /* 0x0001e2000c101124 */
[----:B------:R-:W-:Y:S05]  /*90e0*/  BRA `(.L_x_12191) ;  /* 0x000006b000007947 */ /* 0x000fea0003800000 */
.L_x_12201:
[----:B------:R-:W0:Y:S02]  /*90f0*/  I2F.S64 R0, R22 ;  /* 0x0000001600007312 */ /* 0x000e240000301400 */
[----:B0-----:R-:W-:-:S05]  /*9100*/  F2FP.BF16.PACK_AB R0, RZ, R0 ;  /* 0x00000000ff00723e */ /* 0x001fca00000010ff */
[----:B------:R0:W-:Y:S01]  /*9110*/  STG.E.U16 [R8.64], R0 ;  /* 0x0000000008007986 */ /* 0x0001e2000c101524 */
[----:B------:R-:W-:Y:S05]  /*9120*/  BRA `(.L_x_12191) ;  /* 0x0000067000007947 */ /* 0x000fea0003800000 */
.L_x_12198:
        /* <DEDUP_REMOVED lines=10> */
.L_x_12210:
        /* <DEDUP_REMOVED lines=17> */
.L_x_12213:
[----:B------:R-:W-:-:S04]  /*92e0*/  LOP3.LUT R3, R23, 0x80000000, RZ, 0xc0, !PT ;  /* 0x8000000017037812 */ /* 0x000fc800078ec0ff */
[----:B------:R-:W-:-:S04]  /*92f0*/  SHF.R.U32.HI R3, RZ, 0x18, R3 ;  /* 0x00000018ff037819 */ /* 0x000fc80000011603 */
[----:B------:R-:W-:-:S04]  /*9300*/  LOP3.LUT R0, R0, R3, RZ, 0xfc, !PT ;  /* 0x0000000300007212 */ /* 0x000fc800078efcff */
[----:B------:R-:W-:Y:S02]  /*9310*/  PRMT R4, R0, 0x7610, R4 ;  /* 0x0000761000047816 */ /* 0x000fe40000000004 */
.L_x_12212:
[----:B------:R-:W-:Y:S05]  /*9320*/  BSYNC B0 ;  /* 0x0000000000007941 */ /* 0x000fea0003800000 */
.L_x_12211:
[----:B------:R0:W-:Y:S01]  /*9330*/  STG.E.U8 [R8.64], R4 ;  /* 0x0000000408007986 */ /* 0x0001e2000c101124 */
[----:B------:R-:W-:Y:S05]  /*9340*/  BRA `(.L_x_12191) ;  /* 0x0000045000007947 */ /* 0x000fea0003800000 */
.L_x_12209:
        /* <DEDUP_REMOVED lines=17> */
.L_x_12216:
[----:B------:R-:W-:-:S04]  /*9460*/  LOP3.LUT R3, R23, 0x80000000, RZ, 0xc0, !PT ;  /* 0x8000000017037812 */ /* 0x000fc800078ec0ff */
[----:B------:R-:W-:-:S04]  /*9470*/  SHF.R.U32.HI R3, RZ, 0x18, R3 ;  /* 0x00000018ff037819 */ /* 0x000fc80000011603 */
[----:B------:R-:W-:-:S04]  /*9480*/  LOP3.LUT R0, R0, R3, RZ, 0xfc, !PT ;  /* 0x0000000300007212 */ /* 0x000fc800078efcff */
[----:B------:R-:W-:Y:S02]  /*9490*/  PRMT R4, R0, 0x7610, R4 ;  /* 0x0000761000047816 */ /* 0x000fe40000000004 */
.L_x_12215:
[----:B------:R-:W-:Y:S05]  /*94a0*/  BSYNC B0 ;  /* 0x0000000000007941 */ /* 0x000fea0003800000 */
.L_x_12214:
[----:B------:R0:W-:Y:S01]  /*94b0*/  STG.E.U8 [R8.64], R4 ;  /* 0x0000000408007986 */ /* 0x0001e2000c101124 */
[----:B------:R-:W-:Y:S05]  /*94c0*/  BRA `(.L_x_12191) ;  /* 0x000002d000007947 */ /* 0x000fea0003800000 */
.L_x_12208:
        /* <DEDUP_REMOVED lines=22> */
.L_x_12190:
        /* <DEDUP_REMOVED lines=20> */
.L_x_12218:
[----:B------:R0:W-:Y:S01]  /*9770*/  STG.E.64 [R8.64], R22 ;  /* 0x0000001608007986 */ /* 0x0001e2000c101b24 */
[----:B------:R-:W-:Y:S05]  /*9780*/  BRA `(.L_x_12191) ;  /* 0x0000001000007947 */ /* 0x000fea0003800000 */
.L_x_12217:
[----:B------:R0:W-:Y:S02]  /*9790*/  STG.E [R8.64], R34 ;  /* 0x0000002208007986 */ /* 0x0001e4000c101924 */
.L_x_12191:
        /* <DEDUP_REMOVED lines=21> */
.L_x_12222:
[----:B------:R0:W-:Y:S01]  /*98f0*/  STG.E.U8 [R4.64], R30 ;  /* 0x0000001e04007986 */ /* 0x0001e2000c101124 */
[----:B------:R-:W-:Y:S05]  /*9900*/  BRA `(.L_x_12224) ;  /* 0x00000d4000007947 */ /* 0x000fea0003800000 */
.L_x_12221:
        /* <DEDUP_REMOVED lines=8> */
.L_x_12226:
[----:B------:R0:W-:Y:S01]  /*9990*/  STG.E [R4.64], R30 ;  /* 0x0000001e04007986 */ /* 0x0001e2000c101924 */
[----:B------:R-:W-:Y:S05]  /*99a0*/  BRA `(.L_x_12224) ;  /* 0x00000ca000007947 */ /* 0x000fea0003800000 */
.L_x_12225:
[----:B------:R0:W-:Y:S01]  /*99b0*/  STG.E.U16 [R4.64], R30 ;  /* 0x0000001e04007986 */ /* 0x0001e2000c101524 */
[----:B------:R-:W-:Y:S05]  /*99c0*/  BRA `(.L_x_12224) ;  /* 0x00000c8000007947 */ /* 0x000fea0003800000 */
.L_x_12220:
        /* <DEDUP_REMOVED lines=9> */
.L_x_12228:
[----:B------:R-:W0:Y:S02]  /*9a60*/  I2F.S64 R0, R18 ;  /* 0x0000001200007312 */ /* 0x000e240000301400 */
[----:B0-----:R-:W-:-:S05]  /*9a70*/  F2FP.PACK_AB R0, RZ, R0 ;  /* 0x00000000ff00723e */ /* 0x001fca00000000ff */
[----:B------:R0:W-:Y:S01]  /*9a80*/  STG.E.U16 [R4.64], R0 ;  /* 0x0000000004007986 */ /* 0x0001e2000c101524 */
[----:B------:R-:W-:Y:S05]  /*9a90*/  BRA `(.L_x_12224) ;  /* 0x00000bb000007947 */ /* 0x000fea0003800000 */
.L_x_12227:
        /* <DEDUP_REMOVED lines=10> */
.L_x_12230:
[----:B------:R-:W0:Y:S02]  /*9b40*/  I2F.S64 R18, R18 ;  /* 0x0000001200127312 */ /* 0x000e240000301400 */
[----:B0-----:R-:W-:-:S04]  /*9b50*/  F2FP.PACK_AB R3, RZ, R18 ;  /* 0x00000012ff03723e */ /* 0x001fc800000000ff */
[----:B------:R-:W-:-:S05]  /*9b60*/  PRMT R3, R3, 0x5410, RZ ;  /* 0x0000541003037816 */ /* 0x000fca00000000ff */
[----:B------:R0:W-:Y:S01]  /*9b70*/  STG.E [R4.64], R3 ;  /* 0x0000000304007986 */ /* 0x0001e2000c101924 */
[----:B------:R-:W-:Y:S05]  /*9b80*/  BRA `(.L_x_12224) ;  /* 0x00000ac000007947 */ /* 0x000fea0003800000 */
.L_x_12229:
[----:B------:R-:W0:Y:S02]  /*9b90*/  I2F.F64.S64 R18, R18 ;  /* 0x0000001200127312 */ /* 0x000e240000301c00 */
[----:B0-----:R0:W-:Y:S01]  /*9ba0*/  STG.E.64 [R4.64], R18 ;  /* 0x0000001204007986 */ /* 0x0011e2000c101b24 */
[----:B------:R-:W-:Y:S05]  /*9bb0*/  BRA `(.L_x_12224) ;  /* 0x00000a9000007947 */ /* 0x000fea0003800000 */
.L_x_12219:
        /* <DEDUP_REMOVED lines=13> */
.L_x_12233:
[----:B------:R-:W0:Y:S01]  /*9c90*/  I2F.F64.S64 R8, R18 ;  /* 0x0000001200087312 */ /* 0x000e220000301c00 */
[----:B------:R-:W-:-:S05]  /*9ca0*/  CS2R R10, SRZ ;  /* 0x00000000000a7805 */ /* 0x000fca000001ff00 */
[----:B0-----:R0:W-:Y:S01]  /*9cb0*/  STG.E.128 [R4.64], R8 ;  /* 0x0000000804007986 */ /* 0x0011e2000c101d24 */
[----:B------:R-:W-:Y:S05]  /*9cc0*/  BRA `(.L_x_12224) ;  /* 0x0000098000007947 */ /* 0x000fea0003800000 */
.L_x_12232:
        /* <DEDUP_REMOVED lines=21> */
.L_x_12237:
[----:B------:R-:W-:Y:S05]  /*9e20*/  BSYNC B0 ;  /* 0x0000000000007941 */ /* 0x000fea0003800000 */
.L_x_12236:
[----:B------:R-:W-:-:S05]  /*9e30*/  LOP3.LUT R7, R0, R7, RZ, 0xfc, !PT ;  /* 0x0000000700077212 */ /* 0x000fca00078efcff */
[----:B------:R0:W-:Y:S01]  /*9e40*/  STG.E.U8 [R4.64], R7 ;  /* 0x0000000704007986 */ /* 0x0001e2000c101124 */
[----:B------:R-:W-:Y:S05]  /*9e50*/  BRA `(.L_x_12224) ;  /* 0x000007f000007947 */ /* 0x000fea0003800000 */
.L_x_12235:
        /* <DEDUP_REMOVED lines=13> */
.L_x_12239:
[----:B------:R-:W-:Y:S01]  /*9f30*/  IMAD.MOV.U32 R0, RZ, RZ, 0x7f ;  /* 0x0000007fff007424 */ /* 0x000fe200078e00ff */
[----:B------:R-:W-:-:S04]  /*9f40*/  ISETP.GT.U32.AND P0, PT, R3, 0x7f800000, PT ;  /* 0x7f8000000300780c */ /* 0x000fc80003f04070 */
[----:B------:R-:W-:-:S04]  /*9f50*/  SEL R0, R0, 0x7c, P0 ;  /* 0x0000007c00007807 */ /* 0x000fc80000000000 */
.L_x_12240:
[----:B------:R-:W-:Y:S05]  /*9f60*/  BSYNC B0 ;  /* 0x0000000000007941 */ /* 0x000fea0003800000 */
.L_x_12238:
[----:B------:R-:W-:-:S04]  /*9f70*/  LOP3.LUT R3, R19, 0x80000000, RZ, 0xc0, !PT ;  /* 0x8000000013037812 */ /* 0x000fc800078ec0ff */
[----:B------:R-:W-:-:S04]  /*9f80*/  SHF.R.U32.HI R3, RZ, 0x18, R3 ;  /* 0x00000018ff037819 */ /* 0x000fc80000011603 */
[----:B------:R-:W-:-:S05]  /*9f90*/  LOP3.LUT R3, R0, R3, RZ, 0xfc, !PT ;  /* 0x0000000300037212 */ /* 0x000fca00078efcff */
[----:B------:R0:W-:Y:S01]  /*9fa0*/  STG.E.U8 [R4.64], R3 ;  /* 0x0000000304007986 */ /* 0x0001e2000c101124 */
[----:B------:R-:W-:Y:S05]  /*9fb0*/  BRA `(.L_x_12224) ;  /* 0x0000069000007947 */ /* 0x000fea0003800000 */
.L_x_12234:
[----:B------:R-:W0:Y:S02]  /*9fc0*/  I2F.S64 R0, R18 ;  /* 0x0000001200007312 */ /* 0x000e240000301400 */
[----:B0-----:R-:W-:-:S05]  /*9fd0*/  F2FP.BF16.PACK_AB R0, RZ, R0 ;  /* 0x00000000ff00723e */ /* 0x001fca00000010ff */
[----:B------:R0:W-:Y:S01]  /*9fe0*/  STG.E.U16 [R4.64], R0 ;  /* 0x0000000004007986 */ /* 0x0001e2000c101524 */
[----:B------:R-:W-:Y:S05]  /*9ff0*/  BRA `(.L_x_12224) ;  /* 0x0000065000007947 */ /* 0x000fea0003800000 */
.L_x_12231:
        /* <DEDUP_REMOVED lines=10> */
.L_x_12243:
        /* <DEDUP_REMOVED lines=17> */
.L_x_12246:
[----:B------:R-:W-:-:S04]  /*a1b0*/  LOP3.LUT R0, R19, 0x80000000, RZ, 0xc0, !PT ;  /* 0x8000000013007812 */ /* 0x000fc800078ec0ff */
[----:B------:R-:W-:-:S04]  /*a1c0*/  SHF.R.U32.HI R0, RZ, 0x18, R0 ;  /* 0x00000018ff007819 */ /* 0x000fc80000011600 */
[----:B------:R-:W-:Y:S02]  /*a1d0*/  LOP3.LUT R0, R3, R0, RZ, 0xfc, !PT ;  /* 0x0000000003007212 */ /* 0x000fe400078efcff */
.L_x_12245:
[----:B------:R-:W-:Y:S05]  /*a1e0*/  BSYNC B0 ;  /* 0x0000000000007941 */ /* 0x000fea0003800000 */
.L_x_12244:
[----:B------:R0:W-:Y:S01]  /*a1f0*/  STG.E.U8 [R4.64], R0 ;  /* 0x0000000004007986 */ /* 0x0001e2000c101124 */
[----:B------:R-:W-:Y:S05]  /*a200*/  BRA `(.L_x_12224) ;  /* 0x0000044000007947 */ /* 0x000fea0003800000 */
.L_x_12242:
        /* <DEDUP_REMOVED lines=17> */
.L_x_12249:
[----:B------:R-:W-:-:S04]  /*a320*/  LOP3.LUT R0, R19, 0x80000000, RZ, 0xc0, !PT ;  /* 0x8000000013007812 */ /* 0x000fc800078ec0ff */
[----:B------:R-:W-:-:S04]  /*a330*/  SHF.R.U32.HI R0, RZ, 0x18, R0 ;  /* 0x00000018ff007819 */ /* 0x000fc80000011600 */
[----:B------:R-:W-:Y:S02]  /*a340*/  LOP3.LUT R0, R3, R0, RZ, 0xfc, !PT ;  /* 0x0000000003007212 */ /* 0x000fe400078efcff */
.L_x_12248:
[----:B------:R-:W-:Y:S05]  /*a350*/  BSYNC B0 ;  /* 0x0000000000007941 */ /* 0x000fea0003800000 */
.L_x_12247:
[----:B------:R0:W-:Y:S01]  /*a360*/  STG.E.U8 [R4.64], R0 ;  /* 0x0000000004007986 */ /* 0x0001e2000c101124 */
[----:B------:R-:W-:Y:S05]  /*a370*/  BRA `(.L_x_12224) ;  /* 0x000002d000007947 */ /* 0x000fea0003800000 */
.L_x_12241:
        /* <DEDUP_REMOVED lines=22> */
.L_x_12223:
        /* <DEDUP_REMOVED lines=20> */
.L_x_12251:
[----:B------:R0:W-:Y:S01]  /*a620*/  STG.E.64 [R4.64], R18 ;  /* 0x0000001204007986 */ /* 0x0001e2000c101b24 */
[----:B------:R-:W-:Y:S05]  /*a630*/  BRA `(.L_x_12224) ;  /* 0x0000001000007947 */ /* 0x000fea0003800000 */
.L_x_12250:
[----:B------:R0:W-:Y:S02]  /*a640*/  STG.E [R4.64], R30 ;  /* 0x0000001e04007986 */ /* 0x0001e4000c101924 */
.L_x_12224:
[----:B------:R-:W-:Y:S02]  /*a650*/  IADD3 R2, R2, 0x80, RZ ;  /* 0x0000008002027810 */ /* 0x000fe40007ffe0ff */
.L_x_12185:
[----:B------:R-:W-:Y:S05]  /*a660*/  BSYNC B6 ;  /* 0x0000000000067941 */ /* 0x000fea0003800000 */
.L_x_12184:
[----:B------:R-:W-:-:S13]  /*a670*/  ISETP.GE.AND P0, PT, R2, R36, PT ;  /* 0x000000240200720c */ /* 0x000fda0003f06270 */
[----:B------:R-:W-:Y:S05]  /*a680*/  @P0 EXIT ;  /* 0x000000000000094d */ /* 0x000fea0003800000 */
[----:B0-----:R-:W0:Y:S01]  /*a690*/  LDC.U8 R4, c[0x0][0x190] ;  /* 0x00006400ff047b82 */ /* 0x001e220000000000 */
[----:B------:R-:W-:-:S04]  /*a6a0*/  IMAD R2, R37, 0x200, R2 ;  /* 0x0000020025027824 */ /* 0x000fc800078e0202 */
        /* <DEDUP_REMOVED lines=16> */
.L_x_12255:
[----:B------:R-:W-:Y:S01]  /*a7b0*/  STG.E.U8 [R2.64], R24 ;  /* 0x0000001802007986 */ /* 0x000fe2000c101124 */
[----:B------:R-:W-:Y:S05]  /*a7c0*/  EXIT ;  /* 0x000000000000794d */ /* 0x000fea0003800000 */
.L_x_12254:
        /* <DEDUP_REMOVED lines=8> */
.L_x_12258:
[----:B------:R-:W-:Y:S01]  /*a850*/  STG.E [R2.64], R24 ;  /* 0x0000001802007986 */ /* 0x000fe2000c101924 */
[----:B------:R-:W-:Y:S05]  /*a860*/  EXIT ;  /* 0x000000000000794d */ /* 0x000fea0003800000 */
.L_x_12257:
[----:B------:R-:W-:Y:S01]  /*a870*/  STG.E.U16 [R2.64], R24 ;  /* 0x0000001802007986 */ /* 0x000fe2000c101524 */
[----:B------:R-:W-:Y:S05]  /*a880*/  EXIT ;  /* 0x000000000000794d */ /* 0x000fea0003800000 */
.L_x_12253:
        /* <DEDUP_REMOVED lines=9> */
.L_x_12260:
[----:B------:R-:W0:Y:S02]  /*a920*/  I2F.S64 R0, R16 ;  /* 0x0000001000007312 */ /* 0x000e240000301400 */
[----:B0-----:R-:W-:-:S05]  /*a930*/  F2FP.PACK_AB R0, RZ, R0 ;  /* 0x00000000ff00723e */ /* 0x001fca00000000ff */
[----:B------:R-:W-:Y:S01]  /*a940*/  STG.E.U16 [R2.64], R0 ;  /* 0x0000000002007986 */ /* 0x000fe2000c101524 */
[----:B------:R-:W-:Y:S05]  /*a950*/  EXIT ;  /* 0x000000000000794d */ /* 0x000fea0003800000 */
.L_x_12259:
        /* <DEDUP_REMOVED lines=10> */
.L_x_12262:
[----:B------:R-:W0:Y:S02]  /*aa00*/  I2F.S64 R16, R16 ;  /* 0x0000001000107312 */ /* 0x000e240000301400 */
[----:B0-----:R-:W-:-:S04]  /*aa10*/  F2FP.PACK_AB R5, RZ, R16 ;  /* 0x00000010ff05723e */ /* 0x001fc800000000ff */
[----:B------:R-:W-:-:S05]  /*aa20*/  PRMT R5, R5, 0x5410, RZ ;  /* 0x0000541005057816 */ /* 0x000fca00000000ff */
[----:B------:R-:W-:Y:S01]  /*aa30*/  STG.E [R2.64], R5 ;  /* 0x0000000502007986 */ /* 0x000fe2000c101924 */
[----:B------:R-:W-:Y:S05]  /*aa40*/  EXIT ;  /* 0x000000000000794d */ /* 0x000fea0003800000 */
.L_x_12261:
[----:B------:R-:W0:Y:S02]  /*aa50*/  I2F.F64.S64 R16, R16 ;  /* 0x0000001000107312 */ /* 0x000e240000301c00 */
[----:B0-----:R-:W-:Y:S01]  /*aa60*/  STG.E.64 [R2.64], R16 ;  /* 0x0000001002007986 */ /* 0x001fe2000c101b24 */
[----:B------:R-:W-:Y:S05]  /*aa70*/  EXIT ;  /* 0x000000000000794d */ /* 0x000fea0003800000 */
.L_x_12252:
        /* <DEDUP_REMOVED lines=13> */
.L_x_12265:
[----:B------:R-:W0:Y:S01]  /*ab50*/  I2F.F64.S64 R16, R16 ;  /* 0x0000001000107312 */ /* 0x000e220000301c00 */
[----:B------:R-:W-:-:S05]  /*ab60*/  CS2R R18, SRZ ;  /* 0x0000000000127805 */ /* 0x000fca000001ff00 */
[----:B0-----:R-:W-:Y:S01]  /*ab70*/  STG.E.128 [R2.64], R16 ;  /* 0x0000001002007986 */ /* 0x001fe2000c101d24 */
[----:B------:R-:W-:Y:S05]  /*ab80*/  EXIT ;  /* 0x000000000000794d */ /* 0x000fea0003800000 */
.L_x_12264:
        /* <DEDUP_REMOVED lines=21> */
.L_x_12269:
[----:B------:R-:W-:Y:S05]  /*ace0*/  BSYNC B0 ;  /* 0x0000000000007941 */ /* 0x000fea0003800000 */
.L_x_12268:
[----:B------:R-:W-:-:S05]  /*acf0*/  LOP3.LUT R5, R0, R5, RZ, 0xfc, !PT ;  /* 0x0000000500057212 */ /* 0x000fca00078efcff */
[----:B------:R-:W-:Y:S01]  /*ad00*/  STG.E.U8 [R2.64], R5 ;  /* 0x0000000502007986 */ /* 0x000fe2000c101124 */
[----:B------:R-:W-:Y:S05]  /*ad10*/  EXIT ;  /* 0x000000000000794d */ /* 0x000fea0003800000 */
.L_x_12267:
        /* <DEDUP_REMOVED lines=13> */
.L_x_12271:
[----:B------:R-:W-:Y:S01]  /*adf0*/  IMAD.MOV.U32 R0, RZ, RZ, 0x7f ;  /* 0x0000007fff007424 */ /* 0x000fe200078e00ff */
[----:B------:R-:W-:-:S04]  /*ae00*/  ISETP.GT.U32.AND P0, PT, R4, 0x7f800000, PT ;  /* 0x7f8000000400780c */ /* 0x000fc80003f04070 */
[----:B------:R-:W-:-:S04]  /*ae10*/  SEL R0, R0, 0x7c, P0 ;  /* 0x0000007c00007807 */ /* 0x000fc80000000000 */
.L_x_12272:
[----:B------:R-:W-:Y:S05]  /*ae20*/  BSYNC B0 ;  /* 0x0000000000007941 */ /* 0x000fea0003800000 */
.L_x_12270:
[----:B------:R-:W-:-:S04]  /*ae30*/  LOP3.LUT R4, R17, 0x80000000, RZ, 0xc0, !PT ;  /* 0x8000000011047812 */ /* 0x000fc800078ec0ff */
[----:B------:R-:W-:-:S04]  /*ae40*/  SHF.R.U32.HI R5, RZ, 0x18, R4 ;  /* 0x00000018ff057819 */ /* 0x000fc80000011604 */
[----:B------:R-:W-:-:S05]  /*ae50*/  LOP3.LUT R5, R0, R5, RZ, 0xfc, !PT ;  /* 0x0000000500057212 */ /* 0x000fca00078efcff */
[----:B------:R-:W-:Y:S01]  /*ae60*/  STG.E.U8 [R2.64], R5 ;  /* 0x0000000502007986 */ /* 0x000fe2000c101124 */
[----:B------:R-:W-:Y:S05]  /*ae70*/  EXIT ;  /* 0x000000000000794d */ /* 0x000fea0003800000 */
.L_x_12266:
[----:B------:R-:W0:Y:S02]  /*ae80*/  I2F.S64 R0, R16 ;  /* 0x0000001000007312 */ /* 0x000e240000301400 */
[----:B0-----:R-:W-:-:S05]  /*ae90*/  F2FP.BF16.PACK_AB R0, RZ, R0 ;  /* 0x00000000ff00723e */ /* 0x001fca00000010ff */
[----:B------:R-:W-:Y:S01]  /*aea0*/  STG.E.U16 [R2.64], R0 ;  /* 0x0000000002007986 */ /* 0x000fe2000c101524 */
[----:B------:R-:W-:Y:S05]  /*aeb0*/  EXIT ;  /* 0x000000000000794d */ /* 0x000fea0003800000 */
.L_x_12263:
        /* <DEDUP_REMOVED lines=10> */
.L_x_12275:
        /* <DEDUP_REMOVED lines=17> */
.L_x_12278:
[----:B------:R-:W-:-:S04]  /*b070*/  LOP3.LUT R0, R17, 0x80000000, RZ, 0xc0, !PT ;  /* 0x8000000011007812 */ /* 0x000fc800078ec0ff */
[----:B------:R-:W-:-:S04]  /*b080*/  SHF.R.U32.HI R5, RZ, 0x18, R0 ;  /* 0x00000018ff057819 */ /* 0x000fc80000011600 */
[----:B------:R-:W-:-:S04]  /*b090*/  LOP3.LUT R4, R4, R5, RZ, 0xfc, !PT ;  /* 0x0000000504047212 */ /* 0x000fc800078efcff */
[----:B------:R-:W-:Y:S02]  /*b0a0*/  PRMT R0, R4, 0x7610, R0 ;  /* 0x0000761004007816 */ /* 0x000fe40000000000 */
.L_x_12277:
[----:B------:R-:W-:Y:S05]  /*b0b0*/  BSYNC B0 ;  /* 0x0000000000007941 */ /* 0x000fea0003800000 */
.L_x_12276:
[----:B------:R-:W-:Y:S01]  /*b0c0*/  STG.E.U8 [R2.64], R0 ;  /* 0x0000000002007986 */ /* 0x000fe2000c101124 */
[----:B------:R-:W-:Y:S05]  /*b0d0*/  EXIT ;  /* 0x000000000000794d */ /* 0x000fea0003800000 */
.L_x_12274:
        /* <DEDUP_REMOVED lines=17> */
.L_x_12281:
[----:B------:R-:W-:-:S04]  /*b1f0*/  LOP3.LUT R0, R17, 0x80000000, RZ, 0xc0, !PT ;  /* 0x8000000011007812 */ /* 0x000fc800078ec0ff */
[----:B------:R-:W-:-:S04]  /*b200*/  SHF.R.U32.HI R5, RZ, 0x18, R0 ;  /* 0x00000018ff057819 */ /* 0x000fc80000011600 */
[----:B------:R-:W-:-:S04]  /*b210*/  LOP3.LUT R4, R4, R5, RZ, 0xfc, !PT ;  /* 0x0000000504047212 */ /* 0x000fc800078efcff */
[----:B------:R-:W-:Y:S02]  /*b220*/  PRMT R0, R4, 0x7610, R0 ;  /* 0x0000761004007816 */ /* 0x000fe40000000000 */
.L_x_12280:
[----:B------:R-:W-:Y:S05]  /*b230*/  BSYNC B0 ;  /* 0x0000000000007941 */ /* 0x000fea0003800000 */
.L_x_12279:
[----:B------:R-:W-:Y:S01]  /*b240*/  STG.E.U8 [R2.64], R0 ;  /* 0x0000000002007986 */ /* 0x000fe2000c101124 */
[----:B------:R-:W-:Y:S05]  /*b250*/  EXIT ;  /* 0x000000000000794d */ /* 0x000fea0003800000 */
.L_x_12273:
        /* <DEDUP_REMOVED lines=22> */
.L_x_12256:
        /* <DEDUP_REMOVED lines=20> */
.L_x_12283:
[----:B------:R-:W-:Y:S01]  /*b500*/  STG.E.64 [R2.64], R16 ;  /* 0x0000001002007986 */ /* 0x000fe2000c101b24 */
[----:B------:R-:W-:Y:S05]  /*b510*/  EXIT ;  /* 0x000000000000794d */ /* 0x000fea0003800000 */
.L_x_12282:
[----:B------:R-:W-:Y:S01]  /*b520*/  STG.E [R2.64], R24 ;  /* 0x0000001802007986 */ /* 0x000fe2000c101924 */
[----:B------:R-:W-:Y:S05]  /*b530*/  EXIT ;  /* 0x000000000000794d */ /* 0x000fea0003800000 */
.L_x_12284:
        /* <DEDUP_REMOVED lines=12> */
.L_x_16606:


//--------------------- .text._ZN2at6native18elementwise_kernelILi128ELi2EZNS0_22gpu_kernel_impl_nocastINS0_13BinaryFunctorIlllNS0_15binary_internal10MulFunctorIlEEEEEEvRNS_18TensorIteratorBaseERKT_EUliE_EEviT1_ --------------------------
	.section	.text._ZN2at6native18elementwise_kernelILi128ELi2EZNS0_22gpu_kernel_impl_nocastINS0_13BinaryFunctorIlllNS0_15binary_internal10MulFunctorIlEEEEEEvRNS_18TensorIteratorBaseERKT_EUliE_EEviT1_,"ax",@progbits
	.sectioninfo	@"SHI_REGISTERS=14"
	.align	128
        .global         _ZN2at6native18elementwise_kernelILi128ELi2EZNS0_22gpu_kernel_impl_nocastINS0_13BinaryFunctorIlllNS0_15binary_internal10MulFunctorIlEEEEEEvRNS_18TensorIteratorBaseERKT_EUliE_EEviT1_
        .type           _ZN2at6native18elementwise_kernelILi128ELi2EZNS0_22gpu_kernel_impl_nocastINS0_13BinaryFunctorIlllNS0_15binary_internal10MulFunctorIlEEEEEEvRNS_18TensorIteratorBaseERKT_EUliE_EEviT1_,@function
        .size           _ZN2at6native18elementwise_kernelILi128ELi2EZNS0_22gpu_kernel_impl_nocastINS0_13BinaryFunctorIlllNS0_15binary_internal10MulFunctorIlEEEEEEvRNS_18TensorIteratorBaseERKT_EUliE_EEviT1_,(.L_x_16607 - _ZN2at6native18elementwise_kernelILi128ELi2EZNS0_22gpu_kernel_impl_nocastINS0_13BinaryFunctorIlllNS0_15binary_internal10MulFunctorIlEEEEEEvRNS_18TensorIteratorBaseERKT_EUliE_EEviT1_)
        .other          _ZN2at6native18elementwise_kernelILi128ELi2EZNS0_22gpu_kernel_impl_nocastINS0_13BinaryFunctorIlllNS0_15binary_internal10MulFunctorIlEEEEEEvRNS_18TensorIteratorBaseERKT_EUliE_EEviT1_,@"STO_CUDA_ENTRY STV_DEFAULT"
_ZN2at6native18elementwise_kernelILi128ELi2EZNS0_22gpu_kernel_impl_nocastINS0_13BinaryFunctorIlllNS0_15binary_internal10MulFunctorIlEEEEEEvRNS_18TensorIteratorBaseERKT_EUliE_EEviT1_:
.text._ZN2at6native18elementwise_kernelILi128ELi2EZNS0_22gpu_kernel_impl_nocastINS0_13BinaryFunctorIlllNS0_15binary_internal10MulFunctorIlEEEEEEvRNS_18TensorIteratorBaseERKT_EUliE_EEviT1_:
        /* <DEDUP_REMOVED lines=262> */
.L_x_12287:
[----:B------:R-:W-:Y:S02]  /*1060*/  IADD3 R4, P1, R4, c[0x0][0x3d8], RZ ;  /* 0x0000f60004047a10 */ /* 0x000fe40007f3e0ff */
[----:B------:R-:W-:Y:S02]  /*1070*/  IADD3 R6, P0, R3, c[0x0][0x3d0], RZ ;  /* 0x0000f40003067a10 */ /* 0x000fe40007f1e0ff */
[----:B------:R-:W-:Y:S02]  /*1080*/  IADD3.X R5, RZ, c[0x0][0x3dc], RZ, P1, !PT ;  /* 0x0000f700ff057a10 */ /* 0x000fe40000ffe4ff */
[----:B------:R-:W-:-:S04]  /*1090*/  IADD3.X R7, RZ, c[0x0][0x3d4], RZ, P0, !PT ;  /* 0x0000f500ff077a10 */ /* 0x000fc800007fe4ff */
[----:B------:R-:W2:Y:S04]  /*10a0*/  LDG.E.64 R4, [R4.64] ;  /* 0x0000000404047981 */ /* 0x000ea8000c1e1b00 */
[----:B------:R-:W2:Y:S01]  /*10b0*/  LDG.E.64 R6, [R6.64] ;  /* 0x0000000406067981 */ /* 0x000ea2000c1e1b00 */
[----:B------:R-:W-:Y:S01]  /*10c0*/  IADD3 R8, P0, R2, c[0x0][0x3c8], RZ ;  /* 0x0000f20002087a10 */ /* 0x000fe20007f1e0ff */
[-C--:B--2---:R-:W-:Y:S02]  /*10d0*/  IMAD R9, R5, R6.reuse, RZ ;  /* 0x0000000605097224 */ /* 0x084fe400078e02ff */
[----:B------:R-:W-:-:S04]  /*10e0*/  IMAD.WIDE.U32 R2, R4, R6, RZ ;  /* 0x0000000604027225 */ /* 0x000fc800078e00ff */
[----:B------:R-:W-:Y:S01]  /*10f0*/  IMAD R11, R4, R7, R9 ;  /* 0x00000007040b7224 */ /* 0x000fe200078e0209 */
[----:B------:R-:W-:-:S04]  /*1100*/  IADD3.X R9, RZ, c[0x0][0x3cc], RZ, P0, !PT ;  /* 0x0000f300ff097a10 */ /* 0x000fc800007fe4ff */
[----:B------:R-:W-:Y:S02]  /*1110*/  IADD3 R3, R3, R11, RZ ;  /* 0x0000000b03037210 */ /* 0x000fe40007ffe0ff */
[----:B------:R-:W-:-:S03]  /*1120*/  IADD3 R11, R0, 0x80, RZ ;  /* 0x00000080000b7810 */ /* 0x000fc60007ffe0ff */
[----:B------:R0:W-:Y:S04]  /*1130*/  STG.E.64 [R8.64], R2 ;  /* 0x0000000208007986 */ /* 0x0001e8000c101b04 */
.L_x_12286:
[----:B------:R-:W-:Y:S05]  /*1140*/  BSYNC B0 ;  /* 0x0000000000007941 */ /* 0x000fea0003800000 */
.L_x_12285:
        /* <DEDUP_REMOVED lines=255> */
.L_x_12288:
        /* <DEDUP_REMOVED lines=8> */
[-C--:B--2---:R-:W-:Y:S02]  /*21c0*/  IMAD R3, R3, R4.reuse, RZ ;  /* 0x0000000403037224 */ /* 0x084fe400078e02ff */
[----:B------:R-:W-:-:S04]  /*21d0*/  IMAD.WIDE.U32 R8, R2, R4, RZ ;  /* 0x0000000402087225 */ /* 0x000fc800078e00ff */
[----:B------:R-:W-:-:S05]  /*21e0*/  IMAD R3, R2, R5, R3 ;  /* 0x0000000502037224 */ /* 0x000fca00078e0203 */
[----:B------:R-:W-:-:S05]  /*21f0*/  IADD3 R9, R9, R3, RZ ;  /* 0x0000000309097210 */ /* 0x000fca0007ffe0ff */
[----:B------:R-:W-:Y:S01]  /*2200*/  STG.E.64 [R10.64], R8 ;  /* 0x000000080a007986 */ /* 0x000fe2000c101b04 */
[----:B------:R-:W-:Y:S05]  /*2210*/  EXIT ;  /* 0x000000000000794d */ /* 0x000fea0003800000 */
.L_x_12289:
        /* <DEDUP_REMOVED lines=14> */
.L_x_16607:


//--------------------- .text._ZN2at6native27unrolled_elementwise_kernelINS0_13BinaryFunctorIlllNS0_15binary_internal10MulFunctorIlEEEESt5arrayIPcLm3EELi4E23TrivialOffsetCalculatorILi2EjESA_ILi1EjENS0_6memory15LoadWithoutCastENSD_16StoreWithoutCastEEEviT_T0_T2_T3_T4_T5_ --------------------------
	.section	.text._ZN2at6native27unrolled_elementwise_kernelINS0_13BinaryFunctorIlllNS0_15binary_internal10MulFunctorIlEEEESt5arrayIPcLm3EELi4E23TrivialOffsetCalculatorILi2EjESA_ILi1EjENS0_6memory15LoadWithoutCastENSD_16StoreWithoutCastEEEviT_T0_T2_T3_T4_T5_,"ax",@progbits
	.sectioninfo	@"SHI_REGISTERS=32"
	.align	128
        .global         _ZN2at6native27unrolled_elementwise_kernelINS0_13BinaryFunctorIlllNS0_15binary_internal10MulFunctorIlEEEESt5arrayIPcLm3EELi4E23TrivialOffsetCalculatorILi2EjESA_ILi1EjENS0_6memory15LoadWithoutCastENSD_16StoreWithoutCastEEEviT_T0_T2_T3_T4_T5_
        .type           _ZN2at6native27unrolled_elementwise_kernelINS0_13BinaryFunctorIlllNS0_15binary_internal10MulFunctorIlEEEESt5arrayIPcLm3EELi4E23TrivialOffsetCalculatorILi2EjESA_ILi1EjENS0_6memory15LoadWithoutCastENSD_16StoreWithoutCastEEEviT_T0_T2_T3_T4_T5_,@function
        .size           _ZN2at6native27unrolled_elementwise_kernelINS0_13BinaryFunctorIlllNS0_15binary_internal10MulFunctorIlEEEESt5arrayIPcLm3EELi4E23TrivialOffsetCalculatorILi2EjESA_ILi1EjENS0_6memory15LoadWithoutCastENSD_16StoreWithoutCastEEEviT_T0_T2_T3_T4_T5_,(.L_x_16608 - _ZN2at6native27unrolled_elementwise_kernelINS0_13BinaryFunctorIlllNS0_15binary_internal10MulFunctorIlEEEESt5arrayIPcLm3EELi4E23TrivialOffsetCalculatorILi2EjESA_ILi1EjENS0_6memory15LoadWithoutCastENSD_16StoreWithoutCastEEEviT_T0_T2_T3_T4_T5_)
        .other          _ZN2at6native27unrolled_elementwise_kernelINS0_13BinaryFunctorIlllNS0_15binary_internal10MulFunctorIlEEEESt5arrayIPcLm3EELi4E23TrivialOffsetCalculatorILi2EjESA_ILi1EjENS0_6memory15LoadWithoutCastENSD_16StoreWithoutCastEEEviT_T0_T2_T3_T4_T5_,@"STO_CUDA_ENTRY STV_DEFAULT"
_ZN2at6native27unrolled_elementwise_kernelINS0_13BinaryFunctorIlllNS0_15binary_internal10MulFunctorIlEEEESt5arrayIPcLm3EELi4E23TrivialOffsetCalculatorILi2EjESA_ILi1EjENS0_6memory15LoadWithoutCastENSD_16StoreWithoutCastEEEviT_T0_T2_T3_T4_T5_:
.text._ZN2at6native27unrolled_elementwise_kernelINS0_13BinaryFunctorIlllNS0_15binary_internal10MulFunctorIlEEEESt5arrayIPcLm3EELi4E23TrivialOffsetCalculatorILi2EjESA_ILi1EjENS0_6memory15LoadWithoutCastENSD_16StoreWithoutCastEEEviT_T0_T2_T3_T4_T5_:
        /* <DEDUP_REMOVED lines=20> */
[----:B------:R-:W-:Y:S02]  /*0140*/  ISETP.GE.AND P3, PT, R3, R14, PT ;  /* 0x0000000e0300720c */ /* 0x000fe40003f66270 */
[----:B------:R-:W-:Y:S01]  /*0150*/  @!P1 MOV R25, 0x8 ;  /* 0x0000000800199802 */ /* 0x000fe20000000f00 */
[----:B------:R-:W-:Y:S01]  /*0160*/  CS2R R12, SRZ ;  /* 0x00000000000c7805 */ /* 0x000fe2000001ff00 */
[----:B------:R-:W-:Y:S01]  /*0170*/  CS2R R10, SRZ ;  /* 0x00000000000a7805 */ /* 0x000fe2000001ff00 */
[----:B------:R-:W-:Y:S01]  /*0180*/  CS2R R6, SRZ ;  /* 0x0000000000067805 */ /* 0x000fe2000001ff00 */
[----:B------:R-:W-:Y:S01]  /*0190*/  CS2R R8, SRZ ;  /* 0x0000000000087805 */ /* 0x000fe2000001ff00 */
[----:B------:R-:W-:-:S06]  /*01a0*/  @!P1 IMAD.WIDE.U32 R20, R2, R25, c[0x0][0x170] ;  /* 0x00005c0002149625 */ /* 0x000fcc00078e0019 */
[----:B------:R-:W-:Y:S01]  /*01b0*/  @!P3 MOV R27, 0x8 ;  /* 0x00000008001bb802 */ /* 0x000fe20000000f00 */
[----:B------:R-:W-:Y:S01]  /*01c0*/  @!P3 IMAD R26, R0, 0x200, R3 ;  /* 0x00000200001ab824 */ /* 0x000fe200078e0203 */
[----:B------:R3:W4:Y:S01]  /*01d0*/  @!P1 LDG.E.64 R12, [R20.64] ;  /* 0x00000004140c9981 */ /* 0x000722000c1e1b00 */
[----:B-1----:R-:W-:-:S04]  /*01e0*/  @!P1 IMAD.WIDE.U32 R22, R2, R25, c[0x0][0x178] ;  /* 0x00005e0002169625 */ /* 0x002fc800078e0019 */
[CC--:B------:R-:W-:Y:S01]  /*01f0*/  @!P3 IMAD.WIDE.U32 R24, R26.reuse, R27.reuse, c[0x0][0x170] ;  /* 0x00005c001a18b625 */ /* 0x0c0fe200078e001b */
[----:B------:R1:W4:Y:S03]  /*0200*/  @!P1 LDG.E.64 R10, [R22.64] ;  /* 0x00000004160a9981 */ /* 0x000326000c1e1b00 */
[----:B------:R-:W-:Y:S01]  /*0210*/  @!P3 IMAD.WIDE.U32 R26, R26, R27, c[0x0][0x178] ;  /* 0x00005e001a1ab625 */ /* 0x000fe200078e001b */
[----:B------:R-:W4:Y:S04]  /*0220*/  @!P3 LDG.E.64 R6, [R24.64] ;  /* 0x000000041806b981 */ /* 0x000f28000c1e1b00 */
[----:B------:R0:W4:Y:S01]  /*0230*/  @!P3 LDG.E.64 R8, [R26.64] ;  /* 0x000000041a08b981 */ /* 0x000122000c1e1b00 */
[----:B------:R-:W-:-:S04]  /*0240*/  @!P3 IADD3 R3, R3, 0x80, RZ ;  /* 0x000000800303b810 */ /* 0x000fc80007ffe0ff */
[----:B------:R-:W-:Y:S02]  /*0250*/  ISETP.GE.AND P2, PT, R3, R14, PT ;  /* 0x0000000e0300720c */ /* 0x000fe40003f46270 */
[----:B-1----:R-:W-:Y:S02]  /*0260*/  @!P0 LEA R22, R0, R15, 0x9 ;  /* 0x0000000f00168211 */ /* 0x002fe400078e48ff */
[----:B------:R-:W-:Y:S01]  /*0270*/  @!P0 MOV R23, 0x8 ;  /* 0x0000000800178802 */ /* 0x000fe20000000f00 */
[----:B0-----:R-:W-:-:S08]  /*0280*/  CS2R R4, SRZ ;  /* 0x0000000000047805 */ /* 0x001fd0000001ff00 */
[----:B------:R-:W-:Y:S01]  /*0290*/  @!P2 MOV R29, 0x8 ;  /* 0x00000008001da802 */ /* 0x000fe20000000f00 */
[----:B------:R-:W-:Y:S02]  /*02a0*/  @!P2 IMAD R28, R0, 0x200, R3 ;  /* 0x00000200001ca824 */ /* 0x000fe400078e0203 */
[----:B------:R-:W-:Y:S02]  /*02b0*/  CS2R R2, SRZ ;  /* 0x0000000000027805 */ /* 0x000fe4000001ff00 */
[----:B------:R-:W-:-:S04]  /*02c0*/  @!P2 IMAD.WIDE.U32 R26, R28, R29, c[0x0][0x170] ;  /* 0x00005c001c1aa625 */ /* 0x000fc800078e001d */
[----:B------:R-:W-:Y:S01]  /*02d0*/  @!P2 IMAD.WIDE.U32 R28, R28, R29, c[0x0][0x178] ;  /* 0x00005e001c1ca625 */ /* 0x000fe200078e001d */
[----:B------:R0:W5:Y:S03]  /*02e0*/  @!P2 LDG.E.64 R2, [R26.64] ;  /* 0x000000041a02a981 */ /* 0x000166000c1e1b00 */
[----:B------:R-:W-:Y:S01]  /*02f0*/  @!P0 IMAD.WIDE.U32 R22, R22, R23, c[0x0][0x168] ;  /* 0x00005a0016168625 */ /* 0x000fe200078e0017 */
[----:B------:R0:W5:Y:S01]  /*0300*/  @!P2 LDG.E.64 R4, [R28.64] ;  /* 0x000000041c04a981 */ /* 0x000162000c1e1b00 */
[----:B------:R-:W-:Y:S02]  /*0310*/  BSSY B0, `(.L_x_12290) ;  /* 0x000001d000007945 */ /* 0x000fe40003800000 */
[-C--:B--2---:R-:W-:Y:S02]  /*0320*/  IMAD R19, R19, R16.reuse, RZ ;  /* 0x0000001013137224 */ /* 0x084fe400078e02ff */
[----:B---3--:R-:W-:-:S04]  /*0330*/  IMAD.WIDE.U32 R20, R18, R16, RZ ;  /* 0x0000001012147225 */ /* 0x008fc800078e00ff */
[----:B------:R-:W-:Y:S01]  /*0340*/  IMAD R19, R17, R18, R19 ;  /* 0x0000001211137224 */ /* 0x000fe200078e0213 */
[----:B------:R-:W-:-:S04]  /*0350*/  IADD3 R16, R15, 0x80, RZ ;  /* 0x000000800f107810 */ /* 0x000fc80007ffe0ff */
[----:B------:R-:W-:Y:S02]  /*0360*/  IADD3 R21, R21, R19, RZ ;  /* 0x0000001315157210 */ /* 0x000fe40007ffe0ff */
[----:B------:R-:W-:Y:S01]  /*0370*/  MOV R17, R15 ;  /* 0x0000000f00117202 */ /* 0x000fe20000000f00 */
[----:B------:R-:W-:Y:S02]  /*0380*/  @!P0 IMAD.MOV.U32 R17, RZ, RZ, R16 ;  /* 0x000000ffff118224 */ /* 0x000fe400078e0010 */
[----:B------:R0:W-:Y:S03]  /*0390*/  @!P0 STG.E.64 [R22.64], R20 ;  /* 0x0000001416008986 */ /* 0x0001e6000c101b04 */
[----:B------:R-:W-:Y:S01]  /*03a0*/  ISETP.GE.AND P1, PT, R17, R14, PT ;  /* 0x0000000e1100720c */ /* 0x000fe20003f26270 */
[-C--:B----4-:R-:W-:Y:S02]  /*03b0*/  IMAD R11, R11, R12.reuse, RZ ;  /* 0x0000000c0b0b7224 */ /* 0x090fe400078e02ff */
[----:B------:R-:W-:-:S04]  /*03c0*/  IMAD.WIDE.U32 R18, R10, R12, RZ ;  /* 0x0000000c0a127225 */ /* 0x000fc800078e00ff */
[----:B------:R-:W-:Y:S02]  /*03d0*/  IMAD R9, R9, R6, RZ ;  /* 0x0000000609097224 */ /* 0x000fe400078e02ff */
[----:B------:R-:W-:Y:S02]  /*03e0*/  IMAD R13, R13, R10, R11 ;  /* 0x0000000a0d0d7224 */ /* 0x000fe400078e020b */
[----:B------:R-:W-:-:S04]  /*03f0*/  IMAD.WIDE.U32 R10, R8, R6, RZ ;  /* 0x00000006080a7225 */ /* 0x000fc800078e00ff */
[----:B------:R-:W-:Y:S01]  /*0400*/  IMAD R9, R7, R8, R9 ;  /* 0x0000000807097224 */ /* 0x000fe200078e0209 */
[----:B------:R-:W-:Y:S05]  /*0410*/  @P1 BRA `(.L_x_12291) ;  /* 0x000000c000001947 */ /* 0x000fea0003800000 */
[----:B0-----:R-:W-:Y:S01]  /*0420*/  LEA R6, R0, R17, 0x9 ;  /* 0x0000001100067211 */ /* 0x001fe200078e48ff */
[----:B------:R-:W-:Y:S01]  /*0430*/  IMAD.MOV.U32 R15, RZ, RZ, 0x8 ;  /* 0x00000008ff0f7424 */ /* 0x000fe200078e00ff */
[----:B------:R-:W-:Y:S02]  /*0440*/  IADD3 R17, R17, 0x80, RZ ;  /* 0x0000008011117810 */ /* 0x000fe40007ffe0ff */
[----:B------:R-:W-:Y:S01]  /*0450*/  IADD3 R19, R19, R13, RZ ;  /* 0x0000000d13137210 */ /* 0x000fe20007ffe0ff */
[----:B------:R-:W-:Y:S01]  /*0460*/  IMAD.WIDE.U32 R6, R6, R15, c[0x0][0x168] ;  /* 0x00005a0006067625 */ /* 0x000fe200078e000f */
[----:B------:R-:W-:Y:S02]  /*0470*/  ISETP.GE.AND P0, PT, R17, R14, PT ;  /* 0x0000000e1100720c */ /* 0x000fe40003f06270 */
[----:B------:R-:W-:Y:S02]  /*0480*/  IADD3 R11, R11, R9, RZ ;  /* 0x000000090b0b7210 */ /* 0x000fe40007ffe0ff */
[----:B------:R0:W-:Y:S09]  /*0490*/  STG.E.64 [R6.64], R18 ;  /* 0x0000001206007986 */ /* 0x0001f2000c101b04 */
[----:B------:R-:W-:-:S02]  /*04a0*/  @!P0 LEA R8, R0, R17, 0x9 ;  /* 0x0000001100088211 */ /* 0x000fc400078e48ff */
[----:B------:R-:W-:-:S03]  /*04b0*/  @!P0 IADD3 R17, R17, 0x80, RZ ;  /* 0x0000008011118810 */ /* 0x000fc60007ffe0ff */
[----:B------:R-:W-:-:S05]  /*04c0*/  @!P0 IMAD.WIDE.U32 R8, R8, R15, c[0x0][0x168] ;  /* 0x00005a0008088625 */ /* 0x000fca00078e000f */
[----:B------:R0:W-:Y:S02]  /*04d0*/  @!P0 STG.E.64 [R8.64], R10 ;  /* 0x0000000a08008986 */ /* 0x0001e4000c101b04 */
.L_x_12291:
[----:B0-----:R-:W-:Y:S05]  /*04e0*/  BSYNC B0 ;  /* 0x0000000000007941 */ /* 0x001fea0003800000 */
.L_x_12290:
[----:B------:R-:W-:Y:S01]  /*04f0*/  ISETP.GE.AND P0, PT, R17, R14, PT ;  /* 0x0000000e1100720c */ /* 0x000fe20003f06270 */
[-C--:B-----5:R-:W-:Y:S02]  /*0500*/  IMAD R5, R5, R2.reuse, RZ ;  /* 0x0000000205057224 */ /* 0x0a0fe400078e02ff */
[----:B------:R-:W-:-:S04]  /*0510*/  IMAD.WIDE.U32 R6, R4, R2, RZ ;  /* 0x0000000204067225 */ /* 0x000fc800078e00ff */
[----:B------:R-:W-:-:S06]  /*0520*/  IMAD R5, R3, R4, R5 ;  /* 0x0000000403057224 */ /* 0x000fcc00078e0205 */
[----:B------:R-:W-:Y:S05]  /*0530*/  @P0 EXIT ;  /* 0x000000000000094d */ /* 0x000fea0003800000 */
[----:B------:R-:W-:Y:S01]  /*0540*/  HFMA2.MMA R3, -RZ, RZ, 0, 4.76837158203125e-07 ;  /* 0x00000008ff037435 */ /* 0x000fe200000001ff */
[----:B------:R-:W-:Y:S01]  /*0550*/  IMAD R2, R0, 0x200, R17 ;  /* 0x0000020000027824 */ /* 0x000fe200078e0211 */
[----:B------:R-:W-:Y:S02]  /*0560*/  IADD3 R5, R7, R5, RZ ;  /* 0x0000000507057210 */ /* 0x000fe40007ffe0ff */
[----:B------:R-:W-:-:S06]  /*0570*/  MOV R4, R6 ;  /* 0x0000000600047202 */ /* 0x000fcc0000000f00 */
[----:B------:R-:W-:-:S05]  /*0580*/  IMAD.WIDE.U32 R2, R2, R3, c[0x0][0x168] ;  /* 0x00005a0002027625 */ /* 0x000fca00078e0003 */
[----:B------:R-:W-:Y:S01]  /*0590*/  STG.E.64 [R2.64], R4 ;  /* 0x0000000402007986 */ /* 0x000fe2000c101b04 */
[----:B------:R-:W-:Y:S05]  /*05a0*/  EXIT ;  /* 0x000000000000794d */ /* 0x000fea0003800000 */
.L_x_12292:
        /* <DEDUP_REMOVED lines=13> */
.L_x_16608:


//--------------------- .text._ZN2at6native29vectorized_elementwise_kernelILi2ENS0_13BinaryFunctorIlllNS0_15binary_internal10MulFunctorIlEEEESt5arrayIPcLm3EEEEviT0_T1_ --------------------------
	.section	.text._ZN2at6native29vectorized_elementwise_kernelILi2ENS0_13BinaryFunctorIlllNS0_15binary_internal10MulFunctorIlEEEESt5arrayIPcLm3EEEEviT0_T1_,"ax",@progbits
	.sectioninfo	@"SHI_REGISTERS=40"
	.align	128
        .global         _ZN2at6native29vectorized_elementwise_kernelILi2ENS0_13BinaryFunctorIlllNS0_15binary_internal10MulFunctorIlEEEESt5arrayIPcLm3EEEEviT0_T1_
        .type           _ZN2at6native29vectorized_elementwise_kernelILi2ENS0_13BinaryFunctorIlllNS0_15binary_internal10MulFunctorIlEEEESt5arrayIPcLm3EEEEviT0_T1_,@function
        .size           _ZN2at6native29vectorized_elementwise_kernelILi2ENS0_13BinaryFunctorIlllNS0_15binary_internal10MulFunctorIlEEEESt5arrayIPcLm3EEEEviT0_T1_,(.L_x_16609 - _ZN2at6native29vectorized_elementwise_kernelILi2ENS0_13BinaryFunctorIlllNS0_15binary_internal10MulFunctorIlEEEESt5arrayIPcLm3EEEEviT0_T1_)
        .other          _ZN2at6native29vectorized_elementwise_kernelILi2ENS0_13BinaryFunctorIlllNS0_15binary_internal10MulFunctorIlEEEESt5arrayIPcLm3EEEEviT0_T1_,@"STO_CUDA_ENTRY STV_DEFAULT"
_ZN2at6native29vectorized_elementwise_kernelILi2ENS0_13BinaryFunctorIlllNS0_15binary_internal10MulFunctorIlEEEESt5arrayIPcLm3EEEEviT0_T1_:
.text._ZN2at6native29vectorized_elementwise_kernelILi2ENS0_13BinaryFunctorIlllNS0_15binary_internal10MulFunctorIlEEEESt5arrayIPcLm3EEEEviT0_T1_:
        /* <DEDUP_REMOVED lines=18> */
[----:B------:R-:W4:Y:S01]  /*0120*/  LDG.E.128 R4, [R30.64+0x1000] ;  /* 0x001000041e047981 */ /* 0x000f22000c1e1d00 */
[----:B--2---:R-:W-:-:S02]  /*0130*/  IMAD R33, R27, R22, RZ ;  /* 0x000000161b217224 */ /* 0x004fc400078e02ff */
[----:B------:R-:W-:-:S04]  /*0140*/  IMAD.WIDE.U32 R2, R26, R22, RZ ;  /* 0x000000161a027225 */ /* 0x000fc800078e00ff */
[----:B------:R-:W-:Y:S02]  /*0150*/  IMAD R33, R23, R26, R33 ;  /* 0x0000001a17217224 */ /* 0x000fe400078e0221 */
[-C--:B------:R-:W-:Y:S02]  /*0160*/  IMAD R23, R25, R20.reuse, RZ ;  /* 0x0000001419177224 */ /* 0x080fe400078e02ff */
[----:B------:R-:W-:-:S04]  /*0170*/  IMAD.WIDE.U32 R34, R24, R20, RZ ;  /* 0x0000001418227225 */ /* 0x000fc800078e00ff */
[----:B------:R-:W-:Y:S02]  /*0180*/  IMAD R32, R21, R24, R23 ;  /* 0x0000001815207224 */ /* 0x000fe400078e0217 */
[----:B------:R-:W2:Y:S04]  /*0190*/  LDG.E.128 R20, [R36.64+0x1800] ;  /* 0x0018000424147981 */ /* 0x000ea8000c1e1d00 */
[----:B------:R0:W2:Y:S01]  /*01a0*/  LDG.E.128 R24, [R30.64+0x1800] ;  /* 0x001800041e187981 */ /* 0x0000a2000c1e1d00 */
[----:B---3--:R-:W-:Y:S02]  /*01b0*/  IMAD R13, R13, R16, RZ ;  /* 0x000000100d0d7224 */ /* 0x008fe400078e02ff */
[----:B----4-:R-:W-:Y:S02]  /*01c0*/  IMAD R7, R7, R10, RZ ;  /* 0x0000000a07077224 */ /* 0x010fe400078e02ff */
[----:B------:R-:W-:-:S02]  /*01d0*/  IMAD R5, R5, R8, RZ ;  /* 0x0000000805057224 */ /* 0x000fc400078e02ff */
[----:B0-----:R-:W-:-:S04]  /*01e0*/  IMAD.WIDE.U32 R30, R0, R29, c[0x0][0x168] ;  /* 0x00005a00001e7625 */ /* 0x001fc800078e001d */
[----:B------:R-:W-:Y:S02]  /*01f0*/  IMAD R17, R17, R12, R13 ;  /* 0x0000000c11117224 */ /* 0x000fe400078e020d */
[----:B------:R-:W-:Y:S02]  /*0200*/  IMAD R15, R15, R18, RZ ;  /* 0x000000120f0f7224 */ /* 0x000fe400078e02ff */
[----:B------:R-:W-:-:S04]  /*0210*/  IMAD.WIDE.U32 R12, R12, R16, RZ ;  /* 0x000000100c0c7225 */ /* 0x000fc800078e00ff */
[----:B------:R-:W-:Y:S02]  /*0220*/  IMAD R0, R11, R6, R7 ;  /* 0x000000060b007224 */ /* 0x000fe400078e0207 */
[----:B------:R-:W-:Y:S01]  /*0230*/  IMAD.WIDE R28, R28, 0x10, R30 ;  /* 0x000000101c1c7825 */ /* 0x000fe200078e021e */
[----:B------:R-:W-:-:S03]  /*0240*/  IADD3 R11, R3, R33, RZ ;  /* 0x00000021030b7210 */ /* 0x000fc60007ffe0ff */
[----:B------:R-:W-:Y:S01]  /*0250*/  IMAD.WIDE.U32 R6, R6, R10, RZ ;  /* 0x0000000a06067225 */ /* 0x000fe200078e00ff */
[----:B------:R-:W-:-:S03]  /*0260*/  MOV R10, R2 ;  /* 0x00000002000a7202 */ /* 0x000fc60000000f00 */
[----:B------:R-:W-:Y:S01]  /*0270*/  IMAD R16, R9, R4, R5 ;  /* 0x0000000409107224 */ /* 0x000fe200078e0205 */
[----:B------:R-:W-:Y:S01]  /*0280*/  IADD3 R9, R35, R32, RZ ;  /* 0x0000002023097210 */ /* 0x000fe20007ffe0ff */
[----:B------:R-:W-:Y:S01]  /*0290*/  IMAD.WIDE.U32 R30, R4, R8, RZ ;  /* 0x00000008041e7225 */ /* 0x000fe200078e00ff */
[----:B------:R-:W-:-:S03]  /*02a0*/  MOV R8, R34 ;  /* 0x0000002200087202 */ /* 0x000fc60000000f00 */
[----:B------:R-:W-:Y:S01]  /*02b0*/  IMAD R19, R19, R14, R15 ;  /* 0x0000000e13137224 */ /* 0x000fe200078e020f */
[----:B------:R-:W-:Y:S01]  /*02c0*/  IADD3 R3, R31, R16, RZ ;  /* 0x000000101f037210 */ /* 0x000fe20007ffe0ff */
[----:B------:R-:W-:Y:S01]  /*02d0*/  IMAD.WIDE.U32 R14, R14, R18, RZ ;  /* 0x000000120e0e7225 */ /* 0x000fe200078e00ff */
[----:B------:R0:W-:Y:S03]  /*02e0*/  STG.E.128 [R28.64], R8 ;  /* 0x000000081c007986 */ /* 0x0001e6000c101d04 */
[----:B------:R-:W-:Y:S01]  /*02f0*/  IMAD.IADD R13, R13, 0x1, R17 ;  /* 0x000000010d0d7824 */ /* 0x000fe200078e0211 */
[----:B------:R-:W-:Y:S02]  /*0300*/  IADD3 R17, R7, R0, RZ ;  /* 0x0000000007117210 */ /* 0x000fe40007ffe0ff */
[----:B------:R-:W-:-:S05]  /*0310*/  IADD3 R15, R15, R19, RZ ;  /* 0x000000130f0f7210 */ /* 0x000fca0007ffe0ff */
[----:B------:R-:W-:Y:S01]  /*0320*/  STG.E.128 [R28.64+0x800], R12 ;  /* 0x0008000c1c007986 */ /* 0x000fe2000c101d04 */
[----:B0-----:R-:W-:Y:S02]  /*0330*/  MOV R10, R6 ;  /* 0x00000006000a7202 */ /* 0x001fe40000000f00 */
[----:B------:R-:W-:Y:S02]  /*0340*/  MOV R11, R17 ;  /* 0x00000011000b7202 */ /* 0x000fe40000000f00 */
[----:B------:R-:W-:Y:S02]  /*0350*/  MOV R8, R30 ;  /* 0x0000001e00087202 */ /* 0x000fe40000000f00 */
[----:B------:R-:W-:-:S05]  /*0360*/  MOV R9, R3 ;  /* 0x0000000300097202 */ /* 0x000fca0000000f00 */
[----:B------:R-:W-:Y:S01]  /*0370*/  STG.E.128 [R28.64+0x1000], R8 ;  /* 0x001000081c007986 */ /* 0x000fe2000c101d04 */
[----:B--2---:R-:W-:Y:S02]  /*0380*/  IMAD R27, R27, R22, RZ ;  /* 0x000000161b1b7224 */ /* 0x004fe400078e02ff */
[----:B------:R-:W-:Y:S02]  /*0390*/  IMAD R25, R25, R20, RZ ;  /* 0x0000001419197224 */ /* 0x000fe400078e02ff */
[----:B------:R-:W-:-:S04]  /*03a0*/  IMAD.WIDE.U32 R4, R26, R22, RZ ;  /* 0x000000161a047225 */ /* 0x000fc800078e00ff */
[----:B------:R-:W-:Y:S02]  /*03b0*/  IMAD R27, R23, R26, R27 ;  /* 0x0000001a171b7224 */ /* 0x000fe400078e021b */
[----:B------:R-:W-:Y:S01]  /*03c0*/  IMAD.WIDE.U32 R22, R24, R20, RZ ;  /* 0x0000001418167225 */ /* 0x000fe200078e00ff */
[----:B------:R-:W-:-:S03]  /*03d0*/  MOV R6, R4 ;  /* 0x0000000400067202 */ /* 0x000fc60000000f00 */
[----:B------:R-:W-:Y:S01]  /*03e0*/  IMAD R21, R21, R24, R25 ;  /* 0x0000001815157224 */ /* 0x000fe200078e0219 */
[----:B------:R-:W-:Y:S01]  /*03f0*/  IADD3 R7, R5, R27, RZ ;  /* 0x0000001b05077210 */ /* 0x000fe20007ffe0ff */
[----:B------:R-:W-:Y:S02]  /*0400*/  IMAD.MOV.U32 R4, RZ, RZ, R22 ;  /* 0x000000ffff047224 */ /* 0x000fe400078e0016 */
[----:B------:R-:W-:-:S05]  /*0410*/  IMAD.IADD R5, R23, 0x1, R21 ;  /* 0x0000000117057824 */ /* 0x000fca00078e0215 */
[----:B------:R-:W-:Y:S01]  /*0420*/  STG.E.128 [R28.64+0x1800], R4 ;  /* 0x001800041c007986 */ /* 0x000fe2000c101d04 */
[----:B------:R-:W-:Y:S05]  /*0430*/  EXIT ;  /* 0x000000000000794d */ /* 0x000fea0003800000 */
.L_x_12293:
        /* <DEDUP_REMOVED lines=11> */
[----:B------:R0:W2:Y:S01]  /*04f0*/  @!P0 LDG.E.64 R24, [R6.64] ;  /* 0x0000000406188981 */ /* 0x0000a2000c1e1b00 */
[----:B------:R-:W-:Y:S01]  /*0500*/  CS2R R4, SRZ ;  /* 0x0000000000047805 */ /* 0x000fe2000001ff00 */
[----:B------:R-:W-:Y:S02]  /*0510*/  CS2R R28, SRZ ;  /* 0x00000000001c7805 */ /* 0x000fe4000001ff00 */
[----:B------:R1:W2:Y:S01]  /*0520*/  @!P0 LDG.E.64 R22, [R8.64] ;  /* 0x0000000408168981 */ /* 0x0002a2000c1e1b00 */
[----:B------:R-:W-:Y:S02]  /*0530*/  @!P1 IADD3 R12, R0, R33, RZ ;  /* 0x00000021000c9210 */ /* 0x000fe40007ffe0ff */
[----:B------:R-:W-:-:S05]  /*0540*/  @!P1 MOV R13, 0x8 ;  /* 0x00000008000d9802 */ /* 0x000fca0000000f00 */
[----:B------:R-:W-:-:S04]  /*0550*/  @!P1 IMAD.WIDE.U32 R10, R12, R13, c[0x0][0x170] ;  /* 0x00005c000c0a9625 */ /* 0x000fc800078e000d */
[----:B------:R-:W-:Y:S01]  /*0560*/  @!P1 IMAD.WIDE.U32 R12, R12, R13, c[0x0][0x178] ;  /* 0x00005e000c0c9625 */ /* 0x000fe200078e000d */
[----:B------:R3:W4:Y:S04]  /*0570*/  @!P1 LDG.E.64 R4, [R10.64] ;  /* 0x000000040a049981 */ /* 0x000728000c1e1b00 */
[----:B------:R5:W4:Y:S01]  /*0580*/  @!P1 LDG.E.64 R28, [R12.64] ;  /* 0x000000040c1c9981 */ /* 0x000b22000c1e1b00 */
[----:B------:R-:W-:Y:S01]  /*0590*/  @!P1 IADD3 R33, R33, 0x80, RZ ;  /* 0x0000008021219810 */ /* 0x000fe20007ffe0ff */
[----:B0-----:R-:W-:Y:S01]  /*05a0*/  CS2R R6, SRZ ;  /* 0x0000000000067805 */ /* 0x001fe2000001ff00 */
[----:B-1----:R-:W-:Y:S02]  /*05b0*/  CS2R R8, SRZ ;  /* 0x0000000000087805 */ /* 0x002fe4000001ff00 */
[----:B------:R-:W-:Y:S01]  /*05c0*/  ISETP.GE.AND P3, PT, R33, R3, PT ;  /* 0x000000032100720c */ /* 0x000fe20003f66270 */
[----:B---3--:R-:W-:-:S12]  /*05d0*/  CS2R R10, SRZ ;  /* 0x00000000000a7805 */ /* 0x008fd8000001ff00 */
[----:B------:R-:W-:Y:S01]  /*05e0*/  @!P3 IMAD.IADD R14, R0, 0x1, R33 ;  /* 0x00000001000eb824 */ /* 0x000fe200078e0221 */
[----:B------:R-:W-:Y:S02]  /*05f0*/  @!P3 IADD3 R33, R33, 0x80, RZ ;  /* 0x000000802121b810 */ /* 0x000fe40007ffe0ff */
[----:B-----5:R-:W-:Y:S02]  /*0600*/  @!P3 MOV R13, 0x8 ;  /* 0x00000008000db802 */ /* 0x020fe40000000f00 */
[----:B------:R-:W-:-:S03]  /*0610*/  ISETP.GE.AND P4, PT, R33, R3, PT ;  /* 0x000000032100720c */ /* 0x000fc60003f86270 */
[----:B------:R-:W-:-:S04]  /*0620*/  @!P3 IMAD.WIDE.U32 R18, R14, R13, c[0x0][0x170] ;  /* 0x00005c000e12b625 */ /* 0x000fc800078e000d */
[----:B------:R-:W-:Y:S01]  /*0630*/  @!P3 IMAD.WIDE.U32 R12, R14, R13, c[0x0][0x178] ;  /* 0x00005e000e0cb625 */ /* 0x000fe200078e000d */
[----:B------:R0:W3:Y:S04]  /*0640*/  @!P3 LDG.E.64 R6, [R18.64] ;  /* 0x000000041206b981 */ /* 0x0000e8000c1e1b00 */
[----:B------:R1:W3:Y:S01]  /*0650*/  @!P3 LDG.E.64 R8, [R12.64] ;  /* 0x000000040c08b981 */ /* 0x0002e2000c1e1b00 */
[----:B------:R-:W-:Y:S02]  /*0660*/  @!P4 IADD3 R30, R0, R33, RZ ;  /* 0x00000021001ec210 */ /* 0x000fe40007ffe0ff */
[----:B------:R-:W-:Y:S02]  /*0670*/  @!P4 IADD3 R33, R33, 0x80, RZ ;  /* 0x000000802121c810 */ /* 0x000fe40007ffe0ff */
[----:B------:R-:W-:-:S02]  /*0680*/  @!P4 MOV R31, 0x8 ;  /* 0x00000008001fc802 */ /* 0x000fc40000000f00 */
[----:B------:R-:W-:-:S03]  /*0690*/  ISETP.GE.AND P2, PT, R33, R3, PT ;  /* 0x000000032100720c */ /* 0x000fc60003f46270 */
[----:B------:R-:W-:Y:S01]  /*06a0*/  @!P4 IMAD.WIDE.U32 R14, R30, R31, c[0x0][0x170] ;  /* 0x00005c001e0ec625 */ /* 0x000fe200078e001f */
[----:B------:R-:W-:-:S04]  /*06b0*/  CS2R R16, SRZ ;  /* 0x0000000000107805 */ /* 0x000fc8000001ff00 */
[----:B------:R5:W3:Y:S05]  /*06c0*/  @!P4 LDG.E.64 R10, [R14.64] ;  /* 0x000000040e0ac981 */ /* 0x000aea000c1e1b00 */
[----:B------:R-:W-:Y:S02]  /*06d0*/  @!P2 IADD3 R2, R0, R33, RZ ;  /* 0x000000210002a210 */ /* 0x000fe40007ffe0ff */
[----:B------:R-:W-:-:S04]  /*06e0*/  @!P2 IADD3 R33, R33, 0x80, RZ ;  /* 0x000000802121a810 */ /* 0x000fc80007ffe0ff */
[----:B------:R-:W-:Y:S02]  /*06f0*/  ISETP.GE.AND P1, PT, R33, R3, PT ;  /* 0x000000032100720c */ /* 0x000fe40003f26270 */
[----:B------:R-:W-:Y:S01]  /*0700*/  @!P2 MOV R37, 0x8 ;  /* 0x000000080025a802 */ /* 0x000fe20000000f00 */
[----:B-----5:R-:W-:-:S10]  /*0710*/  CS2R R14, SRZ ;  /* 0x00000000000e7805 */ /* 0x020fd4000001ff00 */
[----:B------:R-:W-:Y:S02]  /*0720*/  @!P1 IADD3 R20, R0, R33, RZ ;  /* 0x0000002100149210 */ /* 0x000fe40007ffe0ff */
[----:B------:R-:W-:Y:S01]  /*0730*/  @!P1 IADD3 R33, R33, 0x80, RZ ;  /* 0x0000008021219810 */ /* 0x000fe20007ffe0ff */
[----:B------:R-:W-:-:S03]  /*0740*/  @!P2 IMAD.WIDE.U32 R26, R2, R37, c[0x0][0x170] ;  /* 0x00005c00021aa625 */ /* 0x000fc600078e0025 */
[----:B------:R-:W-:Y:S01]  /*0750*/  ISETP.GE.AND P3, PT, R33, R3, PT ;  /* 0x000000032100720c */ /* 0x000fe20003f66270 */
[----:B------:R-:W-:Y:S01]  /*0760*/  @!P2 IMAD.WIDE.U32 R36, R2, R37, c[0x0][0x178] ;  /* 0x00005e000224a625 */ /* 0x000fe200078e0025 */
[----:B-1----:R-:W-:Y:S01]  /*0770*/  CS2R R12, SRZ ;  /* 0x00000000000c7805 */ /* 0x002fe2000001ff00 */
[----:B------:R1:W5:Y:S02]  /*0780*/  @!P2 LDG.E.64 R14, [R26.64] ;  /* 0x000000041a0ea981 */ /* 0x000364000c1e1b00 */
[----:B------:R-:W-:Y:S02]  /*0790*/  @!P1 IMAD.MOV.U32 R21, RZ, RZ, 0x8 ;  /* 0x00000008ff159424 */ /* 0x000fe400078e00ff */
[----:B------:R-:W-:Y:S01]  /*07a0*/  @!P4 IMAD.WIDE.U32 R30, R30, R31, c[0x0][0x178] ;  /* 0x00005e001e1ec625 */ /* 0x000fe200078e001f */
[----:B------:R1:W5:Y:S01]  /*07b0*/  @!P2 LDG.E.64 R16, [R36.64] ;  /* 0x000000042410a981 */ /* 0x000362000c1e1b00 */
[----:B0-----:R-:W-:-:S03]  /*07c0*/  CS2R R18, SRZ ;  /* 0x0000000000127805 */ /* 0x001fc6000001ff00 */
[----:B------:R0:W5:Y:S01]  /*07d0*/  @!P4 LDG.E.64 R12, [R30.64] ;  /* 0x000000041e0cc981 */ /* 0x000162000c1e1b00 */
[----:B-1----:R-:W-:-:S04]  /*07e0*/  @!P1 IMAD.WIDE.U32 R26, R20, R21, c[0x0][0x170] ;  /* 0x00005c00141a9625 */ /* 0x002fc800078e0015 */
[----:B------:R-:W-:Y:S01]  /*07f0*/  @!P1 IMAD.WIDE.U32 R36, R20, R21, c[0x0][0x178] ;  /* 0x00005e0014249625 */ /* 0x000fe200078e0015 */
[----:B------:R1:W5:Y:S01]  /*0800*/  @!P1 LDG.E.64 R18, [R26.64] ;  /* 0x000000041a129981 */ /* 0x000362000c1e1b00 */
[----:B------:R-:W-:Y:S01]  /*0810*/  CS2R R20, SRZ ;  /* 0x0000000000147805 */ /* 0x000fe2000001ff00 */
[----:B0-----:R-:W-:Y:S02]  /*0820*/  @!P3 IADD3 R30, R0, R33, RZ ;  /* 0x00000021001eb210 */ /* 0x001fe40007ffe0ff */
[----:B------:R-:W-:-:S03]  /*0830*/  @!P3 IADD3 R33, R33, 0x80, RZ ;  /* 0x000000802121b810 */ /* 0x000fc60007ffe0ff */
[----:B------:R0:W5:Y:S01]  /*0840*/  @!P1 LDG.E.64 R20, [R36.64] ;  /* 0x0000000424149981 */ /* 0x000162000c1e1b00 */
[----:B------:R-:W-:Y:S02]  /*0850*/  ISETP.GE.AND P1, PT, R33, R3, PT ;  /* 0x000000032100720c */ /* 0x000fe40003f26270 */
[----:B------:R-:W-:Y:S01]  /*0860*/  @!P3 MOV R31, 0x8 ;  /* 0x00000008001fb802 */ /* 0x000fe20000000f00 */
[----:B-1----:R-:W-:-:S04]  /*0870*/  CS2R R26, SRZ ;  /* 0x00000000001a7805 */ /* 0x002fc8000001ff00 */
[----:B0-----:R-:W-:-:S04]  /*0880*/  @!P3 IMAD.WIDE.U32 R36, R30, R31, c[0x0][0x170] ;  /* 0x00005c001e24b625 */ /* 0x001fc800078e001f */
[----:B------:R-:W-:Y:S02]  /*0890*/  @!P3 IMAD.WIDE.U32 R30, R30, R31, c[0x0][0x178] ;  /* 0x00005e001e1eb625 */ /* 0x000fe400078e001f */
[----:B------:R-:W-:Y:S02]  /*08a0*/  @!P1 IADD3 R32, R0, R33, RZ ;  /* 0x0000002100209210 */ /* 0x000fe40007ffe0ff */
[----:B------:R-:W-:Y:S01]  /*08b0*/  @!P1 MOV R33, 0x8 ;  /* 0x0000000800219802 */ /* 0x000fe20000000f00 */
[----:B------:R0:W5:Y:S04]  /*08c0*/  @!P3 LDG.E.64 R26, [R30.64] ;  /* 0x000000041e1ab981 */ /* 0x000168000c1e1b00 */
[----:B0-----:R-:W-:-:S04]  /*08d0*/  @!P1 IMAD.WIDE.U32 R30, R32, R33, c[0x0][0x178] ;  /* 0x00005e00201e9625 */ /* 0x001fc800078e0021 */
[----:B--2---:R-:W-:-:S04]  /*08e0*/  IMAD R35, R23, R24, RZ ;  /* 0x0000001817237224 */ /* 0x004fc800078e02ff */
[----:B------:R-:W-:Y:S02]  /*08f0*/  IMAD R35, R25, R22, R35 ;  /* 0x0000001619237224 */ /* 0x000fe400078e0223 */
[----:B------:R-:W-:Y:S02]  /*0900*/  IMAD.WIDE.U32 R22, R22, R24, RZ ;  /* 0x0000001816167225 */ /* 0x000fe400078e00ff */
[----:B------:R-:W-:-:S06]  /*0910*/  CS2R R24, SRZ ;  /* 0x0000000000187805 */ /* 0x000fcc000001ff00 */
[----:B------:R0:W2:Y:S01]  /*0920*/  @!P3 LDG.E.64 R24, [R36.64] ;  /* 0x000000042418b981 */ /* 0x0000a2000c1e1b00 */
[----:B----4-:R-:W-:-:S04]  /*0930*/  IMAD R29, R29, R4, RZ ;  /* 0x000000041d1d7224 */ /* 0x010fc800078e02ff */
[----:B------:R-:W-:Y:S02]  /*0940*/  IMAD R2, R5, R28, R29 ;  /* 0x0000001c05027224 */ /* 0x000fe400078e021d */
[----:B------:R-:W-:Y:S02]  /*0950*/  IMAD.WIDE.U32 R4, R28, R4, RZ ;  /* 0x000000041c047225 */ /* 0x000fe400078e00ff */
[----:B------:R-:W-:Y:S02]  /*0960*/  CS2R R28, SRZ ;  /* 0x00000000001c7805 */ /* 0x000fe4000001ff00 */
[----:B0-----:R-:W-:Y:S02]  /*0970*/  @!P1 IMAD.WIDE.U32 R36, R32, R33, c[0x0][0x170] ;  /* 0x00005c0020249625 */ /* 0x001fe400078e0021 */
[----:B------:R-:W-:-:S03]  /*0980*/  CS2R R32, SRZ ;  /* 0x0000000000207805 */ /* 0x000fc6000001ff00 */
[----:B------:R0:W4:Y:S04]  /*0990*/  @!P1 LDG.E.64 R28, [R36.64] ;  /* 0x00000004241c9981 */ /* 0x000128000c1e1b00 */
[----:B------:R1:W4:Y:S01]  /*09a0*/  @!P1 LDG.E.64 R32, [R30.64] ;  /* 0x000000041e209981 */ /* 0x000322000c1e1b00 */
[----:B------:R-:W-:Y:S02]  /*09b0*/  IMAD.IADD R23, R23, 0x1, R35 ;  /* 0x0000000117177824 */ /* 0x000fe400078e0223 */
[----:B---3--:R-:W-:-:S04]  /*09c0*/  IMAD R9, R9, R6, RZ ;  /* 0x0000000609097224 */ /* 0x008fc800078e02ff */
[----:B------:R-:W-:Y:S02]  /*09d0*/  IMAD R9, R7, R8, R9 ;  /* 0x0000000807097224 */ /* 0x000fe400078e0209 */
[----:B------:R-:W-:Y:S01]  /*09e0*/  IMAD.WIDE.U32 R6, R8, R6, RZ ;  /* 0x0000000608067225 */ /* 0x000fe200078e00ff */
[----:B------:R-:W-:Y:S01]  /*09f0*/  IADD3 R8, R34, 0x80, RZ ;  /* 0x0000008022087810 */ /* 0x000fe20007ffe0ff */
[----:B------:R-:W-:Y:S01]  /*0a00*/  BSSY B0, `(.L_x_12294) ;  /* 0x000004c000007945 */ /* 0x000fe20003800000 */
[----:B------:R-:W-:Y:S01]  /*0a10*/  BSSY B1, `(.L_x_12295) ;  /* 0x0000043000017945 */ /* 0x000fe20003800000 */
[----:B-----5:R-:W-:-:S04]  /*0a20*/  IMAD R17, R17, R14, RZ ;  /* 0x0000000e11117224 */ /* 0x020fc800078e02ff */
[----:B0-----:R-:W-:Y:S01]  /*0a30*/  IMAD R37, R15, R16, R17 ;  /* 0x000000100f257224 */ /* 0x001fe200078e0211 */
[----:B------:R-:W-:Y:S01]  /*0a40*/  @!P0 MOV R17, 0x8 ;  /* 0x0000000800118802 */ /* 0x000fe20000000f00 */
[----:B------:R-:W-:Y:S01]  /*0a50*/  IMAD.WIDE.U32 R14, R16, R14, RZ ;  /* 0x0000000e100e7225 */ /* 0x000fe200078e00ff */
[----:B------:R-:W-:Y:S02]  /*0a60*/  @!P0 IADD3 R16, R0, R34, RZ ;  /* 0x0000002200108210 */ /* 0x000fe40007ffe0ff */
[----:B------:R-:W-:-:S03]  /*0a70*/  @!P0 MOV R34, R8 ;  /* 0x0000000800228202 */ /* 0x000fc60000000f00 */
[----:B------:R-:W-:-:S05]  /*0a80*/  @!P0 IMAD.WIDE.U32 R16, R16, R17, c[0x0][0x168] ;  /* 0x00005a0010108625 */ /* 0x000fca00078e0011 */
[----:B------:R0:W-:Y:S01]  /*0a90*/  @!P0 STG.E.64 [R16.64], R22 ;  /* 0x0000001610008986 */ /* 0x0001e2000c101b04 */
[----:B------:R-:W-:Y:S01]  /*0aa0*/  ISETP.GE.AND P0, PT, R34, R3, PT ;  /* 0x000000032200720c */ /* 0x000fe20003f06270 */
[----:B-1----:R-:W-:Y:S02]  /*0ab0*/  IMAD R31, R21, R18, RZ ;  /* 0x00000012151f7224 */ /* 0x002fe400078e02ff */
[----:B------:R-:W-:Y:S02]  /*0ac0*/  IMAD R13, R13, R10, RZ ;  /* 0x0000000a0d0d7224 */ /* 0x000fe400078e02ff */
[----:B------:R-:W-:Y:S02]  /*0ad0*/  IMAD R31, R19, R20, R31 ;  /* 0x00000014131f7224 */ /* 0x000fe400078e021f */
[----:B------:R-:W-:-:S04]  /*0ae0*/  IMAD.WIDE.U32 R20, R20, R18, RZ ;  /* 0x0000001214147225 */ /* 0x000fc800078e00ff */
[----:B------:R-:W-:Y:S02]  /*0af0*/  IMAD R13, R11, R12, R13 ;  /* 0x0000000c0b0d7224 */ /* 0x000fe400078e020d */
[----:B------:R-:W-:Y:S01]  /*0b00*/  IMAD.WIDE.U32 R10, R12, R10, RZ ;  /* 0x0000000a0c0a7225 */ /* 0x000fe200078e00ff */
[----:B0-----:R-:W-:-:S04]  /*0b10*/  IADD3 R23, R15, R37, RZ ;  /* 0x000000250f177210 */ /* 0x001fc80007ffe0ff */
[----:B------:R-:W-:Y:S01]  /*0b20*/  IADD3 R13, R11, R13, RZ ;  /* 0x0000000d0b0d7210 */ /* 0x000fe20007ffe0ff */
[-C--:B--2---:R-:W-:Y:S02]  /*0b30*/  IMAD R27, R27, R24.reuse, RZ ;  /* 0x000000181b1b7224 */ /* 0x084fe400078e02ff */
[----:B------:R-:W-:-:S04]  /*0b40*/  IMAD.WIDE.U32 R18, R26, R24, RZ ;  /* 0x000000181a127225 */ /* 0x000fc800078e00ff */
[----:B------:R-:W-:Y:S01]  /*0b50*/  IMAD R25, R25, R26, R27 ;  /* 0x0000001a19197224 */ /* 0x000fe200078e021b */
[----:B------:R-:W-:Y:S01]  /*0b60*/  IADD3 R27, R21, R31, RZ ;  /* 0x0000001f151b7210 */ /* 0x000fe20007ffe0ff */
[-C--:B----4-:R-:W-:Y:S02]  /*0b70*/  IMAD R33, R33, R28.reuse, RZ ;  /* 0x0000001c21217224 */ /* 0x090fe400078e02ff */
[----:B------:R-:W-:-:S04]  /*0b80*/  IMAD.WIDE.U32 R16, R32, R28, RZ ;  /* 0x0000001c20107225 */ /* 0x000fc800078e00ff */
[----:B------:R-:W-:Y:S01]  /*0b90*/  IMAD R33, R29, R32, R33 ;  /* 0x000000201d217224 */ /* 0x000fe200078e0221 */
[----:B------:R-:W-:-:S04]  /*0ba0*/  IADD3 R29, R19, R25, RZ ;  /* 0x00000019131d7210 */ /* 0x000fc80007ffe0ff */
[----:B------:R-:W-:Y:S01]  /*0bb0*/  IADD3 R25, R17, R33, RZ ;  /* 0x0000002111197210 */ /* 0x000fe20007ffe0ff */
[----:B------:R-:W-:Y:S05]  /*0bc0*/  @P0 BRA `(.L_x_12296) ;  /* 0x000000e000000947 */ /* 0x000fea0003800000 */
[----:B------:R-:W-:Y:S01]  /*0bd0*/  HFMA2.MMA R31, -RZ, RZ, 0, 4.76837158203125e-07 ;  /* 0x00000008ff1f7435 */ /* 0x000fe200000001ff */
[----:B------:R-:W-:Y:S01]  /*0be0*/  IMAD.IADD R30, R0, 0x1, R34 ;  /* 0x00000001001e7824 */ /* 0x000fe200078e0222 */
[----:B------:R-:W-:Y:S02]  /*0bf0*/  IADD3 R5, R5, R2, RZ ;  /* 0x0000000205057210 */ /* 0x000fe40007ffe0ff */
[----:B------:R-:W-:-:S04]  /*0c00*/  IADD3 R34, R34, 0x80, RZ ;  /* 0x0000008022227810 */ /* 0x000fc80007ffe0ff */
[----:B------:R-:W-:Y:S02]  /*0c10*/  ISETP.GE.AND P0, PT, R34, R3, PT ;  /* 0x000000032200720c */ /* 0x000fe40003f06270 */
[----:B------:R-:W-:-:S05]  /*0c20*/  IMAD.WIDE.U32 R30, R30, R31, c[0x0][0x168] ;  /* 0x00005a001e1e7625 */ /* 0x000fca00078e001f */
[----:B------:R0:W-:Y:S06]  /*0c30*/  STG.E.64 [R30.64], R4 ;  /* 0x000000041e007986 */ /* 0x0001ec000c101b04 */
[----:B------:R-:W-:Y:S05]  /*0c40*/  @P0 BRA `(.L_x_12297) ;  /* 0x000000e000000947 */ /* 0x000fea0003800000 */
[----:B0-----:R-:W-:Y:S02]  /*0c50*/  IADD3 R4, R0, R34, RZ ;  /* 0x0000002200047210 */ /* 0x001fe40007ffe0ff */
[----:B------:R-:W-:Y:S02]  /*0c60*/  MOV R5, 0x8 ;  /* 0x0000000800057802 */ /* 0x000fe40000000f00 */
[----:B------:R-:W-:-:S02]  /*0c70*/  IADD3 R7, R7, R9, RZ ;  /* 0x0000000907077210 */ /* 0x000fc40007ffe0ff */
[----:B------:R-:W-:Y:S01]  /*0c80*/  IADD3 R34, R34, 0x80, RZ ;  /* 0x0000008022227810 */ /* 0x000fe20007ffe0ff */
[----:B------:R-:W-:-:S05]  /*0c90*/  IMAD.WIDE.U32 R4, R4, R5, c[0x0][0x168] ;  /* 0x00005a0004047625 */ /* 0x000fca00078e0005 */
[----:B------:R0:W-:Y:S02]  /*0ca0*/  STG.E.64 [R4.64], R6 ;  /* 0x0000000604007986 */ /* 0x0001e4000c101b04 */
.L_x_12296:
[----:B------:R-:W-:-:S13]  /*0cb0*/  ISETP.GE.AND P0, PT, R34, R3, PT ;  /* 0x000000032200720c */ /* 0x000fda0003f06270 */
[----:B------:R-:W-:Y:S05]  /*0cc0*/  @P0 BRA `(.L_x_12298) ;  /* 0x000000e000000947 */ /* 0x000fea0003800000 */
[----:B0-----:R-:W-:Y:S01]  /*0cd0*/  IADD3 R4, R0, R34, RZ ;  /* 0x0000002200047210 */ /* 0x001fe20007ffe0ff */
[----:B------:R-:W-:Y:S01]  /*0ce0*/  IMAD.MOV.U32 R5, RZ, RZ, 0x8 ;  /* 0x00000008ff057424 */ /* 0x000fe200078e00ff */
[----:B------:R-:W-:Y:S02]  /*0cf0*/  MOV R12, R10 ;  /* 0x0000000a000c7202 */ /* 0x000fe40000000f00 */
[----:B------:R-:W-:Y:S01]  /*0d00*/  IADD3 R34, R34, 0x80, RZ ;  /* 0x0000008022227810 */ /* 0x000fe20007ffe0ff */
[----:B------:R-:W-:-:S05]  /*0d10*/  IMAD.WIDE.U32 R4, R4, R5, c[0x0][0x168] ;  /* 0x00005a0004047625 */ /* 0x000fca00078e0005 */
[----:B------:R0:W-:Y:S02]  /*0d20*/  STG.E.64 [R4.64], R12 ;  /* 0x0000000c04007986 */ /* 0x0001e4000c101b04 */
.L_x_12297:
[----:B------:R-:W-:-:S13]  /*0d30*/  ISETP.GE.AND P0, PT, R34, R3, PT ;  /* 0x000000032200720c */ /* 0x000fda0003f06270 */
[----:B------:R-:W-:Y:S05]  /*0d40*/  @P0 BRA `(.L_x_12299) ;  /* 0x000000f000000947 */ /* 0x000fea0003800000 */
[----:B0-----:R-:W-:Y:S01]  /*0d50*/  HFMA2.MMA R5, -RZ, RZ, 0, 4.76837158203125e-07 ;  /* 0x00000008ff057435 */ /* 0x001fe200000001ff */
[----:B------:R-:W-:Y:S02]  /*0d60*/  IADD3 R4, R0, R34, RZ ;  /* 0x0000002200047210 */ /* 0x000fe40007ffe0ff */
[----:B------:R-:W-:Y:S02]  /*0d70*/  MOV R22, R14 ;  /* 0x0000000e00167202 */ /* 0x000fe40000000f00 */
[----:B------:R-:W-:-:S05]  /*0d80*/  IADD3 R34, R34, 0x80, RZ ;  /* 0x0000008022227810 */ /* 0x000fca0007ffe0ff */
[----:B------:R-:W-:-:S05]  /*0d90*/  IMAD.WIDE.U32 R4, R4, R5, c[0x0][0x168] ;  /* 0x00005a0004047625 */ /* 0x000fca00078e0005 */
[----:B------:R0:W-:Y:S02]  /*0da0*/  STG.E.64 [R4.64], R22 ;  /* 0x0000001604007986 */ /* 0x0001e4000c101b04 */
.L_x_12298:
[----:B------:R-:W-:-:S13]  /*0db0*/  ISETP.GE.AND P0, PT, R34, R3, PT ;  /* 0x000000032200720c */ /* 0x000fda0003f06270 */
[----:B------:R-:W-:Y:S01]  /*0dc0*/  @P0 BREAK B1 ;  /* 0x0000000000010942 */ /* 0x000fe20003800000 */
[----:B------:R-:W-:Y:S05]  /*0dd0*/  @P0 BRA `(.L_x_12300) ;  /* 0x000000e000000947 */ /* 0x000fea0003800000 */
[----:B0-----:R-:W-:Y:S01]  /*0de0*/  HFMA2.MMA R5, -RZ, RZ, 0, 4.76837158203125e-07 ;  /* 0x00000008ff057435 */ /* 0x001fe200000001ff */
[----:B------:R-:W-:Y:S01]  /*0df0*/  IADD3 R4, R0, R34, RZ ;  /* 0x0000002200047210 */ /* 0x000fe20007ffe0ff */
[----:B------:R-:W-:Y:S01]  /*0e00*/  IMAD.MOV.U32 R26, RZ, RZ, R20 ;  /* 0x000000ffff1a7224 */ /* 0x000fe200078e0014 */
[----:B------:R-:W-:-:S07]  /*0e10*/  IADD3 R34, R34, 0x80, RZ ;  /* 0x0000008022227810 */ /* 0x000fce0007ffe0ff */
[----:B------:R-:W-:-:S05]  /*0e20*/  IMAD.WIDE.U32 R4, R4, R5, c[0x0][0x168] ;  /* 0x00005a0004047625 */ /* 0x000fca00078e0005 */
[----:B------:R0:W-:Y:S02]  /*0e30*/  STG.E.64 [R4.64], R26 ;  /* 0x0000001a04007986 */ /* 0x0001e4000c101b04 */
.L_x_12299:
[----:B------:R-:W-:Y:S05]  /*0e40*/  BSYNC B1 ;  /* 0x0000000000017941 */ /* 0x000fea0003800000 */
.L_x_12295:
[----:B------:R-:W-:-:S13]  /*0e50*/  ISETP.GE.AND P0, PT, R34, R3, PT ;  /* 0x000000032200720c */ /* 0x000fda0003f06270 */
[----:B0-----:R-:W-:Y:S02]  /*0e60*/  @!P0 IADD3 R4, R0, R34, RZ ;  /* 0x0000002200048210 */ /* 0x001fe40007ffe0ff */
[----:B------:R-:W-:Y:S02]  /*0e70*/  @!P0 MOV R5, 0x8 ;  /* 0x0000000800058802 */ /* 0x000fe40000000f00 */
[----:B------:R-:W-:Y:S02]  /*0e80*/  @!P0 MOV R28, R18 ;  /* 0x00000012001c8202 */ /* 0x000fe40000000f00 */
[----:B------:R-:W-:Y:S01]  /*0e90*/  @!P0 IADD3 R34, R34, 0x80, RZ ;  /* 0x0000008022228810 */ /* 0x000fe20007ffe0ff */
[----:B------:R-:W-:-:S05]  /*0ea0*/  @!P0 IMAD.WIDE.U32 R4, R4, R5, c[0x0][0x168] ;  /* 0x00005a0004048625 */ /* 0x000fca00078e0005 */
[----:B------:R0:W-:Y:S02]  /*0eb0*/  @!P0 STG.E.64 [R4.64], R28 ;  /* 0x0000001c04008986 */ /* 0x0001e4000c101b04 */
.L_x_12300:
[----:B------:R-:W-:Y:S05]  /*0ec0*/  BSYNC B0 ;  /* 0x0000000000007941 */ /* 0x000fea0003800000 */
.L_x_12294:
[----:B------:R-:W-:Y:S01]  /*0ed0*/  WARPSYNC 0xffffffff ;  /* 0xffffffff00007948 */ /* 0x000fe20003800000 */
[----:B------:R-:W-:-:S13]  /*0ee0*/  ISETP.GE.AND P0, PT, R34, R3, PT ;  /* 0x000000032200720c */ /* 0x000fda0003f06270 */
[----:B------:R-:W-:Y:S05]  /*0ef0*/  @P0 EXIT ;  /* 0x000000000000094d */ /* 0x000fea0003800000 */
[----:B------:R-:W-:Y:S01]  /*0f00*/  HFMA2.MMA R3, -RZ, RZ, 0, 4.76837158203125e-07 ;  /* 0x00000008ff037435 */ /* 0x000fe200000001ff */
[----:B------:R-:W-:Y:S02]  /*0f10*/  IADD3 R2, R0, R34, RZ ;  /* 0x0000002200027210 */ /* 0x000fe40007ffe0ff */
[----:B------:R-:W-:-:S07]  /*0f20*/  MOV R24, R16 ;  /* 0x0000001000187202 */ /* 0x000fce0000000f00 */
[----:B------:R-:W-:-:S05]  /*0f30*/  IMAD.WIDE.U32 R2, R2, R3, c[0x0][0x168] ;  /* 0x00005a0002027625 */ /* 0x000fca00078e0003 */
[----:B------:R-:W-:Y:S01]  /*0f40*/  STG.E.64 [R2.64], R24 ;  /* 0x0000001802007986 */ /* 0x000fe2000c101b04 */
[----:B------:R-:W-:Y:S05]  /*0f50*/  EXIT ;  /* 0x000000000000794d */ /* 0x000fea0003800000 */
.L_x_12301:
        /* <DEDUP_REMOVED lines=10> */
.L_x_16609:


//--------------------- .text._ZN2at6native29vectorized_elementwise_kernelILi4ENS0_13BinaryFunctorIlllNS0_15binary_internal10MulFunctorIlEEEESt5arrayIPcLm3EEEEviT0_T1_ --------------------------
	.section	.text._ZN2at6native29vectorized_elementwise_kernelILi4ENS0_13BinaryFunctorIlllNS0_15binary_internal10MulFunctorIlEEEESt5arrayIPcLm3EEEEviT0_T1_,"ax",@progbits
	.sectioninfo	@"SHI_REGISTERS=40"
	.align	128
        .global         _ZN2at6native29vectorized_elementwise_kernelILi4ENS0_13BinaryFunctorIlllNS0_15binary_internal10MulFunctorIlEEEESt5arrayIPcLm3EEEEviT0_T1_
        .type           _ZN2at6native29vectorized_elementwise_kernelILi4ENS0_13BinaryFunctorIlllNS0_15binary_internal10MulFunctorIlEEEESt5arrayIPcLm3EEEEviT0_T1_,@function
        .size           _ZN2at6native29vectorized_elementwise_kernelILi4ENS0_13BinaryFunctorIlllNS0_15binary_internal10MulFunctorIlEEEESt5arrayIPcLm3EEEEviT0_T1_,(.L_x_16610 - _ZN2at6native29vectorized_elementwise_kernelILi4ENS0_13BinaryFunctorIlllNS0_15binary_internal10MulFunctorIlEEEESt5arrayIPcLm3EEEEviT0_T1_)
        .other          _ZN2at6native29vectorized_elementwise_kernelILi4ENS0_13BinaryFunctorIlllNS0_15binary_internal10MulFunctorIlEEEESt5arrayIPcLm3EEEEviT0_T1_,@"STO_CUDA_ENTRY STV_DEFAULT"
_ZN2at6native29vectorized_elementwise_kernelILi4ENS0_13BinaryFunctorIlllNS0_15binary_internal10MulFunctorIlEEEESt5arrayIPcLm3EEEEviT0_T1_:
.text._ZN2at6native29vectorized_elementwise_kernelILi4ENS0_13BinaryFunctorIlllNS0_15binary_internal10MulFunctorIlEEEESt5arrayIPcLm3EEEEviT0_T1_:
        /* <DEDUP_REMOVED lines=68> */
.L_x_12302:
        /* <DEDUP_REMOVED lines=135> */
.L_x_12305:
        /* <DEDUP_REMOVED lines=8> */
.L_x_12306:
        /* <DEDUP_REMOVED lines=8> */
.L_x_12307:
        /* <DEDUP_REMOVED lines=9> */
.L_x_12308:
[----:B------:R-:W-:Y:S05]  /*0e40*/  BSYNC B1 ;  /* 0x0000000000017941 */ /* 0x000fea0003800000 */
.L_x_12304:
[----:B------:R-:W-:-:S13]  /*0e50*/  ISETP.GE.AND P0, PT, R34, R3, PT ;  /* 0x000000032200720c */ /* 0x000fda0003f06270 */
[----:B0-----:R-:W-:Y:S02]  /*0e60*/  @!P0 IADD3 R4, R0, R34, RZ ;  /* 0x0000002200048210 */ /* 0x001fe40007ffe0ff */
[----:B------:R-:W-:Y:S02]  /*0e70*/  @!P0 MOV R5, 0x8 ;  /* 0x0000000800058802 */ /* 0x000fe40000000f00 */
[----:B------:R-:W-:Y:S02]  /*0e80*/  @!P0 MOV R28, R18 ;  /* 0x00000012001c8202 */ /* 0x000fe40000000f00 */
[----:B------:R-:W-:Y:S01]  /*0e90*/  @!P0 IADD3 R34, R34, 0x80, RZ ;  /* 0x0000008022228810 */ /* 0x000fe20007ffe0ff */
[----:B------:R-:W-:-:S05]  /*0ea0*/  @!P0 IMAD.WIDE.U32 R4, R4, R5, c[0x0][0x168] ;  /* 0x00005a0004048625 */ /* 0x000fca00078e0005 */
[----:B------:R0:W-:Y:S02]  /*0eb0*/  @!P0 STG.E.64 [R4.64], R28 ;  /* 0x0000001c04008986 */ /* 0x0001e4000c101b04 */
.L_x_12309:
[----:B------:R-:W-:Y:S05]  /*0ec0*/  BSYNC B0 ;  /* 0x0000000000007941 */ /* 0x000fea0003800000 */
.L_x_12303:
        /* <DEDUP_REMOVED lines=9> */
.L_x_12310:
        /* <DEDUP_REMOVED lines=10> */
.L_x_16610:


//--------------------- .text._ZN2at6native29vectorized_elementwise_kernelILi8ENS0_13BinaryFunctorIlllNS0_15binary_internal10MulFunctorIlEEEESt5arrayIPcLm3EEEEviT0_T1_ --------------------------
	.section	.text._ZN2at6native29vectorized_elementwise_kernelILi8ENS0_13BinaryFunctorIlllNS0_15binary_internal10MulFunctorIlEEEESt5arrayIPcLm3EEEEviT0_T1_,"ax",@progbits
	.sectioninfo	@"SHI_REGISTERS=4"
	.align	128
        .global         _ZN2at6native29vectorized_elementwise_kernelILi8ENS0_13BinaryFunctorIlllNS0_15binary_internal10MulFunctorIlEEEESt5arrayIPcLm3EEEEviT0_T1_
        .type           _ZN2at6native29vectorized_elementwise_kernelILi8ENS0_13BinaryFunctorIlllNS0_15binary_internal10MulFunctorIlEEEESt5arrayIPcLm3EEEEviT0_T1_,@function
        .size           _ZN2at6native29vectorized_elementwise_kernelILi8ENS0_13BinaryFunctorIlllNS0_15binary_internal10MulFunctorIlEEEESt5arrayIPcLm3EEEEviT0_T1_,(.L_x_16611 - _ZN2at6native29vectorized_elementwise_kernelILi8ENS0_13BinaryFunctorIlllNS0_15binary_internal10MulFunctorIlEEEESt5arrayIPcLm3EEEEviT0_T1_)
        .other          _ZN2at6native29vectorized_elementwise_kernelILi8ENS0_13BinaryFunctorIlllNS0_15binary_internal10MulFunctorIlEEEESt5arrayIPcLm3EEEEviT0_T1_,@"STO_CUDA_ENTRY STV_DEFAULT"
_ZN2at6native29vectorized_elementwise_kernelILi8ENS0_13BinaryFunctorIlllNS0_15binary_internal10MulFunctorIlEEEESt5arrayIPcLm3EEEEviT0_T1_:
.text._ZN2at6native29vectorized_elementwise_kernelILi8ENS0_13BinaryFunctorIlllNS0_15binary_internal10MulFunctorIlEEEESt5arrayIPcLm3EEEEviT0_T1_:
[----:B------:R-:W-:Y:S02]  /*0000*/  MOV R1, c[0x0][0x28] ;  /* 0x00000a0000017a02 */ /* 0x000fe40000000f00 */
[----:B------:R-:W-:Y:S05]  /*0010*/  EXIT ;  /* 0x000000000000794d */ /* 0x000fea0003800000 */
.L_x_12311:
        /* <DEDUP_REMOVED lines=14> */
.L_x_16611:


//--------------------- .text._ZN2at6native18elementwise_kernelILi128ELi4EZNS0_15gpu_kernel_implINS0_13AUnaryFunctorIiiiNS0_15binary_internal10MulFunctorIiEEEEEEvRNS_18TensorIteratorBaseERKT_EUliE_EEviT1_ --------------------------
	.section	.text._ZN2at6native18elementwise_kernelILi128ELi4EZNS0_15gpu_kernel_implINS0_13AUnaryFunctorIiiiNS0_15binary_internal10MulFunctorIiEEEEEEvRNS_18TensorIteratorBaseERKT_EUliE_EEviT1_,"ax",@progbits
	.sectioninfo	@"SHI_REGISTERS=26"
	.align	128
        .global         _ZN2at6native18elementwise_kernelILi128ELi4EZNS0_15gpu_kernel_implINS0_13AUnaryFunctorIiiiNS0_15binary_internal10MulFunctorIiEEEEEEvRNS_18TensorIteratorBaseERKT_EUliE_EEviT1_
        .type           _ZN2at6native18elementwise_kernelILi128ELi4EZNS0_15gpu_kernel_implINS0_13AUnaryFunctorIiiiNS0_15binary_internal10MulFunctorIiEEEEEEvRNS_18TensorIteratorBaseERKT_EUliE_EEviT1_,@function
        .size           _ZN2at6native18elementwise_kernelILi128ELi4EZNS0_15gpu_kernel_implINS0_13AUnaryFunctorIiiiNS0_15binary_internal10MulFunctorIiEEEEEEvRNS_18TensorIteratorBaseERKT_EUliE_EEviT1_,(.L_x_16612 - _ZN2at6native18elementwise_kernelILi128ELi4EZNS0_15gpu_kernel_implINS0_13AUnaryFunctorIiiiNS0_15binary_internal10MulFunctorIiEEEEEEvRNS_18TensorIteratorBaseERKT_EUliE_EEviT1_)
        .other          _ZN2at6native18elementwise_kernelILi128ELi4EZNS0_15gpu_kernel_implINS0_13AUnaryFunctorIiiiNS0_15binary_internal10MulFunctorIiEEEEEEvRNS_18TensorIteratorBaseERKT_EUliE_EEviT1_,@"STO_CUDA_ENTRY STV_DEFAULT"
_ZN2at6native18elementwise_kernelILi128ELi4EZNS0_15gpu_kernel_implINS0_13AUnaryFunctorIiiiNS0_15binary_internal10MulFunctorIiEEEEEEvRNS_18TensorIteratorBaseERKT_EUliE_EEviT1_:
.text._ZN2at6native18elementwise_kernelILi128ELi4EZNS0_15gpu_kernel_implINS0_13AUnaryFunctorIiiiNS0_15binary_internal10MulFunctorIiEEEEEEvRNS_18TensorIteratorBaseERKT_EUliE_EEviT1_:
        /* <DEDUP_REMOVED lines=237> */
.L_x_12314:
        /* <DEDUP_REMOVED lines=18> */
.L_x_12318:
[----:B------:R0:W5:Y:S01]  /*0ff0*/  LDG.E.U8 R19, [R2.64] ;  /* 0x0000002402137981 */ /* 0x000162000c1e1100 */
[----:B------:R-:W-:Y:S05]  /*1000*/  BRA `(.L_x_12320) ;  /* 0x00000d0000007947 */ /* 0x000fea0003800000 */
.L_x_12317:
        /* <DEDUP_REMOVED lines=8> */
.L_x_12322:
[----:B------:R0:W5:Y:S01]  /*1090*/  LDG.E R19, [R2.64] ;  /* 0x0000002402137981 */ /* 0x000162000c1e1900 */
[----:B------:R-:W-:Y:S05]  /*10a0*/  BRA `(.L_x_12320) ;  /* 0x00000c6000007947 */ /* 0x000fea0003800000 */
.L_x_12321:
[----:B------:R0:W5:Y:S01]  /*10b0*/  LDG.E.S16 R19, [R2.64] ;  /* 0x0000002402137981 */ /* 0x000162000c1e1700 */
[----:B------:R-:W-:Y:S05]  /*10c0*/  BRA `(.L_x_12320) ;  /* 0x00000c4000007947 */ /* 0x000fea0003800000 */
.L_x_12316:
        /* <DEDUP_REMOVED lines=9> */
.L_x_12324:
[----:B------:R-:W2:Y:S02]  /*1160*/  LDG.E.U16 R2, [R2.64] ;  /* 0x0000002402027981 */ /* 0x000ea4000c1e1500 */
[----:B--2---:R-:W-:-:S06]  /*1170*/  HADD2.F32 R19, -RZ, R2.H0_H0 ;  /* 0x20000002ff137230 */ /* 0x004fcc0000004100 */
[----:B------:R-:W0:Y:S01]  /*1180*/  F2I.FTZ.TRUNC.NTZ R19, R19 ;  /* 0x0000001300137305 */ /* 0x000e22000021f100 */
[----:B------:R-:W-:Y:S05]  /*1190*/  BRA `(.L_x_12320) ;  /* 0x00000b7000007947 */ /* 0x000fea0003800000 */
.L_x_12323:
        /* <DEDUP_REMOVED lines=9> */
.L_x_12326:
[----:B------:R-:W2:Y:S02]  /*1230*/  LDG.E.U16 R2, [R2.64] ;  /* 0x0000002402027981 */ /* 0x000ea4000c1e1500 */
[----:B--2---:R-:W-:-:S06]  /*1240*/  HADD2.F32 R19, -RZ, R2.H0_H0 ;  /* 0x20000002ff137230 */ /* 0x004fcc0000004100 */
[----:B------:R-:W0:Y:S01]  /*1250*/  F2I.FTZ.TRUNC.NTZ R19, R19 ;  /* 0x0000001300137305 */ /* 0x000e22000021f100 */
[----:B------:R-:W-:Y:S05]  /*1260*/  BRA `(.L_x_12320) ;  /* 0x00000aa000007947 */ /* 0x000fea0003800000 */
.L_x_12325:
[----:B------:R-:W2:Y:S02]  /*1270*/  LDG.E.64 R2, [R2.64] ;  /* 0x0000002402027981 */ /* 0x000ea4000c1e1b00 */
[----:B--2---:R0:W1:Y:S01]  /*1280*/  F2I.F64.TRUNC R19, R2 ;  /* 0x0000000200137311 */ /* 0x004062000030d100 */
[----:B------:R-:W-:Y:S05]  /*1290*/  BRA `(.L_x_12320) ;  /* 0x00000a7000007947 */ /* 0x000fea0003800000 */
.L_x_12315:
        /* <DEDUP_REMOVED lines=12> */
.L_x_12329:
[----:B------:R-:W2:Y:S02]  /*1360*/  LDG.E.64 R2, [R2.64] ;  /* 0x0000002402027981 */ /* 0x000ea4000c1e1b00 */
[----:B--2---:R0:W1:Y:S01]  /*1370*/  F2I.F64.TRUNC R19, R2 ;  /* 0x0000000200137311 */ /* 0x004062000030d100 */
[----:B------:R-:W-:Y:S05]  /*1380*/  BRA `(.L_x_12320) ;  /* 0x0000098000007947 */ /* 0x000fea0003800000 */
.L_x_12328:
        /* <DEDUP_REMOVED lines=25> */
[----:B------:R0:W1:Y:S01]  /*1520*/  F2I.FTZ.TRUNC.NTZ R19, R5 ;  /* 0x0000000500137305 */ /* 0x000062000021f100 */
[----:B------:R-:W-:Y:S05]  /*1530*/  BRA `(.L_x_12320) ;  /* 0x000007d000007947 */ /* 0x000fea0003800000 */
.L_x_12331:
        /* <DEDUP_REMOVED lines=12> */
[----:B------:R0:W1:Y:S01]  /*1600*/  F2I.FTZ.TRUNC.NTZ R19, R4 ;  /* 0x0000000400137305 */ /* 0x000062000021f100 */
[----:B------:R-:W-:Y:S05]  /*1610*/  BRA `(.L_x_12320) ;  /* 0x000006f000007947 */ /* 0x000fea0003800000 */
.L_x_12330:
[----:B------:R-:W2:Y:S02]  /*1620*/  LDG.E.U16 R19, [R2.64] ;  /* 0x0000002402137981 */ /* 0x000ea4000c1e1500 */
[----:B--2---:R-:W-:-:S06]  /*1630*/  PRMT R19, RZ, 0x5410, R19 ;  /* 0x00005410ff137816 */ /* 0x004fcc0000000013 */
[----:B------:R-:W0:Y:S01]  /*1640*/  F2I.FTZ.TRUNC.NTZ R19, R19 ;  /* 0x0000001300137305 */ /* 0x000e22000021f100 */
[----:B------:R-:W-:Y:S05]  /*1650*/  BRA `(.L_x_12320) ;  /* 0x000006b000007947 */ /* 0x000fea0003800000 */
.L_x_12327:
        /* <DEDUP_REMOVED lines=10> */
.L_x_12334:
        /* <DEDUP_REMOVED lines=21> */
.L_x_12338:
[----:B------:R-:W-:Y:S05]  /*1850*/  BSYNC B1 ;  /* 0x0000000000017941 */ /* 0x000fea0003800000 */
.L_x_12337:
[----:B------:R-:W-:Y:S01]  /*1860*/  IMAD.SHL.U32 R2, R2, 0x100000, RZ ;  /* 0x0010000002027824 */ /* 0x000fe200078e00ff */
[----:B------:R-:W-:-:S04]  /*1870*/  LEA R0, R0, 0x3b800000, 0x17 ;  /* 0x3b80000000007811 */ /* 0x000fc800078eb8ff */
[----:B------:R-:W-:Y:S02]  /*1880*/  LOP3.LUT R19, R0, R2, R19, 0xfe, !PT ;  /* 0x0000000200137212 */ /* 0x000fe400078efe13 */
.L_x_12336:
[----:B------:R-:W-:Y:S05]  /*1890*/  BSYNC B0 ;  /* 0x0000000000007941 */ /* 0x000fea0003800000 */
.L_x_12335:
[----:B------:R-:W0:Y:S01]  /*18a0*/  F2I.FTZ.TRUNC.NTZ R19, R19 ;  /* 0x0000001300137305 */ /* 0x000e22000021f100 */
[----:B------:R-:W-:Y:S05]  /*18b0*/  BRA `(.L_x_12320) ;  /* 0x0000045000007947 */ /* 0x000fea0003800000 */
.L_x_12333:
        /* <DEDUP_REMOVED lines=21> */
.L_x_12342:
[----:B------:R-:W-:Y:S05]  /*1a10*/  BSYNC B1 ;  /* 0x0000000000017941 */ /* 0x000fea0003800000 */
.L_x_12341:
[----:B------:R-:W-:Y:S01]  /*1a20*/  IMAD.SHL.U32 R2, R2, 0x200000, RZ ;  /* 0x0020000002027824 */ /* 0x000fe200078e00ff */
[----:B------:R-:W-:-:S04]  /*1a30*/  LEA R0, R0, 0x37800000, 0x17 ;  /* 0x3780000000007811 */ /* 0x000fc800078eb8ff */
[----:B------:R-:W-:Y:S02]  /*1a40*/  LOP3.LUT R19, R0, R2, R19, 0xfe, !PT ;  /* 0x0000000200137212 */ /* 0x000fe400078efe13 */
.L_x_12340:
[----:B------:R-:W-:Y:S05]  /*1a50*/  BSYNC B0 ;  /* 0x0000000000007941 */ /* 0x000fea0003800000 */
.L_x_12339:
[----:B------:R-:W0:Y:S01]  /*1a60*/  F2I.FTZ.TRUNC.NTZ R19, R19 ;  /* 0x0000001300137305 */ /* 0x000e22000021f100 */
[----:B------:R-:W-:Y:S05]  /*1a70*/  BRA `(.L_x_12320) ;  /* 0x0000029000007947 */ /* 0x000fea0003800000 */
.L_x_12332:
        /* <DEDUP_REMOVED lines=14> */
.L_x_12346:
[----:B------:R-:W-:Y:S05]  /*1b60*/  BSYNC B0 ;  /* 0x0000000000007941 */ /* 0x000fea0003800000 */
.L_x_12345:
[----:B------:R-:W0:Y:S01]  /*1b70*/  F2I.FTZ.TRUNC.NTZ R19, R19 ;  /* 0x0000001300137305 */ /* 0x000e22000021f100 */
[----:B------:R-:W-:Y:S05]  /*1b80*/  BRA `(.L_x_12320) ;  /* 0x0000018000007947 */ /* 0x000fea0003800000 */
.L_x_12319:
        /* <DEDUP_REMOVED lines=11> */
[----:B------:R-:W-:-:S02]  /*1c40*/  IMAD.MOV.U32 R19, RZ, RZ, RZ ;  /* 0x000000ffff137224 */ /* 0x000fc400078e00ff */
[----:B------:R-:W-:Y:S01]  /*1c50*/  LEPC R14 ;  /* 0x00000000000e734e */ /* 0x000fe20000000000 */
[----:B------:R-:W-:-:S02]  /*1c60*/  MOV R9, 0x1cd0 ;  /* 0x00001cd000097802 */ /* 0x000fc40000000f00 */
[----:B------:R-:W-:Y:S02]  /*1c70*/  MOV R20, 0x1c50 ;  /* 0x00001c5000147802 */ /* 0x000fe40000000f00 */
[----:B------:R-:W-:Y:S02]  /*1c80*/  MOV R21, 0x0 ;  /* 0x0000000000157802 */ /* 0x000fe40000000f00 */
[----:B------:R-:W-:Y:S02]  /*1c90*/  MOV R0, 0x0 ;  /* 0x0000000000007802 */ /* 0x000fe40000000f00 */
[----:B------:R-:W-:-:S04]  /*1ca0*/  IADD3 R20, P0, P1, -R20, R9, R14 ;  /* 0x0000000914147210 */ /* 0x000fc8000791e10e */
[----:B------:R-:W-:-:S04]  /*1cb0*/  IADD3.X R21, ~R0, R21, R15, P0, P1 ;  /* 0x0000001500157210 */ /* 0x000fc800007e250f */
[----:B0-----:R-:W-:Y:S05]  /*1cc0*/  CALL.ABS.NOINC R2 ;  /* 0x0000000002007343 */ /* 0x001fea0003c00000 */
[----:B------:R-:W-:Y:S05]  /*1cd0*/  BRA `(.L_x_12320) ;  /* 0x0000003000007947 */ /* 0x000fea0003800000 */
.L_x_12344:
[----:B------:R0:W5:Y:S01]  /*1ce0*/  LDG.E R19, [R2.64] ;  /* 0x0000002402137981 */ /* 0x000162000c1e1900 */
[----:B------:R-:W-:Y:S05]  /*1cf0*/  BRA `(.L_x_12320) ;  /* 0x0000001000007947 */ /* 0x000fea0003800000 */
.L_x_12343:
[----:B------:R0:W5:Y:S02]  /*1d00*/  LDG.E R19, [R2.64] ;  /* 0x0000002402137981 */ /* 0x000164000c1e1900 */
.L_x_12320:
[----:B0-----:R-:W0:Y:S01]  /*1d10*/  LDC.U8 R3, c[0x0][0x378] ;  /* 0x0000de00ff037b82 */ /* 0x001e220000000000 */
[----:B-1---5:R-:W-:Y:S01]  /*1d20*/  IMAD R2, R19, c[0x0][0x374], RZ ;  /* 0x0000dd0013027a24 */ /* 0x022fe200078e02ff */
        /* <DEDUP_REMOVED lines=13> */
.L_x_12350:
[----:B------:R0:W-:Y:S01]  /*1e00*/  STG.E.U8 [R16.64], R2 ;  /* 0x0000000210007986 */ /* 0x0001e2000c101124 */
[----:B------:R-:W-:Y:S05]  /*1e10*/  BRA `(.L_x_12352) ;  /* 0x00000d7000007947 */ /* 0x000fea0003800000 */
.L_x_12349:
[----:B------:R-:W-:-:S13]  /*1e20*/  ISETP.NE.AND P0, PT, R0, 0x2, PT ;  /* 0x000000020000780c */ /* 0x000fda0003f05270 */
[----:B------:R-:W-:Y:S05]  /*1e30*/  @!P0 BRA `(.L_x_12353) ;  /* 0x0000009000008947 */ /* 0x000fea0003800000 */
[----:B------:R-:W-:-:S13]  /*1e40*/  ISETP.NE.AND P0, PT, R0, 0x3, PT ;  /* 0x000000030000780c */ /* 0x000fda0003f05270 */
[----:B------:R-:W-:Y:S05]  /*1e50*/  @!P0 BRA `(.L_x_12354) ;  /* 0x0000005000008947 */ /* 0x000fea0003800000 */
[----:B------:R-:W-:-:S13]  /*1e60*/  ISETP.NE.AND P0, PT, R0, 0x4, PT ;  /* 0x000000040000780c */ /* 0x000fda0003f05270 */
[----:B------:R-:W-:Y:S05]  /*1e70*/  @P0 BRA `(.L_x_12351) ;  /* 0x00000b9000000947 */ /* 0x000fea0003800000 */
[----:B------:R-:W-:-:S05]  /*1e80*/  SHF.R.S32.HI R3, RZ, 0x1f, R2 ;  /* 0x0000001fff037819 */ /* 0x000fca0000011402 */
[----:B------:R0:W-:Y:S01]  /*1e90*/  STG.E.64 [R16.64], R2 ;  /* 0x0000000210007986 */ /* 0x0001e2000c101b24 */
[----:B------:R-:W-:Y:S05]  /*1ea0*/  BRA `(.L_x_12352) ;  /* 0x00000ce000007947 */ /* 0x000fea0003800000 */
.L_x_12354:
[----:B------:R0:W-:Y:S01]  /*1eb0*/  STG.E [R16.64], R2 ;  /* 0x0000000210007986 */ /* 0x0001e2000c101924 */
[----:B------:R-:W-:Y:S05]  /*1ec0*/  BRA `(.L_x_12352) ;  /* 0x00000cc000007947 */ /* 0x000fea0003800000 */
.L_x_12353:
[----:B------:R0:W-:Y:S01]  /*1ed0*/  STG.E.U16 [R16.64], R2 ;  /* 0x0000000210007986 */ /* 0x0001e2000c101524 */
[----:B------:R-:W-:Y:S05]  /*1ee0*/  BRA `(.L_x_12352) ;  /* 0x00000ca000007947 */ /* 0x000fea0003800000 */
.L_x_12348:
[----:B------:R-:W-:-:S13]  /*1ef0*/  ISETP.GT.AND P0, PT, R0, 0x6, PT ;  /* 0x000000060000780c */ /* 0x000fda0003f04270 */
[----:B------:R-:W-:Y:S05]  /*1f00*/  @P0 BRA `(.L_x_12355) ;  /* 0x000000b000000947 */ /* 0x000fea0003800000 */
[----:B------:R-:W-:-:S13]  /*1f10*/  ISETP.NE.AND P0, PT, R0, 0x5, PT ;  /* 0x000000050000780c */ /* 0x000fda0003f05270 */
[----:B------:R-:W-:Y:S05]  /*1f20*/  @!P0 BRA `(.L_x_12356) ;  /* 0x0000005000008947 */ /* 0x000fea0003800000 */
[----:B------:R-:W-:-:S13]  /*1f30*/  ISETP.NE.AND P0, PT, R0, 0x6, PT ;  /* 0x000000060000780c */ /* 0x000fda0003f05270 */
[----:B------:R-:W-:Y:S05]  /*1f40*/  @P0 BRA `(.L_x_12351) ;  /* 0x00000ac000000947 */ /* 0x000fea0003800000 */
[----:B------:R-:W0:Y:S02]  /*1f50*/  I2F R3, R2 ;  /* 0x0000000200037306 */ /* 0x000e240000201400 */
[----:B0-----:R0:W-:Y:S01]  /*1f60*/  STG.E [R16.64], R3 ;  /* 0x0000000310007986 */ /* 0x0011e2000c101924 */
[----:B------:R-:W-:Y:S05]  /*1f70*/  BRA `(.L_x_12352) ;  /* 0x00000c1000007947 */ /* 0x000fea0003800000 */
.L_x_12356:
[----:B------:R-:W0:Y:S02]  /*1f80*/  I2F R0, R2 ;  /* 0x0000000200007306 */ /* 0x000e240000201400 */
[----:B0-----:R-:W-:-:S05]  /*1f90*/  F2FP.PACK_AB R0, RZ, R0 ;  /* 0x00000000ff00723e */ /* 0x001fca00000000ff */
[----:B------:R0:W-:Y:S01]  /*1fa0*/  STG.E.U16 [R16.64], R0 ;  /* 0x0000000010007986 */ /* 0x0001e2000c101524 */
[----:B------:R-:W-:Y:S05]  /*1fb0*/  BRA `(.L_x_12352) ;  /* 0x00000bd000007947 */ /* 0x000fea0003800000 */
.L_x_12355:
[----:B------:R-:W-:-:S13]  /*1fc0*/  ISETP.NE.AND P0, PT, R0, 0x7, PT ;  /* 0x000000070000780c */ /* 0x000fda0003f05270 */
[----:B------:R-:W-:Y:S05]  /*1fd0*/  @!P0 BRA `(.L_x_12357) ;  /* 0x000000d000008947 */ /* 0x000fea0003800000 */
[----:B------:R-:W-:-:S13]  /*1fe0*/  ISETP.NE.AND P0, PT, R0, 0x8, PT ;  /* 0x000000080000780c */ /* 0x000fda0003f05270 */
[----:B------:R-:W-:Y:S05]  /*1ff0*/  @!P0 BRA `(.L_x_12358) ;  /* 0x0000006000008947 */ /* 0x000fea0003800000 */
[----:B------:R-:W-:-:S13]  /*2000*/  ISETP.NE.AND P0, PT, R0, 0x9, PT ;  /* 0x000000090000780c */ /* 0x000fda0003f05270 */
[----:B------:R-:W-:Y:S05]  /*2010*/  @P0 BRA `(.L_x_12351) ;  /* 0x000009f000000947 */ /* 0x000fea0003800000 */
[----:B------:R-:W0:Y:S01]  /*2020*/  I2F R2, R2 ;  /* 0x0000000200027306 */ /* 0x000e220000201400 */
[----:B------:R-:W-:-:S05]  /*2030*/  IMAD.MOV.U32 R3, RZ, RZ, RZ ;  /* 0x000000ffff037224 */ /* 0x000fca00078e00ff */
[----:B0-----:R0:W-:Y:S01]  /*2040*/  STG.E.64 [R16.64], R2 ;  /* 0x0000000210007986 */ /* 0x0011e2000c101b24 */
[----:B------:R-:W-:Y:S05]  /*2050*/  BRA `(.L_x_12352) ;  /* 0x00000b3000007947 */ /* 0x000fea0003800000 */
.L_x_12358:
[----:B------:R-:W0:Y:S02]  /*2060*/  I2F R2, R2 ;  /* 0x0000000200027306 */ /* 0x000e240000201400 */
[----:B0-----:R-:W-:-:S04]  /*2070*/  F2FP.PACK_AB R3, RZ, R2 ;  /* 0x00000002ff03723e */ /* 0x001fc800000000ff */
[----:B------:R-:W-:-:S05]  /*2080*/  PRMT R3, R3, 0x5410, RZ ;  /* 0x0000541003037816 */ /* 0x000fca00000000ff */
[----:B------:R0:W-:Y:S01]  /*2090*/  STG.E [R16.64], R3 ;  /* 0x0000000310007986 */ /* 0x0001e2000c101924 */
[----:B------:R-:W-:Y:S05]  /*20a0*/  BRA `(.L_x_12352) ;  /* 0x00000ae000007947 */ /* 0x000fea0003800000 */
.L_x_12357:
[----:B------:R-:W0:Y:S02]  /*20b0*/  I2F.F64 R2, R2 ;  /* 0x0000000200027312 */ /* 0x000e240000201c00 */
[----:B0-----:R0:W-:Y:S01]  /*20c0*/  STG.E.64 [R16.64], R2 ;  /* 0x0000000210007986 */ /* 0x0011e2000c101b24 */
[----:B------:R-:W-:Y:S05]  /*20d0*/  BRA `(.L_x_12352) ;  /* 0x00000ab000007947 */ /* 0x000fea0003800000 */
.L_x_12347:
        /* <DEDUP_REMOVED lines=8> */
[----:B------:R-:W-:-:S04]  /*2160*/  ISETP.NE.AND P0, PT, R2, RZ, PT ;  /* 0x000000ff0200720c */ /* 0x000fc80003f05270 */
[----:B------:R-:W-:-:S05]  /*2170*/  SEL R3, RZ, 0x1, !P0 ;  /* 0x00000001ff037807 */ /* 0x000fca0004000000 */
[----:B------:R0:W-:Y:S01]  /*2180*/  STG.E.U8 [R16.64], R3 ;  /* 0x0000000310007986 */ /* 0x0001e2000c101124 */
[----:B------:R-:W-:Y:S05]  /*2190*/  BRA `(.L_x_12352) ;  /* 0x000009f000007947 */ /* 0x000fea0003800000 */
.L_x_12361:
[----:B------:R-:W0:Y:S01]  /*21a0*/  I2F.F64 R4, R2 ;  /* 0x0000000200047312 */ /* 0x000e220000201c00 */
[----:B------:R-:W-:-:S05]  /*21b0*/  CS2R R6, SRZ ;  /* 0x0000000000067805 */ /* 0x000fca000001ff00 */
[----:B0-----:R0:W-:Y:S01]  /*21c0*/  STG.E.128 [R16.64], R4 ;  /* 0x0000000410007986 */ /* 0x0011e2000c101d24 */
[----:B------:R-:W-:Y:S05]  /*21d0*/  BRA `(.L_x_12352) ;  /* 0x000009b000007947 */ /* 0x000fea0003800000 */
.L_x_12360:
[----:B------:R-:W-:-:S13]  /*21e0*/  ISETP.NE.AND P0, PT, R0, 0xf, PT ;  /* 0x0000000f0000780c */ /* 0x000fda0003f05270 */
[----:B------:R-:W-:Y:S05]  /*21f0*/  @!P0 BRA `(.L_x_12362) ;  /* 0x000002d000008947 */ /* 0x000fea0003800000 */
[----:B------:R-:W-:-:S13]  /*2200*/  ISETP.NE.AND P0, PT, R0, 0x17, PT ;  /* 0x000000170000780c */ /* 0x000fda0003f05270 */
[----:B------:R-:W-:Y:S05]  /*2210*/  @!P0 BRA `(.L_x_12363) ;  /* 0x0000015000008947 */ /* 0x000fea0003800000 */
[----:B------:R-:W-:-:S13]  /*2220*/  ISETP.NE.AND P0, PT, R0, 0x18, PT ;  /* 0x000000180000780c */ /* 0x000fda0003f05270 */
[----:B------:R-:W-:Y:S05]  /*2230*/  @P0 BRA `(.L_x_12351) ;  /* 0x000007d000000947 */ /* 0x000fea0003800000 */
[----:B------:R-:W0:Y:S01]  /*2240*/  I2F R5, R2 ;  /* 0x0000000200057306 */ /* 0x000e220000201400 */
        /* <DEDUP_REMOVED lines=14> */
.L_x_12365:
[----:B------:R-:W-:Y:S05]  /*2330*/  BSYNC B0 ;  /* 0x0000000000007941 */ /* 0x000fea0003800000 */
.L_x_12364:
[----:B------:R-:W-:-:S05]  /*2340*/  LOP3.LUT R3, R0, R3, RZ, 0xfc, !PT ;  /* 0x0000000300037212 */ /* 0x000fca00078efcff */
[----:B------:R0:W-:Y:S01]  /*2350*/  STG.E.U8 [R16.64], R3 ;  /* 0x0000000310007986 */ /* 0x0001e2000c101124 */
[----:B------:R-:W-:Y:S05]  /*2360*/  BRA `(.L_x_12352) ;  /* 0x0000082000007947 */ /* 0x000fea0003800000 */
.L_x_12363:
[----:B------:R-:W0:Y:S01]  /*2370*/  I2F R5, R2 ;  /* 0x0000000200057306 */ /* 0x000e220000201400 */
        /* <DEDUP_REMOVED lines=12> */
.L_x_12367:
[----:B------:R-:W-:Y:S01]  /*2440*/  IMAD.MOV.U32 R0, RZ, RZ, 0x7f ;  /* 0x0000007fff007424 */ /* 0x000fe200078e00ff */
[----:B------:R-:W-:-:S04]  /*2450*/  ISETP.GT.U32.AND P0, PT, R3, 0x7f800000, PT ;  /* 0x7f8000000300780c */ /* 0x000fc80003f04070 */
[----:B------:R-:W-:-:S04]  /*2460*/  SEL R0, R0, 0x7c, P0 ;  /* 0x0000007c00007807 */ /* 0x000fc80000000000 */
.L_x_12368:
[----:B------:R-:W-:Y:S05]  /*2470*/  BSYNC B0 ;  /* 0x0000000000007941 */ /* 0x000fea0003800000 */
.L_x_12366:
[----:B------:R-:W-:-:S04]  /*2480*/  LOP3.LUT R2, R5, 0x80000000, RZ, 0xc0, !PT ;  /* 0x8000000005027812 */ /* 0x000fc800078ec0ff */
[----:B------:R-:W-:-:S04]  /*2490*/  SHF.R.U32.HI R3, RZ, 0x18, R2 ;  /* 0x00000018ff037819 */ /* 0x000fc80000011602 */
[----:B------:R-:W-:-:S05]  /*24a0*/  LOP3.LUT R3, R0, R3, RZ, 0xfc, !PT ;  /* 0x0000000300037212 */ /* 0x000fca00078efcff */
[----:B------:R0:W-:Y:S01]  /*24b0*/  STG.E.U8 [R16.64], R3 ;  /* 0x0000000310007986 */ /* 0x0001e2000c101124 */
[----:B------:R-:W-:Y:S05]  /*24c0*/  BRA `(.L_x_12352) ;  /* 0x000006c000007947 */ /* 0x000fea0003800000 */
.L_x_12362:
[----:B------:R-:W0:Y:S02]  /*24d0*/  I2F R0, R2 ;  /* 0x0000000200007306 */ /* 0x000e240000201400 */
[----:B0-----:R-:W-:-:S05]  /*24e0*/  F2FP.BF16.PACK_AB R0, RZ, R0 ;  /* 0x00000000ff00723e */ /* 0x001fca00000010ff */
[----:B------:R0:W-:Y:S01]  /*24f0*/  STG.E.U16 [R16.64], R0 ;  /* 0x0000000010007986 */ /* 0x0001e2000c101524 */
[----:B------:R-:W-:Y:S05]  /*2500*/  BRA `(.L_x_12352) ;  /* 0x0000068000007947 */ /* 0x000fea0003800000 */
.L_x_12359:
        /* <DEDUP_REMOVED lines=10> */
.L_x_12371:
[----:B------:R-:W0:Y:S01]  /*25b0*/  I2F R5, R2 ;  /* 0x0000000200057306 */ /* 0x000e220000201400 */
        /* <DEDUP_REMOVED lines=16> */
.L_x_12374:
[----:B------:R-:W-:-:S04]  /*26c0*/  LOP3.LUT R2, R5, 0x80000000, RZ, 0xc0, !PT ;  /* 0x8000000005027812 */ /* 0x000fc800078ec0ff */
[----:B------:R-:W-:-:S04]  /*26d0*/  SHF.R.U32.HI R3, RZ, 0x18, R2 ;  /* 0x00000018ff037819 */ /* 0x000fc80000011602 */
[----:B------:R-:W-:-:S04]  /*26e0*/  LOP3.LUT R0, R0, R3, RZ, 0xfc, !PT ;  /* 0x0000000300007212 */ /* 0x000fc800078efcff */
[----:B------:R-:W-:Y:S02]  /*26f0*/  PRMT R8, R0, 0x7610, R8 ;  /* 0x0000761000087816 */ /* 0x000fe40000000008 */
.L_x_12373:
[----:B------:R-:W-:Y:S05]  /*2700*/  BSYNC B0 ;  /* 0x0000000000007941 */ /* 0x000fea0003800000 */
.L_x_12372:
[----:B------:R0:W-:Y:S01]  /*2710*/  STG.E.U8 [R16.64], R8 ;  /* 0x0000000810007986 */ /* 0x0001e2000c101124 */
[----:B------:R-:W-:Y:S05]  /*2720*/  BRA `(.L_x_12352) ;  /* 0x0000046000007947 */ /* 0x000fea0003800000 */
.L_x_12370:
        /* <DEDUP_REMOVED lines=17> */
.L_x_12377:
[----:B------:R-:W-:-:S04]  /*2840*/  LOP3.LUT R2, R5, 0x80000000, RZ, 0xc0, !PT ;  /* 0x8000000005027812 */ /* 0x000fc800078ec0ff */
[----:B------:R-:W-:-:S04]  /*2850*/  SHF.R.U32.HI R3, RZ, 0x18, R2 ;  /* 0x00000018ff037819 */ /* 0x000fc80000011602 */
[----:B------:R-:W-:-:S04]  /*2860*/  LOP3.LUT R0, R0, R3, RZ, 0xfc, !PT ;  /* 0x0000000300007212 */ /* 0x000fc800078efcff */
[----:B------:R-:W-:Y:S02]  /*2870*/  PRMT R8, R0, 0x7610, R8 ;  /* 0x0000761000087816 */ /* 0x000fe40000000008 */
.L_x_12376:
[----:B------:R-:W-:Y:S05]  /*2880*/  BSYNC B0 ;  /* 0x0000000000007941 */ /* 0x000fea0003800000 */
.L_x_12375:
[----:B------:R0:W-:Y:S01]  /*2890*/  STG.E.U8 [R16.64], R8 ;  /* 0x0000000810007986 */ /* 0x0001e2000c101124 */
[----:B------:R-:W-:Y:S05]  /*28a0*/  BRA `(.L_x_12352) ;  /* 0x000002e000007947 */ /* 0x000fea0003800000 */
.L_x_12369:
[----:B------:R-:W-:-:S13]  /*28b0*/  ISETP.NE.AND P0, PT, R0, 0x1c, PT ;  /* 0x0000001c0000780c */ /* 0x000fda0003f05270 */
[----:B------:R-:W-:Y:S05]  /*28c0*/  @!P0 BRA `(.L_x_12378) ;  /* 0x000002b000008947 */ /* 0x000fea0003800000 */
[----:B------:R-:W-:-:S13]  /*28d0*/  ISETP.NE.AND P0, PT, R0, 0x1d, PT ;  /* 0x0000001d0000780c */ /* 0x000fda0003f05270 */
[----:B------:R-:W-:Y:S05]  /*28e0*/  @!P0 BRA `(.L_x_12379) ;  /* 0x0000026000008947 */ /* 0x000fea0003800000 */
[----:B------:R-:W-:-:S13]  /*28f0*/  ISETP.NE.AND P0, PT, R0, 0x2c, PT ;  /* 0x0000002c0000780c */ /* 0x000fda0003f05270 */
[----:B------:R-:W-:Y:S05]  /*2900*/  @P0 BRA `(.L_x_12351) ;  /* 0x0000010000000947 */ /* 0x000fea0003800000 */
[----:B------:R-:W0:Y:S01]  /*2910*/  I2F R2, R2 ;  /* 0x0000000200027306 */ /* 0x000e220000201400 */
        /* <DEDUP_REMOVED lines=15> */
.L_x_12351:
        /* <DEDUP_REMOVED lines=20> */
.L_x_12379:
[----:B------:R-:W-:-:S05]  /*2b50*/  SHF.R.S32.HI R3, RZ, 0x1f, R2 ;  /* 0x0000001fff037819 */ /* 0x000fca0000011402 */
[----:B------:R0:W-:Y:S01]  /*2b60*/  STG.E.64 [R16.64], R2 ;  /* 0x0000000210007986 */ /* 0x0001e2000c101b24 */
[----:B------:R-:W-:Y:S05]  /*2b70*/  BRA `(.L_x_12352) ;  /* 0x0000001000007947 */ /* 0x000fea0003800000 */
.L_x_12378:
[----:B------:R0:W-:Y:S02]  /*2b80*/  STG.E [R16.64], R2 ;  /* 0x0000000210007986 */ /* 0x0001e4000c101924 */
.L_x_12352:
[----:B------:R-:W-:-:S05]  /*2b90*/  IMAD R18, R18, 0x200, R23 ;  /* 0x0000020012127824 */ /* 0x000fca00078e0217 */
[----:B------:R-:W-:Y:S02]  /*2ba0*/  IADD3 R19, R18, 0x80, RZ ;  /* 0x0000008012137810 */ /* 0x000fe40007ffe0ff */
.L_x_12313:
[----:B------:R-:W-:Y:S05]  /*2bb0*/  BSYNC B6 ;  /* 0x0000000000067941 */ /* 0x000fea0003800000 */
.L_x_12312:
        /* <DEDUP_REMOVED lines=231> */
.L_x_12382:
        /* <DEDUP_REMOVED lines=18> */
.L_x_12386:
[----:B------:R0:W5:Y:S01]  /*3b50*/  LDG.E.U8 R18, [R2.64] ;  /* 0x0000002402127981 */ /* 0x000162000c1e1100 */
[----:B------:R-:W-:Y:S05]  /*3b60*/  BRA `(.L_x_12388) ;  /* 0x00000d0000007947 */ /* 0x000fea0003800000 */
.L_x_12385:
        /* <DEDUP_REMOVED lines=8> */
.L_x_12390:
[----:B------:R0:W5:Y:S01]  /*3bf0*/  LDG.E R18, [R2.64] ;  /* 0x0000002402127981 */ /* 0x000162000c1e1900 */
[----:B------:R-:W-:Y:S05]  /*3c00*/  BRA `(.L_x_12388) ;  /* 0x00000c6000007947 */ /* 0x000fea0003800000 */
.L_x_12389:
[----:B------:R0:W5:Y:S01]  /*3c10*/  LDG.E.S16 R18, [R2.64] ;  /* 0x0000002402127981 */ /* 0x000162000c1e1700 */
[----:B------:R-:W-:Y:S05]  /*3c20*/  BRA `(.L_x_12388) ;  /* 0x00000c4000007947 */ /* 0x000fea0003800000 */
.L_x_12384:
        /* <DEDUP_REMOVED lines=9> */
.L_x_12392:
[----:B------:R-:W2:Y:S02]  /*3cc0*/  LDG.E.U16 R2, [R2.64] ;  /* 0x0000002402027981 */ /* 0x000ea4000c1e1500 */
[----:B--2---:R-:W-:-:S06]  /*3cd0*/  HADD2.F32 R18, -RZ, R2.H0_H0 ;  /* 0x20000002ff127230 */ /* 0x004fcc0000004100 */
[----:B------:R-:W0:Y:S01]  /*3ce0*/  F2I.FTZ.TRUNC.NTZ R18, R18 ;  /* 0x0000001200127305 */ /* 0x000e22000021f100 */
[----:B------:R-:W-:Y:S05]  /*3cf0*/  BRA `(.L_x_12388) ;  /* 0x00000b7000007947 */ /* 0x000fea0003800000 */
.L_x_12391:
        /* <DEDUP_REMOVED lines=9> */
.L_x_12394:
[----:B------:R-:W2:Y:S02]  /*3d90*/  LDG.E.U16 R2, [R2.64] ;  /* 0x0000002402027981 */ /* 0x000ea4000c1e1500 */
[----:B--2---:R-:W-:-:S06]  /*3da0*/  HADD2.F32 R18, -RZ, R2.H0_H0 ;  /* 0x20000002ff127230 */ /* 0x004fcc0000004100 */
[----:B------:R-:W0:Y:S01]  /*3db0*/  F2I.FTZ.TRUNC.NTZ R18, R18 ;  /* 0x0000001200127305 */ /* 0x000e22000021f100 */
[----:B------:R-:W-:Y:S05]  /*3dc0*/  BRA `(.L_x_12388) ;  /* 0x00000aa000007947 */ /* 0x000fea0003800000 */
.L_x_12393:
[----:B------:R-:W2:Y:S02]  /*3dd0*/  LDG.E.64 R2, [R2.64] ;  /* 0x0000002402027981 */ /* 0x000ea4000c1e1b00 */
[----:B--2---:R0:W1:Y:S01]  /*3de0*/  F2I.F64.TRUNC R18, R2 ;  /* 0x0000000200127311 */ /* 0x004062000030d100 */
[----:B------:R-:W-:Y:S05]  /*3df0*/  BRA `(.L_x_12388) ;  /* 0x00000a7000007947 */ /* 0x000fea0003800000 */
.L_x_12383:
        /* <DEDUP_REMOVED lines=12> */
.L_x_12397:
[----:B------:R-:W2:Y:S02]  /*3ec0*/  LDG.E.64 R2, [R2.64] ;  /* 0x0000002402027981 */ /* 0x000ea4000c1e1b00 */
[----:B--2---:R0:W1:Y:S01]  /*3ed0*/  F2I.F64.TRUNC R18, R2 ;  /* 0x0000000200127311 */ /* 0x004062000030d100 */
[----:B------:R-:W-:Y:S05]  /*3ee0*/  BRA `(.L_x_12388) ;  /* 0x0000098000007947 */ /* 0x000fea0003800000 */
.L_x_12396:
        /* <DEDUP_REMOVED lines=27> */
.L_x_12399:
        /* <DEDUP_REMOVED lines=14> */
.L_x_12398:
[----:B------:R-:W2:Y:S02]  /*4180*/  LDG.E.U16 R18, [R2.64] ;  /* 0x0000002402127981 */ /* 0x000ea4000c1e1500 */
[----:B--2---:R-:W-:-:S06]  /*4190*/  PRMT R18, RZ, 0x5410, R18 ;  /* 0x00005410ff127816 */ /* 0x004fcc0000000012 */
[----:B------:R-:W0:Y:S01]  /*41a0*/  F2I.FTZ.TRUNC.NTZ R18, R18 ;  /* 0x0000001200127305 */ /* 0x000e22000021f100 */
[----:B------:R-:W-:Y:S05]  /*41b0*/  BRA `(.L_x_12388) ;  /* 0x000006b000007947 */ /* 0x000fea0003800000 */
.L_x_12395:
        /* <DEDUP_REMOVED lines=10> */
.L_x_12402:
        /* <DEDUP_REMOVED lines=21> */
.L_x_12406:
[----:B------:R-:W-:Y:S05]  /*43b0*/  BSYNC B1 ;  /* 0x0000000000017941 */ /* 0x000fea0003800000 */
.L_x_12405:
[----:B------:R-:W-:Y:S01]  /*43c0*/  IMAD.SHL.U32 R2, R2, 0x100000, RZ ;  /* 0x0010000002027824 */ /* 0x000fe200078e00ff */
[----:B------:R-:W-:-:S04]  /*43d0*/  LEA R3, R0, 0x3b800000, 0x17 ;  /* 0x3b80000000037811 */ /* 0x000fc800078eb8ff */
[----:B------:R-:W-:Y:S02]  /*43e0*/  LOP3.LUT R18, R3, R2, R18, 0xfe, !PT ;  /* 0x0000000203127212 */ /* 0x000fe400078efe12 */
.L_x_12404:
[----:B------:R-:W-:Y:S05]  /*43f0*/  BSYNC B0 ;  /* 0x0000000000007941 */ /* 0x000fea0003800000 */
.L_x_12403:
[----:B------:R-:W0:Y:S01]  /*4400*/  F2I.FTZ.TRUNC.NTZ R18, R18 ;  /* 0x0000001200127305 */ /* 0x000e22000021f100 */
[----:B------:R-:W-:Y:S05]  /*4410*/  BRA `(.L_x_12388) ;  /* 0x0000045000007947 */ /* 0x000fea0003800000 */
.L_x_12401:
        /* <DEDUP_REMOVED lines=21> */
.L_x_12410:
[----:B------:R-:W-:Y:S05]  /*4570*/  BSYNC B1 ;  /* 0x0000000000017941 */ /* 0x000fea0003800000 */
.L_x_12409:
[----:B------:R-:W-:Y:S01]  /*4580*/  IMAD.SHL.U32 R2, R2, 0x200000, RZ ;  /* 0x0020000002027824 */ /* 0x000fe200078e00ff */
[----:B------:R-:W-:-:S04]  /*4590*/  LEA R3, R0, 0x37800000, 0x17 ;  /* 0x3780000000037811 */ /* 0x000fc800078eb8ff */
[----:B------:R-:W-:Y:S02]  /*45a0*/  LOP3.LUT R18, R3, R2, R18, 0xfe, !PT ;  /* 0x0000000203127212 */ /* 0x000fe400078efe12 */
.L_x_12408:
[----:B------:R-:W-:Y:S05]  /*45b0*/  BSYNC B0 ;  /* 0x0000000000007941 */ /* 0x000fea0003800000 */
.L_x_12407:
[----:B------:R-:W0:Y:S01]  /*45c0*/  F2I.FTZ.TRUNC.NTZ R18, R18 ;  /* 0x0000001200127305 */ /* 0x000e22000021f100 */
[----:B------:R-:W-:Y:S05]  /*45d0*/  BRA `(.L_x_12388) ;  /* 0x0000029000007947 */ /* 0x000fea0003800000 */
.L_x_12400:
        /* <DEDUP_REMOVED lines=14> */
.L_x_12414:
[----:B------:R-:W-:Y:S05]  /*46c0*/  BSYNC B0 ;  /* 0x0000000000007941 */ /* 0x000fea0003800000 */
.L_x_12413:
[----:B------:R-:W0:Y:S01]  /*46d0*/  F2I.FTZ.TRUNC.NTZ R18, R18 ;  /* 0x0000001200127305 */ /* 0x000e22000021f100 */
[----:B------:R-:W-:Y:S05]  /*46e0*/  BRA `(.L_x_12388) ;  /* 0x0000018000007947 */ /* 0x000fea0003800000 */
.L_x_12387:
        /* <DEDUP_REMOVED lines=21> */
.L_x_12412:
[----:B------:R0:W5:Y:S01]  /*4840*/  LDG.E R18, [R2.64] ;  /* 0x0000002402127981 */ /* 0x000162000c1e1900 */
[----:B------:R-:W-:Y:S05]  /*4850*/  BRA `(.L_x_12388) ;  /* 0x0000001000007947 */ /* 0x000fea0003800000 */
.L_x_12411:
[----:B------:R0:W5:Y:S02]  /*4860*/  LDG.E R18, [R2.64] ;  /* 0x0000002402127981 */ /* 0x000164000c1e1900 */
.L_x_12388:
        /* <DEDUP_REMOVED lines=15> */
.L_x_12418:
[----:B------:R0:W-:Y:S01]  /*4960*/  STG.E.U8 [R16.64], R2 ;  /* 0x0000000210007986 */ /* 0x0001e2000c101124 */
[----:B------:R-:W-:Y:S05]  /*4970*/  BRA `(.L_x_12420) ;  /* 0x00000d7000007947 */ /* 0x000fea0003800000 */
.L_x_12417:
        /* <DEDUP_REMOVED lines=9> */
.L_x_12422:
[----:B------:R0:W-:Y:S01]  /*4a10*/  STG.E [R16.64], R2 ;  /* 0x0000000210007986 */ /* 0x0001e2000c101924 */
[----:B------:R-:W-:Y:S05]  /*4a20*/  BRA `(.L_x_12420) ;  /* 0x00000cc000007947 */ /* 0x000fea0003800000 */
.L_x_12421:
[----:B------:R0:W-:Y:S01]  /*4a30*/  STG.E.U16 [R16.64], R2 ;  /* 0x0000000210007986 */ /* 0x0001e2000c101524 */
[----:B------:R-:W-:Y:S05]  /*4a40*/  BRA `(.L_x_12420) ;  /* 0x00000ca000007947 */ /* 0x000fea0003800000 */
.L_x_12416:
        /* <DEDUP_REMOVED lines=9> */
.L_x_12424:
[----:B------:R-:W0:Y:S02]  /*4ae0*/  I2F R0, R2 ;  /* 0x0000000200007306 */ /* 0x000e240000201400 */
[----:B0-----:R-:W-:-:S05]  /*4af0*/  F2FP.PACK_AB R0, RZ, R0 ;  /* 0x00000000ff00723e */ /* 0x001fca00000000ff */
[----:B------:R0:W-:Y:S01]  /*4b00*/  STG.E.U16 [R16.64], R0 ;  /* 0x0000000010007986 */ /* 0x0001e2000c101524 */
[----:B------:R-:W-:Y:S05]  /*4b10*/  BRA `(.L_x_12420) ;  /* 0x00000bd000007947 */ /* 0x000fea0003800000 */
.L_x_12423:
        /* <DEDUP_REMOVED lines=10> */
.L_x_12426:
[----:B------:R-:W0:Y:S02]  /*4bc0*/  I2F R2, R2 ;  /* 0x0000000200027306 */ /* 0x000e240000201400 */
[----:B0-----:R-:W-:-:S04]  /*4bd0*/  F2FP.PACK_AB R3, RZ, R2 ;  /* 0x00000002ff03723e */ /* 0x001fc800000000ff */
[----:B------:R-:W-:-:S05]  /*4be0*/  PRMT R3, R3, 0x5410, RZ ;  /* 0x0000541003037816 */ /* 0x000fca00000000ff */
[----:B------:R0:W-:Y:S01]  /*4bf0*/  STG.E [R16.64], R3 ;  /* 0x0000000310007986 */ /* 0x0001e2000c101924 */
[----:B------:R-:W-:Y:S05]  /*4c00*/  BRA `(.L_x_12420) ;  /* 0x00000ae000007947 */ /* 0x000fea0003800000 */
.L_x_12425:
[----:B------:R-:W0:Y:S02]  /*4c10*/  I2F.F64 R2, R2 ;  /* 0x0000000200027312 */ /* 0x000e240000201c00 */
[----:B0-----:R0:W-:Y:S01]  /*4c20*/  STG.E.64 [R16.64], R2 ;  /* 0x0000000210007986 */ /* 0x0011e2000c101b24 */
[----:B------:R-:W-:Y:S05]  /*4c30*/  BRA `(.L_x_12420) ;  /* 0x00000ab000007947 */ /* 0x000fea0003800000 */
.L_x_12415:
        /* <DEDUP_REMOVED lines=12> */
.L_x_12429:
[----:B------:R-:W0:Y:S01]  /*4d00*/  I2F.F64 R4, R2 ;  /* 0x0000000200047312 */ /* 0x000e220000201c00 */
[----:B------:R-:W-:-:S05]  /*4d10*/  CS2R R6, SRZ ;  /* 0x0000000000067805 */ /* 0x000fca000001ff00 */
[----:B0-----:R0:W-:Y:S01]  /*4d20*/  STG.E.128 [R16.64], R4 ;  /* 0x0000000410007986 */ /* 0x0011e2000c101d24 */
[----:B------:R-:W-:Y:S05]  /*4d30*/  BRA `(.L_x_12420) ;  /* 0x000009b000007947 */ /* 0x000fea0003800000 */
.L_x_12428:
        /* <DEDUP_REMOVED lines=21> */
.L_x_12433:
[----:B------:R-:W-:Y:S05]  /*4e90*/  BSYNC B0 ;  /* 0x0000000000007941 */ /* 0x000fea0003800000 */
.L_x_12432:
[----:B------:R-:W-:-:S05]  /*4ea0*/  LOP3.LUT R3, R0, R3, RZ, 0xfc, !PT ;  /* 0x0000000300037212 */ /* 0x000fca00078efcff */
[----:B------:R0:W-:Y:S01]  /*4eb0*/  STG.E.U8 [R16.64], R3 ;  /* 0x0000000310007986 */ /* 0x0001e2000c101124 */
[----:B------:R-:W-:Y:S05]  /*4ec0*/  BRA `(.L_x_12420) ;  /* 0x0000082000007947 */ /* 0x000fea0003800000 */
.L_x_12431:
        /* <DEDUP_REMOVED lines=13> */
.L_x_12435:
[----:B------:R-:W-:Y:S01]  /*4fa0*/  IMAD.MOV.U32 R0, RZ, RZ, 0x7f ;  /* 0x0000007fff007424 */ /* 0x000fe200078e00ff */
[----:B------:R-:W-:-:S04]  /*4fb0*/  ISETP.GT.U32.AND P0, PT, R3, 0x7f800000, PT ;  /* 0x7f8000000300780c */ /* 0x000fc80003f04070 */
[----:B------:R-:W-:-:S04]  /*4fc0*/  SEL R0, R0, 0x7c, P0 ;  /* 0x0000007c00007807 */ /* 0x000fc80000000000 */
.L_x_12436:
[----:B------:R-:W-:Y:S05]  /*4fd0*/  BSYNC B0 ;  /* 0x0000000000007941 */ /* 0x000fea0003800000 */
.L_x_12434:
[----:B------:R-:W-:-:S04]  /*4fe0*/  LOP3.LUT R2, R5, 0x80000000, RZ, 0xc0, !PT ;  /* 0x8000000005027812 */ /* 0x000fc800078ec0ff */
[----:B------:R-:W-:-:S04]  /*4ff0*/  SHF.R.U32.HI R3, RZ, 0x18, R2 ;  /* 0x00000018ff037819 */ /* 0x000fc80000011602 */
[----:B------:R-:W-:-:S05]  /*5000*/  LOP3.LUT R3, R0, R3, RZ, 0xfc, !PT ;  /* 0x0000000300037212 */ /* 0x000fca00078efcff */
[----:B------:R0:W-:Y:S01]  /*5010*/  STG.E.U8 [R16.64], R3 ;  /* 0x0000000310007986 */ /* 0x0001e2000c101124 */
[----:B------:R-:W-:Y:S05]  /*5020*/  BRA `(.L_x_12420) ;  /* 0x000006c000007947 */ /* 0x000fea0003800000 */
.L_x_12430:
[----:B------:R-:W0:Y:S02]  /*5030*/  I2F R0, R2 ;  /* 0x0000000200007306 */ /* 0x000e240000201400 */
[----:B0-----:R-:W-:-:S05]  /*5040*/  F2FP.BF16.PACK_AB R0, RZ, R0 ;  /* 0x00000000ff00723e */ /* 0x001fca00000010ff */
[----:B------:R0:W-:Y:S01]  /*5050*/  STG.E.U16 [R16.64], R0 ;  /* 0x0000000010007986 */ /* 0x0001e2000c101524 */
[----:B------:R-:W-:Y:S05]  /*5060*/  BRA `(.L_x_12420) ;  /* 0x0000068000007947 */ /* 0x000fea0003800000 */
.L_x_12427:
        /* <DEDUP_REMOVED lines=10> */
.L_x_12439:
        /* <DEDUP_REMOVED lines=17> */
.L_x_12442:
[----:B------:R-:W-:-:S04]  /*5220*/  LOP3.LUT R2, R5, 0x80000000, RZ, 0xc0, !PT ;  /* 0x8000000005027812 */ /* 0x000fc800078ec0ff */
[----:B------:R-:W-:-:S04]  /*5230*/  SHF.R.U32.HI R3, RZ, 0x18, R2 ;  /* 0x00000018ff037819 */ /* 0x000fc80000011602 */
[----:B------:R-:W-:-:S04]  /*5240*/  LOP3.LUT R0, R0, R3, RZ, 0xfc, !PT ;  /* 0x0000000300007212 */ /* 0x000fc800078efcff */
[----:B------:R-:W-:Y:S02]  /*5250*/  PRMT R8, R0, 0x7610, R8 ;  /* 0x0000761000087816 */ /* 0x000fe40000000008 */
.L_x_12441:
[----:B------:R-:W-:Y:S05]  /*5260*/  BSYNC B0 ;  /* 0x0000000000007941 */ /* 0x000fea0003800000 */
.L_x_12440:
[----:B------:R0:W-:Y:S01]  /*5270*/  STG.E.U8 [R16.64], R8 ;  /* 0x0000000810007986 */ /* 0x0001e2000c101124 */
[----:B------:R-:W-:Y:S05]  /*5280*/  BRA `(.L_x_12420) ;  /* 0x0000046000007947 */ /* 0x000fea0003800000 */
.L_x_12438:
        /* <DEDUP_REMOVED lines=17> */
.L_x_12445:
[----:B------:R-:W-:-:S04]  /*53a0*/  LOP3.LUT R2, R5, 0x80000000, RZ, 0xc0, !PT ;  /* 0x8000000005027812 */ /* 0x000fc800078ec0ff */
[----:B------:R-:W-:-:S04]  /*53b0*/  SHF.R.U32.HI R3, RZ, 0x18, R2 ;  /* 0x00000018ff037819 */ /* 0x000fc80000011602 */
[----:B------:R-:W-:-:S04]  /*53c0*/  LOP3.LUT R0, R0, R3, RZ, 0xfc, !PT ;  /* 0x0000000300007212 */ /* 0x000fc800078efcff */
[----:B------:R-:W-:Y:S02]  /*53d0*/  PRMT R8, R0, 0x7610, R8 ;  /* 0x0000761000087816 */ /* 0x000fe40000000008 */
.L_x_12444:
[----:B------:R-:W-:Y:S05]  /*53e0*/  BSYNC B0 ;  /* 0x0000000000007941 */ /* 0x000fea0003800000 */
.L_x_12443:
[----:B------:R0:W-:Y:S01]  /*53f0*/  STG.E.U8 [R16.64], R8 ;  /* 0x0000000810007986 */ /* 0x0001e2000c101124 */
[----:B------:R-:W-:Y:S05]  /*5400*/  BRA `(.L_x_12420) ;  /* 0x000002e000007947 */ /* 0x000fea0003800000 */
.L_x_12437:
        /* <DEDUP_REMOVED lines=22> */
.L_x_12419:
        /* <DEDUP_REMOVED lines=20> */
.L_x_12447:
[----:B------:R-:W-:-:S05]  /*56b0*/  SHF.R.S32.HI R3, RZ, 0x1f, R2 ;  /* 0x0000001fff037819 */ /* 0x000fca0000011402 */
[----:B------:R0:W-:Y:S01]  /*56c0*/  STG.E.64 [R16.64], R2 ;  /* 0x0000000210007986 */ /* 0x0001e2000c101b24 */
[----:B------:R-:W-:Y:S05]  /*56d0*/  BRA `(.L_x_12420) ;  /* 0x0000001000007947 */ /* 0x000fea0003800000 */
.L_x_12446:
[----:B------:R0:W-:Y:S02]  /*56e0*/  STG.E [R16.64], R2 ;  /* 0x0000000210007986 */ /* 0x0001e4000c101924 */
.L_x_12420:
        /* <DEDUP_REMOVED lines=231> */
.L_x_12448:
        /* <DEDUP_REMOVED lines=18> */
.L_x_12452:
[----:B------:R0:W5:Y:S01]  /*6680*/  LDG.E.U8 R18, [R2.64] ;  /* 0x0000002402127981 */ /* 0x000162000c1e1100 */
[----:B------:R-:W-:Y:S05]  /*6690*/  BRA `(.L_x_12454) ;  /* 0x00000d0000007947 */ /* 0x000fea0003800000 */
.L_x_12451:
        /* <DEDUP_REMOVED lines=8> */
.L_x_12456:
[----:B------:R0:W5:Y:S01]  /*6720*/  LDG.E R18, [R2.64] ;  /* 0x0000002402127981 */ /* 0x000162000c1e1900 */
[----:B------:R-:W-:Y:S05]  /*6730*/  BRA `(.L_x_12454) ;  /* 0x00000c6000007947 */ /* 0x000fea0003800000 */
.L_x_12455:
[----:B------:R0:W5:Y:S01]  /*6740*/  LDG.E.S16 R18, [R2.64] ;  /* 0x0000002402127981 */ /* 0x000162000c1e1700 */
[----:B------:R-:W-:Y:S05]  /*6750*/  BRA `(.L_x_12454) ;  /* 0x00000c4000007947 */ /* 0x000fea0003800000 */
.L_x_12450:
        /* <DEDUP_REMOVED lines=9> */
.L_x_12458:
[----:B------:R-:W2:Y:S02]  /*67f0*/  LDG.E.U16 R2, [R2.64] ;  /* 0x0000002402027981 */ /* 0x000ea4000c1e1500 */
[----:B--2---:R-:W-:-:S06]  /*6800*/  HADD2.F32 R18, -RZ, R2.H0_H0 ;  /* 0x20000002ff127230 */ /* 0x004fcc0000004100 */
[----:B------:R-:W0:Y:S01]  /*6810*/  F2I.FTZ.TRUNC.NTZ R18, R18 ;  /* 0x0000001200127305 */ /* 0x000e22000021f100 */
[----:B------:R-:W-:Y:S05]  /*6820*/  BRA `(.L_x_12454) ;  /* 0x00000b7000007947 */ /* 0x000fea0003800000 */
.L_x_12457:
        /* <DEDUP_REMOVED lines=9> */
.L_x_12460:
[----:B------:R-:W2:Y:S02]  /*68c0*/  LDG.E.U16 R2, [R2.64] ;  /* 0x0000002402027981 */ /* 0x000ea4000c1e1500 */
[----:B--2---:R-:W-:-:S06]  /*68d0*/  HADD2.F32 R18, -RZ, R2.H0_H0 ;  /* 0x20000002ff127230 */ /* 0x004fcc0000004100 */
[----:B------:R-:W0:Y:S01]  /*68e0*/  F2I.FTZ.TRUNC.NTZ R18, R18 ;  /* 0x0000001200127305 */ /* 0x000e22000021f100 */
[----:B------:R-:W-:Y:S05]  /*68f0*/  BRA `(.L_x_12454) ;  /* 0x00000aa000007947 */ /* 0x000fea0003800000 */
.L_x_12459:
[----:B------:R-:W2:Y:S02]  /*6900*/  LDG.E.64 R2, [R2.64] ;  /* 0x0000002402027981 */ /* 0x000ea4000c1e1b00 */
[----:B--2---:R0:W1:Y:S01]  /*6910*/  F2I.F64.TRUNC R18, R2 ;  /* 0x0000000200127311 */ /* 0x004062000030d100 */
[----:B------:R-:W-:Y:S05]  /*6920*/  BRA `(.L_x_12454) ;  /* 0x00000a7000007947 */ /* 0x000fea0003800000 */
.L_x_12449:
        /* <DEDUP_REMOVED lines=12> */
.L_x_12463:
[----:B------:R-:W2:Y:S02]  /*69f0*/  LDG.E.64 R2, [R2.64] ;  /* 0x0000002402027981 */ /* 0x000ea4000c1e1b00 */
[----:B--2---:R0:W1:Y:S01]  /*6a00*/  F2I.F64.TRUNC R18, R2 ;  /* 0x0000000200127311 */ /* 0x004062000030d100 */
[----:B------:R-:W-:Y:S05]  /*6a10*/  BRA `(.L_x_12454) ;  /* 0x0000098000007947 */ /* 0x000fea0003800000 */
.L_x_12462:
        /* <DEDUP_REMOVED lines=27> */
.L_x_12465:
        /* <DEDUP_REMOVED lines=14> */
.L_x_12464:
[----:B------:R-:W2:Y:S02]  /*6cb0*/  LDG.E.U16 R18, [R2.64] ;  /* 0x0000002402127981 */ /* 0x000ea4000c1e1500 */
[----:B--2---:R-:W-:-:S06]  /*6cc0*/  PRMT R18, RZ, 0x5410, R18 ;  /* 0x00005410ff127816 */ /* 0x004fcc0000000012 */
[----:B------:R-:W0:Y:S01]  /*6cd0*/  F2I.FTZ.TRUNC.NTZ R18, R18 ;  /* 0x0000001200127305 */ /* 0x000e22000021f100 */
[----:B------:R-:W-:Y:S05]  /*6ce0*/  BRA `(.L_x_12454) ;  /* 0x000006b000007947 */ /* 0x000fea0003800000 */
.L_x_12461:
        /* <DEDUP_REMOVED lines=10> */
.L_x_12468:
        /* <DEDUP_REMOVED lines=21> */
.L_x_12472:
[----:B------:R-:W-:Y:S05]  /*6ee0*/  BSYNC B1 ;  /* 0x0000000000017941 */ /* 0x000fea0003800000 */
.L_x_12471:
[----:B------:R-:W-:Y:S01]  /*6ef0*/  IMAD.SHL.U32 R2, R2, 0x100000, RZ ;  /* 0x0010000002027824 */ /* 0x000fe200078e00ff */
[----:B------:R-:W-:-:S04]  /*6f00*/  LEA R3, R0, 0x3b800000, 0x17 ;  /* 0x3b80000000037811 */ /* 0x000fc800078eb8ff */
[----:B------:R-:W-:Y:S02]  /*6f10*/  LOP3.LUT R18, R3, R2, R18, 0xfe, !PT ;  /* 0x0000000203127212 */ /* 0x000fe400078efe12 */
.L_x_12470:
[----:B------:R-:W-:Y:S05]  /*6f20*/  BSYNC B0 ;  /* 0x0000000000007941 */ /* 0x000fea0003800000 */
.L_x_12469:
[----:B------:R-:W0:Y:S01]  /*6f30*/  F2I.FTZ.TRUNC.NTZ R18, R18 ;  /* 0x0000001200127305 */ /* 0x000e22000021f100 */
[----:B------:R-:W-:Y:S05]  /*6f40*/  BRA `(.L_x_12454) ;  /* 0x0000045000007947 */ /* 0x000fea0003800000 */
.L_x_12467:
        /* <DEDUP_REMOVED lines=21> */
.L_x_12476:
[----:B------:R-:W-:Y:S05]  /*70a0*/  BSYNC B1 ;  /* 0x0000000000017941 */ /* 0x000fea0003800000 */
.L_x_12475:
[----:B------:R-:W-:Y:S01]  /*70b0*/  IMAD.SHL.U32 R2, R2, 0x200000, RZ ;  /* 0x0020000002027824 */ /* 0x000fe200078e00ff */
[----:B------:R-:W-:-:S04]  /*70c0*/  LEA R3, R0, 0x37800000, 0x17 ;  /* 0x3780000000037811 */ /* 0x000fc800078eb8ff */
[----:B------:R-:W-:Y:S02]  /*70d0*/  LOP3.LUT R18, R3, R2, R18, 0xfe, !PT ;  /* 0x0000000203127212 */ /* 0x000fe400078efe12 */
.L_x_12474:
[----:B------:R-:W-:Y:S05]  /*70e0*/  BSYNC B0 ;  /* 0x0000000000007941 */ /* 0x000fea0003800000 */
.L_x_12473:
[----:B------:R-:W0:Y:S01]  /*70f0*/  F2I.FTZ.TRUNC.NTZ R18, R18 ;  /* 0x0000001200127305 */ /* 0x000e22000021f100 */
[----:B------:R-:W-:Y:S05]  /*7100*/  BRA `(.L_x_12454) ;  /* 0x0000029000007947 */ /* 0x000fea0003800000 */
.L_x_12466:
        /* <DEDUP_REMOVED lines=14> */
.L_x_12480:
[----:B------:R-:W-:Y:S05]  /*71f0*/  BSYNC B0 ;  /* 0x0000000000007941 */ /* 0x000fea0003800000 */
.L_x_12479:
[----:B------:R-:W0:Y:S01]  /*7200*/  F2I.FTZ.TRUNC.NTZ R18, R18 ;  /* 0x0000001200127305 */ /* 0x000e22000021f100 */
[----:B------:R-:W-:Y:S05]  /*7210*/  BRA `(.L_x_12454) ;  /* 0x0000018000007947 */ /* 0x000fea0003800000 */
.L_x_12453:
        /* <DEDUP_REMOVED lines=21> */
.L_x_12478:
[----:B------:R0:W5:Y:S01]  /*7370*/  LDG.E R18, [R2.64] ;  /* 0x0000002402127981 */ /* 0x000162000c1e1900 */
[----:B------:R-:W-:Y:S05]  /*7380*/  BRA `(.L_x_12454) ;  /* 0x0000001000007947 */ /* 0x000fea0003800000 */
.L_x_12477:
[----:B------:R0:W5:Y:S02]  /*7390*/  LDG.E R18, [R2.64] ;  /* 0x0000002402127981 */ /* 0x000164000c1e1900 */
.L_x_12454:
        /* <DEDUP_REMOVED lines=15> */
.L_x_12484:
[----:B------:R0:W-:Y:S01]  /*7490*/  STG.E.U8 [R16.64], R2 ;  /* 0x0000000210007986 */ /* 0x0001e2000c101124 */
[----:B------:R-:W-:Y:S05]  /*74a0*/  BRA `(.L_x_12486) ;  /* 0x00000d7000007947 */ /* 0x000fea0003800000 */
.L_x_12483:
        /* <DEDUP_REMOVED lines=9> */
.L_x_12488:
[----:B------:R0:W-:Y:S01]  /*7540*/  STG.E [R16.64], R2 ;  /* 0x0000000210007986 */ /* 0x0001e2000c101924 */
[----:B------:R-:W-:Y:S05]  /*7550*/  BRA `(.L_x_12486) ;  /* 0x00000cc000007947 */ /* 0x000fea0003800000 */
.L_x_12487:
[----:B------:R0:W-:Y:S01]  /*7560*/  STG.E.U16 [R16.64], R2 ;  /* 0x0000000210007986 */ /* 0x0001e2000c101524 */
[----:B------:R-:W-:Y:S05]  /*7570*/  BRA `(.L_x_12486) ;  /* 0x00000ca000007947 */ /* 0x000fea0003800000 */
.L_x_12482:
        /* <DEDUP_REMOVED lines=9> */
.L_x_12490:
[----:B------:R-:W0:Y:S02]  /*7610*/  I2F R0, R2 ;  /* 0x0000000200007306 */ /* 0x000e240000201400 */
[----:B0-----:R-:W-:-:S05]  /*7620*/  F2FP.PACK_AB R0, RZ, R0 ;  /* 0x00000000ff00723e */ /* 0x001fca00000000ff */
[----:B------:R0:W-:Y:S01]  /*7630*/  STG.E.U16 [R16.64], R0 ;  /* 0x0000000010007986 */ /* 0x0001e2000c101524 */
[----:B------:R-:W-:Y:S05]  /*7640*/  BRA `(.L_x_12486) ;  /* 0x00000bd000007947 */ /* 0x000fea0003800000 */
.L_x_12489:
        /* <DEDUP_REMOVED lines=10> */
.L_x_12492:
[----:B------:R-:W0:Y:S02]  /*76f0*/  I2F R2, R2 ;  /* 0x0000000200027306 */ /* 0x000e240000201400 */
[----:B0-----:R-:W-:-:S04]  /*7700*/  F2FP.PACK_AB R3, RZ, R2 ;  /* 0x00000002ff03723e */ /* 0x001fc800000000ff */
[----:B------:R-:W-:-:S05]  /*7710*/  PRMT R3, R3, 0x5410, RZ ;  /* 0x0000541003037816 */ /* 0x000fca00000000ff */
[----:B------:R0:W-:Y:S01]  /*7720*/  STG.E [R16.64], R3 ;  /* 0x0000000310007986 */ /* 0x0001e2000c101924 */
[----:B------:R-:W-:Y:S05]  /*7730*/  BRA `(.L_x_12486) ;  /* 0x00000ae000007947 */ /* 0x000fea0003800000 */
.L_x_12491:
[----:B------:R-:W0:Y:S02]  /*7740*/  I2F.F64 R2, R2 ;  /* 0x0000000200027312 */ /* 0x000e240000201c00 */
[----:B0-----:R0:W-:Y:S01]  /*7750*/  STG.E.64 [R16.64], R2 ;  /* 0x0000000210007986 */ /* 0x0011e2000c101b24 */
[----:B------:R-:W-:Y:S05]  /*7760*/  BRA `(.L_x_12486) ;  /* 0x00000ab000007947 */ /* 0x000fea0003800000 */
.L_x_12481:
        /* <DEDUP_REMOVED lines=12> */
.L_x_12495:
[----:B------:R-:W0:Y:S01]  /*7830*/  I2F.F64 R4, R2 ;  /* 0x0000000200047312 */ /* 0x000e220000201c00 */
[----:B------:R-:W-:-:S05]  /*7840*/  CS2R R6, SRZ ;  /* 0x0000000000067805 */ /* 0x000fca000001ff00 */
[----:B0-----:R0:W-:Y:S01]  /*7850*/  STG.E.128 [R16.64], R4 ;  /* 0x0000000410007986 */ /* 0x0011e2000c101d24 */
[----:B------:R-:W-:Y:S05]  /*7860*/  BRA `(.L_x_12486) ;  /* 0x000009b000007947 */ /* 0x000fea0003800000 */
.L_x_12494:
        /* <DEDUP_REMOVED lines=21> */
.L_x_12499:
[----:B------:R-:W-:Y:S05]  /*79c0*/  BSYNC B0 ;  /* 0x0000000000007941 */ /* 0x000fea0003800000 */
.L_x_12498:
[----:B------:R-:W-:-:S05]  /*79d0*/  LOP3.LUT R3, R0, R3, RZ, 0xfc, !PT ;  /* 0x0000000300037212 */ /* 0x000fca00078efcff */
[----:B------:R0:W-:Y:S01]  /*79e0*/  STG.E.U8 [R16.64], R3 ;  /* 0x0000000310007986 */ /* 0x0001e2000c101124 */
[----:B------:R-:W-:Y:S05]  /*79f0*/  BRA `(.L_x_12486) ;  /* 0x0000082000007947 */ /* 0x000fea0003800000 */
.L_x_12497:
        /* <DEDUP_REMOVED lines=13> */
.L_x_12501:
[----:B------:R-:W-:Y:S01]  /*7ad0*/  IMAD.MOV.U32 R0, RZ, RZ, 0x7f ;  /* 0x0000007fff007424 */ /* 0x000fe200078e00ff */
[----:B------:R-:W-:-:S04]  /*7ae0*/  ISETP.GT.U32.AND P0, PT, R3, 0x7f800000, PT ;  /* 0x7f8000000300780c */ /* 0x000fc80003f04070 */
[----:B------:R-:W-:-:S04]  /*7af0*/  SEL R0, R0, 0x7c, P0 ;  /* 0x0000007c00007807 */ /* 0x000fc80000000000 */
.L_x_12502:
[----:B------:R-:W-:Y:S05]  /*7b00*/  BSYNC B0 ;  /* 0x0000000000007941 */ /* 0x000fea0003800000 */
.L_x_12500:
[----:B------:R-:W-:-:S04]  /*7b10*/  LOP3.LUT R2, R5, 0x80000000, RZ, 0xc0, !PT ;  /* 0x8000000005027812 */ /* 0x000fc800078ec0ff */
[----:B------:R-:W-:-:S04]  /*7b20*/  SHF.R.U32.HI R3, RZ, 0x18, R2 ;  /* 0x00000018ff037819 */ /* 0x000fc80000011602 */
[----:B------:R-:W-:-:S05]  /*7b30*/  LOP3.LUT R3, R0, R3, RZ, 0xfc, !PT ;  /* 0x0000000300037212 */ /* 0x000fca00078efcff */
[----:B------:R0:W-:Y:S01]  /*7b40*/  STG.E.U8 [R16.64], R3 ;  /* 0x0000000310007986 */ /* 0x0001e2000c101124 */
[----:B------:R-:W-:Y:S05]  /*7b50*/  BRA `(.L_x_12486) ;  /* 0x000006c000007947 */ /* 0x000fea0003800000 */
.L_x_12496:
[----:B------:R-:W0:Y:S02]  /*7b60*/  I2F R0, R2 ;  /* 0x0000000200007306 */ /* 0x000e240000201400 */
[----:B0-----:R-:W-:-:S05]  /*7b70*/  F2FP.BF16.PACK_AB R0, RZ, R0 ;  /* 0x00000000ff00723e */ /* 0x001fca00000010ff */
[----:B------:R0:W-:Y:S01]  /*7b80*/  STG.E.U16 [R16.64], R0 ;  /* 0x0000000010007986 */ /* 0x0001e2000c101524 */
[----:B------:R-:W-:Y:S05]  /*7b90*/  BRA `(.L_x_12486) ;  /* 0x0000068000007947 */ /* 0x000fea0003800000 */
.L_x_12493:
        /* <DEDUP_REMOVED lines=10> */
.L_x_12505:
        /* <DEDUP_REMOVED lines=17> */
.L_x_12508:
[----:B------:R-:W-:-:S04]  /*7d50*/  LOP3.LUT R2, R5, 0x80000000, RZ, 0xc0, !PT ;  /* 0x8000000005027812 */ /* 0x000fc800078ec0ff */
[----:B------:R-:W-:-:S04]  /*7d60*/  SHF.R.U32.HI R3, RZ, 0x18, R2 ;  /* 0x00000018ff037819 */ /* 0x000fc80000011602 */
[----:B------:R-:W-:-:S04]  /*7d70*/  LOP3.LUT R0, R0, R3, RZ, 0xfc, !PT ;  /* 0x0000000300007212 */ /* 0x000fc800078efcff */
[----:B------:R-:W-:Y:S02]  /*7d80*/  PRMT R8, R0, 0x7610, R8 ;  /* 0x0000761000087816 */ /* 0x000fe40000000008 */
.L_x_12507:
[----:B------:R-:W-:Y:S05]  /*7d90*/  BSYNC B0 ;  /* 0x0000000000007941 */ /* 0x000fea0003800000 */
.L_x_12506:
[----:B------:R0:W-:Y:S01]  /*7da0*/  STG.E.U8 [R16.64], R8 ;  /* 0x0000000810007986 */ /* 0x0001e2000c101124 */
[----:B------:R-:W-:Y:S05]  /*7db0*/  BRA `(.L_x_12486) ;  /* 0x0000046000007947 */ /* 0x000fea0003800000 */
.L_x_12504:
        /* <DEDUP_REMOVED lines=17> */
.L_x_12511:
[----:B------:R-:W-:-:S04]  /*7ed0*/  LOP3.LUT R2, R5, 0x80000000, RZ, 0xc0, !PT ;  /* 0x8000000005027812 */ /* 0x000fc800078ec0ff */
[----:B------:R-:W-:-:S04]  /*7ee0*/  SHF.R.U32.HI R3, RZ, 0x18, R2 ;  /* 0x00000018ff037819 */ /* 0x000fc80000011602 */
[----:B------:R-:W-:-:S04]  /*7ef0*/  LOP3.LUT R0, R0, R3, RZ, 0xfc, !PT ;  /* 0x0000000300007212 */ /* 0x000fc800078efcff */
[----:B------:R-:W-:Y:S02]  /*7f00*/  PRMT R8, R0, 0x7610, R8 ;  /* 0x0000761000087816 */ /* 0x000fe40000000008 */
.L_x_12510:
[----:B------:R-:W-:Y:S05]  /*7f10*/  BSYNC B0 ;  /* 0x0000000000007941 */ /* 0x000fea0003800000 */
.L_x_12509:
[----:B------:R0:W-:Y:S01]  /*7f20*/  STG.E.U8 [R16.64], R8 ;  /* 0x0000000810007986 */ /* 0x0001e2000c101124 */
[----:B------:R-:W-:Y:S05]  /*7f30*/  BRA `(.L_x_12486) ;  /* 0x000002e000007947 */ /* 0x000fea0003800000 */
.L_x_12503:
        /* <DEDUP_REMOVED lines=22> */
.L_x_12485:
        /* <DEDUP_REMOVED lines=20> */
.L_x_12513:
[----:B------:R-:W-:-:S05]  /*81e0*/  SHF.R.S32.HI R3, RZ, 0x1f, R2 ;  /* 0x0000001fff037819 */ /* 0x000fca0000011402 */
[----:B------:R0:W-:Y:S01]  /*81f0*/  STG.E.64 [R16.64], R2 ;  /* 0x0000000210007986 */ /* 0x0001e2000c101b24 */
[----:B------:R-:W-:Y:S05]  /*8200*/  BRA `(.L_x_12486) ;  /* 0x0000001000007947 */ /* 0x000fea0003800000 */
.L_x_12512:
[----:B------:R0:W-:Y:S02]  /*8210*/  STG.E [R16.64], R2 ;  /* 0x0000000210007986 */ /* 0x0001e4000c101924 */
.L_x_12486:
[----:B------:R-:W-:Y:S02]  /*8220*/  IADD3 R19, R19, 0x80, RZ ;  /* 0x0000008013137810 */ /* 0x000fe40007ffe0ff */
.L_x_12381:
[----:B------:R-:W-:Y:S05]  /*8230*/  BSYNC B6 ;  /* 0x0000000000067941 */ /* 0x000fea0003800000 */
.L_x_12380:
        /* <DEDUP_REMOVED lines=230> */
.L_x_12514:
        /* <DEDUP_REMOVED lines=18> */
.L_x_12518:
[----:B------:R0:W5:Y:S01]  /*91c0*/  LDG.E.U8 R18, [R2.64] ;  /* 0x0000002402127981 */ /* 0x000162000c1e1100 */
[----:B------:R-:W-:Y:S05]  /*91d0*/  BRA `(.L_x_12520) ;  /* 0x00000d0000007947 */ /* 0x000fea0003800000 */
.L_x_12517:
        /* <DEDUP_REMOVED lines=8> */
.L_x_12522:
[----:B------:R0:W5:Y:S01]  /*9260*/  LDG.E R18, [R2.64] ;  /* 0x0000002402127981 */ /* 0x000162000c1e1900 */
[----:B------:R-:W-:Y:S05]  /*9270*/  BRA `(.L_x_12520) ;  /* 0x00000c6000007947 */ /* 0x000fea0003800000 */
.L_x_12521:
[----:B------:R0:W5:Y:S01]  /*9280*/  LDG.E.S16 R18, [R2.64] ;  /* 0x0000002402127981 */ /* 0x000162000c1e1700 */
[----:B------:R-:W-:Y:S05]  /*9290*/  BRA `(.L_x_12520) ;  /* 0x00000c4000007947 */ /* 0x000fea0003800000 */
.L_x_12516:
        /* <DEDUP_REMOVED lines=9> */
.L_x_12524:
[----:B------:R-:W2:Y:S02]  /*9330*/  LDG.E.U16 R2, [R2.64] ;  /* 0x0000002402027981 */ /* 0x000ea4000c1e1500 */
[----:B--2---:R-:W-:-:S06]  /*9340*/  HADD2.F32 R18, -RZ, R2.H0_H0 ;  /* 0x20000002ff127230 */ /* 0x004fcc0000004100 */
[----:B------:R-:W0:Y:S01]  /*9350*/  F2I.FTZ.TRUNC.NTZ R18, R18 ;  /* 0x0000001200127305 */ /* 0x000e22000021f100 */
[----:B------:R-:W-:Y:S05]  /*9360*/  BRA `(.L_x_12520) ;  /* 0x00000b7000007947 */ /* 0x000fea0003800000 */
.L_x_12523:
        /* <DEDUP_REMOVED lines=9> */
.L_x_12526:
[----:B------:R-:W2:Y:S02]  /*9400*/  LDG.E.U16 R2, [R2.64] ;  /* 0x0000002402027981 */ /* 0x000ea4000c1e1500 */
[----:B--2---:R-:W-:-:S06]  /*9410*/  HADD2.F32 R18, -RZ, R2.H0_H0 ;  /* 0x20000002ff127230 */ /* 0x004fcc0000004100 */
[----:B------:R-:W0:Y:S01]  /*9420*/  F2I.FTZ.TRUNC.NTZ R18, R18 ;  /* 0x0000001200127305 */ /* 0x000e22000021f100 */
[----:B------:R-:W-:Y:S05]  /*9430*/  BRA `(.L_x_12520) ;  /* 0x00000aa000007947 */ /* 0x000fea0003800000 */
.L_x_12525:
[----:B------:R-:W2:Y:S02]  /*9440*/  LDG.E.64 R18, [R2.64] ;  /* 0x0000002402127981 */ /* 0x000ea4000c1e1b00 */
[----:B--2---:R0:W1:Y:S01]  /*9450*/  F2I.F64.TRUNC R18, R18 ;  /* 0x0000001200127311 */ /* 0x004062000030d100 */
[----:B------:R-:W-:Y:S05]  /*9460*/  BRA `(.L_x_12520) ;  /* 0x00000a7000007947 */ /* 0x000fea0003800000 */
.L_x_12515:
        /* <DEDUP_REMOVED lines=12> */
.L_x_12529:
[----:B------:R-:W2:Y:S02]  /*9530*/  LDG.E.64 R2, [R2.64] ;  /* 0x0000002402027981 */ /* 0x000ea4000c1e1b00 */
[----:B--2---:R0:W1:Y:S01]  /*9540*/  F2I.F64.TRUNC R18, R2 ;  /* 0x0000000200127311 */ /* 0x004062000030d100 */
[----:B------:R-:W-:Y:S05]  /*9550*/  BRA `(.L_x_12520) ;  /* 0x0000098000007947 */ /* 0x000fea0003800000 */
.L_x_12528:
        /* <DEDUP_REMOVED lines=27> */
.L_x_12531:
        /* <DEDUP_REMOVED lines=14> */
.L_x_12530:
[----:B------:R-:W2:Y:S02]  /*97f0*/  LDG.E.U16 R18, [R2.64] ;  /* 0x0000002402127981 */ /* 0x000ea4000c1e1500 */
[----:B--2---:R-:W-:-:S06]  /*9800*/  PRMT R18, RZ, 0x5410, R18 ;  /* 0x00005410ff127816 */ /* 0x004fcc0000000012 */
[----:B------:R-:W0:Y:S01]  /*9810*/  F2I.FTZ.TRUNC.NTZ R18, R18 ;  /* 0x0000001200127305 */ /* 0x000e22000021f100 */
[----:B------:R-:W-:Y:S05]  /*9820*/  BRA `(.L_x_12520) ;  /* 0x000006b000007947 */ /* 0x000fea0003800000 */
.L_x_12527:
        /* <DEDUP_REMOVED lines=10> */
.L_x_12534:
        /* <DEDUP_REMOVED lines=21> */
.L_x_12538:
[----:B------:R-:W-:Y:S05]  /*9a20*/  BSYNC B1 ;  /* 0x0000000000017941 */ /* 0x000fea0003800000 */
.L_x_12537:
[----:B------:R-:W-:Y:S01]  /*9a30*/  IMAD.SHL.U32 R2, R2, 0x100000, RZ ;  /* 0x0010000002027824 */ /* 0x000fe200078e00ff */
[----:B------:R-:W-:-:S04]  /*9a40*/  LEA R3, R0, 0x3b800000, 0x17 ;  /* 0x3b80000000037811 */ /* 0x000fc800078eb8ff */
[----:B------:R-:W-:Y:S02]  /*9a50*/  LOP3.LUT R18, R3, R2, R18, 0xfe, !PT ;  /* 0x0000000203127212 */ /* 0x000fe400078efe12 */
.L_x_12536:
[----:B------:R-:W-:Y:S05]  /*9a60*/  BSYNC B0 ;  /* 0x0000000000007941 */ /* 0x000fea0003800000 */
.L_x_12535:
[----:B------:R-:W0:Y:S01]  /*9a70*/  F2I.FTZ.TRUNC.NTZ R18, R18 ;  /* 0x0000001200127305 */ /* 0x000e22000021f100 */
[----:B------:R-:W-:Y:S05]  /*9a80*/  BRA `(.L_x_12520) ;  /* 0x0000045000007947 */ /* 0x000fea0003800000 */
.L_x_12533:
        /* <DEDUP_REMOVED lines=21> */
.L_x_12542:
[----:B------:R-:W-:Y:S05]  /*9be0*/  BSYNC B1 ;  /* 0x0000000000017941 */ /* 0x000fea0003800000 */
.L_x_12541:
[----:B------:R-:W-:Y:S01]  /*9bf0*/  IMAD.SHL.U32 R2, R2, 0x200000, RZ ;  /* 0x0020000002027824 */ /* 0x000fe200078e00ff */
[----:B------:R-:W-:-:S04]  /*9c00*/  LEA R3, R0, 0x37800000, 0x17 ;  /* 0x3780000000037811 */ /* 0x000fc800078eb8ff */
[----:B------:R-:W-:Y:S02]  /*9c10*/  LOP3.LUT R18, R3, R2, R18, 0xfe, !PT ;  /* 0x0000000203127212 */ /* 0x000fe400078efe12 */
.L_x_12540:
[----:B------:R-:W-:Y:S05]  /*9c20*/  BSYNC B0 ;  /* 0x0000000000007941 */ /* 0x000fea0003800000 */
.L_x_12539:
[----:B------:R-:W0:Y:S01]  /*9c30*/  F2I.FTZ.TRUNC.NTZ R18, R18 ;  /* 0x0000001200127305 */ /* 0x000e22000021f100 */
[----:B------:R-:W-:Y:S05]  /*9c40*/  BRA `(.L_x_12520) ;  /* 0x0000029000007947 */ /* 0x000fea0003800000 */
.L_x_12532:
        /* <DEDUP_REMOVED lines=14> */
.L_x_12546:
[----:B------:R-:W-:Y:S05]  /*9d30*/  BSYNC B0 ;  /* 0x0000000000007941 */ /* 0x000fea0003800000 */
.L_x_12545:
[----:B------:R-:W0:Y:S01]  /*9d40*/  F2I.FTZ.TRUNC.NTZ R18, R18 ;  /* 0x0000001200127305 */ /* 0x000e22000021f100 */
[----:B------:R-:W-:Y:S05]  /*9d50*/  BRA `(.L_x_12520) ;  /* 0x0000018000007947 */ /* 0x000fea0003800000 */
.L_x_12519:
        /* <DEDUP_REMOVED lines=21> */
.L_x_12544:
[----:B------:R0:W5:Y:S01]  /*9eb0*/  LDG.E R18, [R2.64] ;  /* 0x0000002402127981 */ /* 0x000162000c1e1900 */
[----:B------:R-:W-:Y:S05]  /*9ec0*/  BRA `(.L_x_12520) ;  /* 0x0000001000007947 */ /* 0x000fea0003800000 */
.L_x_12543:
[----:B------:R0:W5:Y:S02]  /*9ed0*/  LDG.E R18, [R2.64] ;  /* 0x0000002402127981 */ /* 0x000164000c1e1900 */
.L_x_12520:
        /* <DEDUP_REMOVED lines=15> */
.L_x_12550:
[----:B------:R-:W-:Y:S01]  /*9fd0*/  STG.E.U8 [R16.64], R2 ;  /* 0x0000000210007986 */ /* 0x000fe2000c101124 */
[----:B------:R-:W-:Y:S05]  /*9fe0*/  EXIT ;  /* 0x000000000000794d */ /* 0x000fea0003800000 */
.L_x_12549:
[----:B------:R-:W-:-:S13]  /*9ff0*/  ISETP.NE.AND P0, PT, R0, 0x2, PT ;  /* 0x000000020000780c */ /* 0x000fda0003f05270 */
[----:B------:R-:W-:Y:S05]  /*a000*/  @!P0 BRA `(.L_x_12552) ;  /* 0x0000009000008947 */ /* 0x000fea0003800000 */
[----:B------:R-:W-:-:S13]  /*a010*/  ISETP.NE.AND P0, PT, R0, 0x3, PT ;  /* 0x000000030000780c */ /* 0x000fda0003f05270 */
[----:B------:R-:W-:Y:S05]  /*a020*/  @!P0 BRA `(.L_x_12553) ;  /* 0x0000005000008947 */ /* 0x000fea0003800000 */
[----:B------:R-:W-:-:S13]  /*a030*/  ISETP.NE.AND P0, PT, R0, 0x4, PT ;  /* 0x000000040000780c */ /* 0x000fda0003f05270 */
[----:B------:R-:W-:Y:S05]  /*a040*/  @P0 BRA `(.L_x_12551) ;  /* 0x00000b9000000947 */ /* 0x000fea0003800000 */
[----:B------:R-:W-:-:S05]  /*a050*/  SHF.R.S32.HI R3, RZ, 0x1f, R2 ;  /* 0x0000001fff037819 */ /* 0x000fca0000011402 */
[----:B------:R-:W-:Y:S01]  /*a060*/  STG.E.64 [R16.64], R2 ;  /* 0x0000000210007986 */ /* 0x000fe2000c101b24 */
[----:B------:R-:W-:Y:S05]  /*a070*/  EXIT ;  /* 0x000000000000794d */ /* 0x000fea0003800000 */
.L_x_12553:
[----:B------:R-:W-:Y:S01]  /*a080*/  STG.E [R16.64], R2 ;  /* 0x0000000210007986 */ /* 0x000fe2000c101924 */
[----:B------:R-:W-:Y:S05]  /*a090*/  EXIT ;  /* 0x000000000000794d */ /* 0x000fea0003800000 */
.L_x_12552:
[----:B------:R-:W-:Y:S01]  /*a0a0*/  STG.E.U16 [R16.64], R2 ;  /* 0x0000000210007986 */ /* 0x000fe2000c101524 */
[----:B------:R-:W-:Y:S05]  /*a0b0*/  EXIT ;  /* 0x000000000000794d */ /* 0x000fea0003800000 */
.L_x_12548:
[----:B------:R-:W-:-:S13]  /*a0c0*/  ISETP.GT.AND P0, PT, R0, 0x6, PT ;  /* 0x000000060000780c */ /* 0x000fda0003f04270 */
[----:B------:R-:W-:Y:S05]  /*a0d0*/  @P0 BRA `(.L_x_12554) ;  /* 0x000000b000000947 */ /* 0x000fea0003800000 */
[----:B------:R-:W-:-:S13]  /*a0e0*/  ISETP.NE.AND P0, PT, R0, 0x5, PT ;  /* 0x000000050000780c */ /* 0x000fda0003f05270 */
[----:B------:R-:W-:Y:S05]  /*a0f0*/  @!P0 BRA `(.L_x_12555) ;  /* 0x0000005000008947 */ /* 0x000fea0003800000 */
[----:B------:R-:W-:-:S13]  /*a100*/  ISETP.NE.AND P0, PT, R0, 0x6, PT ;  /* 0x000000060000780c */ /* 0x000fda0003f05270 */
[----:B------:R-:W-:Y:S05]  /*a110*/  @P0 BRA `(.L_x_12551) ;  /* 0x00000ac000000947 */ /* 0x000fea0003800000 */
[----:B------:R-:W0:Y:S02]  /*a120*/  I2F R3, R2 ;  /* 0x0000000200037306 */ /* 0x000e240000201400 */
[----:B0-----:R-:W-:Y:S01]  /*a130*/  STG.E [R16.64], R3 ;  /* 0x0000000310007986 */ /* 0x001fe2000c101924 */
[----:B------:R-:W-:Y:S05]  /*a140*/  EXIT ;  /* 0x000000000000794d */ /* 0x000fea0003800000 */
.L_x_12555:
[----:B------:R-:W0:Y:S02]  /*a150*/  I2F R0, R2 ;  /* 0x0000000200007306 */ /* 0x000e240000201400 */
[----:B0-----:R-:W-:-:S05]  /*a160*/  F2FP.PACK_AB R0, RZ, R0 ;  /* 0x00000000ff00723e */ /* 0x001fca00000000ff */
[----:B------:R-:W-:Y:S01]  /*a170*/  STG.E.U16 [R16.64], R0 ;  /* 0x0000000010007986 */ /* 0x000fe2000c101524 */
[----:B------:R-:W-:Y:S05]  /*a180*/  EXIT ;  /* 0x000000000000794d */ /* 0x000fea0003800000 */
.L_x_12554:
        /* <DEDUP_REMOVED lines=8> */
[----:B0-----:R-:W-:Y:S01]  /*a210*/  STG.E.64 [R16.64], R2 ;  /* 0x0000000210007986 */ /* 0x001fe2000c101b24 */
[----:B------:R-:W-:Y:S05]  /*a220*/  EXIT ;  /* 0x000000000000794d */ /* 0x000fea0003800000 */
.L_x_12557:
[----:B------:R-:W0:Y:S02]  /*a230*/  I2F R2, R2 ;  /* 0x0000000200027306 */ /* 0x000e240000201400 */
[----:B0-----:R-:W-:-:S04]  /*a240*/  F2FP.PACK_AB R3, RZ, R2 ;  /* 0x00000002ff03723e */ /* 0x001fc800000000ff */
[----:B------:R-:W-:-:S05]  /*a250*/  PRMT R3, R3, 0x5410, RZ ;  /* 0x0000541003037816 */ /* 0x000fca00000000ff */
[----:B------:R-:W-:Y:S01]  /*a260*/  STG.E [R16.64], R3 ;  /* 0x0000000310007986 */ /* 0x000fe2000c101924 */
[----:B------:R-:W-:Y:S05]  /*a270*/  EXIT ;  /* 0x000000000000794d */ /* 0x000fea0003800000 */
.L_x_12556:
[----:B------:R-:W0:Y:S02]  /*a280*/  I2F.F64 R2, R2 ;  /* 0x0000000200027312 */ /* 0x000e240000201c00 */
[----:B0-----:R-:W-:Y:S01]  /*a290*/  STG.E.64 [R16.64], R2 ;  /* 0x0000000210007986 */ /* 0x001fe2000c101b24 */
[----:B------:R-:W-:Y:S05]  /*a2a0*/  EXIT ;  /* 0x000000000000794d */ /* 0x000fea0003800000 */
.L_x_12547:
        /* <DEDUP_REMOVED lines=10> */
[----:B------:R-:W-:Y:S01]  /*a350*/  STG.E.U8 [R16.64], R3 ;  /* 0x0000000310007986 */ /* 0x000fe2000c101124 */
[----:B------:R-:W-:Y:S05]  /*a360*/  EXIT ;  /* 0x000000000000794d */ /* 0x000fea0003800000 */
.L_x_12560:
[----:B------:R-:W0:Y:S01]  /*a370*/  I2F.F64 R4, R2 ;  /* 0x0000000200047312 */ /* 0x000e220000201c00 */
[----:B------:R-:W-:-:S05]  /*a380*/  CS2R R6, SRZ ;  /* 0x0000000000067805 */ /* 0x000fca000001ff00 */
[----:B0-----:R-:W-:Y:S01]  /*a390*/  STG.E.128 [R16.64], R4 ;  /* 0x0000000410007986 */ /* 0x001fe2000c101d24 */
[----:B------:R-:W-:Y:S05]  /*a3a0*/  EXIT ;  /* 0x000000000000794d */ /* 0x000fea0003800000 */
.L_x_12559:
        /* <DEDUP_REMOVED lines=21> */
.L_x_12564:
[----:B------:R-:W-:Y:S05]  /*a500*/  BSYNC B0 ;  /* 0x0000000000007941 */ /* 0x000fea0003800000 */
.L_x_12563:
[----:B------:R-:W-:-:S05]  /*a510*/  LOP3.LUT R3, R0, R3, RZ, 0xfc, !PT ;  /* 0x0000000300037212 */ /* 0x000fca00078efcff */
[----:B------:R-:W-:Y:S01]  /*a520*/  STG.E.U8 [R16.64], R3 ;  /* 0x0000000310007986 */ /* 0x000fe2000c101124 */
[----:B------:R-:W-:Y:S05]  /*a530*/  EXIT ;  /* 0x000000000000794d */ /* 0x000fea0003800000 */
.L_x_12562:
        /* <DEDUP_REMOVED lines=13> */
.L_x_12566:
[----:B------:R-:W-:Y:S01]  /*a610*/  IMAD.MOV.U32 R0, RZ, RZ, 0x7f ;  /* 0x0000007fff007424 */ /* 0x000fe200078e00ff */
[----:B------:R-:W-:-:S04]  /*a620*/  ISETP.GT.U32.AND P0, PT, R3, 0x7f800000, PT ;  /* 0x7f8000000300780c */ /* 0x000fc80003f04070 */
[----:B------:R-:W-:-:S04]  /*a630*/  SEL R0, R0, 0x7c, P0 ;  /* 0x0000007c00007807 */ /* 0x000fc80000000000 */
.L_x_12567:
[----:B------:R-:W-:Y:S05]  /*a640*/  BSYNC B0 ;  /* 0x0000000000007941 */ /* 0x000fea0003800000 */
.L_x_12565:
[----:B------:R-:W-:-:S04]  /*a650*/  LOP3.LUT R2, R5, 0x80000000, RZ, 0xc0, !PT ;  /* 0x8000000005027812 */ /* 0x000fc800078ec0ff */
[----:B------:R-:W-:-:S04]  /*a660*/  SHF.R.U32.HI R3, RZ, 0x18, R2 ;  /* 0x00000018ff037819 */ /* 0x000fc80000011602 */
[----:B------:R-:W-:-:S05]  /*a670*/  LOP3.LUT R3, R0, R3, RZ, 0xfc, !PT ;  /* 0x0000000300037212 */ /* 0x000fca00078efcff */
[----:B------:R-:W-:Y:S01]  /*a680*/  STG.E.U8 [R16.64], R3 ;  /* 0x0000000310007986 */ /* 0x000fe2000c101124 */
[----:B------:R-:W-:Y:S05]  /*a690*/  EXIT ;  /* 0x000000000000794d */ /* 0x000fea0003800000 */
.L_x_12561:
[----:B------:R-:W0:Y:S02]  /*a6a0*/  I2F R0, R2 ;  /* 0x0000000200007306 */ /* 0x000e240000201400 */
[----:B0-----:R-:W-:-:S05]  /*a6b0*/  F2FP.BF16.PACK_AB R0, RZ, R0 ;  /* 0x00000000ff00723e */ /* 0x001fca00000010ff */
[----:B------:R-:W-:Y:S01]  /*a6c0*/  STG.E.U16 [R16.64], R0 ;  /* 0x0000000010007986 */ /* 0x000fe2000c101524 */
[----:B------:R-:W-:Y:S05]  /*a6d0*/  EXIT ;  /* 0x000000000000794d */ /* 0x000fea0003800000 */
.L_x_12558:
        /* <DEDUP_REMOVED lines=10> */
.L_x_12570:
        /* <DEDUP_REMOVED lines=17> */
.L_x_12573:
[----:B------:R-:W-:-:S04]  /*a890*/  LOP3.LUT R2, R5, 0x80000000, RZ, 0xc0, !PT ;  /* 0x8000000005027812 */ /* 0x000fc800078ec0ff */
[----:B------:R-:W-:-:S04]  /*a8a0*/  SHF.R.U32.HI R3, RZ, 0x18, R2 ;  /* 0x00000018ff037819 */ /* 0x000fc80000011602 */
[----:B------:R-:W-:-:S04]  /*a8b0*/  LOP3.LUT R0, R0, R3, RZ, 0xfc, !PT ;  /* 0x0000000300007212 */ /* 0x000fc800078efcff */
[----:B------:R-:W-:Y:S02]  /*a8c0*/  PRMT R8, R0, 0x7610, R8 ;  /* 0x0000761000087816 */ /* 0x000fe40000000008 */
.L_x_12572:
[----:B------:R-:W-:Y:S05]  /*a8d0*/  BSYNC B0 ;  /* 0x0000000000007941 */ /* 0x000fea0003800000 */
.L_x_12571:
[----:B------:R-:W-:Y:S01]  /*a8e0*/  STG.E.U8 [R16.64], R8 ;  /* 0x0000000810007986 */ /* 0x000fe2000c101124 */
[----:B------:R-:W-:Y:S05]  /*a8f0*/  EXIT ;  /* 0x000000000000794d */ /* 0x000fea0003800000 */
.L_x_12569:
        /* <DEDUP_REMOVED lines=17> */
.L_x_12576:
[----:B------:R-:W-:-:S04]  /*aa10*/  LOP3.LUT R2, R5, 0x80000000, RZ, 0xc0, !PT ;  /* 0x8000000005027812 */ /* 0x000fc800078ec0ff */
[----:B------:R-:W-:-:S04]  /*aa20*/  SHF.R.U32.HI R3, RZ, 0x18, R2 ;  /* 0x00000018ff037819 */ /* 0x000fc80000011602 */
[----:B------:R-:W-:-:S04]  /*aa30*/  LOP3.LUT R0, R0, R3, RZ, 0xfc, !PT ;  /* 0x0000000300007212 */ /* 0x000fc800078efcff */
[----:B------:R-:W-:Y:S02]  /*aa40*/  PRMT R8, R0, 0x7610, R8 ;  /* 0x0000761000087816 */ /* 0x000fe40000000008 */
.L_x_12575:
[----:B------:R-:W-:Y:S05]  /*aa50*/  BSYNC B0 ;  /* 0x0000000000007941 */ /* 0x000fea0003800000 */
.L_x_12574:
[----:B------:R-:W-:Y:S01]  /*aa60*/  STG.E.U8 [R16.64], R8 ;  /* 0x0000000810007986 */ /* 0x000fe2000c101124 */
[----:B------:R-:W-:Y:S05]  /*aa70*/  EXIT ;  /* 0x000000000000794d */ /* 0x000fea0003800000 */
.L_x_12568:
        /* <DEDUP_REMOVED lines=22> */
.L_x_12551:
        /* <DEDUP_REMOVED lines=20> */
.L_x_12578:
[----:B------:R-:W-:-:S05]  /*ad20*/  SHF.R.S32.HI R3, RZ, 0x1f, R2 ;  /* 0x0000001fff037819 */ /* 0x000fca0000011402 */
[----:B------:R-:W-:Y:S01]  /*ad30*/  STG.E.64 [R16.64], R2 ;  /* 0x0000000210007986 */ /* 0x000fe2000c101b24 */
[----:B------:R-:W-:Y:S05]  /*ad40*/  EXIT ;  /* 0x000000000000794d */ /* 0x000fea0003800000 */
.L_x_12577:
[----:B------:R-:W-:Y:S01]  /*ad50*/  STG.E [R16.64], R2 ;  /* 0x0000000210007986 */ /* 0x000fe2000c101924 */
[----:B------:R-:W-:Y:S05]  /*ad60*/  EXIT ;  /* 0x000000000000794d */ /* 0x000fea0003800000 */
.L_x_12579:
        /* <DEDUP_REMOVED lines=9> */
.L_x_16612:


//--------------------- .text._ZN2at6native27unrolled_elementwise_kernelINS0_13AUnaryFunctorIiiiNS0_15binary_internal10MulFunctorIiEEEESt5arrayIPcLm2EELi4E23TrivialOffsetCalculatorILi1EjESB_NS0_6memory12LoadWithCastILi1EEENSC_13StoreWithCastILi1EEEEEviT_T0_T2_T3_T4_T5_ --------------------------
	.section	.text._ZN2at6native27unrolled_elementwise_kernelINS0_13AUnaryFunctorIiiiNS0_15binary_internal10MulFunctorIiEEEESt5arrayIPcLm2EELi4E23TrivialOffsetCalculatorILi1EjESB_NS0_6memory12LoadWithCastILi1EEENSC_13StoreWithCastILi1EEEEEviT_T0_T2_T3_T4_T5_,"ax",@progbits
	.sectioninfo	@"SHI_REGISTERS=28"
	.align	128
        .global         _ZN2at6native27unrolled_elementwise_kernelINS0_13AUnaryFunctorIiiiNS0_15binary_internal10MulFunctorIiEEEESt5arrayIPcLm2EELi4E23TrivialOffsetCalculatorILi1EjESB_NS0_6memory12LoadWithCastILi1EEENSC_13StoreWithCastILi1EEEEEviT_T0_T2_T3_T4_T5_
        .type           _ZN2at6native27unrolled_elementwise_kernelINS0_13AUnaryFunctorIiiiNS0_15binary_internal10MulFunctorIiEEEESt5arrayIPcLm2EELi4E23TrivialOffsetCalculatorILi1EjESB_NS0_6memory12LoadWithCastILi1EEENSC_13StoreWithCastILi1EEEEEviT_T0_T2_T3_T4_T5_,@function
        .size           _ZN2at6native27unrolled_elementwise_kernelINS0_13AUnaryFunctorIiiiNS0_15binary_internal10MulFunctorIiEEEESt5arrayIPcLm2EELi4E23TrivialOffsetCalculatorILi1EjESB_NS0_6memory12LoadWithCastILi1EEENSC_13StoreWithCastILi1EEEEEviT_T0_T2_T3_T4_T5_,(.L_x_16613 - _ZN2at6native27unrolled_elementwise_kernelINS0_13AUnaryFunctorIiiiNS0_15binary_internal10MulFunctorIiEEEESt5arrayIPcLm2EELi4E23TrivialOffsetCalculatorILi1EjESB_NS0_6memory12LoadWithCastILi1EEENSC_13StoreWithCastILi1EEEEEviT_T0_T2_T3_T4_T5_)
        .other          _ZN2at6native27unrolled_elementwise_kernelINS0_13AUnaryFunctorIiiiNS0_15binary_internal10MulFunctorIiEEEESt5arrayIPcLm2EELi4E23TrivialOffsetCalculatorILi1EjESB_NS0_6memory12LoadWithCastILi1EEENSC_13StoreWithCastILi1EEEEEviT_T0_T2_T3_T4_T5_,@"STO_CUDA_ENTRY STV_DEFAULT"
_ZN2at6native27unrolled_elementwise_kernelINS0_13AUnaryFunctorIiiiNS0_15binary_internal10MulFunctorIiEEEESt5arrayIPcLm2EELi4E23TrivialOffsetCalculatorILi1EjESB_NS0_6memory12LoadWithCastILi1EEENSC_13StoreWithCastILi1EEEEEviT_T0_T2_T3_T4_T5_:
.text._ZN2at6native27unrolled_elementwise_kernelINS0_13AUnaryFunctorIiiiNS0_15binary_internal10MulFunctorIiEEEESt5arrayIPcLm2EELi4E23TrivialOffsetCalculatorILi1EjESB_NS0_6memory12LoadWithCastILi1EEENSC_13StoreWithCastILi1EEEEEviT_T0_T2_T3_T4_T5_:
[----:B------:R-:W-:Y:S02]  /*0000*/  IMAD.MOV.U32 R1, RZ, RZ, c[0x0][0x28] ;  /* 0x00000a00ff017624 */ /* 0x000fe400078e00ff */
[----:B------:R-:W0:Y:S01]  /*0010*/  S2R R16, SR_CTAID.X ;  /* 0x0000000000107919 */ /* 0x000e220000002500 */
[----:B------:R-:W-:Y:S01]  /*0020*/  IMAD.MOV.U32 R17, RZ, RZ, -0x200 ;  /* 0xfffffe00ff117424 */ /* 0x000fe200078e00ff */
[----:B------:R-:W1:Y:S01]  /*0030*/  LDC.U8 R23, c[0x0][0x184] ;  /* 0x00006100ff177b82 */ /* 0x000e620000000000 */
[----:B------:R-:W-:Y:S01]  /*0040*/  ULDC.64 UR36, c[0x0][0x118] ;  /* 0x0000460000247ab9 */ /* 0x000fe20000000a00 */
[----:B------:R-:W2:Y:S01]  /*0050*/  S2R R19, SR_TID.X ;  /* 0x0000000000137919 */ /* 0x000ea20000002100 */
[----:B------:R-:W-:Y:S01]  /*0060*/  BSSY B6, `(.L_x_12580) ;  /* 0x00000ec000067945 */ /* 0x000fe20003800000 */
[----:B------:R-:W-:Y:S02]  /*0070*/  IMAD.MOV.U32 R24, RZ, RZ, RZ ;  /* 0x000000ffff187224 */ /* 0x000fe400078e00ff */
[----:B------:R-:W-:Y:S02]  /*0080*/  IMAD.MOV.U32 R18, RZ, RZ, RZ ;  /* 0x000000ffff127224 */ /* 0x000fe400078e00ff */
        /* <DEDUP_REMOVED lines=20> */
.L_x_12585:
[----:B------:R0:W5:Y:S01]  /*01d0*/  LDG.E.U8 R18, [R2.64] ;  /* 0x0000002402127981 */ /* 0x000162000c1e1100 */
[----:B------:R-:W-:Y:S05]  /*01e0*/  BRA `(.L_x_12587) ;  /* 0x00000d1000007947 */ /* 0x000fea0003800000 */
.L_x_12584:
        /* <DEDUP_REMOVED lines=8> */
.L_x_12589:
[----:B------:R0:W5:Y:S01]  /*0270*/  LDG.E R18, [R2.64] ;  /* 0x0000002402127981 */ /* 0x000162000c1e1900 */
[----:B------:R-:W-:Y:S05]  /*0280*/  BRA `(.L_x_12587) ;  /* 0x00000c7000007947 */ /* 0x000fea0003800000 */
.L_x_12588:
[----:B------:R0:W5:Y:S01]  /*0290*/  LDG.E.S16 R18, [R2.64] ;  /* 0x0000002402127981 */ /* 0x000162000c1e1700 */
[----:B------:R-:W-:Y:S05]  /*02a0*/  BRA `(.L_x_12587) ;  /* 0x00000c5000007947 */ /* 0x000fea0003800000 */
.L_x_12583:
        /* <DEDUP_REMOVED lines=9> */
.L_x_12591:
[----:B------:R-:W2:Y:S02]  /*0340*/  LDG.E.U16 R2, [R2.64] ;  /* 0x0000002402027981 */ /* 0x000ea4000c1e1500 */
[----:B--2---:R-:W-:-:S06]  /*0350*/  HADD2.F32 R18, -RZ, R2.H0_H0 ;  /* 0x20000002ff127230 */ /* 0x004fcc0000004100 */
[----:B------:R-:W0:Y:S01]  /*0360*/  F2I.FTZ.TRUNC.NTZ R18, R18 ;  /* 0x0000001200127305 */ /* 0x000e22000021f100 */
[----:B------:R-:W-:Y:S05]  /*0370*/  BRA `(.L_x_12587) ;  /* 0x00000b8000007947 */ /* 0x000fea0003800000 */
.L_x_12590:
        /* <DEDUP_REMOVED lines=9> */
.L_x_12593:
[----:B------:R-:W2:Y:S02]  /*0410*/  LDG.E.U16 R2, [R2.64] ;  /* 0x0000002402027981 */ /* 0x000ea4000c1e1500 */
[----:B--2---:R-:W-:-:S06]  /*0420*/  HADD2.F32 R18, -RZ, R2.H0_H0 ;  /* 0x20000002ff127230 */ /* 0x004fcc0000004100 */
[----:B------:R-:W0:Y:S01]  /*0430*/  F2I.FTZ.TRUNC.NTZ R18, R18 ;  /* 0x0000001200127305 */ /* 0x000e22000021f100 */
[----:B------:R-:W-:Y:S05]  /*0440*/  BRA `(.L_x_12587) ;  /* 0x00000ab000007947 */ /* 0x000fea0003800000 */
.L_x_12592:
[----:B------:R-:W2:Y:S02]  /*0450*/  LDG.E.64 R18, [R2.64] ;  /* 0x0000002402127981 */ /* 0x000ea4000c1e1b00 */
[----:B--2---:R0:W1:Y:S01]  /*0460*/  F2I.F64.TRUNC R18, R18 ;  /* 0x0000001200127311 */ /* 0x004062000030d100 */
[----:B------:R-:W-:Y:S05]  /*0470*/  BRA `(.L_x_12587) ;  /* 0x00000a8000007947 */ /* 0x000fea0003800000 */
.L_x_12582:
        /* <DEDUP_REMOVED lines=12> */
.L_x_12596:
[----:B------:R-:W2:Y:S02]  /*0540*/  LDG.E.64 R2, [R2.64] ;  /* 0x0000002402027981 */ /* 0x000ea4000c1e1b00 */
[----:B--2---:R0:W1:Y:S01]  /*0550*/  F2I.F64.TRUNC R18, R2 ;  /* 0x0000000200127311 */ /* 0x004062000030d100 */
[----:B------:R-:W-:Y:S05]  /*0560*/  BRA `(.L_x_12587) ;  /* 0x0000099000007947 */ /* 0x000fea0003800000 */
.L_x_12595:
        /* <DEDUP_REMOVED lines=27> */
.L_x_12598:
        /* <DEDUP_REMOVED lines=15> */
.L_x_12597:
[----:B------:R-:W2:Y:S02]  /*0810*/  LDG.E.U16 R18, [R2.64] ;  /* 0x0000002402127981 */ /* 0x000ea4000c1e1500 */
[----:B--2---:R-:W-:-:S06]  /*0820*/  PRMT R18, RZ, 0x5410, R18 ;  /* 0x00005410ff127816 */ /* 0x004fcc0000000012 */
[----:B------:R-:W0:Y:S01]  /*0830*/  F2I.FTZ.TRUNC.NTZ R18, R18 ;  /* 0x0000001200127305 */ /* 0x000e22000021f100 */
[----:B------:R-:W-:Y:S05]  /*0840*/  BRA `(.L_x_12587) ;  /* 0x000006b000007947 */ /* 0x000fea0003800000 */
.L_x_12594:
        /* <DEDUP_REMOVED lines=10> */
.L_x_12601:
        /* <DEDUP_REMOVED lines=21> */
.L_x_12605:
[----:B------:R-:W-:Y:S05]  /*0a40*/  BSYNC B1 ;  /* 0x0000000000017941 */ /* 0x000fea0003800000 */
.L_x_12604:
[----:B------:R-:W-:Y:S01]  /*0a50*/  IMAD.SHL.U32 R2, R2, 0x100000, RZ ;  /* 0x0010000002027824 */ /* 0x000fe200078e00ff */
[----:B------:R-:W-:-:S04]  /*0a60*/  LEA R3, R0, 0x3b800000, 0x17 ;  /* 0x3b80000000037811 */ /* 0x000fc800078eb8ff */
[----:B------:R-:W-:Y:S02]  /*0a70*/  LOP3.LUT R18, R3, R2, R18, 0xfe, !PT ;  /* 0x0000000203127212 */ /* 0x000fe400078efe12 */
.L_x_12603:
[----:B------:R-:W-:Y:S05]  /*0a80*/  BSYNC B0 ;  /* 0x0000000000007941 */ /* 0x000fea0003800000 */
.L_x_12602:
[----:B------:R-:W0:Y:S01]  /*0a90*/  F2I.FTZ.TRUNC.NTZ R18, R18 ;  /* 0x0000001200127305 */ /* 0x000e22000021f100 */
[----:B------:R-:W-:Y:S05]  /*0aa0*/  BRA `(.L_x_12587) ;  /* 0x0000045000007947 */ /* 0x000fea0003800000 */
.L_x_12600:
        /* <DEDUP_REMOVED lines=21> */
.L_x_12609:
[----:B------:R-:W-:Y:S05]  /*0c00*/  BSYNC B1 ;  /* 0x0000000000017941 */ /* 0x000fea0003800000 */
.L_x_12608:
[----:B------:R-:W-:Y:S01]  /*0c10*/  IMAD.SHL.U32 R2, R2, 0x200000, RZ ;  /* 0x0020000002027824 */ /* 0x000fe200078e00ff */
[----:B------:R-:W-:-:S04]  /*0c20*/  LEA R3, R0, 0x37800000, 0x17 ;  /* 0x3780000000037811 */ /* 0x000fc800078eb8ff */
[----:B------:R-:W-:Y:S02]  /*0c30*/  LOP3.LUT R18, R3, R2, R18, 0xfe, !PT ;  /* 0x0000000203127212 */ /* 0x000fe400078efe12 */
.L_x_12607:
[----:B------:R-:W-:Y:S05]  /*0c40*/  BSYNC B0 ;  /* 0x0000000000007941 */ /* 0x000fea0003800000 */
.L_x_12606:
[----:B------:R-:W0:Y:S01]  /*0c50*/  F2I.FTZ.TRUNC.NTZ R18, R18 ;  /* 0x0000001200127305 */ /* 0x000e22000021f100 */
[----:B------:R-:W-:Y:S05]  /*0c60*/  BRA `(.L_x_12587) ;  /* 0x0000029000007947 */ /* 0x000fea0003800000 */
.L_x_12599:
        /* <DEDUP_REMOVED lines=14> */
.L_x_12613:
[----:B------:R-:W-:Y:S05]  /*0d50*/  BSYNC B0 ;  /* 0x0000000000007941 */ /* 0x000fea0003800000 */
.L_x_12612:
[----:B------:R-:W0:Y:S01]  /*0d60*/  F2I.FTZ.TRUNC.NTZ R18, R18 ;  /* 0x0000001200127305 */ /* 0x000e22000021f100 */
[----:B------:R-:W-:Y:S05]  /*0d70*/  BRA `(.L_x_12587) ;  /* 0x0000018000007947 */ /* 0x000fea0003800000 */
.L_x_12586:
        /* <DEDUP_REMOVED lines=21> */
.L_x_12611:
[----:B------:R0:W5:Y:S01]  /*0ed0*/  LDG.E R18, [R2.64] ;  /* 0x0000002402127981 */ /* 0x000162000c1e1900 */
[----:B------:R-:W-:Y:S05]  /*0ee0*/  BRA `(.L_x_12587) ;  /* 0x0000001000007947 */ /* 0x000fea0003800000 */
.L_x_12610:
[----:B------:R0:W5:Y:S02]  /*0ef0*/  LDG.E R18, [R2.64] ;  /* 0x0000002402127981 */ /* 0x000164000c1e1900 */
.L_x_12587:
[----:B0-----:R-:W0:Y:S02]  /*0f00*/  S2R R19, SR_TID.X ;  /* 0x0000000000137919 */ /* 0x001e240000002100 */
[----:B0-----:R-:W-:Y:S02]  /*0f10*/  IADD3 R19, R19, 0x80, RZ ;  /* 0x0000008013137810 */ /* 0x001fe40007ffe0ff */
.L_x_12581:
[----:B-1----:R-:W-:Y:S05]  /*0f20*/  BSYNC B6 ;  /* 0x0000000000067941 */ /* 0x002fea0003800000 */
.L_x_12580:
        /* <DEDUP_REMOVED lines=21> */
.L_x_12619:
[----:B------:R0:W5:Y:S01]  /*1080*/  LDG.E.U8 R24, [R2.64] ;  /* 0x0000002402187981 */ /* 0x000162000c1e1100 */
[----:B------:R-:W-:Y:S05]  /*1090*/  BRA `(.L_x_12621) ;  /* 0x00000d0000007947 */ /* 0x000fea0003800000 */
.L_x_12618:
        /* <DEDUP_REMOVED lines=8> */
.L_x_12623:
[----:B------:R0:W5:Y:S01]  /*1120*/  LDG.E R24, [R2.64] ;  /* 0x0000002402187981 */ /* 0x000162000c1e1900 */
[----:B------:R-:W-:Y:S05]  /*1130*/  BRA `(.L_x_12621) ;  /* 0x00000c6000007947 */ /* 0x000fea0003800000 */
.L_x_12622:
[----:B------:R0:W5:Y:S01]  /*1140*/  LDG.E.S16 R24, [R2.64] ;  /* 0x0000002402187981 */ /* 0x000162000c1e1700 */
[----:B------:R-:W-:Y:S05]  /*1150*/  BRA `(.L_x_12621) ;  /* 0x00000c4000007947 */ /* 0x000fea0003800000 */
.L_x_12617:
        /* <DEDUP_REMOVED lines=9> */
.L_x_12625:
[----:B------:R-:W2:Y:S02]  /*11f0*/  LDG.E.U16 R2, [R2.64] ;  /* 0x0000002402027981 */ /* 0x000ea4000c1e1500 */
[----:B--2---:R-:W-:-:S06]  /*1200*/  HADD2.F32 R24, -RZ, R2.H0_H0 ;  /* 0x20000002ff187230 */ /* 0x004fcc0000004100 */
[----:B------:R-:W0:Y:S01]  /*1210*/  F2I.FTZ.TRUNC.NTZ R24, R24 ;  /* 0x0000001800187305 */ /* 0x000e22000021f100 */
[----:B------:R-:W-:Y:S05]  /*1220*/  BRA `(.L_x_12621) ;  /* 0x00000b7000007947 */ /* 0x000fea0003800000 */
.L_x_12624:
        /* <DEDUP_REMOVED lines=9> */
.L_x_12627:
[----:B------:R-:W2:Y:S02]  /*12c0*/  LDG.E.U16 R2, [R2.64] ;  /* 0x0000002402027981 */ /* 0x000ea4000c1e1500 */
[----:B--2---:R-:W-:-:S06]  /*12d0*/  HADD2.F32 R24, -RZ, R2.H0_H0 ;  /* 0x20000002ff187230 */ /* 0x004fcc0000004100 */
[----:B------:R-:W0:Y:S01]  /*12e0*/  F2I.FTZ.TRUNC.NTZ R24, R24 ;  /* 0x0000001800187305 */ /* 0x000e22000021f100 */
[----:B------:R-:W-:Y:S05]  /*12f0*/  BRA `(.L_x_12621) ;  /* 0x00000aa000007947 */ /* 0x000fea0003800000 */
.L_x_12626:
[----:B------:R-:W2:Y:S02]  /*1300*/  LDG.E.64 R24, [R2.64] ;  /* 0x0000002402187981 */ /* 0x000ea4000c1e1b00 */
[----:B--2---:R0:W1:Y:S01]  /*1310*/  F2I.F64.TRUNC R24, R24 ;  /* 0x0000001800187311 */ /* 0x004062000030d100 */
[----:B------:R-:W-:Y:S05]  /*1320*/  BRA `(.L_x_12621) ;  /* 0x00000a7000007947 */ /* 0x000fea0003800000 */
.L_x_12616:
        /* <DEDUP_REMOVED lines=12> */
.L_x_12630:
[----:B------:R-:W2:Y:S02]  /*13f0*/  LDG.E.64 R2, [R2.64] ;  /* 0x0000002402027981 */ /* 0x000ea4000c1e1b00 */
[----:B--2---:R0:W1:Y:S01]  /*1400*/  F2I.F64.TRUNC R24, R2 ;  /* 0x0000000200187311 */ /* 0x004062000030d100 */
[----:B------:R-:W-:Y:S05]  /*1410*/  BRA `(.L_x_12621) ;  /* 0x0000098000007947 */ /* 0x000fea0003800000 */
.L_x_12629:
        /* <DEDUP_REMOVED lines=27> */
.L_x_12632:
        /* <DEDUP_REMOVED lines=14> */
.L_x_12631:
[----:B------:R-:W2:Y:S02]  /*16b0*/  LDG.E.U16 R24, [R2.64] ;  /* 0x0000002402187981 */ /* 0x000ea4000c1e1500 */
[----:B--2---:R-:W-:-:S06]  /*16c0*/  PRMT R24, RZ, 0x5410, R24 ;  /* 0x00005410ff187816 */ /* 0x004fcc0000000018 */
[----:B------:R-:W0:Y:S01]  /*16d0*/  F2I.FTZ.TRUNC.NTZ R24, R24 ;  /* 0x0000001800187305 */ /* 0x000e22000021f100 */
[----:B------:R-:W-:Y:S05]  /*16e0*/  BRA `(.L_x_12621) ;  /* 0x000006b000007947 */ /* 0x000fea0003800000 */
.L_x_12628:
        /* <DEDUP_REMOVED lines=10> */
.L_x_12635:
        /* <DEDUP_REMOVED lines=21> */
.L_x_12639:
[----:B------:R-:W-:Y:S05]  /*18e0*/  BSYNC B1 ;  /* 0x0000000000017941 */ /* 0x000fea0003800000 */
.L_x_12638:
[----:B------:R-:W-:Y:S01]  /*18f0*/  IMAD.SHL.U32 R2, R2, 0x100000, RZ ;  /* 0x0010000002027824 */ /* 0x000fe200078e00ff */
[----:B------:R-:W-:-:S04]  /*1900*/  LEA R3, R0, 0x3b800000, 0x17 ;  /* 0x3b80000000037811 */ /* 0x000fc800078eb8ff */
[----:B------:R-:W-:Y:S02]  /*1910*/  LOP3.LUT R24, R3, R2, R24, 0xfe, !PT ;  /* 0x0000000203187212 */ /* 0x000fe400078efe18 */
.L_x_12637:
[----:B------:R-:W-:Y:S05]  /*1920*/  BSYNC B0 ;  /* 0x0000000000007941 */ /* 0x000fea0003800000 */
.L_x_12636:
[----:B------:R-:W0:Y:S01]  /*1930*/  F2I.FTZ.TRUNC.NTZ R24, R24 ;  /* 0x0000001800187305 */ /* 0x000e22000021f100 */
[----:B------:R-:W-:Y:S05]  /*1940*/  BRA `(.L_x_12621) ;  /* 0x0000045000007947 */ /* 0x000fea0003800000 */
.L_x_12634:
        /* <DEDUP_REMOVED lines=21> */
.L_x_12643:
[----:B------:R-:W-:Y:S05]  /*1aa0*/  BSYNC B1 ;  /* 0x0000000000017941 */ /* 0x000fea0003800000 */
.L_x_12642:
[----:B------:R-:W-:Y:S01]  /*1ab0*/  IMAD.SHL.U32 R2, R2, 0x200000, RZ ;  /* 0x0020000002027824 */ /* 0x000fe200078e00ff */
[----:B------:R-:W-:-:S04]  /*1ac0*/  LEA R3, R0, 0x37800000, 0x17 ;  /* 0x3780000000037811 */ /* 0x000fc800078eb8ff */
[----:B------:R-:W-:Y:S02]  /*1ad0*/  LOP3.LUT R24, R3, R2, R24, 0xfe, !PT ;  /* 0x0000000203187212 */ /* 0x000fe400078efe18 */
.L_x_12641:
[----:B------:R-:W-:Y:S05]  /*1ae0*/  BSYNC B0 ;  /* 0x0000000000007941 */ /* 0x000fea0003800000 */
.L_x_12640:
[----:B------:R-:W0:Y:S01]  /*1af0*/  F2I.FTZ.TRUNC.NTZ R24, R24 ;  /* 0x0000001800187305 */ /* 0x000e22000021f100 */
[----:B------:R-:W-:Y:S05]  /*1b00*/  BRA `(.L_x_12621) ;  /* 0x0000029000007947 */ /* 0x000fea0003800000 */
.L_x_12633:
        /* <DEDUP_REMOVED lines=14> */
.L_x_12647:
[----:B------:R-:W-:Y:S05]  /*1bf0*/  BSYNC B0 ;  /* 0x0000000000007941 */ /* 0x000fea0003800000 */
.L_x_12646:
[----:B------:R-:W0:Y:S01]  /*1c00*/  F2I.FTZ.TRUNC.NTZ R24, R24 ;  /* 0x0000001800187305 */ /* 0x000e22000021f100 */
[----:B------:R-:W-:Y:S05]  /*1c10*/  BRA `(.L_x_12621) ;  /* 0x0000018000007947 */ /* 0x000fea0003800000 */
.L_x_12620:
        /* <DEDUP_REMOVED lines=19> */
[----:B0----5:R-:W-:Y:S05]  /*1d50*/  CALL.ABS.NOINC R2 ;  /* 0x0000000002007343 */ /* 0x021fea0003c00000 */
[----:B------:R-:W-:Y:S05]  /*1d60*/  BRA `(.L_x_12621) ;  /* 0x0000003000007947 */ /* 0x000fea0003800000 */
.L_x_12645:
[----:B------:R0:W5:Y:S01]  /*1d70*/  LDG.E R24, [R2.64] ;  /* 0x0000002402187981 */ /* 0x000162000c1e1900 */
[----:B------:R-:W-:Y:S05]  /*1d80*/  BRA `(.L_x_12621) ;  /* 0x0000001000007947 */ /* 0x000fea0003800000 */
.L_x_12644:
[----:B------:R0:W5:Y:S02]  /*1d90*/  LDG.E R24, [R2.64] ;  /* 0x0000002402187981 */ /* 0x000164000c1e1900 */
.L_x_12621:
[----:B------:R-:W-:-:S03]  /*1da0*/  IADD3 R19, R19, 0x80, RZ ;  /* 0x0000008013137810 */ /* 0x000fc60007ffe0ff */
.L_x_12615:
[----:B------:R-:W-:Y:S05]  /*1db0*/  BSYNC B6 ;  /* 0x0000000000067941 */ /* 0x000fea0003800000 */
.L_x_12614:
[----:B------:R-:W-:Y:S01]  /*1dc0*/  ISETP.GE.AND P0, PT, R19, R17, PT ;  /* 0x000000111300720c */ /* 0x000fe20003f06270 */
[----:B------:R-:W-:Y:S01]  /*1dd0*/  BSSY B6, `(.L_x_12648) ;  /* 0x00000e9000067945 */ /* 0x000fe20003800000 */
[----:B0-----:R-:W-:Y:S02]  /*1de0*/  IMAD.MOV.U32 R25, RZ, RZ, RZ ;  /* 0x000000ffff197224 */ /* 0x001fe400078e00ff */
[----:B------:R-:W-:-:S09]  /*1df0*/  IMAD.MOV.U32 R22, RZ, RZ, RZ ;  /* 0x000000ffff167224 */ /* 0x000fd200078e00ff */
        /* <DEDUP_REMOVED lines=19> */
.L_x_12653:
[----:B------:R0:W5:Y:S01]  /*1f30*/  LDG.E.U8 R22, [R2.64] ;  /* 0x0000002402167981 */ /* 0x000162000c1e1100 */
[----:B------:R-:W-:Y:S05]  /*1f40*/  BRA `(.L_x_12655) ;  /* 0x00000d0000007947 */ /* 0x000fea0003800000 */
.L_x_12652:
        /* <DEDUP_REMOVED lines=8> */
.L_x_12657:
[----:B------:R0:W5:Y:S01]  /*1fd0*/  LDG.E R22, [R2.64] ;  /* 0x0000002402167981 */ /* 0x000162000c1e1900 */
[----:B------:R-:W-:Y:S05]  /*1fe0*/  BRA `(.L_x_12655) ;  /* 0x00000c6000007947 */ /* 0x000fea0003800000 */
.L_x_12656:
[----:B------:R0:W5:Y:S01]  /*1ff0*/  LDG.E.S16 R22, [R2.64] ;  /* 0x0000002402167981 */ /* 0x000162000c1e1700 */
[----:B------:R-:W-:Y:S05]  /*2000*/  BRA `(.L_x_12655) ;  /* 0x00000c4000007947 */ /* 0x000fea0003800000 */
.L_x_12651:
        /* <DEDUP_REMOVED lines=9> */
.L_x_12659:
[----:B------:R-:W2:Y:S02]  /*20a0*/  LDG.E.U16 R2, [R2.64] ;  /* 0x0000002402027981 */ /* 0x000ea4000c1e1500 */
[----:B--2---:R-:W-:-:S06]  /*20b0*/  HADD2.F32 R22, -RZ, R2.H0_H0 ;  /* 0x20000002ff167230 */ /* 0x004fcc0000004100 */
[----:B------:R-:W0:Y:S01]  /*20c0*/  F2I.FTZ.TRUNC.NTZ R22, R22 ;  /* 0x0000001600167305 */ /* 0x000e22000021f100 */
[----:B------:R-:W-:Y:S05]  /*20d0*/  BRA `(.L_x_12655) ;  /* 0x00000b7000007947 */ /* 0x000fea0003800000 */
.L_x_12658:
        /* <DEDUP_REMOVED lines=9> */
.L_x_12661:
[----:B------:R-:W2:Y:S02]  /*2170*/  LDG.E.U16 R2, [R2.64] ;  /* 0x0000002402027981 */ /* 0x000ea4000c1e1500 */
[----:B--2---:R-:W-:-:S06]  /*2180*/  HADD2.F32 R22, -RZ, R2.H0_H0 ;  /* 0x20000002ff167230 */ /* 0x004fcc0000004100 */
[----:B------:R-:W0:Y:S01]  /*2190*/  F2I.FTZ.TRUNC.NTZ R22, R22 ;  /* 0x0000001600167305 */ /* 0x000e22000021f100 */
[----:B------:R-:W-:Y:S05]  /*21a0*/  BRA `(.L_x_12655) ;  /* 0x00000aa000007947 */ /* 0x000fea0003800000 */
.L_x_12660:
[----:B------:R-:W2:Y:S02]  /*21b0*/  LDG.E.64 R2, [R2.64] ;  /* 0x0000002402027981 */ /* 0x000ea4000c1e1b00 */
[----:B--2---:R0:W2:Y:S01]  /*21c0*/  F2I.F64.TRUNC R22, R2 ;  /* 0x0000000200167311 */ /* 0x0040a2000030d100 */
[----:B------:R-:W-:Y:S05]  /*21d0*/  BRA `(.L_x_12655) ;  /* 0x00000a7000007947 */ /* 0x000fea0003800000 */
.L_x_12650:
        /* <DEDUP_REMOVED lines=12> */
.L_x_12664:
[----:B------:R-:W2:Y:S02]  /*22a0*/  LDG.E.64 R2, [R2.64] ;  /* 0x0000002402027981 */ /* 0x000ea4000c1e1b00 */
[----:B--2---:R0:W2:Y:S01]  /*22b0*/  F2I.F64.TRUNC R22, R2 ;  /* 0x0000000200167311 */ /* 0x0040a2000030d100 */
[----:B------:R-:W-:Y:S05]  /*22c0*/  BRA `(.L_x_12655) ;  /* 0x0000098000007947 */ /* 0x000fea0003800000 */
.L_x_12663:
        /* <DEDUP_REMOVED lines=25> */
[----:B------:R0:W2:Y:S01]  /*2460*/  F2I.FTZ.TRUNC.NTZ R22, R5 ;  /* 0x0000000500167305 */ /* 0x0000a2000021f100 */
[----:B------:R-:W-:Y:S05]  /*2470*/  BRA `(.L_x_12655) ;  /* 0x000007d000007947 */ /* 0x000fea0003800000 */
.L_x_12666:
        /* <DEDUP_REMOVED lines=12> */
[----:B------:R0:W2:Y:S01]  /*2540*/  F2I.FTZ.TRUNC.NTZ R22, R4 ;  /* 0x0000000400167305 */ /* 0x0000a2000021f100 */
[----:B------:R-:W-:Y:S05]  /*2550*/  BRA `(.L_x_12655) ;  /* 0x000006f000007947 */ /* 0x000fea0003800000 */
.L_x_12665:
[----:B------:R-:W2:Y:S02]  /*2560*/  LDG.E.U16 R22, [R2.64] ;  /* 0x0000002402167981 */ /* 0x000ea4000c1e1500 */
[----:B--2---:R-:W-:-:S06]  /*2570*/  PRMT R22, RZ, 0x5410, R22 ;  /* 0x00005410ff167816 */ /* 0x004fcc0000000016 */
[----:B------:R-:W0:Y:S01]  /*2580*/  F2I.FTZ.TRUNC.NTZ R22, R22 ;  /* 0x0000001600167305 */ /* 0x000e22000021f100 */
[----:B------:R-:W-:Y:S05]  /*2590*/  BRA `(.L_x_12655) ;  /* 0x000006b000007947 */ /* 0x000fea0003800000 */
.L_x_12662:
        /* <DEDUP_REMOVED lines=10> */
.L_x_12669:
        /* <DEDUP_REMOVED lines=21> */
.L_x_12673:
[----:B------:R-:W-:Y:S05]  /*2790*/  BSYNC B1 ;  /* 0x0000000000017941 */ /* 0x000fea0003800000 */
.L_x_12672:
[----:B------:R-:W-:Y:S01]  /*27a0*/  IMAD.SHL.U32 R2, R2, 0x100000, RZ ;  /* 0x0010000002027824 */ /* 0x000fe200078e00ff */
[----:B------:R-:W-:-:S04]  /*27b0*/  LEA R3, R0, 0x3b800000, 0x17 ;  /* 0x3b80000000037811 */ /* 0x000fc800078eb8ff */
[----:B------:R-:W-:Y:S02]  /*27c0*/  LOP3.LUT R22, R3, R2, R22, 0xfe, !PT ;  /* 0x0000000203167212 */ /* 0x000fe400078efe16 */
.L_x_12671:
[----:B------:R-:W-:Y:S05]  /*27d0*/  BSYNC B0 ;  /* 0x0000000000007941 */ /* 0x000fea0003800000 */
.L_x_12670:
[----:B------:R-:W0:Y:S01]  /*27e0*/  F2I.FTZ.TRUNC.NTZ R22, R22 ;  /* 0x0000001600167305 */ /* 0x000e22000021f100 */
[----:B------:R-:W-:Y:S05]  /*27f0*/  BRA `(.L_x_12655) ;  /* 0x0000045000007947 */ /* 0x000fea0003800000 */
.L_x_12668:
        /* <DEDUP_REMOVED lines=21> */
.L_x_12677:
[----:B------:R-:W-:Y:S05]  /*2950*/  BSYNC B1 ;  /* 0x0000000000017941 */ /* 0x000fea0003800000 */
.L_x_12676:
[----:B------:R-:W-:Y:S01]  /*2960*/  IMAD.SHL.U32 R2, R2, 0x200000, RZ ;  /* 0x0020000002027824 */ /* 0x000fe200078e00ff */
[----:B------:R-:W-:-:S04]  /*2970*/  LEA R3, R0, 0x37800000, 0x17 ;  /* 0x3780000000037811 */ /* 0x000fc800078eb8ff */
[----:B------:R-:W-:Y:S02]  /*2980*/  LOP3.LUT R22, R3, R2, R22, 0xfe, !PT ;  /* 0x0000000203167212 */ /* 0x000fe400078efe16 */
.L_x_12675:
[----:B------:R-:W-:Y:S05]  /*2990*/  BSYNC B0 ;  /* 0x0000000000007941 */ /* 0x000fea0003800000 */
.L_x_12674:
[----:B------:R-:W0:Y:S01]  /*29a0*/  F2I.FTZ.TRUNC.NTZ R22, R22 ;  /* 0x0000001600167305 */ /* 0x000e22000021f100 */
[----:B------:R-:W-:Y:S05]  /*29b0*/  BRA `(.L_x_12655) ;  /* 0x0000029000007947 */ /* 0x000fea0003800000 */
.L_x_12667:
        /* <DEDUP_REMOVED lines=14> */
.L_x_12681:
[----:B------:R-:W-:Y:S05]  /*2aa0*/  BSYNC B0 ;  /* 0x0000000000007941 */ /* 0x000fea0003800000 */
.L_x_12680:
[----:B------:R-:W0:Y:S01]  /*2ab0*/  F2I.FTZ.TRUNC.NTZ R22, R22 ;  /* 0x0000001600167305 */ /* 0x000e22000021f100 */
[----:B------:R-:W-:Y:S05]  /*2ac0*/  BRA `(.L_x_12655) ;  /* 0x0000018000007947 */ /* 0x000fea0003800000 */
.L_x_12654:
        /* <DEDUP_REMOVED lines=19> */
[----:B01---5:R-:W-:Y:S05]  /*2c00*/  CALL.ABS.NOINC R2 ;  /* 0x0000000002007343 */ /* 0x023fea0003c00000 */
[----:B------:R-:W-:Y:S05]  /*2c10*/  BRA `(.L_x_12655) ;  /* 0x0000003000007947 */ /* 0x000fea0003800000 */
.L_x_12679:
[----:B------:R0:W5:Y:S01]  /*2c20*/  LDG.E R22, [R2.64] ;  /* 0x0000002402167981 */ /* 0x000162000c1e1900 */
[----:B------:R-:W-:Y:S05]  /*2c30*/  BRA `(.L_x_12655) ;  /* 0x0000001000007947 */ /* 0x000fea0003800000 */
.L_x_12678:
[----:B------:R0:W5:Y:S02]  /*2c40*/  LDG.E R22, [R2.64] ;  /* 0x0000002402167981 */ /* 0x000164000c1e1900 */
.L_x_12655:
[----:B------:R-:W-:-:S03]  /*2c50*/  IADD3 R19, R19, 0x80, RZ ;  /* 0x0000008013137810 */ /* 0x000fc60007ffe0ff */
.L_x_12649:
[----:B------:R-:W-:Y:S05]  /*2c60*/  BSYNC B6 ;  /* 0x0000000000067941 */ /* 0x000fea0003800000 */
.L_x_12648:
        /* <DEDUP_REMOVED lines=20> */
.L_x_12687:
[----:B------:R0:W5:Y:S01]  /*2db0*/  LDG.E.U8 R25, [R2.64] ;  /* 0x0000002402197981 */ /* 0x000162000c1e1100 */
[----:B------:R-:W-:Y:S05]  /*2dc0*/  BRA `(.L_x_12683) ;  /* 0x00000cf000007947 */ /* 0x000fea0003800000 */
.L_x_12686:
        /* <DEDUP_REMOVED lines=8> */
.L_x_12690:
[----:B------:R0:W5:Y:S01]  /*2e50*/  LDG.E R25, [R2.64] ;  /* 0x0000002402197981 */ /* 0x000162000c1e1900 */
[----:B------:R-:W-:Y:S05]  /*2e60*/  BRA `(.L_x_12683) ;  /* 0x00000c5000007947 */ /* 0x000fea0003800000 */
.L_x_12689:
[----:B------:R0:W5:Y:S01]  /*2e70*/  LDG.E.S16 R25, [R2.64] ;  /* 0x0000002402197981 */ /* 0x000162000c1e1700 */
[----:B------:R-:W-:Y:S05]  /*2e80*/  BRA `(.L_x_12683) ;  /* 0x00000c3000007947 */ /* 0x000fea0003800000 */
.L_x_12685:
        /* <DEDUP_REMOVED lines=9> */
.L_x_12692:
[----:B------:R-:W3:Y:S02]  /*2f20*/  LDG.E.U16 R2, [R2.64] ;  /* 0x0000002402027981 */ /* 0x000ee4000c1e1500 */
[----:B---3--:R-:W-:-:S06]  /*2f30*/  HADD2.F32 R25, -RZ, R2.H0_H0 ;  /* 0x20000002ff197230 */ /* 0x008fcc0000004100 */
[----:B------:R-:W0:Y:S01]  /*2f40*/  F2I.FTZ.TRUNC.NTZ R25, R25 ;  /* 0x0000001900197305 */ /* 0x000e22000021f100 */
[----:B------:R-:W-:Y:S05]  /*2f50*/  BRA `(.L_x_12683) ;  /* 0x00000b6000007947 */ /* 0x000fea0003800000 */
.L_x_12691:
        /* <DEDUP_REMOVED lines=9> */
.L_x_12694:
[----:B------:R-:W3:Y:S02]  /*2ff0*/  LDG.E.U16 R2, [R2.64] ;  /* 0x0000002402027981 */ /* 0x000ee4000c1e1500 */
[----:B---3--:R-:W-:-:S06]  /*3000*/  HADD2.F32 R25, -RZ, R2.H0_H0 ;  /* 0x20000002ff197230 */ /* 0x008fcc0000004100 */
[----:B------:R-:W0:Y:S01]  /*3010*/  F2I.FTZ.TRUNC.NTZ R25, R25 ;  /* 0x0000001900197305 */ /* 0x000e22000021f100 */
[----:B------:R-:W-:Y:S05]  /*3020*/  BRA `(.L_x_12683) ;  /* 0x00000a9000007947 */ /* 0x000fea0003800000 */
.L_x_12693:
[----:B------:R-:W3:Y:S02]  /*3030*/  LDG.E.64 R2, [R2.64] ;  /* 0x0000002402027981 */ /* 0x000ee4000c1e1b00 */
[----:B---3--:R0:W3:Y:S01]  /*3040*/  F2I.F64.TRUNC R25, R2 ;  /* 0x0000000200197311 */ /* 0x0080e2000030d100 */
[----:B------:R-:W-:Y:S05]  /*3050*/  BRA `(.L_x_12683) ;  /* 0x00000a6000007947 */ /* 0x000fea0003800000 */
.L_x_12684:
        /* <DEDUP_REMOVED lines=12> */
.L_x_12697:
[----:B------:R-:W3:Y:S02]  /*3120*/  LDG.E.64 R2, [R2.64] ;  /* 0x0000002402027981 */ /* 0x000ee4000c1e1b00 */
[----:B---3--:R0:W3:Y:S01]  /*3130*/  F2I.F64.TRUNC R25, R2 ;  /* 0x0000000200197311 */ /* 0x0080e2000030d100 */
[----:B------:R-:W-:Y:S05]  /*3140*/  BRA `(.L_x_12683) ;  /* 0x0000097000007947 */ /* 0x000fea0003800000 */
.L_x_12696:
        /* <DEDUP_REMOVED lines=25> */
[----:B------:R0:W3:Y:S01]  /*32e0*/  F2I.FTZ.TRUNC.NTZ R25, R5 ;  /* 0x0000000500197305 */ /* 0x0000e2000021f100 */
[----:B------:R-:W-:Y:S05]  /*32f0*/  BRA `(.L_x_12683) ;  /* 0x000007c000007947 */ /* 0x000fea0003800000 */
.L_x_12699:
        /* <DEDUP_REMOVED lines=12> */
[----:B------:R0:W3:Y:S01]  /*33c0*/  F2I.FTZ.TRUNC.NTZ R25, R4 ;  /* 0x0000000400197305 */ /* 0x0000e2000021f100 */
[----:B------:R-:W-:Y:S05]  /*33d0*/  BRA `(.L_x_12683) ;  /* 0x000006e000007947 */ /* 0x000fea0003800000 */
.L_x_12698:
[----:B------:R-:W3:Y:S02]  /*33e0*/  LDG.E.U16 R25, [R2.64] ;  /* 0x0000002402197981 */ /* 0x000ee4000c1e1500 */
[----:B---3--:R-:W-:-:S06]  /*33f0*/  PRMT R25, RZ, 0x5410, R25 ;  /* 0x00005410ff197816 */ /* 0x008fcc0000000019 */
[----:B------:R-:W0:Y:S01]  /*3400*/  F2I.FTZ.TRUNC.NTZ R25, R25 ;  /* 0x0000001900197305 */ /* 0x000e22000021f100 */
[----:B------:R-:W-:Y:S05]  /*3410*/  BRA `(.L_x_12683) ;  /* 0x000006a000007947 */ /* 0x000fea0003800000 */
.L_x_12695:
        /* <DEDUP_REMOVED lines=10> */
.L_x_12702:
        /* <DEDUP_REMOVED lines=21> */
.L_x_12706:
[----:B------:R-:W-:Y:S05]  /*3610*/  BSYNC B1 ;  /* 0x0000000000017941 */ /* 0x000fea0003800000 */
.L_x_12705:
[----:B------:R-:W-:Y:S01]  /*3620*/  IMAD.SHL.U32 R2, R2, 0x100000, RZ ;  /* 0x0010000002027824 */ /* 0x000fe200078e00ff */
[----:B------:R-:W-:-:S04]  /*3630*/  LEA R0, R0, 0x3b800000, 0x17 ;  /* 0x3b80000000007811 */ /* 0x000fc800078eb8ff */
[----:B------:R-:W-:Y:S02]  /*3640*/  LOP3.LUT R25, R0, R2, R25, 0xfe, !PT ;  /* 0x0000000200197212 */ /* 0x000fe400078efe19 */
.L_x_12704:
[----:B------:R-:W-:Y:S05]  /*3650*/  BSYNC B0 ;  /* 0x0000000000007941 */ /* 0x000fea0003800000 */
.L_x_12703:
[----:B------:R-:W0:Y:S01]  /*3660*/  F2I.FTZ.TRUNC.NTZ R25, R25 ;  /* 0x0000001900197305 */ /* 0x000e22000021f100 */
[----:B------:R-:W-:Y:S05]  /*3670*/  BRA `(.L_x_12683) ;  /* 0x0000044000007947 */ /* 0x000fea0003800000 */
.L_x_12701:
        /* <DEDUP_REMOVED lines=21> */
.L_x_12710:
[----:B------:R-:W-:Y:S05]  /*37d0*/  BSYNC B1 ;  /* 0x0000000000017941 */ /* 0x000fea0003800000 */
.L_x_12709:
[----:B------:R-:W-:Y:S01]  /*37e0*/  IMAD.SHL.U32 R2, R2, 0x200000, RZ ;  /* 0x0020000002027824 */ /* 0x000fe200078e00ff */
[----:B------:R-:W-:-:S04]  /*37f0*/  LEA R0, R0, 0x37800000, 0x17 ;  /* 0x3780000000007811 */ /* 0x000fc800078eb8ff */
[----:B------:R-:W-:Y:S02]  /*3800*/  LOP3.LUT R25, R0, R2, R25, 0xfe, !PT ;  /* 0x0000000200197212 */ /* 0x000fe400078efe19 */
.L_x_12708:
[----:B------:R-:W-:Y:S05]  /*3810*/  BSYNC B0 ;  /* 0x0000000000007941 */ /* 0x000fea0003800000 */
.L_x_12707:
[----:B------:R-:W0:Y:S01]  /*3820*/  F2I.FTZ.TRUNC.NTZ R25, R25 ;  /* 0x0000001900197305 */ /* 0x000e22000021f100 */
[----:B------:R-:W-:Y:S05]  /*3830*/  BRA `(.L_x_12683) ;  /* 0x0000028000007947 */ /* 0x000fea0003800000 */
.L_x_12700:
        /* <DEDUP_REMOVED lines=14> */
.L_x_12714:
[----:B------:R-:W-:Y:S05]  /*3920*/  BSYNC B0 ;  /* 0x0000000000007941 */ /* 0x000fea0003800000 */
.L_x_12713:
[----:B------:R-:W0:Y:S01]  /*3930*/  F2I.FTZ.TRUNC.NTZ R25, R25 ;  /* 0x0000001900197305 */ /* 0x000e22000021f100 */
[----:B------:R-:W-:Y:S05]  /*3940*/  BRA `(.L_x_12683) ;  /* 0x0000017000007947 */ /* 0x000fea0003800000 */
.L_x_12688:
        /* <DEDUP_REMOVED lines=20> */
.L_x_12712:
[----:B------:R0:W5:Y:S01]  /*3a90*/  LDG.E R25, [R2.64] ;  /* 0x0000002402197981 */ /* 0x000162000c1e1900 */
[----:B------:R-:W-:Y:S05]  /*3aa0*/  BRA `(.L_x_12683) ;  /* 0x0000001000007947 */ /* 0x000fea0003800000 */
.L_x_12711:
[----:B------:R0:W5:Y:S02]  /*3ab0*/  LDG.E R25, [R2.64] ;  /* 0x0000002402197981 */ /* 0x000164000c1e1900 */
.L_x_12683:
[----:B------:R-:W-:Y:S05]  /*3ac0*/  BSYNC B6 ;  /* 0x0000000000067941 */ /* 0x000fea0003800000 */
.L_x_12682:
[----:B------:R-:W4:Y:S01]  /*3ad0*/  S2R R23, SR_TID.X ;  /* 0x0000000000177919 */ /* 0x000f220000002100 */
[----:B------:R-:W3:Y:S01]  /*3ae0*/  LDC.U8 R19, c[0x0][0x18c] ;  /* 0x00006300ff137b82 */ /* 0x000ee20000000000 */
[----:B------:R-:W-:Y:S01]  /*3af0*/  BSSY B6, `(.L_x_12715) ;  /* 0x00000f6000067945 */ /* 0x000fe20003800000 */
[----:B-1---5:R-:W-:Y:S02]  /*3b00*/  IMAD R24, R24, c[0x0][0x168], RZ ;  /* 0x00005a0018187a24 */ /* 0x022fe400078e02ff */
[----:B0-2---:R-:W-:Y:S02]  /*3b10*/  IMAD R22, R22, c[0x0][0x168], RZ ;  /* 0x00005a0016167a24 */ /* 0x005fe400078e02ff */
[----:B---3--:R-:W-:Y:S01]  /*3b20*/  IMAD R2, R25, c[0x0][0x168], RZ ;  /* 0x00005a0019027a24 */ /* 0x008fe200078e02ff */
[----:B----4-:R-:W-:-:S13]  /*3b30*/  ISETP.GE.AND P0, PT, R23, R17, PT ;  /* 0x000000111700720c */ /* 0x010fda0003f06270 */
[----:B------:R-:W-:Y:S05]  /*3b40*/  @P0 BRA `(.L_x_12716) ;  /* 0x00000f0000000947 */ /* 0x000fea0003800000 */
[----:B------:R-:W-:Y:S01]  /*3b50*/  IMAD R0, R16, 0x200, R23 ;  /* 0x0000020010007824 */ /* 0x000fe200078e0217 */
[----:B------:R-:W-:Y:S02]  /*3b60*/  PRMT R3, R19, 0x9910, RZ ;  /* 0x0000991013037816 */ /* 0x000fe400000000ff */
[----:B------:R-:W-:Y:S01]  /*3b70*/  IADD3 R23, R23, 0x80, RZ ;  /* 0x0000008017177810 */ /* 0x000fe20007ffe0ff */
[----:B------:R-:W-:Y:S02]  /*3b80*/  IMAD R8, R0, c[0x0][0x190], RZ ;  /* 0x0000640000087a24 */ /* 0x000fe400078e02ff */
[----:B------:R-:W-:Y:S02]  /*3b90*/  IMAD.MOV.U32 R0, RZ, RZ, R3 ;  /* 0x000000ffff007224 */ /* 0x000fe400078e0003 */
[----:B------:R-:W-:Y:S01]  /*3ba0*/  IMAD R3, R18, c[0x0][0x168], RZ ;  /* 0x00005a0012037a24 */ /* 0x000fe200078e02ff */
        /* <DEDUP_REMOVED lines=14> */
.L_x_12720:
[----:B------:R0:W-:Y:S01]  /*3c90*/  STG.E.U8 [R8.64], R3 ;  /* 0x0000000308007986 */ /* 0x0001e2000c101124 */
[----:B------:R-:W-:Y:S05]  /*3ca0*/  BRA `(.L_x_12716) ;  /* 0x00000da000007947 */ /* 0x000fea0003800000 */
.L_x_12719:
[----:B------:R-:W-:-:S13]  /*3cb0*/  ISETP.NE.AND P0, PT, R0, 0x2, PT ;  /* 0x000000020000780c */ /* 0x000fda0003f05270 */
[----:B------:R-:W-:Y:S05]  /*3cc0*/  @!P0 BRA `(.L_x_12722) ;  /* 0x000000a000008947 */ /* 0x000fea0003800000 */
[----:B------:R-:W-:-:S13]  /*3cd0*/  ISETP.NE.AND P0, PT, R0, 0x3, PT ;  /* 0x000000030000780c */ /* 0x000fda0003f05270 */
[----:B------:R-:W-:Y:S05]  /*3ce0*/  @!P0 BRA `(.L_x_12723) ;  /* 0x0000006000008947 */ /* 0x000fea0003800000 */
[----:B------:R-:W-:-:S13]  /*3cf0*/  ISETP.NE.AND P0, PT, R0, 0x4, PT ;  /* 0x000000040000780c */ /* 0x000fda0003f05270 */
[----:B------:R-:W-:Y:S05]  /*3d00*/  @P0 BRA `(.L_x_12721) ;  /* 0x00000bb000000947 */ /* 0x000fea0003800000 */
[--C-:B------:R-:W-:Y:S01]  /*3d10*/  SHF.R.S32.HI R5, RZ, 0x1f, R3.reuse ;  /* 0x0000001fff057819 */ /* 0x100fe20000011403 */
[----:B------:R-:W-:-:S05]  /*3d20*/  IMAD.MOV.U32 R4, RZ, RZ, R3 ;  /* 0x000000ffff047224 */ /* 0x000fca00078e0003 */
[----:B------:R0:W-:Y:S01]  /*3d30*/  STG.E.64 [R8.64], R4 ;  /* 0x0000000408007986 */ /* 0x0001e2000c101b24 */
[----:B------:R-:W-:Y:S05]  /*3d40*/  BRA `(.L_x_12716) ;  /* 0x00000d0000007947 */ /* 0x000fea0003800000 */
.L_x_12723:
[----:B------:R0:W-:Y:S01]  /*3d50*/  STG.E [R8.64], R3 ;  /* 0x0000000308007986 */ /* 0x0001e2000c101924 */
[----:B------:R-:W-:Y:S05]  /*3d60*/  BRA `(.L_x_12716) ;  /* 0x00000ce000007947 */ /* 0x000fea0003800000 */
.L_x_12722:
[----:B------:R0:W-:Y:S01]  /*3d70*/  STG.E.U16 [R8.64], R3 ;  /* 0x0000000308007986 */ /* 0x0001e2000c101524 */
[----:B------:R-:W-:Y:S05]  /*3d80*/  BRA `(.L_x_12716) ;  /* 0x00000cc000007947 */ /* 0x000fea0003800000 */
.L_x_12718:
        /* <DEDUP_REMOVED lines=9> */
.L_x_12725:
[----:B------:R-:W0:Y:S02]  /*3e20*/  I2F R0, R3 ;  /* 0x0000000300007306 */ /* 0x000e240000201400 */
[----:B0-----:R-:W-:-:S05]  /*3e30*/  F2FP.PACK_AB R0, RZ, R0 ;  /* 0x00000000ff00723e */ /* 0x001fca00000000ff */
[----:B------:R0:W-:Y:S01]  /*3e40*/  STG.E.U16 [R8.64], R0 ;  /* 0x0000000008007986 */ /* 0x0001e2000c101524 */
[----:B------:R-:W-:Y:S05]  /*3e50*/  BRA `(.L_x_12716) ;  /* 0x00000bf000007947 */ /* 0x000fea0003800000 */
.L_x_12724:
        /* <DEDUP_REMOVED lines=10> */
.L_x_12727:
[----:B------:R-:W0:Y:S02]  /*3f00*/  I2F R3, R3 ;  /* 0x0000000300037306 */ /* 0x000e240000201400 */
[----:B0-----:R-:W-:-:S04]  /*3f10*/  F2FP.PACK_AB R3, RZ, R3 ;  /* 0x00000003ff03723e */ /* 0x001fc800000000ff */
[----:B------:R-:W-:-:S05]  /*3f20*/  PRMT R3, R3, 0x5410, RZ ;  /* 0x0000541003037816 */ /* 0x000fca00000000ff */
[----:B------:R0:W-:Y:S01]  /*3f30*/  STG.E [R8.64], R3 ;  /* 0x0000000308007986 */ /* 0x0001e2000c101924 */
[----:B------:R-:W-:Y:S05]  /*3f40*/  BRA `(.L_x_12716) ;  /* 0x00000b0000007947 */ /* 0x000fea0003800000 */
.L_x_12726:
[----:B------:R-:W0:Y:S02]  /*3f50*/  I2F.F64 R4, R3 ;  /* 0x0000000300047312 */ /* 0x000e240000201c00 */
[----:B0-----:R0:W-:Y:S01]  /*3f60*/  STG.E.64 [R8.64], R4 ;  /* 0x0000000408007986 */ /* 0x0011e2000c101b24 */
[----:B------:R-:W-:Y:S05]  /*3f70*/  BRA `(.L_x_12716) ;  /* 0x00000ad000007947 */ /* 0x000fea0003800000 */
.L_x_12717:
        /* <DEDUP_REMOVED lines=12> */
.L_x_12730:
[----:B------:R-:W0:Y:S01]  /*4040*/  I2F.F64 R4, R3 ;  /* 0x0000000300047312 */ /* 0x000e220000201c00 */
[----:B------:R-:W-:-:S05]  /*4050*/  CS2R R6, SRZ ;  /* 0x0000000000067805 */ /* 0x000fca000001ff00 */
[----:B0-----:R0:W-:Y:S01]  /*4060*/  STG.E.128 [R8.64], R4 ;  /* 0x0000000408007986 */ /* 0x0011e2000c101d24 */
[----:B------:R-:W-:Y:S05]  /*4070*/  BRA `(.L_x_12716) ;  /* 0x000009d000007947 */ /* 0x000fea0003800000 */
.L_x_12729:
        /* <DEDUP_REMOVED lines=21> */
.L_x_12734:
[----:B------:R-:W-:Y:S05]  /*41d0*/  BSYNC B0 ;  /* 0x0000000000007941 */ /* 0x000fea0003800000 */
.L_x_12733:
[----:B------:R-:W-:-:S05]  /*41e0*/  LOP3.LUT R5, R0, R5, RZ, 0xfc, !PT ;  /* 0x0000000500057212 */ /* 0x000fca00078efcff */
[----:B------:R0:W-:Y:S01]  /*41f0*/  STG.E.U8 [R8.64], R5 ;  /* 0x0000000508007986 */ /* 0x0001e2000c101124 */
[----:B------:R-:W-:Y:S05]  /*4200*/  BRA `(.L_x_12716) ;  /* 0x0000084000007947 */ /* 0x000fea0003800000 */
.L_x_12732:
        /* <DEDUP_REMOVED lines=13> */
.L_x_12736:
[----:B------:R-:W-:Y:S01]  /*42e0*/  IMAD.MOV.U32 R0, RZ, RZ, 0x7f ;  /* 0x0000007fff007424 */ /* 0x000fe200078e00ff */
[----:B------:R-:W-:-:S04]  /*42f0*/  ISETP.GT.U32.AND P0, PT, R4, 0x7f800000, PT ;  /* 0x7f8000000400780c */ /* 0x000fc80003f04070 */
[----:B------:R-:W-:-:S04]  /*4300*/  SEL R0, R0, 0x7c, P0 ;  /* 0x0000007c00007807 */ /* 0x000fc80000000000 */
.L_x_12737:
[----:B------:R-:W-:Y:S05]  /*4310*/  BSYNC B0 ;  /* 0x0000000000007941 */ /* 0x000fea0003800000 */
.L_x_12735:
[----:B------:R-:W-:-:S04]  /*4320*/  LOP3.LUT R3, R5, 0x80000000, RZ, 0xc0, !PT ;  /* 0x8000000005037812 */ /* 0x000fc800078ec0ff */
[----:B------:R-:W-:-:S04]  /*4330*/  SHF.R.U32.HI R3, RZ, 0x18, R3 ;  /* 0x00000018ff037819 */ /* 0x000fc80000011603 */
[----:B------:R-:W-:-:S05]  /*4340*/  LOP3.LUT R3, R0, R3, RZ, 0xfc, !PT ;  /* 0x0000000300037212 */ /* 0x000fca00078efcff */
[----:B------:R0:W-:Y:S01]  /*4350*/  STG.E.U8 [R8.64], R3 ;  /* 0x0000000308007986 */ /* 0x0001e2000c101124 */
[----:B------:R-:W-:Y:S05]  /*4360*/  BRA `(.L_x_12716) ;  /* 0x000006e000007947 */ /* 0x000fea0003800000 */
.L_x_12731:
[----:B------:R-:W0:Y:S02]  /*4370*/  I2F R0, R3 ;  /* 0x0000000300007306 */ /* 0x000e240000201400 */
[----:B0-----:R-:W-:-:S05]  /*4380*/  F2FP.BF16.PACK_AB R0, RZ, R0 ;  /* 0x00000000ff00723e */ /* 0x001fca00000010ff */
[----:B------:R0:W-:Y:S01]  /*4390*/  STG.E.U16 [R8.64], R0 ;  /* 0x0000000008007986 */ /* 0x0001e2000c101524 */
[----:B------:R-:W-:Y:S05]  /*43a0*/  BRA `(.L_x_12716) ;  /* 0x000006a000007947 */ /* 0x000fea0003800000 */
.L_x_12728:
        /* <DEDUP_REMOVED lines=10> */
.L_x_12740:
        /* <DEDUP_REMOVED lines=17> */
.L_x_12743:
[----:B------:R-:W-:-:S04]  /*4560*/  LOP3.LUT R3, R3, 0x80000000, RZ, 0xc0, !PT ;  /* 0x8000000003037812 */ /* 0x000fc800078ec0ff */
[----:B------:R-:W-:-:S04]  /*4570*/  SHF.R.U32.HI R3, RZ, 0x18, R3 ;  /* 0x00000018ff037819 */ /* 0x000fc80000011603 */
[----:B------:R-:W-:-:S04]  /*4580*/  LOP3.LUT R0, R0, R3, RZ, 0xfc, !PT ;  /* 0x0000000300007212 */ /* 0x000fc800078efcff */
[----:B------:R-:W-:Y:S02]  /*4590*/  PRMT R4, R0, 0x7610, R4 ;  /* 0x0000761000047816 */ /* 0x000fe40000000004 */
.L_x_12742:
[----:B------:R-:W-:Y:S05]  /*45a0*/  BSYNC B0 ;  /* 0x0000000000007941 */ /* 0x000fea0003800000 */
.L_x_12741:
[----:B------:R0:W-:Y:S01]  /*45b0*/  STG.E.U8 [R8.64], R4 ;  /* 0x0000000408007986 */ /* 0x0001e2000c101124 */
[----:B------:R-:W-:Y:S05]  /*45c0*/  BRA `(.L_x_12716) ;  /* 0x0000048000007947 */ /* 0x000fea0003800000 */
.L_x_12739:
        /* <DEDUP_REMOVED lines=17> */
.L_x_12746:
[----:B------:R-:W-:-:S04]  /*46e0*/  LOP3.LUT R3, R3, 0x80000000, RZ, 0xc0, !PT ;  /* 0x8000000003037812 */ /* 0x000fc800078ec0ff */
[----:B------:R-:W-:-:S04]  /*46f0*/  SHF.R.U32.HI R3, RZ, 0x18, R3 ;  /* 0x00000018ff037819 */ /* 0x000fc80000011603 */
[----:B------:R-:W-:-:S04]  /*4700*/  LOP3.LUT R0, R0, R3, RZ, 0xfc, !PT ;  /* 0x0000000300007212 */ /* 0x000fc800078efcff */
[----:B------:R-:W-:Y:S02]  /*4710*/  PRMT R4, R0, 0x7610, R4 ;  /* 0x0000761000047816 */ /* 0x000fe40000000004 */
.L_x_12745:
[----:B------:R-:W-:Y:S05]  /*4720*/  BSYNC B0 ;  /* 0x0000000000007941 */ /* 0x000fea0003800000 */
.L_x_12744:
[----:B------:R0:W-:Y:S01]  /*4730*/  STG.E.U8 [R8.64], R4 ;  /* 0x0000000408007986 */ /* 0x0001e2000c101124 */
[----:B------:R-:W-:Y:S05]  /*4740*/  BRA `(.L_x_12716) ;  /* 0x0000030000007947 */ /* 0x000fea0003800000 */
.L_x_12738:
        /* <DEDUP_REMOVED lines=23> */
.L_x_12721:
        /* <DEDUP_REMOVED lines=20> */
.L_x_12748:
[--C-:B------:R-:W-:Y:S01]  /*4a00*/  SHF.R.S32.HI R5, RZ, 0x1f, R3.reuse ;  /* 0x0000001fff057819 */ /* 0x100fe20000011403 */
[----:B------:R-:W-:-:S05]  /*4a10*/  IMAD.MOV.U32 R4, RZ, RZ, R3 ;  /* 0x000000ffff047224 */ /* 0x000fca00078e0003 */
[----:B------:R0:W-:Y:S01]  /*4a20*/  STG.E.64 [R8.64], R4 ;  /* 0x0000000408007986 */ /* 0x0001e2000c101b24 */
[----:B------:R-:W-:Y:S05]  /*4a30*/  BRA `(.L_x_12716) ;  /* 0x0000001000007947 */ /* 0x000fea0003800000 */
.L_x_12747:
[----:B------:R0:W-:Y:S02]  /*4a40*/  STG.E [R8.64], R3 ;  /* 0x0000000308007986 */ /* 0x0001e4000c101924 */
.L_x_12716:
[----:B------:R-:W-:Y:S05]  /*4a50*/  BSYNC B6 ;  /* 0x0000000000067941 */ /* 0x000fea0003800000 */
.L_x_12715:
        /* <DEDUP_REMOVED lines=21> */
.L_x_12754:
[----:B------:R0:W-:Y:S01]  /*4bb0*/  STG.E.U8 [R8.64], R24 ;  /* 0x0000001808007986 */ /* 0x0001e2000c101124 */
[----:B------:R-:W-:Y:S05]  /*4bc0*/  BRA `(.L_x_12756) ;  /* 0x00000d7000007947 */ /* 0x000fea0003800000 */
.L_x_12753:
        /* <DEDUP_REMOVED lines=9> */
.L_x_12758:
[----:B------:R0:W-:Y:S01]  /*4c60*/  STG.E [R8.64], R24 ;  /* 0x0000001808007986 */ /* 0x0001e2000c101924 */
[----:B------:R-:W-:Y:S05]  /*4c70*/  BRA `(.L_x_12756) ;  /* 0x00000cc000007947 */ /* 0x000fea0003800000 */
.L_x_12757:
[----:B------:R0:W-:Y:S01]  /*4c80*/  STG.E.U16 [R8.64], R24 ;  /* 0x0000001808007986 */ /* 0x0001e2000c101524 */
[----:B------:R-:W-:Y:S05]  /*4c90*/  BRA `(.L_x_12756) ;  /* 0x00000ca000007947 */ /* 0x000fea0003800000 */
.L_x_12752:
        /* <DEDUP_REMOVED lines=9> */
.L_x_12760:
[----:B------:R-:W0:Y:S02]  /*4d30*/  I2F R0, R24 ;  /* 0x0000001800007306 */ /* 0x000e240000201400 */
[----:B0-----:R-:W-:-:S05]  /*4d40*/  F2FP.PACK_AB R0, RZ, R0 ;  /* 0x00000000ff00723e */ /* 0x001fca00000000ff */
[----:B------:R0:W-:Y:S01]  /*4d50*/  STG.E.U16 [R8.64], R0 ;  /* 0x0000000008007986 */ /* 0x0001e2000c101524 */
[----:B------:R-:W-:Y:S05]  /*4d60*/  BRA `(.L_x_12756) ;  /* 0x00000bd000007947 */ /* 0x000fea0003800000 */
.L_x_12759:
        /* <DEDUP_REMOVED lines=10> */
.L_x_12762:
[----:B------:R-:W0:Y:S02]  /*4e10*/  I2F R24, R24 ;  /* 0x0000001800187306 */ /* 0x000e240000201400 */
[----:B0-----:R-:W-:-:S04]  /*4e20*/  F2FP.PACK_AB R3, RZ, R24 ;  /* 0x00000018ff03723e */ /* 0x001fc800000000ff */
[----:B------:R-:W-:-:S05]  /*4e30*/  PRMT R3, R3, 0x5410, RZ ;  /* 0x0000541003037816 */ /* 0x000fca00000000ff */
[----:B------:R0:W-:Y:S01]  /*4e40*/  STG.E [R8.64], R3 ;  /* 0x0000000308007986 */ /* 0x0001e2000c101924 */
[----:B------:R-:W-:Y:S05]  /*4e50*/  BRA `(.L_x_12756) ;  /* 0x00000ae000007947 */ /* 0x000fea0003800000 */
.L_x_12761:
[----:B------:R-:W0:Y:S02]  /*4e60*/  I2F.F64 R24, R24 ;  /* 0x0000001800187312 */ /* 0x000e240000201c00 */
[----:B0-----:R0:W-:Y:S01]  /*4e70*/  STG.E.64 [R8.64], R24 ;  /* 0x0000001808007986 */ /* 0x0011e2000c101b24 */
[----:B------:R-:W-:Y:S05]  /*4e80*/  BRA `(.L_x_12756) ;  /* 0x00000ab000007947 */ /* 0x000fea0003800000 */
.L_x_12751:
        /* <DEDUP_REMOVED lines=12> */
.L_x_12765:
[----:B------:R-:W0:Y:S01]  /*4f50*/  I2F.F64 R4, R24 ;  /* 0x0000001800047312 */ /* 0x000e220000201c00 */
[----:B------:R-:W-:-:S05]  /*4f60*/  CS2R R6, SRZ ;  /* 0x0000000000067805 */ /* 0x000fca000001ff00 */
[----:B0-----:R0:W-:Y:S01]  /*4f70*/  STG.E.128 [R8.64], R4 ;  /* 0x0000000408007986 */ /* 0x0011e2000c101d24 */
[----:B------:R-:W-:Y:S05]  /*4f80*/  BRA `(.L_x_12756) ;  /* 0x000009b000007947 */ /* 0x000fea0003800000 */
.L_x_12764:
        /* <DEDUP_REMOVED lines=21> */
.L_x_12769:
[----:B------:R-:W-:Y:S05]  /*50e0*/  BSYNC B0 ;  /* 0x0000000000007941 */ /* 0x000fea0003800000 */
.L_x_12768:
[----:B------:R-:W-:-:S05]  /*50f0*/  LOP3.LUT R5, R0, R5, RZ, 0xfc, !PT ;  /* 0x0000000500057212 */ /* 0x000fca00078efcff */
[----:B------:R0:W-:Y:S01]  /*5100*/  STG.E.U8 [R8.64], R5 ;  /* 0x0000000508007986 */ /* 0x0001e2000c101124 */
[----:B------:R-:W-:Y:S05]  /*5110*/  BRA `(.L_x_12756) ;  /* 0x0000082000007947 */ /* 0x000fea0003800000 */
.L_x_12767:
        /* <DEDUP_REMOVED lines=13> */
.L_x_12771:
[----:B------:R-:W-:Y:S01]  /*51f0*/  IMAD.MOV.U32 R0, RZ, RZ, 0x7f ;  /* 0x0000007fff007424 */ /* 0x000fe200078e00ff */
[----:B------:R-:W-:-:S04]  /*5200*/  ISETP.GT.U32.AND P0, PT, R3, 0x7f800000, PT ;  /* 0x7f8000000300780c */ /* 0x000fc80003f04070 */
[----:B------:R-:W-:-:S04]  /*5210*/  SEL R0, R0, 0x7c, P0 ;  /* 0x0000007c00007807 */ /* 0x000fc80000000000 */
.L_x_12772:
[----:B------:R-:W-:Y:S05]  /*5220*/  BSYNC B0 ;  /* 0x0000000000007941 */ /* 0x000fea0003800000 */
.L_x_12770:
[----:B------:R-:W-:-:S04]  /*5230*/  LOP3.LUT R3, R5, 0x80000000, RZ, 0xc0, !PT ;  /* 0x8000000005037812 */ /* 0x000fc800078ec0ff */
[----:B------:R-:W-:-:S04]  /*5240*/  SHF.R.U32.HI R3, RZ, 0x18, R3 ;  /* 0x00000018ff037819 */ /* 0x000fc80000011603 */
[----:B------:R-:W-:-:S05]  /*5250*/  LOP3.LUT R3, R0, R3, RZ, 0xfc, !PT ;  /* 0x0000000300037212 */ /* 0x000fca00078efcff */
[----:B------:R0:W-:Y:S01]  /*5260*/  STG.E.U8 [R8.64], R3 ;  /* 0x0000000308007986 */ /* 0x0001e2000c101124 */
[----:B------:R-:W-:Y:S05]  /*5270*/  BRA `(.L_x_12756) ;  /* 0x000006c000007947 */ /* 0x000fea0003800000 */
.L_x_12766:
[----:B------:R-:W0:Y:S02]  /*5280*/  I2F R0, R24 ;  /* 0x0000001800007306 */ /* 0x000e240000201400 */
[----:B0-----:R-:W-:-:S05]  /*5290*/  F2FP.BF16.PACK_AB R0, RZ, R0 ;  /* 0x00000000ff00723e */ /* 0x001fca00000010ff */
[----:B------:R0:W-:Y:S01]  /*52a0*/  STG.E.U16 [R8.64], R0 ;  /* 0x0000000008007986 */ /* 0x0001e2000c101524 */
[----:B------:R-:W-:Y:S05]  /*52b0*/  BRA `(.L_x_12756) ;  /* 0x0000068000007947 */ /* 0x000fea0003800000 */
.L_x_12763:
        /* <DEDUP_REMOVED lines=10> */
.L_x_12775:
        /* <DEDUP_REMOVED lines=17> */
.L_x_12778:
[----:B------:R-:W-:-:S04]  /*5470*/  LOP3.LUT R3, R5, 0x80000000, RZ, 0xc0, !PT ;  /* 0x8000000005037812 */ /* 0x000fc800078ec0ff */
[----:B------:R-:W-:-:S04]  /*5480*/  SHF.R.U32.HI R3, RZ, 0x18, R3 ;  /* 0x00000018ff037819 */ /* 0x000fc80000011603 */
[----:B------:R-:W-:-:S04]  /*5490*/  LOP3.LUT R0, R0, R3, RZ, 0xfc, !PT ;  /* 0x0000000300007212 */ /* 0x000fc800078efcff */
[----:B------:R-:W-:Y:S02]  /*54a0*/  PRMT R4, R0, 0x7610, R4 ;  /* 0x0000761000047816 */ /* 0x000fe40000000004 */
.L_x_12777:
[----:B------:R-:W-:Y:S05]  /*54b0*/  BSYNC B0 ;  /* 0x0000000000007941 */ /* 0x000fea0003800000 */
.L_x_12776:
[----:B------:R0:W-:Y:S01]  /*54c0*/  STG.E.U8 [R8.64], R4 ;  /* 0x0000000408007986 */ /* 0x0001e2000c101124 */
[----:B------:R-:W-:Y:S05]  /*54d0*/  BRA `(.L_x_12756) ;  /* 0x0000046000007947 */ /* 0x000fea0003800000 */
.L_x_12774:
        /* <DEDUP_REMOVED lines=17> */
.L_x_12781:
[----:B------:R-:W-:-:S04]  /*55f0*/  LOP3.LUT R3, R5, 0x80000000, RZ, 0xc0, !PT ;  /* 0x8000000005037812 */ /* 0x000fc800078ec0ff */
[----:B------:R-:W-:-:S04]  /*5600*/  SHF.R.U32.HI R3, RZ, 0x18, R3 ;  /* 0x00000018ff037819 */ /* 0x000fc80000011603 */
[----:B------:R-:W-:-:S04]  /*5610*/  LOP3.LUT R0, R0, R3, RZ, 0xfc, !PT ;  /* 0x0000000300007212 */ /* 0x000fc800078efcff */
[----:B------:R-:W-:Y:S02]  /*5620*/  PRMT R4, R0, 0x7610, R4 ;  /* 0x0000761000047816 */ /* 0x000fe40000000004 */
.L_x_12780:
[----:B------:R-:W-:Y:S05]  /*5630*/  BSYNC B0 ;  /* 0x0000000000007941 */ /* 0x000fea0003800000 */
.L_x_12779:
[----:B------:R0:W-:Y:S01]  /*5640*/  STG.E.U8 [R8.64], R4 ;  /* 0x0000000408007986 */ /* 0x0001e2000c101124 */
[----:B------:R-:W-:Y:S05]  /*5650*/  BRA `(.L_x_12756) ;  /* 0x000002e000007947 */ /* 0x000fea0003800000 */
.L_x_12773:
        /* <DEDUP_REMOVED lines=22> */
.L_x_12755:
        /* <DEDUP_REMOVED lines=20> */
.L_x_12783:
[----:B------:R-:W-:-:S05]  /*5900*/  SHF.R.S32.HI R25, RZ, 0x1f, R24 ;  /* 0x0000001fff197819 */ /* 0x000fca0000011418 */
[----:B------:R0:W-:Y:S01]  /*5910*/  STG.E.64 [R8.64], R24 ;  /* 0x0000001808007986 */ /* 0x0001e2000c101b24 */
[----:B------:R-:W-:Y:S05]  /*5920*/  BRA `(.L_x_12756) ;  /* 0x0000001000007947 */ /* 0x000fea0003800000 */
.L_x_12782:
[----:B------:R0:W-:Y:S02]  /*5930*/  STG.E [R8.64], R24 ;  /* 0x0000001808007986 */ /* 0x0001e4000c101924 */
.L_x_12756:
        /* <DEDUP_REMOVED lines=21> */
.L_x_12787:
[----:B------:R0:W-:Y:S01]  /*5a90*/  STG.E.U8 [R8.64], R22 ;  /* 0x0000001608007986 */ /* 0x0001e2000c101124 */
[----:B------:R-:W-:Y:S05]  /*5aa0*/  BRA `(.L_x_12789) ;  /* 0x00000d9000007947 */ /* 0x000fea0003800000 */
.L_x_12786:
        /* <DEDUP_REMOVED lines=10> */
.L_x_12791:
[----:B------:R0:W-:Y:S01]  /*5b50*/  STG.E [R8.64], R22 ;  /* 0x0000001608007986 */ /* 0x0001e2000c101924 */
[----:B------:R-:W-:Y:S05]  /*5b60*/  BRA `(.L_x_12789) ;  /* 0x00000cd000007947 */ /* 0x000fea0003800000 */
.L_x_12790:
[----:B------:R0:W-:Y:S01]  /*5b70*/  STG.E.U16 [R8.64], R22 ;  /* 0x0000001608007986 */ /* 0x0001e2000c101524 */
[----:B------:R-:W-:Y:S05]  /*5b80*/  BRA `(.L_x_12789) ;  /* 0x00000cb000007947 */ /* 0x000fea0003800000 */
.L_x_12785:
        /* <DEDUP_REMOVED lines=9> */
.L_x_12793:
[----:B------:R-:W0:Y:S02]  /*5c20*/  I2F R0, R22 ;  /* 0x0000001600007306 */ /* 0x000e240000201400 */
[----:B0-----:R-:W-:-:S05]  /*5c30*/  F2FP.PACK_AB R0, RZ, R0 ;  /* 0x00000000ff00723e */ /* 0x001fca00000000ff */
[----:B------:R0:W-:Y:S01]  /*5c40*/  STG.E.U16 [R8.64], R0 ;  /* 0x0000000008007986 */ /* 0x0001e2000c101524 */
[----:B------:R-:W-:Y:S05]  /*5c50*/  BRA `(.L_x_12789) ;  /* 0x00000be000007947 */ /* 0x000fea0003800000 */
.L_x_12792:
        /* <DEDUP_REMOVED lines=10> */
.L_x_12795:
[----:B------:R-:W0:Y:S02]  /*5d00*/  I2F R22, R22 ;  /* 0x0000001600167306 */ /* 0x000e240000201400 */
[----:B0-----:R-:W-:-:S04]  /*5d10*/  F2FP.PACK_AB R3, RZ, R22 ;  /* 0x00000016ff03723e */ /* 0x001fc800000000ff */
[----:B------:R-:W-:-:S05]  /*5d20*/  PRMT R3, R3, 0x5410, RZ ;  /* 0x0000541003037816 */ /* 0x000fca00000000ff */
[----:B------:R0:W-:Y:S01]  /*5d30*/  STG.E [R8.64], R3 ;  /* 0x0000000308007986 */ /* 0x0001e2000c101924 */
[----:B------:R-:W-:Y:S05]  /*5d40*/  BRA `(.L_x_12789) ;  /* 0x00000af000007947 */ /* 0x000fea0003800000 */
.L_x_12794:
[----:B------:R-:W0:Y:S02]  /*5d50*/  I2F.F64 R4, R22 ;  /* 0x0000001600047312 */ /* 0x000e240000201c00 */
[----:B0-----:R0:W-:Y:S01]  /*5d60*/  STG.E.64 [R8.64], R4 ;  /* 0x0000000408007986 */ /* 0x0011e2000c101b24 */
[----:B------:R-:W-:Y:S05]  /*5d70*/  BRA `(.L_x_12789) ;  /* 0x00000ac000007947 */ /* 0x000fea0003800000 */
.L_x_12784:
        /* <DEDUP_REMOVED lines=12> */
.L_x_12798:
[----:B------:R-:W0:Y:S01]  /*5e40*/  I2F.F64 R4, R22 ;  /* 0x0000001600047312 */ /* 0x000e220000201c00 */
[----:B------:R-:W-:-:S05]  /*5e50*/  CS2R R6, SRZ ;  /* 0x0000000000067805 */ /* 0x000fca000001ff00 */
[----:B0-----:R0:W-:Y:S01]  /*5e60*/  STG.E.128 [R8.64], R4 ;  /* 0x0000000408007986 */ /* 0x0011e2000c101d24 */
[----:B------:R-:W-:Y:S05]  /*5e70*/  BRA `(.L_x_12789) ;  /* 0x000009c000007947 */ /* 0x000fea0003800000 */
.L_x_12797:
        /* <DEDUP_REMOVED lines=21> */
.L_x_12802:
[----:B------:R-:W-:Y:S05]  /*5fd0*/  BSYNC B0 ;  /* 0x0000000000007941 */ /* 0x000fea0003800000 */
.L_x_12801:
[----:B------:R-:W-:-:S05]  /*5fe0*/  LOP3.LUT R5, R0, R5, RZ, 0xfc, !PT ;  /* 0x0000000500057212 */ /* 0x000fca00078efcff */
[----:B------:R0:W-:Y:S01]  /*5ff0*/  STG.E.U8 [R8.64], R5 ;  /* 0x0000000508007986 */ /* 0x0001e2000c101124 */
[----:B------:R-:W-:Y:S05]  /*6000*/  BRA `(.L_x_12789) ;  /* 0x0000083000007947 */ /* 0x000fea0003800000 */
.L_x_12800:
        /* <DEDUP_REMOVED lines=13> */
.L_x_12804:
[----:B------:R-:W-:Y:S01]  /*60e0*/  IMAD.MOV.U32 R0, RZ, RZ, 0x7f ;  /* 0x0000007fff007424 */ /* 0x000fe200078e00ff */
[----:B------:R-:W-:-:S04]  /*60f0*/  ISETP.GT.U32.AND P0, PT, R3, 0x7f800000, PT ;  /* 0x7f8000000300780c */ /* 0x000fc80003f04070 */
[----:B------:R-:W-:-:S04]  /*6100*/  SEL R0, R0, 0x7c, P0 ;  /* 0x0000007c00007807 */ /* 0x000fc80000000000 */
.L_x_12805:
[----:B------:R-:W-:Y:S05]  /*6110*/  BSYNC B0 ;  /* 0x0000000000007941 */ /* 0x000fea0003800000 */
.L_x_12803:
[----:B------:R-:W-:-:S04]  /*6120*/  LOP3.LUT R3, R5, 0x80000000, RZ, 0xc0, !PT ;  /* 0x8000000005037812 */ /* 0x000fc800078ec0ff */
[----:B------:R-:W-:-:S04]  /*6130*/  SHF.R.U32.HI R3, RZ, 0x18, R3 ;  /* 0x00000018ff037819 */ /* 0x000fc80000011603 */
[----:B------:R-:W-:-:S05]  /*6140*/  LOP3.LUT R3, R0, R3, RZ, 0xfc, !PT ;  /* 0x0000000300037212 */ /* 0x000fca00078efcff */
[----:B------:R0:W-:Y:S01]  /*6150*/  STG.E.U8 [R8.64], R3 ;  /* 0x0000000308007986 */ /* 0x0001e2000c101124 */
[----:B------:R-:W-:Y:S05]  /*6160*/  BRA `(.L_x_12789) ;  /* 0x000006d000007947 */ /* 0x000fea0003800000 */
.L_x_12799:
[----:B------:R-:W0:Y:S02]  /*6170*/  I2F R0, R22 ;  /* 0x0000001600007306 */ /* 0x000e240000201400 */
[----:B0-----:R-:W-:-:S05]  /*6180*/  F2FP.BF16.PACK_AB R0, RZ, R0 ;  /* 0x00000000ff00723e */ /* 0x001fca00000010ff */
[----:B------:R0:W-:Y:S01]  /*6190*/  STG.E.U16 [R8.64], R0 ;  /* 0x0000000008007986 */ /* 0x0001e2000c101524 */
[----:B------:R-:W-:Y:S05]  /*61a0*/  BRA `(.L_x_12789) ;  /* 0x0000069000007947 */ /* 0x000fea0003800000 */
.L_x_12796:
        /* <DEDUP_REMOVED lines=10> */
.L_x_12808:
        /* <DEDUP_REMOVED lines=17> */
.L_x_12811:
[----:B------:R-:W-:-:S04]  /*6360*/  LOP3.LUT R3, R5, 0x80000000, RZ, 0xc0, !PT ;  /* 0x8000000005037812 */ /* 0x000fc800078ec0ff */
[----:B------:R-:W-:-:S04]  /*6370*/  SHF.R.U32.HI R3, RZ, 0x18, R3 ;  /* 0x00000018ff037819 */ /* 0x000fc80000011603 */
[----:B------:R-:W-:-:S04]  /*6380*/  LOP3.LUT R0, R0, R3, RZ, 0xfc, !PT ;  /* 0x0000000300007212 */ /* 0x000fc800078efcff */
[----:B------:R-:W-:Y:S02]  /*6390*/  PRMT R4, R0, 0x7610, R4 ;  /* 0x0000761000047816 */ /* 0x000fe40000000004 */
.L_x_12810:
[----:B------:R-:W-:Y:S05]  /*63a0*/  BSYNC B0 ;  /* 0x0000000000007941 */ /* 0x000fea0003800000 */
.L_x_12809:
[----:B------:R0:W-:Y:S01]  /*63b0*/  STG.E.U8 [R8.64], R4 ;  /* 0x0000000408007986 */ /* 0x0001e2000c101124 */
[----:B------:R-:W-:Y:S05]  /*63c0*/  BRA `(.L_x_12789) ;  /* 0x0000047000007947 */ /* 0x000fea0003800000 */
.L_x_12807:
        /* <DEDUP_REMOVED lines=17> */
.L_x_12814:
[----:B------:R-:W-:-:S04]  /*64e0*/  LOP3.LUT R3, R5, 0x80000000, RZ, 0xc0, !PT ;  /* 0x8000000005037812 */ /* 0x000fc800078ec0ff */
[----:B------:R-:W-:-:S04]  /*64f0*/  SHF.R.U32.HI R3, RZ, 0x18, R3 ;  /* 0x00000018ff037819 */ /* 0x000fc80000011603 */
[----:B------:R-:W-:-:S04]  /*6500*/  LOP3.LUT R0, R0, R3, RZ, 0xfc, !PT ;  /* 0x0000000300007212 */ /* 0x000fc800078efcff */
[----:B------:R-:W-:Y:S02]  /*6510*/  PRMT R4, R0, 0x7610, R4 ;  /* 0x0000761000047816 */ /* 0x000fe40000000004 */
.L_x_12813:
[----:B------:R-:W-:Y:S05]  /*6520*/  BSYNC B0 ;  /* 0x0000000000007941 */ /* 0x000fea0003800000 */
.L_x_12812:
[----:B------:R0:W-:Y:S01]  /*6530*/  STG.E.U8 [R8.64], R4 ;  /* 0x0000000408007986 */ /* 0x0001e2000c101124 */
[----:B------:R-:W-:Y:S05]  /*6540*/  BRA `(.L_x_12789) ;  /* 0x000002f000007947 */ /* 0x000fea0003800000 */
.L_x_12806:
        /* <DEDUP_REMOVED lines=22> */
.L_x_12788:
        /* <DEDUP_REMOVED lines=20> */
.L_x_12816:
[--C-:B------:R-:W-:Y:S01]  /*67f0*/  SHF.R.S32.HI R5, RZ, 0x1f, R22.reuse ;  /* 0x0000001fff057819 */ /* 0x100fe20000011416 */
[----:B------:R-:W-:-:S05]  /*6800*/  IMAD.MOV.U32 R4, RZ, RZ, R22 ;  /* 0x000000ffff047224 */ /* 0x000fca00078e0016 */
[----:B------:R0:W-:Y:S01]  /*6810*/  STG.E.64 [R8.64], R4 ;  /* 0x0000000408007986 */ /* 0x0001e2000c101b24 */
[----:B------:R-:W-:Y:S05]  /*6820*/  BRA `(.L_x_12789) ;  /* 0x0000001000007947 */ /* 0x000fea0003800000 */
.L_x_12815:
[----:B------:R0:W-:Y:S02]  /*6830*/  STG.E [R8.64], R22 ;  /* 0x0000001608007986 */ /* 0x0001e4000c101924 */
.L_x_12789:
[----:B------:R-:W-:Y:S02]  /*6840*/  IADD3 R23, R23, 0x80, RZ ;  /* 0x0000008017177810 */ /* 0x000fe40007ffe0ff */
.L_x_12750:
[----:B------:R-:W-:Y:S05]  /*6850*/  BSYNC B6 ;  /* 0x0000000000067941 */ /* 0x000fea0003800000 */
.L_x_12749:
        /* <DEDUP_REMOVED lines=19> */
.L_x_12820:
[----:B------:R-:W-:Y:S01]  /*6990*/  STG.E.U8 [R4.64], R2 ;  /* 0x0000000204007986 */ /* 0x000fe2000c101124 */
[----:B------:R-:W-:Y:S05]  /*69a0*/  EXIT ;  /* 0x000000000000794d */ /* 0x000fea0003800000 */
.L_x_12819:
        /* <DEDUP_REMOVED lines=9> */
.L_x_12823:
[----:B------:R-:W-:Y:S01]  /*6a40*/  STG.E [R4.64], R2 ;  /* 0x0000000204007986 */ /* 0x000fe2000c101924 */
[----:B------:R-:W-:Y:S05]  /*6a50*/  EXIT ;  /* 0x000000000000794d */ /* 0x000fea0003800000 */
.L_x_12822:
[----:B------:R-:W-:Y:S01]  /*6a60*/  STG.E.U16 [R4.64], R2 ;  /* 0x0000000204007986 */ /* 0x000fe2000c101524 */
[----:B------:R-:W-:Y:S05]  /*6a70*/  EXIT ;  /* 0x000000000000794d */ /* 0x000fea0003800000 */
.L_x_12818:
        /* <DEDUP_REMOVED lines=9> */
.L_x_12825:
[----:B------:R-:W0:Y:S02]  /*6b10*/  I2F R0, R2 ;  /* 0x0000000200007306 */ /* 0x000e240000201400 */
[----:B0-----:R-:W-:-:S05]  /*6b20*/  F2FP.PACK_AB R0, RZ, R0 ;  /* 0x00000000ff00723e */ /* 0x001fca00000000ff */
[----:B------:R-:W-:Y:S01]  /*6b30*/  STG.E.U16 [R4.64], R0 ;  /* 0x0000000004007986 */ /* 0x000fe2000c101524 */
[----:B------:R-:W-:Y:S05]  /*6b40*/  EXIT ;  /* 0x000000000000794d */ /* 0x000fea0003800000 */
.L_x_12824:
        /* <DEDUP_REMOVED lines=10> */
.L_x_12827:
[----:B------:R-:W0:Y:S02]  /*6bf0*/  I2F R2, R2 ;  /* 0x0000000200027306 */ /* 0x000e240000201400 */
[----:B0-----:R-:W-:-:S04]  /*6c00*/  F2FP.PACK_AB R3, RZ, R2 ;  /* 0x00000002ff03723e */ /* 0x001fc800000000ff */
[----:B------:R-:W-:-:S05]  /*6c10*/  PRMT R3, R3, 0x5410, RZ ;  /* 0x0000541003037816 */ /* 0x000fca00000000ff */
[----:B------:R-:W-:Y:S01]  /*6c20*/  STG.E [R4.64], R3 ;  /* 0x0000000304007986 */ /* 0x000fe2000c101924 */
[----:B------:R-:W-:Y:S05]  /*6c30*/  EXIT ;  /* 0x000000000000794d */ /* 0x000fea0003800000 */
.L_x_12826:
[----:B------:R-:W0:Y:S02]  /*6c40*/  I2F.F64 R2, R2 ;  /* 0x0000000200027312 */ /* 0x000e240000201c00 */
[----:B0-----:R-:W-:Y:S01]  /*6c50*/  STG.E.64 [R4.64], R2 ;  /* 0x0000000204007986 */ /* 0x001fe2000c101b24 */
[----:B------:R-:W-:Y:S05]  /*6c60*/  EXIT ;  /* 0x000000000000794d */ /* 0x000fea0003800000 */
.L_x_12817:
        /* <DEDUP_REMOVED lines=12> */
.L_x_12830:
[----:B------:R-:W0:Y:S01]  /*6d30*/  I2F.F64 R8, R2 ;  /* 0x0000000200087312 */ /* 0x000e220000201c00 */
[----:B------:R-:W-:-:S05]  /*6d40*/  CS2R R10, SRZ ;  /* 0x00000000000a7805 */ /* 0x000fca000001ff00 */
[----:B0-----:R-:W-:Y:S01]  /*6d50*/  STG.E.128 [R4.64], R8 ;  /* 0x0000000804007986 */ /* 0x001fe2000c101d24 */
[----:B------:R-:W-:Y:S05]  /*6d60*/  EXIT ;  /* 0x000000000000794d */ /* 0x000fea0003800000 */
.L_x_12829:
        /* <DEDUP_REMOVED lines=21> */
.L_x_12834:
[----:B------:R-:W-:Y:S05]  /*6ec0*/  BSYNC B0 ;  /* 0x0000000000007941 */ /* 0x000fea0003800000 */
.L_x_12833:
[----:B------:R-:W-:-:S05]  /*6ed0*/  LOP3.LUT R3, R0, R3, RZ, 0xfc, !PT ;  /* 0x0000000300037212 */ /* 0x000fca00078efcff */
[----:B------:R-:W-:Y:S01]  /*6ee0*/  STG.E.U8 [R4.64], R3 ;  /* 0x0000000304007986 */ /* 0x000fe2000c101124 */
[----:B------:R-:W-:Y:S05]  /*6ef0*/  EXIT ;  /* 0x000000000000794d */ /* 0x000fea0003800000 */
.L_x_12832:
        /* <DEDUP_REMOVED lines=13> */
.L_x_12836:
[----:B------:R-:W-:Y:S01]  /*6fd0*/  IMAD.MOV.U32 R0, RZ, RZ, 0x7f ;  /* 0x0000007fff007424 */ /* 0x000fe200078e00ff */
[----:B------:R-:W-:-:S04]  /*6fe0*/  ISETP.GT.U32.AND P0, PT, R3, 0x7f800000, PT ;  /* 0x7f8000000300780c */ /* 0x000fc80003f04070 */
[----:B------:R-:W-:-:S04]  /*6ff0*/  SEL R0, R0, 0x7c, P0 ;  /* 0x0000007c00007807 */ /* 0x000fc80000000000 */
.L_x_12837:
[----:B------:R-:W-:Y:S05]  /*7000*/  BSYNC B0 ;  /* 0x0000000000007941 */ /* 0x000fea0003800000 */
.L_x_12835:
[----:B------:R-:W-:-:S04]  /*7010*/  LOP3.LUT R2, R7, 0x80000000, RZ, 0xc0, !PT ;  /* 0x8000000007027812 */ /* 0x000fc800078ec0ff */
[----:B------:R-:W-:-:S04]  /*7020*/  SHF.R.U32.HI R3, RZ, 0x18, R2 ;  /* 0x00000018ff037819 */ /* 0x000fc80000011602 */
[----:B------:R-:W-:-:S05]  /*7030*/  LOP3.LUT R3, R0, R3, RZ, 0xfc, !PT ;  /* 0x0000000300037212 */ /* 0x000fca00078efcff */
[----:B------:R-:W-:Y:S01]  /*7040*/  STG.E.U8 [R4.64], R3 ;  /* 0x0000000304007986 */ /* 0x000fe2000c101124 */
[----:B------:R-:W-:Y:S05]  /*7050*/  EXIT ;  /* 0x000000000000794d */ /* 0x000fea0003800000 */
.L_x_12831:
[----:B------:R-:W0:Y:S02]  /*7060*/  I2F R0, R2 ;  /* 0x0000000200007306 */ /* 0x000e240000201400 */
[----:B0-----:R-:W-:-:S05]  /*7070*/  F2FP.BF16.PACK_AB R0, RZ, R0 ;  /* 0x00000000ff00723e */ /* 0x001fca00000010ff */
[----:B------:R-:W-:Y:S01]  /*7080*/  STG.E.U16 [R4.64], R0 ;  /* 0x0000000004007986 */ /* 0x000fe2000c101524 */
[----:B------:R-:W-:Y:S05]  /*7090*/  EXIT ;  /* 0x000000000000794d */ /* 0x000fea0003800000 */
.L_x_12828:
        /* <DEDUP_REMOVED lines=10> */
.L_x_12840:
        /* <DEDUP_REMOVED lines=17> */
.L_x_12843:
[----:B------:R-:W-:-:S04]  /*7250*/  LOP3.LUT R0, R7, 0x80000000, RZ, 0xc0, !PT ;  /* 0x8000000007007812 */ /* 0x000fc800078ec0ff */
[----:B------:R-:W-:-:S04]  /*7260*/  SHF.R.U32.HI R3, RZ, 0x18, R0 ;  /* 0x00000018ff037819 */ /* 0x000fc80000011600 */
[----:B------:R-:W-:-:S04]  /*7270*/  LOP3.LUT R2, R2, R3, RZ, 0xfc, !PT ;  /* 0x0000000302027212 */ /* 0x000fc800078efcff */
[----:B------:R-:W-:Y:S02]  /*7280*/  PRMT R0, R2, 0x7610, R0 ;  /* 0x0000761002007816 */ /* 0x000fe40000000000 */
.L_x_12842:
[----:B------:R-:W-:Y:S05]  /*7290*/  BSYNC B0 ;  /* 0x0000000000007941 */ /* 0x000fea0003800000 */
.L_x_12841:
[----:B------:R-:W-:Y:S01]  /*72a0*/  STG.E.U8 [R4.64], R0 ;  /* 0x0000000004007986 */ /* 0x000fe2000c101124 */
[----:B------:R-:W-:Y:S05]  /*72b0*/  EXIT ;  /* 0x000000000000794d */ /* 0x000fea0003800000 */
.L_x_12839:
        /* <DEDUP_REMOVED lines=17> */
.L_x_12846:
[----:B------:R-:W-:-:S04]  /*73d0*/  LOP3.LUT R0, R7, 0x80000000, RZ, 0xc0, !PT ;  /* 0x8000000007007812 */ /* 0x000fc800078ec0ff */
[----:B------:R-:W-:-:S04]  /*73e0*/  SHF.R.U32.HI R3, RZ, 0x18, R0 ;  /* 0x00000018ff037819 */ /* 0x000fc80000011600 */
[----:B------:R-:W-:-:S04]  /*73f0*/  LOP3.LUT R2, R2, R3, RZ, 0xfc, !PT ;  /* 0x0000000302027212 */ /* 0x000fc800078efcff */
[----:B------:R-:W-:Y:S02]  /*7400*/  PRMT R0, R2, 0x7610, R0 ;  /* 0x0000761002007816 */ /* 0x000fe40000000000 */
.L_x_12845:
[----:B------:R-:W-:Y:S05]  /*7410*/  BSYNC B0 ;  /* 0x0000000000007941 */ /* 0x000fea0003800000 */
.L_x_12844:
[----:B------:R-:W-:Y:S01]  /*7420*/  STG.E.U8 [R4.64], R0 ;  /* 0x0000000004007986 */ /* 0x000fe2000c101124 */
[----:B------:R-:W-:Y:S05]  /*7430*/  EXIT ;  /* 0x000000000000794d */ /* 0x000fea0003800000 */
.L_x_12838:
        /* <DEDUP_REMOVED lines=22> */
.L_x_12821:
        /* <DEDUP_REMOVED lines=20> */
.L_x_12848:
[----:B------:R-:W-:-:S05]  /*76e0*/  SHF.R.S32.HI R3, RZ, 0x1f, R2 ;  /* 0x0000001fff037819 */ /* 0x000fca0000011402 */
[----:B------:R-:W-:Y:S01]  /*76f0*/  STG.E.64 [R4.64], R2 ;  /* 0x0000000204007986 */ /* 0x000fe2000c101b24 */
[----:B------:R-:W-:Y:S05]  /*7700*/  EXIT ;  /* 0x000000000000794d */ /* 0x000fea0003800000 */
.L_x_12847:
[----:B------:R-:W-:Y:S01]  /*7710*/  STG.E [R4.64], R2 ;  /* 0x0000000204007986 */ /* 0x000fe2000c101924 */
[----:B------:R-:W-:Y:S05]  /*7720*/  EXIT ;  /* 0x000000000000794d */ /* 0x000fea0003800000 */
.L_x_12849:
        /* <DEDUP_REMOVED lines=13> */
.L_x_16613:


//--------------------- .text._ZN2at6native18elementwise_kernelILi128ELi2EZNS0_22gpu_kernel_impl_nocastINS0_13AUnaryFunctorIiiiNS0_15binary_internal10MulFunctorIiEEEEEEvRNS_18TensorIteratorBaseERKT_EUliE_EEviT1_ --------------------------
	.section	.text._ZN2at6native18elementwise_kernelILi128ELi2EZNS0_22gpu_kernel_impl_nocastINS0_13AUnaryFunctorIiiiNS0_15binary_internal10MulFunctorIiEEEEEEvRNS_18TensorIteratorBaseERKT_EUliE_EEviT1_,"ax",@progbits
	.sectioninfo	@"SHI_REGISTERS=12"
	.align	128
        .global         _ZN2at6native18elementwise_kernelILi128ELi2EZNS0_22gpu_kernel_impl_nocastINS0_13AUnaryFunctorIiiiNS0_15binary_internal10MulFunctorIiEEEEEEvRNS_18TensorIteratorBaseERKT_EUliE_EEviT1_
        .type           _ZN2at6native18elementwise_kernelILi128ELi2EZNS0_22gpu_kernel_impl_nocastINS0_13AUnaryFunctorIiiiNS0_15binary_internal10MulFunctorIiEEEEEEvRNS_18TensorIteratorBaseERKT_EUliE_EEviT1_,@function
        .size           _ZN2at6native18elementwise_kernelILi128ELi2EZNS0_22gpu_kernel_impl_nocastINS0_13AUnaryFunctorIiiiNS0_15binary_internal10MulFunctorIiEEEEEEvRNS_18TensorIteratorBaseERKT_EUliE_EEviT1_,(.L_x_16614 - _ZN2at6native18elementwise_kernelILi128ELi2EZNS0_22gpu_kernel_impl_nocastINS0_13AUnaryFunctorIiiiNS0_15binary_internal10MulFunctorIiEEEEEEvRNS_18TensorIteratorBaseERKT_EUliE_EEviT1_)
        .other          _ZN2at6native18elementwise_kernelILi128ELi2EZNS0_22gpu_kernel_impl_nocastINS0_13AUnaryFunctorIiiiNS0_15binary_internal10MulFunctorIiEEEEEEvRNS_18TensorIteratorBaseERKT_EUliE_EEviT1_,@"STO_CUDA_ENTRY STV_DEFAULT"
_ZN2at6native18elementwise_kernelILi128ELi2EZNS0_22gpu_kernel_impl_nocastINS0_13AUnaryFunctorIiiiNS0_15binary_internal10MulFunctorIiEEEEEEvRNS_18TensorIteratorBaseERKT_EUliE_EEviT1_:
.text._ZN2at6native18elementwise_kernelILi128ELi2EZNS0_22gpu_kernel_impl_nocastINS0_13AUnaryFunctorIiiiNS0_15binary_internal10MulFunctorIiEEEEEEvRNS_18TensorIteratorBaseERKT_EUliE_EEviT1_:
        /* <DEDUP_REMOVED lines=236> */
.L_x_12852:
[----:B------:R-:W-:-:S05]  /*0ec0*/  IADD3 R4, P0, R3, c[0x0][0x368], RZ ;  /* 0x0000da0003047a10 */ /* 0x000fca0007f1e0ff */
[----:B------:R-:W-:-:S05]  /*0ed0*/  IMAD.X R5, RZ, RZ, c[0x0][0x36c], P0 ;  /* 0x0000db00ff057624 */ /* 0x000fca00000e06ff */
[----:B------:R-:W2:Y:S01]  /*0ee0*/  LDG.E R4, [R4.64] ;  /* 0x0000000404047981 */ /* 0x000ea2000c1e1900 */
[----:B------:R-:W-:Y:S02]  /*0ef0*/  IADD3 R2, P0, R2, c[0x0][0x360], RZ ;  /* 0x0000d80002027a10 */ /* 0x000fe40007f1e0ff */
[----:B------:R-:W-:Y:S02]  /*0f00*/  IADD3 R7, R0, 0x80, RZ ;  /* 0x0000008000077810 */ /* 0x000fe40007ffe0ff */
[----:B------:R-:W-:Y:S01]  /*0f10*/  IADD3.X R3, RZ, c[0x0][0x364], RZ, P0, !PT ;  /* 0x0000d900ff037a10 */ /* 0x000fe200007fe4ff */
[----:B--2---:R-:W-:-:S05]  /*0f20*/  IMAD R9, R4, c[0x0][0x374], RZ ;  /* 0x0000dd0004097a24 */ /* 0x004fca00078e02ff */
[----:B------:R0:W-:Y:S03]  /*0f30*/  STG.E [R2.64], R9 ;  /* 0x0000000902007986 */ /* 0x0001e6000c101904 */
.L_x_12851:
[----:B------:R-:W-:Y:S05]  /*0f40*/  BSYNC B0 ;  /* 0x0000000000007941 */ /* 0x000fea0003800000 */
.L_x_12850:
        /* <DEDUP_REMOVED lines=230> */
.L_x_12853:
[----:B------:R-:W-:-:S04]  /*1db0*/  IADD3 R2, P0, R2, c[0x0][0x368], RZ ;  /* 0x0000da0002027a10 */ /* 0x000fc80007f1e0ff */
[----:B------:R-:W-:-:S05]  /*1dc0*/  IADD3.X R3, RZ, c[0x0][0x36c], RZ, P0, !PT ;  /* 0x0000db00ff037a10 */ /* 0x000fca00007fe4ff */
[----:B------:R-:W2:Y:S01]  /*1dd0*/  LDG.E R2, [R2.64] ;  /* 0x0000000402027981 */ /* 0x000ea2000c1e1900 */
[----:B------:R-:W-:-:S04]  /*1de0*/  IADD3 R4, P0, R0, c[0x0][0x360], RZ ;  /* 0x0000d80000047a10 */ /* 0x000fc80007f1e0ff */
[----:B------:R-:W-:Y:S01]  /*1df0*/  IADD3.X R5, RZ, c[0x0][0x364], RZ, P0, !PT ;  /* 0x0000d900ff057a10 */ /* 0x000fe200007fe4ff */
[----:B--2---:R-:W-:-:S05]  /*1e00*/  IMAD R7, R2, c[0x0][0x374], RZ ;  /* 0x0000dd0002077a24 */ /* 0x004fca00078e02ff */
[----:B------:R-:W-:Y:S01]  /*1e10*/  STG.E [R4.64], R7 ;  /* 0x0000000704007986 */ /* 0x000fe2000c101904 */
[----:B------:R-:W-:Y:S05]  /*1e20*/  EXIT ;  /* 0x000000000000794d */ /* 0x000fea0003800000 */
.L_x_12854:
        /* <DEDUP_REMOVED lines=13> */
.L_x_16614:


//--------------------- .text._ZN2at6native27unrolled_elementwise_kernelINS0_13AUnaryFunctorIiiiNS0_15binary_internal10MulFunctorIiEEEESt5arrayIPcLm2EELi4E23TrivialOffsetCalculatorILi1EjESB_NS0_6memory15LoadWithoutCastENSC_16StoreWithoutCastEEEviT_T0_T2_T3_T4_T5_ --------------------------
	.section	.text._ZN2at6native27unrolled_elementwise_kernelINS0_13AUnaryFunctorIiiiNS0_15binary_internal10MulFunctorIiEEEESt5arrayIPcLm2EELi4E23TrivialOffsetCalculatorILi1EjESB_NS0_6memory15LoadWithoutCastENSC_16StoreWithoutCastEEEviT_T0_T2_T3_T4_T5_,"ax",@progbits
	.sectioninfo	@"SHI_REGISTERS=19"
	.align	128
        .global         _ZN2at6native27unrolled_elementwise_kernelINS0_13AUnaryFunctorIiiiNS0_15binary_internal10MulFunctorIiEEEESt5arrayIPcLm2EELi4E23TrivialOffsetCalculatorILi1EjESB_NS0_6memory15LoadWithoutCastENSC_16StoreWithoutCastEEEviT_T0_T2_T3_T4_T5_
        .type           _ZN2at6native27unrolled_elementwise_kernelINS0_13AUnaryFunctorIiiiNS0_15binary_internal10MulFunctorIiEEEESt5arrayIPcLm2EELi4E23TrivialOffsetCalculatorILi1EjESB_NS0_6memory15LoadWithoutCastENSC_16StoreWithoutCastEEEviT_T0_T2_T3_T4_T5_,@function
        .size           _ZN2at6native27unrolled_elementwise_kernelINS0_13AUnaryFunctorIiiiNS0_15binary_internal10MulFunctorIiEEEESt5arrayIPcLm2EELi4E23TrivialOffsetCalculatorILi1EjESB_NS0_6memory15LoadWithoutCastENSC_16StoreWithoutCastEEEviT_T0_T2_T3_T4_T5_,(.L_x_16615 - _ZN2at6native27unrolled_elementwise_kernelINS0_13AUnaryFunctorIiiiNS0_15binary_internal10MulFunctorIiEEEESt5arrayIPcLm2EELi4E23TrivialOffsetCalculatorILi1EjESB_NS0_6memory15LoadWithoutCastENSC_16StoreWithoutCastEEEviT_T0_T2_T3_T4_T5_)
        .other          _ZN2at6native27unrolled_elementwise_kernelINS0_13AUnaryFunctorIiiiNS0_15binary_internal10MulFunctorIiEEEESt5arrayIPcLm2EELi4E23TrivialOffsetCalculatorILi1EjESB_NS0_6memory15LoadWithoutCastENSC_16StoreWithoutCastEEEviT_T0_T2_T3_T4_T5_,@"STO_CUDA_ENTRY STV_DEFAULT"
_ZN2at6native27unrolled_elementwise_kernelINS0_13AUnaryFunctorIiiiNS0_15binary_internal10MulFunctorIiEEEESt5arrayIPcLm2EELi4E23TrivialOffsetCalculatorILi1EjESB_NS0_6memory15LoadWithoutCastENSC_16StoreWithoutCastEEEviT_T0_T2_T3_T4_T5_:
.text._ZN2at6native27unrolled_elementwise_kernelINS0_13AUnaryFunctorIiiiNS0_15binary_internal10MulFunctorIiEEEESt5arrayIPcLm2EELi4E23TrivialOffsetCalculatorILi1EjESB_NS0_6memory15LoadWithoutCastENSC_16StoreWithoutCastEEEviT_T0_T2_T3_T4_T5_:
        /* <DEDUP_REMOVED lines=41> */
[----:B--2---:R-:W-:-:S05]  /*0290*/  IMAD R15, R4, c[0x0][0x168], RZ ;  /* 0x00005a00040f7a24 */ /* 0x004fca00078e02ff */
[----:B------:R0:W-:Y:S06]  /*02a0*/  @!P0 STG.E [R8.64], R15 ;  /* 0x0000000f08008986 */ /* 0x0001ec000c101904 */
[----:B------:R-:W-:Y:S05]  /*02b0*/  @P1 BRA `(.L_x_12856) ;  /* 0x000000c000001947 */ /* 0x000fea0003800000 */
[----:B------:R-:W-:Y:S01]  /*02c0*/  IMAD R4, R0, 0x200, R13 ;  /* 0x0000020000047824 */ /* 0x000fe200078e020d */
[----:B------:R-:W-:Y:S01]  /*02d0*/  IADD3 R13, R13, 0x80, RZ ;  /* 0x000000800d0d7810 */ /* 0x000fe20007ffe0ff */
[----:B0----5:R-:W-:Y:S01]  /*02e0*/  IMAD R9, R5, c[0x0][0x168], RZ ;  /* 0x00005a0005097a24 */ /* 0x021fe200078e02ff */
[----:B------:R-:W-:Y:S01]  /*02f0*/  MOV R7, 0x4 ;  /* 0x0000000400077802 */ /* 0x000fe20000000f00 */
[----:B------:R-:W-:Y:S01]  /*0300*/  IMAD R11, R12, c[0x0][0x168], RZ ;  /* 0x00005a000c0b7a24 */ /* 0x000fe200078e02ff */
[----:B------:R-:W-:-:S03]  /*0310*/  ISETP.GE.AND P0, PT, R13, R2, PT ;  /* 0x000000020d00720c */ /* 0x000fc60003f06270 */
[----:B------:R-:W-:-:S05]  /*0320*/  IMAD.WIDE.U32 R4, R4, R7, c[0x0][0x170] ;  /* 0x00005c0004047625 */ /* 0x000fca00078e0007 */
[----:B------:R0:W-:Y:S05]  /*0330*/  STG.E [R4.64], R9 ;  /* 0x0000000904007986 */ /* 0x0001ea000c101904 */
[----:B------:R-:W-:Y:S01]  /*0340*/  @!P0 IMAD R6, R0, 0x200, R13 ;  /* 0x0000020000068824 */ /* 0x000fe200078e020d */
[----:B------:R-:W-:-:S03]  /*0350*/  @!P0 IADD3 R13, R13, 0x80, RZ ;  /* 0x000000800d0d8810 */ /* 0x000fc60007ffe0ff */
[----:B------:R-:W-:-:S05]  /*0360*/  @!P0 IMAD.WIDE.U32 R6, R6, R7, c[0x0][0x170] ;  /* 0x00005c0006068625 */ /* 0x000fca00078e0007 */
[----:B------:R0:W-:Y:S02]  /*0370*/  @!P0 STG.E [R6.64], R11 ;  /* 0x0000000b06008986 */ /* 0x0001e4000c101904 */
.L_x_12856:
[----:B------:R-:W-:Y:S05]  /*0380*/  BSYNC B0 ;  /* 0x0000000000007941 */ /* 0x000fea0003800000 */
.L_x_12855:
[----:B------:R-:W-:-:S13]  /*0390*/  ISETP.GE.AND P0, PT, R13, R2, PT ;  /* 0x000000020d00720c */ /* 0x000fda0003f06270 */
[----:B------:R-:W-:Y:S05]  /*03a0*/  @P0 EXIT ;  /* 0x000000000000094d */ /* 0x000fea0003800000 */
[----:B------:R-:W-:Y:S01]  /*03b0*/  LEA R2, R0, R13, 0x9 ;  /* 0x0000000d00027211 */ /* 0x000fe200078e48ff */
[----:B0-----:R-:W-:Y:S02]  /*03c0*/  IMAD.MOV.U32 R7, RZ, RZ, 0x4 ;  /* 0x00000004ff077424 */ /* 0x001fe400078e00ff */
[----:B-----5:R-:W-:Y:S02]  /*03d0*/  IMAD R5, R3, c[0x0][0x168], RZ ;  /* 0x00005a0003057a24 */ /* 0x020fe400078e02ff */
[----:B------:R-:W-:-:S05]  /*03e0*/  IMAD.WIDE.U32 R2, R2, R7, c[0x0][0x170] ;  /* 0x00005c0002027625 */ /* 0x000fca00078e0007 */
[----:B------:R-:W-:Y:S01]  /*03f0*/  STG.E [R2.64], R5 ;  /* 0x0000000502007986 */ /* 0x000fe2000c101904 */
[----:B------:R-:W-:Y:S05]  /*0400*/  EXIT ;  /* 0x000000000000794d */ /* 0x000fea0003800000 */
.L_x_12857:
        /* <DEDUP_REMOVED lines=15> */
.L_x_16615:


//--------------------- .text._ZN2at6native29vectorized_elementwise_kernelILi2ENS0_13AUnaryFunctorIiiiNS0_15binary_internal10MulFunctorIiEEEESt5arrayIPcLm2EEEEviT0_T1_ --------------------------
	.section	.text._ZN2at6native29vectorized_elementwise_kernelILi2ENS0_13AUnaryFunctorIiiiNS0_15binary_internal10MulFunctorIiEEEESt5arrayIPcLm2EEEEviT0_T1_,"ax",@progbits
	.sectioninfo	@"SHI_REGISTERS=28"
	.align	128
        .global         _ZN2at6native29vectorized_elementwise_kernelILi2ENS0_13AUnaryFunctorIiiiNS0_15binary_internal10MulFunctorIiEEEESt5arrayIPcLm2EEEEviT0_T1_
        .type           _ZN2at6native29vectorized_elementwise_kernelILi2ENS0_13AUnaryFunctorIiiiNS0_15binary_internal10MulFunctorIiEEEESt5arrayIPcLm2EEEEviT0_T1_,@function
        .size           _ZN2at6native29vectorized_elementwise_kernelILi2ENS0_13AUnaryFunctorIiiiNS0_15binary_internal10MulFunctorIiEEEESt5arrayIPcLm2EEEEviT0_T1_,(.L_x_16616 - _ZN2at6native29vectorized_elementwise_kernelILi2ENS0_13AUnaryFunctorIiiiNS0_15binary_internal10MulFunctorIiEEEESt5arrayIPcLm2EEEEviT0_T1_)
        .other          _ZN2at6native29vectorized_elementwise_kernelILi2ENS0_13AUnaryFunctorIiiiNS0_15binary_internal10MulFunctorIiEEEESt5arrayIPcLm2EEEEviT0_T1_,@"STO_CUDA_ENTRY STV_DEFAULT"
_ZN2at6native29vectorized_elementwise_kernelILi2ENS0_13AUnaryFunctorIiiiNS0_15binary_internal10MulFunctorIiEEEESt5arrayIPcLm2EEEEviT0_T1_:
.text._ZN2at6native29vectorized_elementwise_kernelILi2ENS0_13AUnaryFunctorIiiiNS0_15binary_internal10MulFunctorIiEEEESt5arrayIPcLm2EEEEviT0_T1_:
        /* <DEDUP_REMOVED lines=17> */
[----:B--2---:R-:W-:Y:S02]  /*0110*/  IMAD R5, R5, c[0x0][0x168], RZ ;  /* 0x00005a0005057a24 */ /* 0x004fe400078e02ff */
[----:B------:R-:W-:Y:S02]  /*0120*/  IMAD R4, R4, c[0x0][0x168], RZ ;  /* 0x00005a0004047a24 */ /* 0x000fe400078e02ff */
[----:B---3--:R-:W-:Y:S02]  /*0130*/  IMAD R7, R7, c[0x0][0x168], RZ ;  /* 0x00005a0007077a24 */ /* 0x008fe400078e02ff */
[----:B------:R-:W-:Y:S01]  /*0140*/  IMAD R6, R6, c[0x0][0x168], RZ ;  /* 0x00005a0006067a24 */ /* 0x000fe200078e02ff */
[----:B------:R-:W-:Y:S01]  /*0150*/  STG.E.64 [R8.64], R4 ;  /* 0x0000000408007986 */ /* 0x000fe2000c101b04 */
[----:B----4-:R-:W-:Y:S02]  /*0160*/  IMAD R11, R11, c[0x0][0x168], RZ ;  /* 0x00005a000b0b7a24 */ /* 0x010fe400078e02ff */
[----:B------:R-:W-:Y:S01]  /*0170*/  IMAD R10, R10, c[0x0][0x168], RZ ;  /* 0x00005a000a0a7a24 */ /* 0x000fe200078e02ff */
[----:B------:R-:W-:Y:S01]  /*0180*/  STG.E.64 [R8.64+0x400], R6 ;  /* 0x0004000608007986 */ /* 0x000fe2000c101b04 */
[----:B-----5:R-:W-:-:S02]  /*0190*/  IMAD R13, R13, c[0x0][0x168], RZ ;  /* 0x00005a000d0d7a24 */ /* 0x020fc400078e02ff */
[----:B------:R-:W-:Y:S01]  /*01a0*/  IMAD R12, R12, c[0x0][0x168], RZ ;  /* 0x00005a000c0c7a24 */ /* 0x000fe200078e02ff */
[----:B------:R-:W-:Y:S04]  /*01b0*/  STG.E.64 [R8.64+0x800], R10 ;  /* 0x0008000a08007986 */ /* 0x000fe8000c101b04 */
[----:B------:R-:W-:Y:S01]  /*01c0*/  STG.E.64 [R8.64+0xc00], R12 ;  /* 0x000c000c08007986 */ /* 0x000fe2000c101b04 */
[----:B------:R-:W-:Y:S05]  /*01d0*/  EXIT ;  /* 0x000000000000794d */ /* 0x000fea0003800000 */
.L_x_12858:
        /* <DEDUP_REMOVED lines=63> */
[----:B---3--:R-:W-:-:S05]  /*05d0*/  IMAD R5, R14, c[0x0][0x168], RZ ;  /* 0x00005a000e057a24 */ /* 0x008fca00078e02ff */
[----:B------:R0:W-:Y:S01]  /*05e0*/  @!P0 STG.E [R2.64], R5 ;  /* 0x0000000502008986 */ /* 0x0001e2000c101904 */
[----:B------:R-:W-:Y:S01]  /*05f0*/  ISETP.GE.AND P0, PT, R15, R0, PT ;  /* 0x000000000f00720c */ /* 0x000fe20003f06270 */
[----:B--2---:R-:W-:Y:S02]  /*0600*/  IMAD R13, R13, c[0x0][0x168], RZ ;  /* 0x00005a000d0d7a24 */ /* 0x004fe400078e02ff */
[----:B----4-:R-:W-:Y:S02]  /*0610*/  IMAD R16, R16, c[0x0][0x168], RZ ;  /* 0x00005a0010107a24 */ /* 0x010fe400078e02ff */
[----:B------:R-:W-:Y:S02]  /*0620*/  IMAD R9, R9, c[0x0][0x168], RZ ;  /* 0x00005a0009097a24 */ /* 0x000fe400078e02ff */
[----:B------:R-:W-:Y:S02]  /*0630*/  IMAD R12, R12, c[0x0][0x168], RZ ;  /* 0x00005a000c0c7a24 */ /* 0x000fe400078e02ff */
[----:B------:R-:W-:-:S04]  /*0640*/  IMAD R17, R17, c[0x0][0x168], RZ ;  /* 0x00005a0011117a24 */ /* 0x000fc800078e02ff */
[----:B------:R-:W-:Y:S05]  /*0650*/  @P0 BRA `(.L_x_12861) ;  /* 0x000000e000000947 */ /* 0x000fea0003800000 */
[----:B0-----:R-:W-:Y:S01]  /*0660*/  IADD3 R2, R8, R15, RZ ;  /* 0x0000000f08027210 */ /* 0x001fe20007ffe0ff */
[----:B-----5:R-:W-:Y:S01]  /*0670*/  IMAD R5, R22, c[0x0][0x168], RZ ;  /* 0x00005a0016057a24 */ /* 0x020fe200078e02ff */
        /* <DEDUP_REMOVED lines=9> */
[----:B------:R-:W-:-:S07]  /*0710*/  IMAD R21, R21, c[0x0][0x168], RZ ;  /* 0x00005a0015157a24 */ /* 0x000fce00078e02ff */
[----:B------:R-:W-:-:S05]  /*0720*/  IMAD.WIDE.U32 R2, R2, R3, c[0x0][0x170] ;  /* 0x00005c0002027625 */ /* 0x000fca00078e0003 */
[----:B------:R0:W-:Y:S02]  /*0730*/  STG.E [R2.64], R21 ;  /* 0x0000001502007986 */ /* 0x0001e4000c101904 */
.L_x_12861:
[----:B0-----:R-:W-:-:S13]  /*0740*/  ISETP.GE.AND P0, PT, R15, R0, PT ;  /* 0x000000000f00720c */ /* 0x001fda0003f06270 */
[----:B------:R-:W-:Y:S05]  /*0750*/  @P0 BRA `(.L_x_12863) ;  /* 0x000000c000000947 */ /* 0x000fea0003800000 */
[----:B------:R-:W-:Y:S01]  /*0760*/  IADD3 R2, R8, R15, RZ ;  /* 0x0000000f08027210 */ /* 0x000fe20007ffe0ff */
[----:B------:R-:W-:Y:S01]  /*0770*/  IMAD.MOV.U32 R3, RZ, RZ, 0x4 ;  /* 0x00000004ff037424 */ /* 0x000fe200078e00ff */
[----:B------:R-:W-:-:S03]  /*0780*/  IADD3 R15, R15, 0x80, RZ ;  /* 0x000000800f0f7810 */ /* 0x000fc60007ffe0ff */
[----:B------:R-:W-:-:S05]  /*0790*/  IMAD.WIDE.U32 R2, R2, R3, c[0x0][0x170] ;  /* 0x00005c0002027625 */ /* 0x000fca00078e0003 */
[----:B------:R0:W-:Y:S02]  /*07a0*/  STG.E [R2.64], R13 ;  /* 0x0000000d02007986 */ /* 0x0001e4000c101904 */
.L_x_12862:
[----:B------:R-:W-:-:S13]  /*07b0*/  ISETP.GE.AND P0, PT, R15, R0, PT ;  /* 0x000000000f00720c */ /* 0x000fda0003f06270 */
[----:B------:R-:W-:Y:S05]  /*07c0*/  @P0 BRA `(.L_x_12864) ;  /* 0x000000d000000947 */ /* 0x000fea0003800000 */
[----:B0-----:R-:W-:Y:S02]  /*07d0*/  IADD3 R2, R8, R15, RZ ;  /* 0x0000000f08027210 */ /* 0x001fe40007ffe0ff */
[----:B------:R-:W-:Y:S02]  /*07e0*/  MOV R3, 0x4 ;  /* 0x0000000400037802 */ /* 0x000fe40000000f00 */
[----:B------:R-:W-:-:S03]  /*07f0*/  IADD3 R15, R15, 0x80, RZ ;  /* 0x000000800f0f7810 */ /* 0x000fc60007ffe0ff */
[----:B------:R-:W-:-:S05]  /*0800*/  IMAD.WIDE.U32 R2, R2, R3, c[0x0][0x170] ;  /* 0x00005c0002027625 */ /* 0x000fca00078e0003 */
[----:B------:R0:W-:Y:S02]  /*0810*/  STG.E [R2.64], R16 ;  /* 0x0000001002007986 */ /* 0x0001e4000c101904 */
.L_x_12863:
        /* <DEDUP_REMOVED lines=8> */
.L_x_12864:
[----:B------:R-:W-:Y:S05]  /*08a0*/  BSYNC B1 ;  /* 0x0000000000017941 */ /* 0x000fea0003800000 */
.L_x_12860:
[----:B------:R-:W-:-:S13]  /*08b0*/  ISETP.GE.AND P0, PT, R15, R0, PT ;  /* 0x000000000f00720c */ /* 0x000fda0003f06270 */
[----:B0-----:R-:W-:Y:S01]  /*08c0*/  @!P0 IADD3 R2, R8, R15, RZ ;  /* 0x0000000f08028210 */ /* 0x001fe20007ffe0ff */
[----:B------:R-:W-:Y:S01]  /*08d0*/  @!P0 IMAD.MOV.U32 R3, RZ, RZ, 0x4 ;  /* 0x00000004ff038424 */ /* 0x000fe200078e00ff */
[----:B------:R-:W-:-:S03]  /*08e0*/  @!P0 IADD3 R15, R15, 0x80, RZ ;  /* 0x000000800f0f8810 */ /* 0x000fc60007ffe0ff */
[----:B------:R-:W-:-:S05]  /*08f0*/  @!P0 IMAD.WIDE.U32 R2, R2, R3, c[0x0][0x170] ;  /* 0x00005c0002028625 */ /* 0x000fca00078e0003 */
[----:B------:R0:W-:Y:S02]  /*0900*/  @!P0 STG.E [R2.64], R12 ;  /* 0x0000000c02008986 */ /* 0x0001e4000c101904 */
.L_x_12865:
[----:B------:R-:W-:Y:S05]  /*0910*/  BSYNC B0 ;  /* 0x0000000000007941 */ /* 0x000fea0003800000 */
.L_x_12859:
        /* <DEDUP_REMOVED lines=8> */
.L_x_12866:
        /* <DEDUP_REMOVED lines=14> */
.L_x_16616:


//--------------------- .text._ZN2at6native29vectorized_elementwise_kernelILi4ENS0_13AUnaryFunctorIiiiNS0_15binary_internal10MulFunctorIiEEEESt5arrayIPcLm2EEEEviT0_T1_ --------------------------
	.section	.text._ZN2at6native29vectorized_elementwise_kernelILi4ENS0_13AUnaryFunctorIiiiNS0_15binary_internal10MulFunctorIiEEEESt5arrayIPcLm2EEEEviT0_T1_,"ax",@progbits
	.sectioninfo	@"SHI_REGISTERS=28"
	.align	128
        .global         _ZN2at6native29vectorized_elementwise_kernelILi4ENS0_13AUnaryFunctorIiiiNS0_15binary_internal10MulFunctorIiEEEESt5arrayIPcLm2EEEEviT0_T1_
        .type           _ZN2at6native29vectorized_elementwise_kernelILi4ENS0_13AUnaryFunctorIiiiNS0_15binary_internal10MulFunctorIiEEEESt5arrayIPcLm2EEEEviT0_T1_,@function
        .size           _ZN2at6native29vectorized_elementwise_kernelILi4ENS0_13AUnaryFunctorIiiiNS0_15binary_internal10MulFunctorIiEEEESt5arrayIPcLm2EEEEviT0_T1_,(.L_x_16617 - _ZN2at6native29vectorized_elementwise_kernelILi4ENS0_13AUnaryFunctorIiiiNS0_15binary_internal10MulFunctorIiEEEESt5arrayIPcLm2EEEEviT0_T1_)
        .other          _ZN2at6native29vectorized_elementwise_kernelILi4ENS0_13AUnaryFunctorIiiiNS0_15binary_internal10MulFunctorIiEEEESt5arrayIPcLm2EEEEviT0_T1_,@"STO_CUDA_ENTRY STV_DEFAULT"
_ZN2at6native29vectorized_elementwise_kernelILi4ENS0_13AUnaryFunctorIiiiNS0_15binary_internal10MulFunctorIiEEEESt5arrayIPcLm2EEEEviT0_T1_:
.text._ZN2at6native29vectorized_elementwise_kernelILi4ENS0_13AUnaryFunctorIiiiNS0_15binary_internal10MulFunctorIiEEEESt5arrayIPcLm2EEEEviT0_T1_:
        /* <DEDUP_REMOVED lines=15> */
[----:B--2---:R-:W-:Y:S02]  /*00f0*/  IMAD R7, R7, c[0x0][0x168], RZ ;  /* 0x00005a0007077a24 */ /* 0x004fe400078e02ff */
[----:B------:R-:W-:Y:S02]  /*0100*/  IMAD R6, R6, c[0x0][0x168], RZ ;  /* 0x00005a0006067a24 */ /* 0x000fe400078e02ff */
[----:B------:R-:W-:Y:S02]  /*0110*/  IMAD R5, R5, c[0x0][0x168], RZ ;  /* 0x00005a0005057a24 */ /* 0x000fe400078e02ff */
[----:B------:R-:W-:Y:S02]  /*0120*/  IMAD R4, R4, c[0x0][0x168], RZ ;  /* 0x00005a0004047a24 */ /* 0x000fe400078e02ff */
[----:B---3--:R-:W-:Y:S02]  /*0130*/  IMAD R11, R11, c[0x0][0x168], RZ ;  /* 0x00005a000b0b7a24 */ /* 0x008fe400078e02ff */
[----:B------:R-:W-:Y:S01]  /*0140*/  IMAD R10, R10, c[0x0][0x168], RZ ;  /* 0x00005a000a0a7a24 */ /* 0x000fe200078e02ff */
[----:B------:R-:W-:Y:S01]  /*0150*/  STG.E.128 [R12.64], R4 ;  /* 0x000000040c007986 */ /* 0x000fe2000c101d04 */
[----:B------:R-:W-:-:S02]  /*0160*/  IMAD R9, R9, c[0x0][0x168], RZ ;  /* 0x00005a0009097a24 */ /* 0x000fc400078e02ff */
[----:B------:R-:W-:-:S05]  /*0170*/  IMAD R8, R8, c[0x0][0x168], RZ ;  /* 0x00005a0008087a24 */ /* 0x000fca00078e02ff */
[----:B------:R-:W-:Y:S01]  /*0180*/  STG.E.128 [R12.64+0x800], R8 ;  /* 0x000800080c007986 */ /* 0x000fe2000c101d04 */
[----:B------:R-:W-:Y:S05]  /*0190*/  EXIT ;  /* 0x000000000000794d */ /* 0x000fea0003800000 */
.L_x_12867:
        /* <DEDUP_REMOVED lines=86> */
.L_x_12870:
[----:B0-----:R-:W-:-:S13]  /*0700*/  ISETP.GE.AND P0, PT, R15, R8, PT ;  /* 0x000000080f00720c */ /* 0x001fda0003f06270 */
[----:B------:R-:W-:Y:S05]  /*0710*/  @P0 BRA `(.L_x_12872) ;  /* 0x000000c000000947 */ /* 0x000fea0003800000 */
[----:B------:R-:W-:Y:S01]  /*0720*/  IADD3 R2, R0, R15, RZ ;  /* 0x0000000f00027210 */ /* 0x000fe20007ffe0ff */
[----:B------:R-:W-:Y:S01]  /*0730*/  IMAD.MOV.U32 R3, RZ, RZ, 0x4 ;  /* 0x00000004ff037424 */ /* 0x000fe200078e00ff */
[----:B------:R-:W-:-:S03]  /*0740*/  IADD3 R15, R15, 0x80, RZ ;  /* 0x000000800f0f7810 */ /* 0x000fc60007ffe0ff */
[----:B------:R-:W-:-:S05]  /*0750*/  IMAD.WIDE.U32 R2, R2, R3, c[0x0][0x170] ;  /* 0x00005c0002027625 */ /* 0x000fca00078e0003 */
[----:B------:R0:W-:Y:S02]  /*0760*/  STG.E [R2.64], R13 ;  /* 0x0000000d02007986 */ /* 0x0001e4000c101904 */
.L_x_12871:
[----:B------:R-:W-:-:S13]  /*0770*/  ISETP.GE.AND P0, PT, R15, R8, PT ;  /* 0x000000080f00720c */ /* 0x000fda0003f06270 */
[----:B------:R-:W-:Y:S05]  /*0780*/  @P0 BRA `(.L_x_12873) ;  /* 0x000000d000000947 */ /* 0x000fea0003800000 */
[----:B0-----:R-:W-:Y:S02]  /*0790*/  IADD3 R2, R0, R15, RZ ;  /* 0x0000000f00027210 */ /* 0x001fe40007ffe0ff */
[----:B------:R-:W-:Y:S02]  /*07a0*/  MOV R3, 0x4 ;  /* 0x0000000400037802 */ /* 0x000fe40000000f00 */
[----:B------:R-:W-:-:S03]  /*07b0*/  IADD3 R15, R15, 0x80, RZ ;  /* 0x000000800f0f7810 */ /* 0x000fc60007ffe0ff */
[----:B------:R-:W-:-:S05]  /*07c0*/  IMAD.WIDE.U32 R2, R2, R3, c[0x0][0x170] ;  /* 0x00005c0002027625 */ /* 0x000fca00078e0003 */
[----:B------:R0:W-:Y:S02]  /*07d0*/  STG.E [R2.64], R16 ;  /* 0x0000001002007986 */ /* 0x0001e4000c101904 */
.L_x_12872:
        /* <DEDUP_REMOVED lines=8> */
.L_x_12873:
[----:B------:R-:W-:Y:S05]  /*0860*/  BSYNC B1 ;  /* 0x0000000000017941 */ /* 0x000fea0003800000 */
.L_x_12869:
[----:B------:R-:W-:-:S13]  /*0870*/  ISETP.GE.AND P0, PT, R15, R8, PT ;  /* 0x000000080f00720c */ /* 0x000fda0003f06270 */
[----:B0-----:R-:W-:Y:S01]  /*0880*/  @!P0 IADD3 R2, R0, R15, RZ ;  /* 0x0000000f00028210 */ /* 0x001fe20007ffe0ff */
[----:B------:R-:W-:Y:S01]  /*0890*/  @!P0 IMAD.MOV.U32 R3, RZ, RZ, 0x4 ;  /* 0x00000004ff038424 */ /* 0x000fe200078e00ff */
[----:B------:R-:W-:-:S03]  /*08a0*/  @!P0 IADD3 R15, R15, 0x80, RZ ;  /* 0x000000800f0f8810 */ /* 0x000fc60007ffe0ff */
[----:B------:R-:W-:-:S05]  /*08b0*/  @!P0 IMAD.WIDE.U32 R2, R2, R3, c[0x0][0x170] ;  /* 0x00005c0002028625 */ /* 0x000fca00078e0003 */
[----:B------:R0:W-:Y:S02]  /*08c0*/  @!P0 STG.E [R2.64], R12 ;  /* 0x0000000c02008986 */ /* 0x0001e4000c101904 */
.L_x_12874:
[----:B------:R-:W-:Y:S05]  /*08d0*/  BSYNC B0 ;  /* 0x0000000000007941 */ /* 0x000fea0003800000 */
.L_x_12868:
        /* <DEDUP_REMOVED lines=8> */
.L_x_12875:
        /* <DEDUP_REMOVED lines=10> */
.L_x_16617:


//--------------------- .text._ZN2at6native29vectorized_elementwise_kernelILi8ENS0_13AUnaryFunctorIiiiNS0_15binary_internal10MulFunctorIiEEEESt5arrayIPcLm2EEEEviT0_T1_ --------------------------
	.section	.text._ZN2at6native29vectorized_elementwise_kernelILi8ENS0_13AUnaryFunctorIiiiNS0_15binary_internal10MulFunctorIiEEEESt5arrayIPcLm2EEEEviT0_T1_,"ax",@progbits
	.sectioninfo	@"SHI_REGISTERS=4"
	.align	128
        .global         _ZN2at6native29vectorized_elementwise_kernelILi8ENS0_13AUnaryFunctorIiiiNS0_15binary_internal10MulFunctorIiEEEESt5arrayIPcLm2EEEEviT0_T1_
        .type           _ZN2at6native29vectorized_elementwise_kernelILi8ENS0_13AUnaryFunctorIiiiNS0_15binary_internal10MulFunctorIiEEEESt5arrayIPcLm2EEEEviT0_T1_,@function
        .size           _ZN2at6native29vectorized_elementwise_kernelILi8ENS0_13AUnaryFunctorIiiiNS0_15binary_internal10MulFunctorIiEEEESt5arrayIPcLm2EEEEviT0_T1_,(.L_x_16618 - _ZN2at6native29vectorized_elementwise_kernelILi8ENS0_13AUnaryFunctorIiiiNS0_15binary_internal10MulFunctorIiEEEESt5arrayIPcLm2EEEEviT0_T1_)
        .other          _ZN2at6native29vectorized_elementwise_kernelILi8ENS0_13AUnaryFunctorIiiiNS0_15binary_internal10MulFunctorIiEEEESt5arrayIPcLm2EEEEviT0_T1_,@"STO_CUDA_ENTRY STV_DEFAULT"
_ZN2at6native29vectorized_elementwise_kernelILi8ENS0_13AUnaryFunctorIiiiNS0_15binary_internal10MulFunctorIiEEEESt5arrayIPcLm2EEEEviT0_T1_:
.text._ZN2at6native29vectorized_elementwise_kernelILi8ENS0_13AUnaryFunctorIiiiNS0_15binary_internal10MulFunctorIiEEEESt5arrayIPcLm2EEEEviT0_T1_:
[----:B------:R-:W-:Y:S02]  /*0000*/  MOV R1, c[0x0][0x28] ;  /* 0x00000a0000017a02 */ /* 0x000fe40000000f00 */
[----:B------:R-:W-:Y:S05]  /*0010*/  EXIT ;  /* 0x000000000000794d */ /* 0x000fea0003800000 */
.L_x_12876:
        /* <DEDUP_REMOVED lines=14> */
.L_x_16618:


//--------------------- .text._ZN2at6native18elementwise_kernelILi128ELi4EZNS0_15gpu_kernel_implINS0_13BinaryFunctorIiiiNS0_15binary_internal10MulFunctorIiEEEEEEvRNS_18TensorIteratorBaseERKT_EUliE_EEviT1_ --------------------------
	.section	.text._ZN2at6native18elementwise_kernelILi128ELi4EZNS0_15gpu_kernel_implINS0_13BinaryFunctorIiiiNS0_15binary_internal10MulFunctorIiEEEEEEvRNS_18TensorIteratorBaseERKT_EUliE_EEviT1_,"ax",@progbits
	.sectioninfo	@"SHI_REGISTERS=27"
	.align	128
        .global         _ZN2at6native18elementwise_kernelILi128ELi4EZNS0_15gpu_kernel_implINS0_13BinaryFunctorIiiiNS0_15binary_internal10MulFunctorIiEEEEEEvRNS_18TensorIteratorBaseERKT_EUliE_EEviT1_
        .type           _ZN2at6native18elementwise_kernelILi128ELi4EZNS0_15gpu_kernel_implINS0_13BinaryFunctorIiiiNS0_15binary_internal10MulFunctorIiEEEEEEvRNS_18TensorIteratorBaseERKT_EUliE_EEviT1_,@function
        .size           _ZN2at6native18elementwise_kernelILi128ELi4EZNS0_15gpu_kernel_implINS0_13BinaryFunctorIiiiNS0_15binary_internal10MulFunctorIiEEEEEEvRNS_18TensorIteratorBaseERKT_EUliE_EEviT1_,(.L_x_16619 - _ZN2at6native18elementwise_kernelILi128ELi4EZNS0_15gpu_kernel_implINS0_13BinaryFunctorIiiiNS0_15binary_internal10MulFunctorIiEEEEEEvRNS_18TensorIteratorBaseERKT_EUliE_EEviT1_)
        .other          _ZN2at6native18elementwise_kernelILi128ELi4EZNS0_15gpu_kernel_implINS0_13BinaryFunctorIiiiNS0_15binary_internal10MulFunctorIiEEEEEEvRNS_18TensorIteratorBaseERKT_EUliE_EEviT1_,@"STO_CUDA_ENTRY STV_DEFAULT"
_ZN2at6native18elementwise_kernelILi128ELi4EZNS0_15gpu_kernel_implINS0_13BinaryFunctorIiiiNS0_15binary_internal10MulFunctorIiEEEEEEvRNS_18TensorIteratorBaseERKT_EUliE_EEviT1_:
.text._ZN2at6native18elementwise_kernelILi128ELi4EZNS0_15gpu_kernel_implINS0_13BinaryFunctorIiiiNS0_15binary_internal10MulFunctorIiEEEEEEvRNS_18TensorIteratorBaseERKT_EUliE_EEviT1_:
        /* <DEDUP_REMOVED lines=263> */
.L_x_12879:
        /* <DEDUP_REMOVED lines=18> */
.L_x_12883:
[----:B------:R0:W5:Y:S01]  /*1190*/  LDG.E.U8 R22, [R2.64] ;  /* 0x0000002402167981 */ /* 0x000162000c1e1100 */
[----:B------:R-:W-:Y:S05]  /*11a0*/  BRA `(.L_x_12885) ;  /* 0x00000d0000007947 */ /* 0x000fea0003800000 */
.L_x_12882:
        /* <DEDUP_REMOVED lines=8> */
.L_x_12887:
[----:B------:R0:W5:Y:S01]  /*1230*/  LDG.E R22, [R2.64] ;  /* 0x0000002402167981 */ /* 0x000162000c1e1900 */
[----:B------:R-:W-:Y:S05]  /*1240*/  BRA `(.L_x_12885) ;  /* 0x00000c6000007947 */ /* 0x000fea0003800000 */
.L_x_12886:
[----:B------:R0:W5:Y:S01]  /*1250*/  LDG.E.S16 R22, [R2.64] ;  /* 0x0000002402167981 */ /* 0x000162000c1e1700 */
[----:B------:R-:W-:Y:S05]  /*1260*/  BRA `(.L_x_12885) ;  /* 0x00000c4000007947 */ /* 0x000fea0003800000 */
.L_x_12881:
        /* <DEDUP_REMOVED lines=9> */
.L_x_12889:
[----:B------:R-:W2:Y:S02]  /*1300*/  LDG.E.U16 R2, [R2.64] ;  /* 0x0000002402027981 */ /* 0x000ea4000c1e1500 */
[----:B--2---:R-:W-:-:S06]  /*1310*/  HADD2.F32 R22, -RZ, R2.H0_H0 ;  /* 0x20000002ff167230 */ /* 0x004fcc0000004100 */
[----:B------:R-:W0:Y:S01]  /*1320*/  F2I.FTZ.TRUNC.NTZ R22, R22 ;  /* 0x0000001600167305 */ /* 0x000e22000021f100 */
[----:B------:R-:W-:Y:S05]  /*1330*/  BRA `(.L_x_12885) ;  /* 0x00000b7000007947 */ /* 0x000fea0003800000 */
.L_x_12888:
        /* <DEDUP_REMOVED lines=9> */
.L_x_12891:
[----:B------:R-:W2:Y:S02]  /*13d0*/  LDG.E.U16 R2, [R2.64] ;  /* 0x0000002402027981 */ /* 0x000ea4000c1e1500 */
[----:B--2---:R-:W-:-:S06]  /*13e0*/  HADD2.F32 R22, -RZ, R2.H0_H0 ;  /* 0x20000002ff167230 */ /* 0x004fcc0000004100 */
[----:B------:R-:W0:Y:S01]  /*13f0*/  F2I.FTZ.TRUNC.NTZ R22, R22 ;  /* 0x0000001600167305 */ /* 0x000e22000021f100 */
[----:B------:R-:W-:Y:S05]  /*1400*/  BRA `(.L_x_12885) ;  /* 0x00000aa000007947 */ /* 0x000fea0003800000 */
.L_x_12890:
[----:B------:R-:W2:Y:S02]  /*1410*/  LDG.E.64 R22, [R2.64] ;  /* 0x0000002402167981 */ /* 0x000ea4000c1e1b00 */
[----:B--2---:R0:W1:Y:S01]  /*1420*/  F2I.F64.TRUNC R22, R22 ;  /* 0x0000001600167311 */ /* 0x004062000030d100 */
[----:B------:R-:W-:Y:S05]  /*1430*/  BRA `(.L_x_12885) ;  /* 0x00000a7000007947 */ /* 0x000fea0003800000 */
.L_x_12880:
        /* <DEDUP_REMOVED lines=12> */
.L_x_12894:
[----:B------:R-:W2:Y:S02]  /*1500*/  LDG.E.64 R2, [R2.64] ;  /* 0x0000002402027981 */ /* 0x000ea4000c1e1b00 */
[----:B--2---:R0:W1:Y:S01]  /*1510*/  F2I.F64.TRUNC R22, R2 ;  /* 0x0000000200167311 */ /* 0x004062000030d100 */
[----:B------:R-:W-:Y:S05]  /*1520*/  BRA `(.L_x_12885) ;  /* 0x0000098000007947 */ /* 0x000fea0003800000 */
.L_x_12893:
        /* <DEDUP_REMOVED lines=27> */
.L_x_12896:
        /* <DEDUP_REMOVED lines=14> */
.L_x_12895:
[----:B------:R-:W2:Y:S02]  /*17c0*/  LDG.E.U16 R22, [R2.64] ;  /* 0x0000002402167981 */ /* 0x000ea4000c1e1500 */
[----:B--2---:R-:W-:-:S06]  /*17d0*/  PRMT R22, RZ, 0x5410, R22 ;  /* 0x00005410ff167816 */ /* 0x004fcc0000000016 */
[----:B------:R-:W0:Y:S01]  /*17e0*/  F2I.FTZ.TRUNC.NTZ R22, R22 ;  /* 0x0000001600167305 */ /* 0x000e22000021f100 */
[----:B------:R-:W-:Y:S05]  /*17f0*/  BRA `(.L_x_12885) ;  /* 0x000006b000007947 */ /* 0x000fea0003800000 */
.L_x_12892:
        /* <DEDUP_REMOVED lines=10> */
.L_x_12899:
        /* <DEDUP_REMOVED lines=21> */
.L_x_12903:
[----:B------:R-:W-:Y:S05]  /*19f0*/  BSYNC B1 ;  /* 0x0000000000017941 */ /* 0x000fea0003800000 */
.L_x_12902:
[----:B------:R-:W-:Y:S01]  /*1a00*/  IMAD.SHL.U32 R2, R2, 0x100000, RZ ;  /* 0x0010000002027824 */ /* 0x000fe200078e00ff */
[----:B------:R-:W-:-:S04]  /*1a10*/  LEA R3, R0, 0x3b800000, 0x17 ;  /* 0x3b80000000037811 */ /* 0x000fc800078eb8ff */
[----:B------:R-:W-:Y:S02]  /*1a20*/  LOP3.LUT R22, R3, R2, R22, 0xfe, !PT ;  /* 0x0000000203167212 */ /* 0x000fe400078efe16 */
.L_x_12901:
[----:B------:R-:W-:Y:S05]  /*1a30*/  BSYNC B0 ;  /* 0x0000000000007941 */ /* 0x000fea0003800000 */
.L_x_12900:
[----:B------:R-:W0:Y:S01]  /*1a40*/  F2I.FTZ.TRUNC.NTZ R22, R22 ;  /* 0x0000001600167305 */ /* 0x000e22000021f100 */
[----:B------:R-:W-:Y:S05]  /*1a50*/  BRA `(.L_x_12885) ;  /* 0x0000045000007947 */ /* 0x000fea0003800000 */
.L_x_12898:
        /* <DEDUP_REMOVED lines=21> */
.L_x_12907:
[----:B------:R-:W-:Y:S05]  /*1bb0*/  BSYNC B1 ;  /* 0x0000000000017941 */ /* 0x000fea0003800000 */
.L_x_12906:
[----:B------:R-:W-:Y:S01]  /*1bc0*/  IMAD.SHL.U32 R2, R2, 0x200000, RZ ;  /* 0x0020000002027824 */ /* 0x000fe200078e00ff */
[----:B------:R-:W-:-:S04]  /*1bd0*/  LEA R3, R0, 0x37800000, 0x17 ;  /* 0x3780000000037811 */ /* 0x000fc800078eb8ff */
[----:B------:R-:W-:Y:S02]  /*1be0*/  LOP3.LUT R22, R3, R2, R22, 0xfe, !PT ;  /* 0x0000000203167212 */ /* 0x000fe400078efe16 */
.L_x_12905:
[----:B------:R-:W-:Y:S05]  /*1bf0*/  BSYNC B0 ;  /* 0x0000000000007941 */ /* 0x000fea0003800000 */
.L_x_12904:
[----:B------:R-:W0:Y:S01]  /*1c00*/  F2I.FTZ.TRUNC.NTZ R22, R22 ;  /* 0x0000001600167305 */ /* 0x000e22000021f100 */
[----:B------:R-:W-:Y:S05]  /*1c10*/  BRA `(.L_x_12885) ;  /* 0x0000029000007947 */ /* 0x000fea0003800000 */
.L_x_12897:
        /* <DEDUP_REMOVED lines=14> */
.L_x_12911:
[----:B------:R-:W-:Y:S05]  /*1d00*/  BSYNC B0 ;  /* 0x0000000000007941 */ /* 0x000fea0003800000 */
.L_x_12910:
[----:B------:R-:W0:Y:S01]  /*1d10*/  F2I.FTZ.TRUNC.NTZ R22, R22 ;  /* 0x0000001600167305 */ /* 0x000e22000021f100 */
[----:B------:R-:W-:Y:S05]  /*1d20*/  BRA `(.L_x_12885) ;  /* 0x0000018000007947 */ /* 0x000fea0003800000 */
.L_x_12884:
        /* <DEDUP_REMOVED lines=21> */
.L_x_12909:
[----:B------:R0:W5:Y:S01]  /*1e80*/  LDG.E R22, [R2.64] ;  /* 0x0000002402167981 */ /* 0x000162000c1e1900 */
[----:B------:R-:W-:Y:S05]  /*1e90*/  BRA `(.L_x_12885) ;  /* 0x0000001000007947 */ /* 0x000fea0003800000 */
.L_x_12908:
[----:B------:R0:W5:Y:S02]  /*1ea0*/  LDG.E R22, [R2.64] ;  /* 0x0000002402167981 */ /* 0x000164000c1e1900 */
.L_x_12885:
        /* <DEDUP_REMOVED lines=16> */
.L_x_12915:
[----:B------:R0:W5:Y:S01]  /*1fb0*/  LDG.E.U8 R23, [R2.64] ;  /* 0x0000002402177981 */ /* 0x000162000c1e1100 */
[----:B------:R-:W-:Y:S05]  /*1fc0*/  BRA `(.L_x_12917) ;  /* 0x00000d0000007947 */ /* 0x000fea0003800000 */
.L_x_12914:
        /* <DEDUP_REMOVED lines=8> */
.L_x_12919:
[----:B------:R0:W5:Y:S01]  /*2050*/  LDG.E R23, [R2.64] ;  /* 0x0000002402177981 */ /* 0x000162000c1e1900 */
[----:B------:R-:W-:Y:S05]  /*2060*/  BRA `(.L_x_12917) ;  /* 0x00000c6000007947 */ /* 0x000fea0003800000 */
.L_x_12918:
[----:B------:R0:W5:Y:S01]  /*2070*/  LDG.E.S16 R23, [R2.64] ;  /* 0x0000002402177981 */ /* 0x000162000c1e1700 */
[----:B------:R-:W-:Y:S05]  /*2080*/  BRA `(.L_x_12917) ;  /* 0x00000c4000007947 */ /* 0x000fea0003800000 */
.L_x_12913:
        /* <DEDUP_REMOVED lines=9> */
.L_x_12921:
[----:B------:R-:W2:Y:S02]  /*2120*/  LDG.E.U16 R2, [R2.64] ;  /* 0x0000002402027981 */ /* 0x000ea4000c1e1500 */
[----:B--2---:R-:W-:-:S06]  /*2130*/  HADD2.F32 R23, -RZ, R2.H0_H0 ;  /* 0x20000002ff177230 */ /* 0x004fcc0000004100 */
[----:B------:R-:W0:Y:S01]  /*2140*/  F2I.FTZ.TRUNC.NTZ R23, R23 ;  /* 0x0000001700177305 */ /* 0x000e22000021f100 */
[----:B------:R-:W-:Y:S05]  /*2150*/  BRA `(.L_x_12917) ;  /* 0x00000b7000007947 */ /* 0x000fea0003800000 */
.L_x_12920:
        /* <DEDUP_REMOVED lines=9> */
.L_x_12923:
[----:B------:R-:W2:Y:S02]  /*21f0*/  LDG.E.U16 R2, [R2.64] ;  /* 0x0000002402027981 */ /* 0x000ea4000c1e1500 */
[----:B--2---:R-:W-:-:S06]  /*2200*/  HADD2.F32 R23, -RZ, R2.H0_H0 ;  /* 0x20000002ff177230 */ /* 0x004fcc0000004100 */
[----:B------:R-:W0:Y:S01]  /*2210*/  F2I.FTZ.TRUNC.NTZ R23, R23 ;  /* 0x0000001700177305 */ /* 0x000e22000021f100 */
[----:B------:R-:W-:Y:S05]  /*2220*/  BRA `(.L_x_12917) ;  /* 0x00000aa000007947 */ /* 0x000fea0003800000 */
.L_x_12922:
[----:B------:R-:W2:Y:S02]  /*2230*/  LDG.E.64 R2, [R2.64] ;  /* 0x0000002402027981 */ /* 0x000ea4000c1e1b00 */
[----:B--2---:R0:W2:Y:S01]  /*2240*/  F2I.F64.TRUNC R23, R2 ;  /* 0x0000000200177311 */ /* 0x0040a2000030d100 */
[----:B------:R-:W-:Y:S05]  /*2250*/  BRA `(.L_x_12917) ;  /* 0x00000a7000007947 */ /* 0x000fea0003800000 */
.L_x_12912:
        /* <DEDUP_REMOVED lines=12> */
.L_x_12926:
[----:B------:R-:W2:Y:S02]  /*2320*/  LDG.E.64 R2, [R2.64] ;  /* 0x0000002402027981 */ /* 0x000ea4000c1e1b00 */
[----:B--2---:R0:W2:Y:S01]  /*2330*/  F2I.F64.TRUNC R23, R2 ;  /* 0x0000000200177311 */ /* 0x0040a2000030d100 */
[----:B------:R-:W-:Y:S05]  /*2340*/  BRA `(.L_x_12917) ;  /* 0x0000098000007947 */ /* 0x000fea0003800000 */
.L_x_12925:
        /* <DEDUP_REMOVED lines=27> */
.L_x_12928:
        /* <DEDUP_REMOVED lines=14> */
.L_x_12927:
[----:B------:R-:W2:Y:S02]  /*25e0*/  LDG.E.U16 R23, [R2.64] ;  /* 0x0000002402177981 */ /* 0x000ea4000c1e1500 */
[----:B--2---:R-:W-:-:S06]  /*25f0*/  PRMT R23, RZ, 0x5410, R23 ;  /* 0x00005410ff177816 */ /* 0x004fcc0000000017 */
[----:B------:R-:W0:Y:S01]  /*2600*/  F2I.FTZ.TRUNC.NTZ R23, R23 ;  /* 0x0000001700177305 */ /* 0x000e22000021f100 */
[----:B------:R-:W-:Y:S05]  /*2610*/  BRA `(.L_x_12917) ;  /* 0x000006b000007947 */ /* 0x000fea0003800000 */
.L_x_12924:
        /* <DEDUP_REMOVED lines=10> */
.L_x_12931:
        /* <DEDUP_REMOVED lines=21> */
.L_x_12935:
[----:B------:R-:W-:Y:S05]  /*2810*/  BSYNC B1 ;  /* 0x0000000000017941 */ /* 0x000fea0003800000 */
.L_x_12934:
[----:B------:R-:W-:Y:S01]  /*2820*/  IMAD.SHL.U32 R2, R2, 0x100000, RZ ;  /* 0x0010000002027824 */ /* 0x000fe200078e00ff */
[----:B------:R-:W-:-:S04]  /*2830*/  LEA R0, R0, 0x3b800000, 0x17 ;  /* 0x3b80000000007811 */ /* 0x000fc800078eb8ff */
[----:B------:R-:W-:Y:S02]  /*2840*/  LOP3.LUT R23, R0, R2, R23, 0xfe, !PT ;  /* 0x0000000200177212 */ /* 0x000fe400078efe17 */
.L_x_12933:
[----:B------:R-:W-:Y:S05]  /*2850*/  BSYNC B0 ;  /* 0x0000000000007941 */ /* 0x000fea0003800000 */
.L_x_12932:
[----:B------:R-:W0:Y:S01]  /*2860*/  F2I.FTZ.TRUNC.NTZ R23, R23 ;  /* 0x0000001700177305 */ /* 0x000e22000021f100 */
[----:B------:R-:W-:Y:S05]  /*2870*/  BRA `(.L_x_12917) ;  /* 0x0000045000007947 */ /* 0x000fea0003800000 */
.L_x_12930:
        /* <DEDUP_REMOVED lines=21> */
.L_x_12939:
[----:B------:R-:W-:Y:S05]  /*29d0*/  BSYNC B1 ;  /* 0x0000000000017941 */ /* 0x000fea0003800000 */
.L_x_12938:
[----:B------:R-:W-:Y:S01]  /*29e0*/  IMAD.SHL.U32 R2, R2, 0x200000, RZ ;  /* 0x0020000002027824 */ /* 0x000fe200078e00ff */
[----:B------:R-:W-:-:S04]  /*29f0*/  LEA R0, R0, 0x37800000, 0x17 ;  /* 0x3780000000007811 */ /* 0x000fc800078eb8ff */
[----:B------:R-:W-:Y:S02]  /*2a00*/  LOP3.LUT R23, R0, R2, R23, 0xfe, !PT ;  /* 0x0000000200177212 */ /* 0x000fe400078efe17 */
.L_x_12937:
[----:B------:R-:W-:Y:S05]  /*2a10*/  BSYNC B0 ;  /* 0x0000000000007941 */ /* 0x000fea0003800000 */
.L_x_12936:
[----:B------:R-:W0:Y:S01]  /*2a20*/  F2I.FTZ.TRUNC.NTZ R23, R23 ;  /* 0x0000001700177305 */ /* 0x000e22000021f100 */
[----:B------:R-:W-:Y:S05]  /*2a30*/  BRA `(.L_x_12917) ;  /* 0x0000029000007947 */ /* 0x000fea0003800000 */
.L_x_12929:
        /* <DEDUP_REMOVED lines=14> */
.L_x_12943:
[----:B------:R-:W-:Y:S05]  /*2b20*/  BSYNC B0 ;  /* 0x0000000000007941 */ /* 0x000fea0003800000 */
.L_x_12942:
[----:B------:R-:W0:Y:S01]  /*2b30*/  F2I.FTZ.TRUNC.NTZ R23, R23 ;  /* 0x0000001700177305 */ /* 0x000e22000021f100 */
[----:B------:R-:W-:Y:S05]  /*2b40*/  BRA `(.L_x_12917) ;  /* 0x0000018000007947 */ /* 0x000fea0003800000 */
.L_x_12916:
        /* <DEDUP_REMOVED lines=21> */
.L_x_12941:
[----:B------:R0:W5:Y:S01]  /*2ca0*/  LDG.E R23, [R2.64] ;  /* 0x0000002402177981 */ /* 0x000162000c1e1900 */
[----:B------:R-:W-:Y:S05]  /*2cb0*/  BRA `(.L_x_12917) ;  /* 0x0000001000007947 */ /* 0x000fea0003800000 */
.L_x_12940:
[----:B------:R0:W5:Y:S02]  /*2cc0*/  LDG.E R23, [R2.64] ;  /* 0x0000002402177981 */ /* 0x000164000c1e1900 */
.L_x_12917:
[----:B0-----:R-:W0:Y:S01]  /*2cd0*/  LDC.U8 R3, c[0x0][0x3e1] ;  /* 0x0000f840ff037b82 */ /* 0x001e220000000000 */
[----:B-12--5:R-:W-:Y:S01]  /*2ce0*/  IMAD R2, R23, R22, RZ ;  /* 0x0000001617027224 */ /* 0x026fe200078e02ff */
        /* <DEDUP_REMOVED lines=13> */
.L_x_12947:
[----:B------:R0:W-:Y:S01]  /*2dc0*/  STG.E.U8 [R16.64], R2 ;  /* 0x0000000210007986 */ /* 0x0001e2000c101124 */
[----:B------:R-:W-:Y:S05]  /*2dd0*/  BRA `(.L_x_12949) ;  /* 0x00000d7000007947 */ /* 0x000fea0003800000 */
.L_x_12946:
        /* <DEDUP_REMOVED lines=9> */
.L_x_12951:
[----:B------:R0:W-:Y:S01]  /*2e70*/  STG.E [R16.64], R2 ;  /* 0x0000000210007986 */ /* 0x0001e2000c101924 */
[----:B------:R-:W-:Y:S05]  /*2e80*/  BRA `(.L_x_12949) ;  /* 0x00000cc000007947 */ /* 0x000fea0003800000 */
.L_x_12950:
[----:B------:R0:W-:Y:S01]  /*2e90*/  STG.E.U16 [R16.64], R2 ;  /* 0x0000000210007986 */ /* 0x0001e2000c101524 */
[----:B------:R-:W-:Y:S05]  /*2ea0*/  BRA `(.L_x_12949) ;  /* 0x00000ca000007947 */ /* 0x000fea0003800000 */
.L_x_12945:
        /* <DEDUP_REMOVED lines=9> */
.L_x_12953:
[----:B------:R-:W0:Y:S02]  /*2f40*/  I2F R0, R2 ;  /* 0x0000000200007306 */ /* 0x000e240000201400 */
[----:B0-----:R-:W-:-:S05]  /*2f50*/  F2FP.PACK_AB R0, RZ, R0 ;  /* 0x00000000ff00723e */ /* 0x001fca00000000ff */
[----:B------:R0:W-:Y:S01]  /*2f60*/  STG.E.U16 [R16.64], R0 ;  /* 0x0000000010007986 */ /* 0x0001e2000c101524 */
[----:B------:R-:W-:Y:S05]  /*2f70*/  BRA `(.L_x_12949) ;  /* 0x00000bd000007947 */ /* 0x000fea0003800000 */
.L_x_12952:
        /* <DEDUP_REMOVED lines=10> */
.L_x_12955:
[----:B------:R-:W0:Y:S02]  /*3020*/  I2F R2, R2 ;  /* 0x0000000200027306 */ /* 0x000e240000201400 */
[----:B0-----:R-:W-:-:S04]  /*3030*/  F2FP.PACK_AB R3, RZ, R2 ;  /* 0x00000002ff03723e */ /* 0x001fc800000000ff */
[----:B------:R-:W-:-:S05]  /*3040*/  PRMT R3, R3, 0x5410, RZ ;  /* 0x0000541003037816 */ /* 0x000fca00000000ff */
[----:B------:R0:W-:Y:S01]  /*3050*/  STG.E [R16.64], R3 ;  /* 0x0000000310007986 */ /* 0x0001e2000c101924 */
[----:B------:R-:W-:Y:S05]  /*3060*/  BRA `(.L_x_12949) ;  /* 0x00000ae000007947 */ /* 0x000fea0003800000 */
.L_x_12954:
[----:B------:R-:W0:Y:S02]  /*3070*/  I2F.F64 R2, R2 ;  /* 0x0000000200027312 */ /* 0x000e240000201c00 */
[----:B0-----:R0:W-:Y:S01]  /*3080*/  STG.E.64 [R16.64], R2 ;  /* 0x0000000210007986 */ /* 0x0011e2000c101b24 */
[----:B------:R-:W-:Y:S05]  /*3090*/  BRA `(.L_x_12949) ;  /* 0x00000ab000007947 */ /* 0x000fea0003800000 */
.L_x_12944:
        /* <DEDUP_REMOVED lines=12> */
.L_x_12958:
[----:B------:R-:W0:Y:S01]  /*3160*/  I2F.F64 R4, R2 ;  /* 0x0000000200047312 */ /* 0x000e220000201c00 */
[----:B------:R-:W-:-:S05]  /*3170*/  CS2R R6, SRZ ;  /* 0x0000000000067805 */ /* 0x000fca000001ff00 */
[----:B0-----:R0:W-:Y:S01]  /*3180*/  STG.E.128 [R16.64], R4 ;  /* 0x0000000410007986 */ /* 0x0011e2000c101d24 */
[----:B------:R-:W-:Y:S05]  /*3190*/  BRA `(.L_x_12949) ;  /* 0x000009b000007947 */ /* 0x000fea0003800000 */
.L_x_12957:
        /* <DEDUP_REMOVED lines=21> */
.L_x_12962:
[----:B------:R-:W-:Y:S05]  /*32f0*/  BSYNC B0 ;  /* 0x0000000000007941 */ /* 0x000fea0003800000 */
.L_x_12961:
[----:B------:R-:W-:-:S05]  /*3300*/  LOP3.LUT R3, R0, R3, RZ, 0xfc, !PT ;  /* 0x0000000300037212 */ /* 0x000fca00078efcff */
[----:B------:R0:W-:Y:S01]  /*3310*/  STG.E.U8 [R16.64], R3 ;  /* 0x0000000310007986 */ /* 0x0001e2000c101124 */
[----:B------:R-:W-:Y:S05]  /*3320*/  BRA `(.L_x_12949) ;  /* 0x0000082000007947 */ /* 0x000fea0003800000 */
.L_x_12960:
        /* <DEDUP_REMOVED lines=13> */
.L_x_12964:
[----:B------:R-:W-:Y:S01]  /*3400*/  IMAD.MOV.U32 R0, RZ, RZ, 0x7f ;  /* 0x0000007fff007424 */ /* 0x000fe200078e00ff */
[----:B------:R-:W-:-:S04]  /*3410*/  ISETP.GT.U32.AND P0, PT, R3, 0x7f800000, PT ;  /* 0x7f8000000300780c */ /* 0x000fc80003f04070 */
[----:B------:R-:W-:-:S04]  /*3420*/  SEL R0, R0, 0x7c, P0 ;  /* 0x0000007c00007807 */ /* 0x000fc80000000000 */
.L_x_12965:
[----:B------:R-:W-:Y:S05]  /*3430*/  BSYNC B0 ;  /* 0x0000000000007941 */ /* 0x000fea0003800000 */
.L_x_12963:
[----:B------:R-:W-:-:S04]  /*3440*/  LOP3.LUT R2, R5, 0x80000000, RZ, 0xc0, !PT ;  /* 0x8000000005027812 */ /* 0x000fc800078ec0ff */
[----:B------:R-:W-:-:S04]  /*3450*/  SHF.R.U32.HI R3, RZ, 0x18, R2 ;  /* 0x00000018ff037819 */ /* 0x000fc80000011602 */
[----:B------:R-:W-:-:S05]  /*3460*/  LOP3.LUT R3, R0, R3, RZ, 0xfc, !PT ;  /* 0x0000000300037212 */ /* 0x000fca00078efcff */
[----:B------:R0:W-:Y:S01]  /*3470*/  STG.E.U8 [R16.64], R3 ;  /* 0x0000000310007986 */ /* 0x0001e2000c101124 */
[----:B------:R-:W-:Y:S05]  /*3480*/  BRA `(.L_x_12949) ;  /* 0x000006c000007947 */ /* 0x000fea0003800000 */
.L_x_12959:
[----:B------:R-:W0:Y:S02]  /*3490*/  I2F R0, R2 ;  /* 0x0000000200007306 */ /* 0x000e240000201400 */
[----:B0-----:R-:W-:-:S05]  /*34a0*/  F2FP.BF16.PACK_AB R0, RZ, R0 ;  /* 0x00000000ff00723e */ /* 0x001fca00000010ff */
[----:B------:R0:W-:Y:S01]  /*34b0*/  STG.E.U16 [R16.64], R0 ;  /* 0x0000000010007986 */ /* 0x0001e2000c101524 */
[----:B------:R-:W-:Y:S05]  /*34c0*/  BRA `(.L_x_12949) ;  /* 0x0000068000007947 */ /* 0x000fea0003800000 */
.L_x_12956:
        /* <DEDUP_REMOVED lines=10> */
.L_x_12968:
        /* <DEDUP_REMOVED lines=17> */
.L_x_12971:
[----:B------:R-:W-:-:S04]  /*3680*/  LOP3.LUT R2, R5, 0x80000000, RZ, 0xc0, !PT ;  /* 0x8000000005027812 */ /* 0x000fc800078ec0ff */
[----:B------:R-:W-:-:S04]  /*3690*/  SHF.R.U32.HI R3, RZ, 0x18, R2 ;  /* 0x00000018ff037819 */ /* 0x000fc80000011602 */
[----:B------:R-:W-:-:S04]  /*36a0*/  LOP3.LUT R0, R0, R3, RZ, 0xfc, !PT ;  /* 0x0000000300007212 */ /* 0x000fc800078efcff */
[----:B------:R-:W-:Y:S02]  /*36b0*/  PRMT R8, R0, 0x7610, R8 ;  /* 0x0000761000087816 */ /* 0x000fe40000000008 */
.L_x_12970:
[----:B------:R-:W-:Y:S05]  /*36c0*/  BSYNC B0 ;  /* 0x0000000000007941 */ /* 0x000fea0003800000 */
.L_x_12969:
[----:B------:R0:W-:Y:S01]  /*36d0*/  STG.E.U8 [R16.64], R8 ;  /* 0x0000000810007986 */ /* 0x0001e2000c101124 */
[----:B------:R-:W-:Y:S05]  /*36e0*/  BRA `(.L_x_12949) ;  /* 0x0000046000007947 */ /* 0x000fea0003800000 */
.L_x_12967:
        /* <DEDUP_REMOVED lines=17> */
.L_x_12974:
[----:B------:R-:W-:-:S04]  /*3800*/  LOP3.LUT R2, R5, 0x80000000, RZ, 0xc0, !PT ;  /* 0x8000000005027812 */ /* 0x000fc800078ec0ff */
[----:B------:R-:W-:-:S04]  /*3810*/  SHF.R.U32.HI R3, RZ, 0x18, R2 ;  /* 0x00000018ff037819 */ /* 0x000fc80000011602 */
[----:B------:R-:W-:-:S04]  /*3820*/  LOP3.LUT R0, R0, R3, RZ, 0xfc, !PT ;  /* 0x0000000300007212 */ /* 0x000fc800078efcff */
[----:B------:R-:W-:Y:S02]  /*3830*/  PRMT R8, R0, 0x7610, R8 ;  /* 0x0000761000087816 */ /* 0x000fe40000000008 */
.L_x_12973:
[----:B------:R-:W-:Y:S05]  /*3840*/  BSYNC B0 ;  /* 0x0000000000007941 */ /* 0x000fea0003800000 */
.L_x_12972:
[----:B------:R0:W-:Y:S01]  /*3850*/  STG.E.U8 [R16.64], R8 ;  /* 0x0000000810007986 */ /* 0x0001e2000c101124 */
[----:B------:R-:W-:Y:S05]  /*3860*/  BRA `(.L_x_12949) ;  /* 0x000002e000007947 */ /* 0x000fea0003800000 */
.L_x_12966:
        /* <DEDUP_REMOVED lines=22> */
.L_x_12948:
        /* <DEDUP_REMOVED lines=20> */
.L_x_12976:
[----:B------:R-:W-:-:S05]  /*3b10*/  SHF.R.S32.HI R3, RZ, 0x1f, R2 ;  /* 0x0000001fff037819 */ /* 0x000fca0000011402 */
[----:B------:R0:W-:Y:S01]  /*3b20*/  STG.E.64 [R16.64], R2 ;  /* 0x0000000210007986 */ /* 0x0001e2000c101b24 */
[----:B------:R-:W-:Y:S05]  /*3b30*/  BRA `(.L_x_12949) ;  /* 0x0000001000007947 */ /* 0x000fea0003800000 */
.L_x_12975:
[----:B------:R0:W-:Y:S02]  /*3b40*/  STG.E [R16.64], R2 ;  /* 0x0000000210007986 */ /* 0x0001e4000c101924 */
.L_x_12949:
[----:B------:R-:W-:-:S05]  /*3b50*/  IMAD R18, R19, 0x200, R18 ;  /* 0x0000020013127824 */ /* 0x000fca00078e0212 */
[----:B------:R-:W-:Y:S02]  /*3b60*/  IADD3 R23, R18, 0x80, RZ ;  /* 0x0000008012177810 */ /* 0x000fe40007ffe0ff */
.L_x_12878:
[----:B------:R-:W-:Y:S05]  /*3b70*/  BSYNC B6 ;  /* 0x0000000000067941 */ /* 0x000fea0003800000 */
.L_x_12877:
        /* <DEDUP_REMOVED lines=258> */
.L_x_12979:
        /* <DEDUP_REMOVED lines=18> */
.L_x_12983:
[----:B------:R0:W5:Y:S01]  /*4cc0*/  LDG.E.U8 R18, [R2.64] ;  /* 0x0000002402127981 */ /* 0x000162000c1e1100 */
[----:B------:R-:W-:Y:S05]  /*4cd0*/  BRA `(.L_x_12985) ;  /* 0x00000d0000007947 */ /* 0x000fea0003800000 */
.L_x_12982:
        /* <DEDUP_REMOVED lines=8> */
.L_x_12987:
[----:B------:R0:W5:Y:S01]  /*4d60*/  LDG.E R18, [R2.64] ;  /* 0x0000002402127981 */ /* 0x000162000c1e1900 */
[----:B------:R-:W-:Y:S05]  /*4d70*/  BRA `(.L_x_12985) ;  /* 0x00000c6000007947 */ /* 0x000fea0003800000 */
.L_x_12986:
[----:B------:R0:W5:Y:S01]  /*4d80*/  LDG.E.S16 R18, [R2.64] ;  /* 0x0000002402127981 */ /* 0x000162000c1e1700 */
[----:B------:R-:W-:Y:S05]  /*4d90*/  BRA `(.L_x_12985) ;  /* 0x00000c4000007947 */ /* 0x000fea0003800000 */
.L_x_12981:
        /* <DEDUP_REMOVED lines=9> */
.L_x_12989:
[----:B------:R-:W2:Y:S02]  /*4e30*/  LDG.E.U16 R2, [R2.64] ;  /* 0x0000002402027981 */ /* 0x000ea4000c1e1500 */
[----:B--2---:R-:W-:-:S06]  /*4e40*/  HADD2.F32 R18, -RZ, R2.H0_H0 ;  /* 0x20000002ff127230 */ /* 0x004fcc0000004100 */
[----:B------:R-:W0:Y:S01]  /*4e50*/  F2I.FTZ.TRUNC.NTZ R18, R18 ;  /* 0x0000001200127305 */ /* 0x000e22000021f100 */
[----:B------:R-:W-:Y:S05]  /*4e60*/  BRA `(.L_x_12985) ;  /* 0x00000b7000007947 */ /* 0x000fea0003800000 */
.L_x_12988:
        /* <DEDUP_REMOVED lines=9> */
.L_x_12991:
[----:B------:R-:W2:Y:S02]  /*4f00*/  LDG.E.U16 R2, [R2.64] ;  /* 0x0000002402027981 */ /* 0x000ea4000c1e1500 */
[----:B--2---:R-:W-:-:S06]  /*4f10*/  HADD2.F32 R18, -RZ, R2.H0_H0 ;  /* 0x20000002ff127230 */ /* 0x004fcc0000004100 */
[----:B------:R-:W0:Y:S01]  /*4f20*/  F2I.FTZ.TRUNC.NTZ R18, R18 ;  /* 0x0000001200127305 */ /* 0x000e22000021f100 */
[----:B------:R-:W-:Y:S05]  /*4f30*/  BRA `(.L_x_12985) ;  /* 0x00000aa000007947 */ /* 0x000fea0003800000 */
.L_x_12990:
[----:B------:R-:W2:Y:S02]  /*4f40*/  LDG.E.64 R2, [R2.64] ;  /* 0x0000002402027981 */ /* 0x000ea4000c1e1b00 */
[----:B--2---:R0:W1:Y:S01]  /*4f50*/  F2I.F64.TRUNC R18, R2 ;  /* 0x0000000200127311 */ /* 0x004062000030d100 */
[----:B------:R-:W-:Y:S05]  /*4f60*/  BRA `(.L_x_12985) ;  /* 0x00000a7000007947 */ /* 0x000fea0003800000 */
.L_x_12980:
        /* <DEDUP_REMOVED lines=12> */
.L_x_12994:
[----:B------:R-:W2:Y:S02]  /*5030*/  LDG.E.64 R2, [R2.64] ;  /* 0x0000002402027981 */ /* 0x000ea4000c1e1b00 */
[----:B--2---:R0:W1:Y:S01]  /*5040*/  F2I.F64.TRUNC R18, R2 ;  /* 0x0000000200127311 */ /* 0x004062000030d100 */
[----:B------:R-:W-:Y:S05]  /*5050*/  BRA `(.L_x_12985) ;  /* 0x0000098000007947 */ /* 0x000fea0003800000 */
.L_x_12993:
        /* <DEDUP_REMOVED lines=27> */
.L_x_12996:
        /* <DEDUP_REMOVED lines=14> */
.L_x_12995:
[----:B------:R-:W2:Y:S02]  /*52f0*/  LDG.E.U16 R18, [R2.64] ;  /* 0x0000002402127981 */ /* 0x000ea4000c1e1500 */
[----:B--2---:R-:W-:-:S06]  /*5300*/  PRMT R18, RZ, 0x5410, R18 ;  /* 0x00005410ff127816 */ /* 0x004fcc0000000012 */
[----:B------:R-:W0:Y:S01]  /*5310*/  F2I.FTZ.TRUNC.NTZ R18, R18 ;  /* 0x0000001200127305 */ /* 0x000e22000021f100 */
[----:B------:R-:W-:Y:S05]  /*5320*/  BRA `(.L_x_12985) ;  /* 0x000006b000007947 */ /* 0x000fea0003800000 */
.L_x_12992:
        /* <DEDUP_REMOVED lines=10> */
.L_x_12999:
        /* <DEDUP_REMOVED lines=21> */
.L_x_13003:
[----:B------:R-:W-:Y:S05]  /*5520*/  BSYNC B1 ;  /* 0x0000000000017941 */ /* 0x000fea0003800000 */
.L_x_13002:
[----:B------:R-:W-:Y:S01]  /*5530*/  IMAD.SHL.U32 R2, R2, 0x100000, RZ ;  /* 0x0010000002027824 */ /* 0x000fe200078e00ff */
[----:B------:R-:W-:-:S04]  /*5540*/  LEA R3, R0, 0x3b800000, 0x17 ;  /* 0x3b80000000037811 */ /* 0x000fc800078eb8ff */
[----:B------:R-:W-:Y:S02]  /*5550*/  LOP3.LUT R18, R3, R2, R18, 0xfe, !PT ;  /* 0x0000000203127212 */ /* 0x000fe400078efe12 */
.L_x_13001:
[----:B------:R-:W-:Y:S05]  /*5560*/  BSYNC B0 ;  /* 0x0000000000007941 */ /* 0x000fea0003800000 */
.L_x_13000:
[----:B------:R-:W0:Y:S01]  /*5570*/  F2I.FTZ.TRUNC.NTZ R18, R18 ;  /* 0x0000001200127305 */ /* 0x000e22000021f100 */
[----:B------:R-:W-:Y:S05]  /*5580*/  BRA `(.L_x_12985) ;  /* 0x0000045000007947 */ /* 0x000fea0003800000 */
.L_x_12998:
        /* <DEDUP_REMOVED lines=21> */
.L_x_13007:
[----:B------:R-:W-:Y:S05]  /*56e0*/  BSYNC B1 ;  /* 0x0000000000017941 */ /* 0x000fea0003800000 */
.L_x_13006:
[----:B------:R-:W-:Y:S01]  /*56f0*/  IMAD.SHL.U32 R2, R2, 0x200000, RZ ;  /* 0x0020000002027824 */ /* 0x000fe200078e00ff */
[----:B------:R-:W-:-:S04]  /*5700*/  LEA R3, R0, 0x37800000, 0x17 ;  /* 0x3780000000037811 */ /* 0x000fc800078eb8ff */
[----:B------:R-:W-:Y:S02]  /*5710*/  LOP3.LUT R18, R3, R2, R18, 0xfe, !PT ;  /* 0x0000000203127212 */ /* 0x000fe400078efe12 */
.L_x_13005:
[----:B------:R-:W-:Y:S05]  /*5720*/  BSYNC B0 ;  /* 0x0000000000007941 */ /* 0x000fea0003800000 */
.L_x_13004:
[----:B------:R-:W0:Y:S01]  /*5730*/  F2I.FTZ.TRUNC.NTZ R18, R18 ;  /* 0x0000001200127305 */ /* 0x000e22000021f100 */
[----:B------:R-:W-:Y:S05]  /*5740*/  BRA `(.L_x_12985) ;  /* 0x0000029000007947 */ /* 0x000fea0003800000 */
.L_x_12997:
        /* <DEDUP_REMOVED lines=14> */
.L_x_13011:
[----:B------:R-:W-:Y:S05]  /*5830*/  BSYNC B0 ;  /* 0x0000000000007941 */ /* 0x000fea0003800000 */
.L_x_13010:
[----:B------:R-:W0:Y:S01]  /*5840*/  F2I.FTZ.TRUNC.NTZ R18, R18 ;  /* 0x0000001200127305 */ /* 0x000e22000021f100 */
[----:B------:R-:W-:Y:S05]  /*5850*/  BRA `(.L_x_12985) ;  /* 0x0000018000007947 */ /* 0x000fea0003800000 */
.L_x_12984:
        /* <DEDUP_REMOVED lines=21> */
.L_x_13009:
[----:B------:R0:W5:Y:S01]  /*59b0*/  LDG.E R18, [R2.64] ;  /* 0x0000002402127981 */ /* 0x000162000c1e1900 */
[----:B------:R-:W-:Y:S05]  /*59c0*/  BRA `(.L_x_12985) ;  /* 0x0000001000007947 */ /* 0x000fea0003800000 */
.L_x_13008:
[----:B------:R0:W5:Y:S02]  /*59d0*/  LDG.E R18, [R2.64] ;  /* 0x0000002402127981 */ /* 0x000164000c1e1900 */
.L_x_12985:
        /* <DEDUP_REMOVED lines=16> */
.L_x_13015:
[----:B------:R0:W5:Y:S01]  /*5ae0*/  LDG.E.U8 R19, [R2.64] ;  /* 0x0000002402137981 */ /* 0x000162000c1e1100 */
[----:B------:R-:W-:Y:S05]  /*5af0*/  BRA `(.L_x_13017) ;  /* 0x00000d0000007947 */ /* 0x000fea0003800000 */
.L_x_13014:
        /* <DEDUP_REMOVED lines=8> */
.L_x_13019:
[----:B------:R0:W5:Y:S01]  /*5b80*/  LDG.E R19, [R2.64] ;  /* 0x0000002402137981 */ /* 0x000162000c1e1900 */
[----:B------:R-:W-:Y:S05]  /*5b90*/  BRA `(.L_x_13017) ;  /* 0x00000c6000007947 */ /* 0x000fea0003800000 */
.L_x_13018:
[----:B------:R0:W5:Y:S01]  /*5ba0*/  LDG.E.S16 R19, [R2.64] ;  /* 0x0000002402137981 */ /* 0x000162000c1e1700 */
[----:B------:R-:W-:Y:S05]  /*5bb0*/  BRA `(.L_x_13017) ;  /* 0x00000c4000007947 */ /* 0x000fea0003800000 */
.L_x_13013:
        /* <DEDUP_REMOVED lines=9> */
.L_x_13021:
[----:B------:R-:W2:Y:S02]  /*5c50*/  LDG.E.U16 R2, [R2.64] ;  /* 0x0000002402027981 */ /* 0x000ea4000c1e1500 */
[----:B--2---:R-:W-:-:S06]  /*5c60*/  HADD2.F32 R19, -RZ, R2.H0_H0 ;  /* 0x20000002ff137230 */ /* 0x004fcc0000004100 */
[----:B------:R-:W0:Y:S01]  /*5c70*/  F2I.FTZ.TRUNC.NTZ R19, R19 ;  /* 0x0000001300137305 */ /* 0x000e22000021f100 */
[----:B------:R-:W-:Y:S05]  /*5c80*/  BRA `(.L_x_13017) ;  /* 0x00000b7000007947 */ /* 0x000fea0003800000 */
.L_x_13020:
        /* <DEDUP_REMOVED lines=9> */
.L_x_13023:
[----:B------:R-:W2:Y:S02]  /*5d20*/  LDG.E.U16 R2, [R2.64] ;  /* 0x0000002402027981 */ /* 0x000ea4000c1e1500 */
[----:B--2---:R-:W-:-:S06]  /*5d30*/  HADD2.F32 R19, -RZ, R2.H0_H0 ;  /* 0x20000002ff137230 */ /* 0x004fcc0000004100 */
[----:B------:R-:W0:Y:S01]  /*5d40*/  F2I.FTZ.TRUNC.NTZ R19, R19 ;  /* 0x0000001300137305 */ /* 0x000e22000021f100 */
[----:B------:R-:W-:Y:S05]  /*5d50*/  BRA `(.L_x_13017) ;  /* 0x00000aa000007947 */ /* 0x000fea0003800000 */
.L_x_13022:
[----:B------:R-:W2:Y:S02]  /*5d60*/  LDG.E.64 R2, [R2.64] ;  /* 0x0000002402027981 */ /* 0x000ea4000c1e1b00 */
[----:B--2---:R0:W2:Y:S01]  /*5d70*/  F2I.F64.TRUNC R19, R2 ;  /* 0x0000000200137311 */ /* 0x0040a2000030d100 */
[----:B------:R-:W-:Y:S05]  /*5d80*/  BRA `(.L_x_13017) ;  /* 0x00000a7000007947 */ /* 0x000fea0003800000 */
.L_x_13012:
        /* <DEDUP_REMOVED lines=12> */
.L_x_13026:
[----:B------:R-:W2:Y:S02]  /*5e50*/  LDG.E.64 R2, [R2.64] ;  /* 0x0000002402027981 */ /* 0x000ea4000c1e1b00 */
[----:B--2---:R0:W2:Y:S01]  /*5e60*/  F2I.F64.TRUNC R19, R2 ;  /* 0x0000000200137311 */ /* 0x0040a2000030d100 */
[----:B------:R-:W-:Y:S05]  /*5e70*/  BRA `(.L_x_13017) ;  /* 0x0000098000007947 */ /* 0x000fea0003800000 */
.L_x_13025:
        /* <DEDUP_REMOVED lines=27> */
.L_x_13028:
        /* <DEDUP_REMOVED lines=14> */
.L_x_13027:
[----:B------:R-:W2:Y:S02]  /*6110*/  LDG.E.U16 R19, [R2.64] ;  /* 0x0000002402137981 */ /* 0x000ea4000c1e1500 */
[----:B--2---:R-:W-:-:S06]  /*6120*/  PRMT R19, RZ, 0x5410, R19 ;  /* 0x00005410ff137816 */ /* 0x004fcc0000000013 */
[----:B------:R-:W0:Y:S01]  /*6130*/  F2I.FTZ.TRUNC.NTZ R19, R19 ;  /* 0x0000001300137305 */ /* 0x000e22000021f100 */
[----:B------:R-:W-:Y:S05]  /*6140*/  BRA `(.L_x_13017) ;  /* 0x000006b000007947 */ /* 0x000fea0003800000 */
.L_x_13024:
        /* <DEDUP_REMOVED lines=10> */
.L_x_13031:
        /* <DEDUP_REMOVED lines=21> */
.L_x_13035:
[----:B------:R-:W-:Y:S05]  /*6340*/  BSYNC B1 ;  /* 0x0000000000017941 */ /* 0x000fea0003800000 */
.L_x_13034:
[----:B------:R-:W-:Y:S01]  /*6350*/  IMAD.SHL.U32 R2, R2, 0x100000, RZ ;  /* 0x0010000002027824 */ /* 0x000fe200078e00ff */
[----:B------:R-:W-:-:S04]  /*6360*/  LEA R0, R0, 0x3b800000, 0x17 ;  /* 0x3b80000000007811 */ /* 0x000fc800078eb8ff */
[----:B------:R-:W-:Y:S02]  /*6370*/  LOP3.LUT R19, R0, R2, R19, 0xfe, !PT ;  /* 0x0000000200137212 */ /* 0x000fe400078efe13 */
.L_x_13033:
[----:B------:R-:W-:Y:S05]  /*6380*/  BSYNC B0 ;  /* 0x0000000000007941 */ /* 0x000fea0003800000 */
.L_x_13032:
[----:B------:R-:W0:Y:S01]  /*6390*/  F2I.FTZ.TRUNC.NTZ R19, R19 ;  /* 0x0000001300137305 */ /* 0x000e22000021f100 */
[----:B------:R-:W-:Y:S05]  /*63a0*/  BRA `(.L_x_13017) ;  /* 0x0000045000007947 */ /* 0x000fea0003800000 */
.L_x_13030:
        /* <DEDUP_REMOVED lines=21> */
.L_x_13039:
[----:B------:R-:W-:Y:S05]  /*6500*/  BSYNC B1 ;  /* 0x0000000000017941 */ /* 0x000fea0003800000 */
.L_x_13038:
[----:B------:R-:W-:Y:S01]  /*6510*/  IMAD.SHL.U32 R2, R2, 0x200000, RZ ;  /* 0x0020000002027824 */ /* 0x000fe200078e00ff */
[----:B------:R-:W-:-:S04]  /*6520*/  LEA R0, R0, 0x37800000, 0x17 ;  /* 0x3780000000007811 */ /* 0x000fc800078eb8ff */
[----:B------:R-:W-:Y:S02]  /*6530*/  LOP3.LUT R19, R0, R2, R19, 0xfe, !PT ;  /* 0x0000000200137212 */ /* 0x000fe400078efe13 */
.L_x_13037:
[----:B------:R-:W-:Y:S05]  /*6540*/  BSYNC B0 ;  /* 0x0000000000007941 */ /* 0x000fea0003800000 */
.L_x_13036:
[----:B------:R-:W0:Y:S01]  /*6550*/  F2I.FTZ.TRUNC.NTZ R19, R19 ;  /* 0x0000001300137305 */ /* 0x000e22000021f100 */
[----:B------:R-:W-:Y:S05]  /*6560*/  BRA `(.L_x_13017) ;  /* 0x0000029000007947 */ /* 0x000fea0003800000 */
.L_x_13029:
        /* <DEDUP_REMOVED lines=14> */
.L_x_13043:
[----:B------:R-:W-:Y:S05]  /*6650*/  BSYNC B0 ;  /* 0x0000000000007941 */ /* 0x000fea0003800000 */
.L_x_13042:
[----:B------:R-:W0:Y:S01]  /*6660*/  F2I.FTZ.TRUNC.NTZ R19, R19 ;  /* 0x0000001300137305 */ /* 0x000e22000021f100 */
[----:B------:R-:W-:Y:S05]  /*6670*/  BRA `(.L_x_13017) ;  /* 0x0000018000007947 */ /* 0x000fea0003800000 */
.L_x_13016:
        /* <DEDUP_REMOVED lines=21> */
.L_x_13041:
[----:B------:R0:W5:Y:S01]  /*67d0*/  LDG.E R19, [R2.64] ;  /* 0x0000002402137981 */ /* 0x000162000c1e1900 */
[----:B------:R-:W-:Y:S05]  /*67e0*/  BRA `(.L_x_13017) ;  /* 0x0000001000007947 */ /* 0x000fea0003800000 */
.L_x_13040:
[----:B------:R0:W5:Y:S02]  /*67f0*/  LDG.E R19, [R2.64] ;  /* 0x0000002402137981 */ /* 0x000164000c1e1900 */
.L_x_13017:
        /* <DEDUP_REMOVED lines=15> */
.L_x_13047:
[----:B------:R0:W-:Y:S01]  /*68f0*/  STG.E.U8 [R16.64], R2 ;  /* 0x0000000210007986 */ /* 0x0001e2000c101124 */
[----:B------:R-:W-:Y:S05]  /*6900*/  BRA `(.L_x_13049) ;  /* 0x00000d7000007947 */ /* 0x000fea0003800000 */
.L_x_13046:
        /* <DEDUP_REMOVED lines=9> */
.L_x_13051:
[----:B------:R0:W-:Y:S01]  /*69a0*/  STG.E [R16.64], R2 ;  /* 0x0000000210007986 */ /* 0x0001e2000c101924 */
[----:B------:R-:W-:Y:S05]  /*69b0*/  BRA `(.L_x_13049) ;  /* 0x00000cc000007947 */ /* 0x000fea0003800000 */
.L_x_13050:
[----:B------:R0:W-:Y:S01]  /*69c0*/  STG.E.U16 [R16.64], R2 ;  /* 0x0000000210007986 */ /* 0x0001e2000c101524 */
[----:B------:R-:W-:Y:S05]  /*69d0*/  BRA `(.L_x_13049) ;  /* 0x00000ca000007947 */ /* 0x000fea0003800000 */
.L_x_13045:
        /* <DEDUP_REMOVED lines=9> */
.L_x_13053:
[----:B------:R-:W0:Y:S02]  /*6a70*/  I2F R0, R2 ;  /* 0x0000000200007306 */ /* 0x000e240000201400 */
[----:B0-----:R-:W-:-:S05]  /*6a80*/  F2FP.PACK_AB R0, RZ, R0 ;  /* 0x00000000ff00723e */ /* 0x001fca00000000ff */
[----:B------:R0:W-:Y:S01]  /*6a90*/  STG.E.U16 [R16.64], R0 ;  /* 0x0000000010007986 */ /* 0x0001e2000c101524 */
[----:B------:R-:W-:Y:S05]  /*6aa0*/  BRA `(.L_x_13049) ;  /* 0x00000bd000007947 */ /* 0x000fea0003800000 */
.L_x_13052:
        /* <DEDUP_REMOVED lines=10> */
.L_x_13055:
[----:B------:R-:W0:Y:S02]  /*6b50*/  I2F R2, R2 ;  /* 0x0000000200027306 */ /* 0x000e240000201400 */
[----:B0-----:R-:W-:-:S04]  /*6b60*/  F2FP.PACK_AB R3, RZ, R2 ;  /* 0x00000002ff03723e */ /* 0x001fc800000000ff */
[----:B------:R-:W-:-:S05]  /*6b70*/  PRMT R3, R3, 0x5410, RZ ;  /* 0x0000541003037816 */ /* 0x000fca00000000ff */
[----:B------:R0:W-:Y:S01]  /*6b80*/  STG.E [R16.64], R3 ;  /* 0x0000000310007986 */ /* 0x0001e2000c101924 */
[----:B------:R-:W-:Y:S05]  /*6b90*/  BRA `(.L_x_13049) ;  /* 0x00000ae000007947 */ /* 0x000fea0003800000 */
.L_x_13054:
[----:B------:R-:W0:Y:S02]  /*6ba0*/  I2F.F64 R2, R2 ;  /* 0x0000000200027312 */ /* 0x000e240000201c00 */
[----:B0-----:R0:W-:Y:S01]  /*6bb0*/  STG.E.64 [R16.64], R2 ;  /* 0x0000000210007986 */ /* 0x0011e2000c101b24 */
[----:B------:R-:W-:Y:S05]  /*6bc0*/  BRA `(.L_x_13049) ;  /* 0x00000ab000007947 */ /* 0x000fea0003800000 */
.L_x_13044:
        /* <DEDUP_REMOVED lines=12> */
.L_x_13058:
[----:B------:R-:W0:Y:S01]  /*6c90*/  I2F.F64 R4, R2 ;  /* 0x0000000200047312 */ /* 0x000e220000201c00 */
[----:B------:R-:W-:-:S05]  /*6ca0*/  CS2R R6, SRZ ;  /* 0x0000000000067805 */ /* 0x000fca000001ff00 */
[----:B0-----:R0:W-:Y:S01]  /*6cb0*/  STG.E.128 [R16.64], R4 ;  /* 0x0000000410007986 */ /* 0x0011e2000c101d24 */
[----:B------:R-:W-:Y:S05]  /*6cc0*/  BRA `(.L_x_13049) ;  /* 0x000009b000007947 */ /* 0x000fea0003800000 */
.L_x_13057:
        /* <DEDUP_REMOVED lines=21> */
.L_x_13062:
[----:B------:R-:W-:Y:S05]  /*6e20*/  BSYNC B0 ;  /* 0x0000000000007941 */ /* 0x000fea0003800000 */
.L_x_13061:
[----:B------:R-:W-:-:S05]  /*6e30*/  LOP3.LUT R3, R0, R3, RZ, 0xfc, !PT ;  /* 0x0000000300037212 */ /* 0x000fca00078efcff */
[----:B------:R0:W-:Y:S01]  /*6e40*/  STG.E.U8 [R16.64], R3 ;  /* 0x0000000310007986 */ /* 0x0001e2000c101124 */
[----:B------:R-:W-:Y:S05]  /*6e50*/  BRA `(.L_x_13049) ;  /* 0x0000082000007947 */ /* 0x000fea0003800000 */
.L_x_13060:
        /* <DEDUP_REMOVED lines=13> */
.L_x_13064:
[----:B------:R-:W-:Y:S01]  /*6f30*/  IMAD.MOV.U32 R0, RZ, RZ, 0x7f ;  /* 0x0000007fff007424 */ /* 0x000fe200078e00ff */
[----:B------:R-:W-:-:S04]  /*6f40*/  ISETP.GT.U32.AND P0, PT, R3, 0x7f800000, PT ;  /* 0x7f8000000300780c */ /* 0x000fc80003f04070 */
[----:B------:R-:W-:-:S04]  /*6f50*/  SEL R0, R0, 0x7c, P0 ;  /* 0x0000007c00007807 */ /* 0x000fc80000000000 */
.L_x_13065:
[----:B------:R-:W-:Y:S05]  /*6f60*/  BSYNC B0 ;  /* 0x0000000000007941 */ /* 0x000fea0003800000 */
.L_x_13063:
[----:B------:R-:W-:-:S04]  /*6f70*/  LOP3.LUT R2, R5, 0x80000000, RZ, 0xc0, !PT ;  /* 0x8000000005027812 */ /* 0x000fc800078ec0ff */
[----:B------:R-:W-:-:S04]  /*6f80*/  SHF.R.U32.HI R3, RZ, 0x18, R2 ;  /* 0x00000018ff037819 */ /* 0x000fc80000011602 */
[----:B------:R-:W-:-:S05]  /*6f90*/  LOP3.LUT R3, R0, R3, RZ, 0xfc, !PT ;  /* 0x0000000300037212 */ /* 0x000fca00078efcff */
[----:B------:R0:W-:Y:S01]  /*6fa0*/  STG.E.U8 [R16.64], R3 ;  /* 0x0000000310007986 */ /* 0x0001e2000c101124 */
[----:B------:R-:W-:Y:S05]  /*6fb0*/  BRA `(.L_x_13049) ;  /* 0x000006c000007947 */ /* 0x000fea0003800000 */
.L_x_13059:
[----:B------:R-:W0:Y:S02]  /*6fc0*/  I2F R0, R2 ;  /* 0x0000000200007306 */ /* 0x000e240000201400 */
[----:B0-----:R-:W-:-:S05]  /*6fd0*/  F2FP.BF16.PACK_AB R0, RZ, R0 ;  /* 0x00000000ff00723e */ /* 0x001fca00000010ff */
[----:B------:R0:W-:Y:S01]  /*6fe0*/  STG.E.U16 [R16.64], R0 ;  /* 0x0000000010007986 */ /* 0x0001e2000c101524 */
[----:B------:R-:W-:Y:S05]  /*6ff0*/  BRA `(.L_x_13049) ;  /* 0x0000068000007947 */ /* 0x000fea0003800000 */
.L_x_13056:
        /* <DEDUP_REMOVED lines=10> */
.L_x_13068:
        /* <DEDUP_REMOVED lines=17> */
.L_x_13071:
[----:B------:R-:W-:-:S04]  /*71b0*/  LOP3.LUT R2, R5, 0x80000000, RZ, 0xc0, !PT ;  /* 0x8000000005027812 */ /* 0x000fc800078ec0ff */
[----:B------:R-:W-:-:S04]  /*71c0*/  SHF.R.U32.HI R3, RZ, 0x18, R2 ;  /* 0x00000018ff037819 */ /* 0x000fc80000011602 */
[----:B------:R-:W-:-:S04]  /*71d0*/  LOP3.LUT R0, R0, R3, RZ, 0xfc, !PT ;  /* 0x0000000300007212 */ /* 0x000fc800078efcff */
[----:B------:R-:W-:Y:S02]  /*71e0*/  PRMT R8, R0, 0x7610, R8 ;  /* 0x0000761000087816 */ /* 0x000fe40000000008 */
.L_x_13070:
[----:B------:R-:W-:Y:S05]  /*71f0*/  BSYNC B0 ;  /* 0x0000000000007941 */ /* 0x000fea0003800000 */
.L_x_13069:
[----:B------:R0:W-:Y:S01]  /*7200*/  STG.E.U8 [R16.64], R8 ;  /* 0x0000000810007986 */ /* 0x0001e2000c101124 */
[----:B------:R-:W-:Y:S05]  /*7210*/  BRA `(.L_x_13049) ;  /* 0x0000046000007947 */ /* 0x000fea0003800000 */
.L_x_13067:
        /* <DEDUP_REMOVED lines=17> */
.L_x_13074:
[----:B------:R-:W-:-:S04]  /*7330*/  LOP3.LUT R2, R5, 0x80000000, RZ, 0xc0, !PT ;  /* 0x8000000005027812 */ /* 0x000fc800078ec0ff */
[----:B------:R-:W-:-:S04]  /*7340*/  SHF.R.U32.HI R3, RZ, 0x18, R2 ;  /* 0x00000018ff037819 */ /* 0x000fc80000011602 */
[----:B------:R-:W-:-:S04]  /*7350*/  LOP3.LUT R0, R0, R3, RZ, 0xfc, !PT ;  /* 0x0000000300007212 */ /* 0x000fc800078efcff */
[----:B------:R-:W-:Y:S02]  /*7360*/  PRMT R8, R0, 0x7610, R8 ;  /* 0x0000761000087816 */ /* 0x000fe40000000008 */
.L_x_13073:
[----:B------:R-:W-:Y:S05]  /*7370*/  BSYNC B0 ;  /* 0x0000000000007941 */ /* 0x000fea0003800000 */
.L_x_13072:
[----:B------:R0:W-:Y:S01]  /*7380*/  STG.E.U8 [R16.64], R8 ;  /* 0x0000000810007986 */ /* 0x0001e2000c101124 */
[----:B------:R-:W-:Y:S05]  /*7390*/  BRA `(.L_x_13049) ;  /* 0x000002e000007947 */ /* 0x000fea0003800000 */
.L_x_13066:
        /* <DEDUP_REMOVED lines=22> */
.L_x_13048:
        /* <DEDUP_REMOVED lines=20> */
.L_x_13076:
[----:B------:R-:W-:-:S05]  /*7640*/  SHF.R.S32.HI R3, RZ, 0x1f, R2 ;  /* 0x0000001fff037819 */ /* 0x000fca0000011402 */
[----:B------:R0:W-:Y:S01]  /*7650*/  STG.E.64 [R16.64], R2 ;  /* 0x0000000210007986 */ /* 0x0001e2000c101b24 */
[----:B------:R-:W-:Y:S05]  /*7660*/  BRA `(.L_x_13049) ;  /* 0x0000001000007947 */ /* 0x000fea0003800000 */
.L_x_13075:
[----:B------:R0:W-:Y:S02]  /*7670*/  STG.E [R16.64], R2 ;  /* 0x0000000210007986 */ /* 0x0001e4000c101924 */
.L_x_13049:
        /* <DEDUP_REMOVED lines=258> */
.L_x_13077:
        /* <DEDUP_REMOVED lines=18> */
.L_x_13081:
[----:B------:R0:W5:Y:S01]  /*87c0*/  LDG.E.U8 R18, [R2.64] ;  /* 0x0000002402127981 */ /* 0x000162000c1e1100 */
[----:B------:R-:W-:Y:S05]  /*87d0*/  BRA `(.L_x_13083) ;  /* 0x00000d0000007947 */ /* 0x000fea0003800000 */
.L_x_13080:
        /* <DEDUP_REMOVED lines=8> */
.L_x_13085:
[----:B------:R0:W5:Y:S01]  /*8860*/  LDG.E R18, [R2.64] ;  /* 0x0000002402127981 */ /* 0x000162000c1e1900 */
[----:B------:R-:W-:Y:S05]  /*8870*/  BRA `(.L_x_13083) ;  /* 0x00000c6000007947 */ /* 0x000fea0003800000 */
.L_x_13084:
[----:B------:R0:W5:Y:S01]  /*8880*/  LDG.E.S16 R18, [R2.64] ;  /* 0x0000002402127981 */ /* 0x000162000c1e1700 */
[----:B------:R-:W-:Y:S05]  /*8890*/  BRA `(.L_x_13083) ;  /* 0x00000c4000007947 */ /* 0x000fea0003800000 */
.L_x_13079:
        /* <DEDUP_REMOVED lines=9> */
.L_x_13087:
[----:B------:R-:W2:Y:S02]  /*8930*/  LDG.E.U16 R2, [R2.64] ;  /* 0x0000002402027981 */ /* 0x000ea4000c1e1500 */
[----:B--2---:R-:W-:-:S06]  /*8940*/  HADD2.F32 R18, -RZ, R2.H0_H0 ;  /* 0x20000002ff127230 */ /* 0x004fcc0000004100 */
[----:B------:R-:W0:Y:S01]  /*8950*/  F2I.FTZ.TRUNC.NTZ R18, R18 ;  /* 0x0000001200127305 */ /* 0x000e22000021f100 */
[----:B------:R-:W-:Y:S05]  /*8960*/  BRA `(.L_x_13083) ;  /* 0x00000b7000007947 */ /* 0x000fea0003800000 */
.L_x_13086:
        /* <DEDUP_REMOVED lines=9> */
.L_x_13089:
[----:B------:R-:W2:Y:S02]  /*8a00*/  LDG.E.U16 R2, [R2.64] ;  /* 0x0000002402027981 */ /* 0x000ea4000c1e1500 */
[----:B--2---:R-:W-:-:S06]  /*8a10*/  HADD2.F32 R18, -RZ, R2.H0_H0 ;  /* 0x20000002ff127230 */ /* 0x004fcc0000004100 */
[----:B------:R-:W0:Y:S01]  /*8a20*/  F2I.FTZ.TRUNC.NTZ R18, R18 ;  /* 0x0000001200127305 */ /* 0x000e22000021f100 */
[----:B------:R-:W-:Y:S05]  /*8a30*/  BRA `(.L_x_13083) ;  /* 0x00000aa000007947 */ /* 0x000fea0003800000 */
.L_x_13088:
[----:B------:R-:W2:Y:S02]  /*8a40*/  LDG.E.64 R2, [R2.64] ;  /* 0x0000002402027981 */ /* 0x000ea4000c1e1b00 */
[----:B--2---:R0:W1:Y:S01]  /*8a50*/  F2I.F64.TRUNC R18, R2 ;  /* 0x0000000200127311 */ /* 0x004062000030d100 */
[----:B------:R-:W-:Y:S05]  /*8a60*/  BRA `(.L_x_13083) ;  /* 0x00000a7000007947 */ /* 0x000fea0003800000 */
.L_x_13078:
        /* <DEDUP_REMOVED lines=12> */
.L_x_13092:
[----:B------:R-:W2:Y:S02]  /*8b30*/  LDG.E.64 R2, [R2.64] ;  /* 0x0000002402027981 */ /* 0x000ea4000c1e1b00 */
[----:B--2---:R0:W1:Y:S01]  /*8b40*/  F2I.F64.TRUNC R18, R2 ;  /* 0x0000000200127311 */ /* 0x004062000030d100 */
[----:B------:R-:W-:Y:S05]  /*8b50*/  BRA `(.L_x_13083) ;  /* 0x0000098000007947 */ /* 0x000fea0003800000 */
.L_x_13091:
        /* <DEDUP_REMOVED lines=27> */
.L_x_13094:
        /* <DEDUP_REMOVED lines=14> */
.L_x_13093:
[----:B------:R-:W2:Y:S02]  /*8df0*/  LDG.E.U16 R18, [R2.64] ;  /* 0x0000002402127981 */ /* 0x000ea4000c1e1500 */
[----:B--2---:R-:W-:-:S06]  /*8e00*/  PRMT R18, RZ, 0x5410, R18 ;  /* 0x00005410ff127816 */ /* 0x004fcc0000000012 */
[----:B------:R-:W0:Y:S01]  /*8e10*/  F2I.FTZ.TRUNC.NTZ R18, R18 ;  /* 0x0000001200127305 */ /* 0x000e22000021f100 */
[----:B------:R-:W-:Y:S05]  /*8e20*/  BRA `(.L_x_13083) ;  /* 0x000006b000007947 */ /* 0x000fea0003800000 */
.L_x_13090:
        /* <DEDUP_REMOVED lines=10> */
.L_x_13097:
        /* <DEDUP_REMOVED lines=21> */
.L_x_13101:
[----:B------:R-:W-:Y:S05]  /*9020*/  BSYNC B1 ;  /* 0x0000000000017941 */ /* 0x000fea0003800000 */
.L_x_13100:
[----:B------:R-:W-:Y:S01]  /*9030*/  IMAD.SHL.U32 R2, R2, 0x100000, RZ ;  /* 0x0010000002027824 */ /* 0x000fe200078e00ff */
[----:B------:R-:W-:-:S04]  /*9040*/  LEA R3, R0, 0x3b800000, 0x17 ;  /* 0x3b80000000037811 */ /* 0x000fc800078eb8ff */
[----:B------:R-:W-:Y:S02]  /*9050*/  LOP3.LUT R18, R3, R2, R18, 0xfe, !PT ;  /* 0x0000000203127212 */ /* 0x000fe400078efe12 */
.L_x_13099:
[----:B------:R-:W-:Y:S05]  /*9060*/  BSYNC B0 ;  /* 0x0000000000007941 */ /* 0x000fea0003800000 */
.L_x_13098:
[----:B------:R-:W0:Y:S01]  /*9070*/  F2I.FTZ.TRUNC.NTZ R18, R18 ;  /* 0x0000001200127305 */ /* 0x000e22000021f100 */
[----:B------:R-:W-:Y:S05]  /*9080*/  BRA `(.L_x_13083) ;  /* 0x0000045000007947 */ /* 0x000fea0003800000 */
.L_x_13096:
        /* <DEDUP_REMOVED lines=21> */
.L_x_13105:
[----:B------:R-:W-:Y:S05]  /*91e0*/  BSYNC B1 ;  /* 0x0000000000017941 */ /* 0x000fea0003800000 */
.L_x_13104:
[----:B------:R-:W-:Y:S01]  /*91f0*/  IMAD.SHL.U32 R2, R2, 0x200000, RZ ;  /* 0x0020000002027824 */ /* 0x000fe200078e00ff */
[----:B------:R-:W-:-:S04]  /*9200*/  LEA R3, R0, 0x37800000, 0x17 ;  /* 0x3780000000037811 */ /* 0x000fc800078eb8ff */
[----:B------:R-:W-:Y:S02]  /*9210*/  LOP3.LUT R18, R3, R2, R18, 0xfe, !PT ;  /* 0x0000000203127212 */ /* 0x000fe400078efe12 */
.L_x_13103:
[----:B------:R-:W-:Y:S05]  /*9220*/  BSYNC B0 ;  /* 0x0000000000007941 */ /* 0x000fea0003800000 */
.L_x_13102:
[----:B------:R-:W0:Y:S01]  /*9230*/  F2I.FTZ.TRUNC.NTZ R18, R18 ;  /* 0x0000001200127305 */ /* 0x000e22000021f100 */
[----:B------:R-:W-:Y:S05]  /*9240*/  BRA `(.L_x_13083) ;  /* 0x0000029000007947 */ /* 0x000fea0003800000 */
.L_x_13095:
        /* <DEDUP_REMOVED lines=14> */
.L_x_13109:
[----:B------:R-:W-:Y:S05]  /*9330*/  BSYNC B0 ;  /* 0x0000000000007941 */ /* 0x000fea0003800000 */
.L_x_13108:
[----:B------:R-:W0:Y:S01]  /*9340*/  F2I.FTZ.TRUNC.NTZ R18, R18 ;  /* 0x0000001200127305 */ /* 0x000e22000021f100 */
[----:B------:R-:W-:Y:S05]  /*9350*/  BRA `(.L_x_13083) ;  /* 0x0000018000007947 */ /* 0x000fea0003800000 */
.L_x_13082:
        /* <DEDUP_REMOVED lines=21> */
.L_x_13107:
[----:B------:R0:W5:Y:S01]  /*94b0*/  LDG.E R18, [R2.64] ;  /* 0x0000002402127981 */ /* 0x000162000c1e1900 */
[----:B------:R-:W-:Y:S05]  /*94c0*/  BRA `(.L_x_13083) ;  /* 0x0000001000007947 */ /* 0x000fea0003800000 */
.L_x_13106:
[----:B------:R0:W5:Y:S02]  /*94d0*/  LDG.E R18, [R2.64] ;  /* 0x0000002402127981 */ /* 0x000164000c1e1900 */
.L_x_13083:
        /* <DEDUP_REMOVED lines=16> */
.L_x_13113:
[----:B------:R0:W5:Y:S01]  /*95e0*/  LDG.E.U8 R19, [R2.64] ;  /* 0x0000002402137981 */ /* 0x000162000c1e1100 */
[----:B------:R-:W-:Y:S05]  /*95f0*/  BRA `(.L_x_13115) ;  /* 0x00000d0000007947 */ /* 0x000fea0003800000 */
.L_x_13112:
        /* <DEDUP_REMOVED lines=8> */
.L_x_13117:
[----:B------:R0:W5:Y:S01]  /*9680*/  LDG.E R19, [R2.64] ;  /* 0x0000002402137981 */ /* 0x000162000c1e1900 */
[----:B------:R-:W-:Y:S05]  /*9690*/  BRA `(.L_x_13115) ;  /* 0x00000c6000007947 */ /* 0x000fea0003800000 */
.L_x_13116:
[----:B------:R0:W5:Y:S01]  /*96a0*/  LDG.E.S16 R19, [R2.64] ;  /* 0x0000002402137981 */ /* 0x000162000c1e1700 */
[----:B------:R-:W-:Y:S05]  /*96b0*/  BRA `(.L_x_13115) ;  /* 0x00000c4000007947 */ /* 0x000fea0003800000 */
.L_x_13111:
        /* <DEDUP_REMOVED lines=9> */
.L_x_13119:
[----:B------:R-:W2:Y:S02]  /*9750*/  LDG.E.U16 R2, [R2.64] ;  /* 0x0000002402027981 */ /* 0x000ea4000c1e1500 */
[----:B--2---:R-:W-:-:S06]  /*9760*/  HADD2.F32 R19, -RZ, R2.H0_H0 ;  /* 0x20000002ff137230 */ /* 0x004fcc0000004100 */
[----:B------:R-:W0:Y:S01]  /*9770*/  F2I.FTZ.TRUNC.NTZ R19, R19 ;  /* 0x0000001300137305 */ /* 0x000e22000021f100 */
[----:B------:R-:W-:Y:S05]  /*9780*/  BRA `(.L_x_13115) ;  /* 0x00000b7000007947 */ /* 0x000fea0003800000 */
.L_x_13118:
        /* <DEDUP_REMOVED lines=9> */
.L_x_13121:
[----:B------:R-:W2:Y:S02]  /*9820*/  LDG.E.U16 R2, [R2.64] ;  /* 0x0000002402027981 */ /* 0x000ea4000c1e1500 */
[----:B--2---:R-:W-:-:S06]  /*9830*/  HADD2.F32 R19, -RZ, R2.H0_H0 ;  /* 0x20000002ff137230 */ /* 0x004fcc0000004100 */
[----:B------:R-:W0:Y:S01]  /*9840*/  F2I.FTZ.TRUNC.NTZ R19, R19 ;  /* 0x0000001300137305 */ /* 0x000e22000021f100 */
[----:B------:R-:W-:Y:S05]  /*9850*/  BRA `(.L_x_13115) ;  /* 0x00000aa000007947 */ /* 0x000fea0003800000 */
.L_x_13120:
[----:B------:R-:W2:Y:S02]  /*9860*/  LDG.E.64 R2, [R2.64] ;  /* 0x0000002402027981 */ /* 0x000ea4000c1e1b00 */
[----:B--2---:R0:W2:Y:S01]  /*9870*/  F2I.F64.TRUNC R19, R2 ;  /* 0x0000000200137311 */ /* 0x0040a2000030d100 */
[----:B------:R-:W-:Y:S05]  /*9880*/  BRA `(.L_x_13115) ;  /* 0x00000a7000007947 */ /* 0x000fea0003800000 */
.L_x_13110:
        /* <DEDUP_REMOVED lines=12> */
.L_x_13124:
[----:B------:R-:W2:Y:S02]  /*9950*/  LDG.E.64 R2, [R2.64] ;  /* 0x0000002402027981 */ /* 0x000ea4000c1e1b00 */
[----:B--2---:R0:W2:Y:S01]  /*9960*/  F2I.F64.TRUNC R19, R2 ;  /* 0x0000000200137311 */ /* 0x0040a2000030d100 */
[----:B------:R-:W-:Y:S05]  /*9970*/  BRA `(.L_x_13115) ;  /* 0x0000098000007947 */ /* 0x000fea0003800000 */
.L_x_13123:
        /* <DEDUP_REMOVED lines=27> */
.L_x_13126:
        /* <DEDUP_REMOVED lines=14> */
.L_x_13125:
[----:B------:R-:W2:Y:S02]  /*9c10*/  LDG.E.U16 R19, [R2.64] ;  /* 0x0000002402137981 */ /* 0x000ea4000c1e1500 */
[----:B--2---:R-:W-:-:S06]  /*9c20*/  PRMT R19, RZ, 0x5410, R19 ;  /* 0x00005410ff137816 */ /* 0x004fcc0000000013 */
[----:B------:R-:W0:Y:S01]  /*9c30*/  F2I.FTZ.TRUNC.NTZ R19, R19 ;  /* 0x0000001300137305 */ /* 0x000e22000021f100 */
[----:B------:R-:W-:Y:S05]  /*9c40*/  BRA `(.L_x_13115) ;  /* 0x000006b000007947 */ /* 0x000fea0003800000 */
.L_x_13122:
        /* <DEDUP_REMOVED lines=10> */
.L_x_13129:
        /* <DEDUP_REMOVED lines=21> */
.L_x_13133:
[----:B------:R-:W-:Y:S05]  /*9e40*/  BSYNC B1 ;  /* 0x0000000000017941 */ /* 0x000fea0003800000 */
.L_x_13132:
[----:B------:R-:W-:Y:S01]  /*9e50*/  IMAD.SHL.U32 R2, R2, 0x100000, RZ ;  /* 0x0010000002027824 */ /* 0x000fe200078e00ff */
[----:B------:R-:W-:-:S04]  /*9e60*/  LEA R0, R0, 0x3b800000, 0x17 ;  /* 0x3b80000000007811 */ /* 0x000fc800078eb8ff */
[----:B------:R-:W-:Y:S02]  /*9e70*/  LOP3.LUT R19, R0, R2, R19, 0xfe, !PT ;  /* 0x0000000200137212 */ /* 0x000fe400078efe13 */
.L_x_13131:
[----:B------:R-:W-:Y:S05]  /*9e80*/  BSYNC B0 ;  /* 0x0000000000007941 */ /* 0x000fea0003800000 */
.L_x_13130:
[----:B------:R-:W0:Y:S01]  /*9e90*/  F2I.FTZ.TRUNC.NTZ R19, R19 ;  /* 0x0000001300137305 */ /* 0x000e22000021f100 */
[----:B------:R-:W-:Y:S05]  /*9ea0*/  BRA `(.L_x_13115) ;  /* 0x0000045000007947 */ /* 0x000fea0003800000 */
.L_x_13128:
        /* <DEDUP_REMOVED lines=21> */
.L_x_13137:
[----:B------:R-:W-:Y:S05]  /*a000*/  BSYNC B1 ;  /* 0x0000000000017941 */ /* 0x000fea0003800000 */
.L_x_13136:
[----:B------:R-:W-:Y:S01]  /*a010*/  IMAD.SHL.U32 R2, R2, 0x200000, RZ ;  /* 0x0020000002027824 */ /* 0x000fe200078e00ff */
[----:B------:R-:W-:-:S04]  /*a020*/  LEA R0, R0, 0x37800000, 0x17 ;  /* 0x3780000000007811 */ /* 0x000fc800078eb8ff */
[----:B------:R-:W-:Y:S02]  /*a030*/  LOP3.LUT R19, R0, R2, R19, 0xfe, !PT ;  /* 0x0000000200137212 */ /* 0x000fe400078efe13 */
.L_x_13135:
[----:B------:R-:W-:Y:S05]  /*a040*/  BSYNC B0 ;  /* 0x0000000000007941 */ /* 0x000fea0003800000 */
.L_x_13134:
[----:B------:R-:W0:Y:S01]  /*a050*/  F2I.FTZ.TRUNC.NTZ R19, R19 ;  /* 0x0000001300137305 */ /* 0x000e22000021f100 */
[----:B------:R-:W-:Y:S05]  /*a060*/  BRA `(.L_x_13115) ;  /* 0x0000029000007947 */ /* 0x000fea0003800000 */
.L_x_13127:
        /* <DEDUP_REMOVED lines=14> */
.L_x_13141:
[----:B------:R-:W-:Y:S05]  /*a150*/  BSYNC B0 ;  /* 0x0000000000007941 */ /* 0x000fea0003800000 */
.L_x_13140:
[----:B------:R-:W0:Y:S01]  /*a160*/  F2I.FTZ.TRUNC.NTZ R19, R19 ;  /* 0x0000001300137305 */ /* 0x000e22000021f100 */
[----:B------:R-:W-:Y:S05]  /*a170*/  BRA `(.L_x_13115) ;  /* 0x0000018000007947 */ /* 0x000fea0003800000 */
.L_x_13114:
        /* <DEDUP_REMOVED lines=21> */
.L_x_13139:
[----:B------:R0:W5:Y:S01]  /*a2d0*/  LDG.E R19, [R2.64] ;  /* 0x0000002402137981 */ /* 0x000162000c1e1900 */
[----:B------:R-:W-:Y:S05]  /*a2e0*/  BRA `(.L_x_13115) ;  /* 0x0000001000007947 */ /* 0x000fea0003800000 */
.L_x_13138:
[----:B------:R0:W5:Y:S02]  /*a2f0*/  LDG.E R19, [R2.64] ;  /* 0x0000002402137981 */ /* 0x000164000c1e1900 */
.L_x_13115:
        /* <DEDUP_REMOVED lines=15> */
.L_x_13145:
[----:B------:R0:W-:Y:S01]  /*a3f0*/  STG.E.U8 [R16.64], R2 ;  /* 0x0000000210007986 */ /* 0x0001e2000c101124 */
[----:B------:R-:W-:Y:S05]  /*a400*/  BRA `(.L_x_13147) ;  /* 0x00000d7000007947 */ /* 0x000fea0003800000 */
.L_x_13144:
        /* <DEDUP_REMOVED lines=9> */
.L_x_13149:
[----:B------:R0:W-:Y:S01]  /*a4a0*/  STG.E [R16.64], R2 ;  /* 0x0000000210007986 */ /* 0x0001e2000c101924 */
[----:B------:R-:W-:Y:S05]  /*a4b0*/  BRA `(.L_x_13147) ;  /* 0x00000cc000007947 */ /* 0x000fea0003800000 */
.L_x_13148:
[----:B------:R0:W-:Y:S01]  /*a4c0*/  STG.E.U16 [R16.64], R2 ;  /* 0x0000000210007986 */ /* 0x0001e2000c101524 */
[----:B------:R-:W-:Y:S05]  /*a4d0*/  BRA `(.L_x_13147) ;  /* 0x00000ca000007947 */ /* 0x000fea0003800000 */
.L_x_13143:
        /* <DEDUP_REMOVED lines=9> */
.L_x_13151:
[----:B------:R-:W0:Y:S02]  /*a570*/  I2F R0, R2 ;  /* 0x0000000200007306 */ /* 0x000e240000201400 */
[----:B0-----:R-:W-:-:S05]  /*a580*/  F2FP.PACK_AB R0, RZ, R0 ;  /* 0x00000000ff00723e */ /* 0x001fca00000000ff */
[----:B------:R0:W-:Y:S01]  /*a590*/  STG.E.U16 [R16.64], R0 ;  /* 0x0000000010007986 */ /* 0x0001e2000c101524 */
[----:B------:R-:W-:Y:S05]  /*a5a0*/  BRA `(.L_x_13147) ;  /* 0x00000bd000007947 */ /* 0x000fea0003800000 */
.L_x_13150:
        /* <DEDUP_REMOVED lines=10> */
.L_x_13153:
[----:B------:R-:W0:Y:S02]  /*a650*/  I2F R2, R2 ;  /* 0x0000000200027306 */ /* 0x000e240000201400 */
[----:B0-----:R-:W-:-:S04]  /*a660*/  F2FP.PACK_AB R3, RZ, R2 ;  /* 0x00000002ff03723e */ /* 0x001fc800000000ff */
[----:B------:R-:W-:-:S05]  /*a670*/  PRMT R3, R3, 0x5410, RZ ;  /* 0x0000541003037816 */ /* 0x000fca00000000ff */
[----:B------:R0:W-:Y:S01]  /*a680*/  STG.E [R16.64], R3 ;  /* 0x0000000310007986 */ /* 0x0001e2000c101924 */
[----:B------:R-:W-:Y:S05]  /*a690*/  BRA `(.L_x_13147) ;  /* 0x00000ae000007947 */ /* 0x000fea0003800000 */
.L_x_13152:
[----:B------:R-:W0:Y:S02]  /*a6a0*/  I2F.F64 R2, R2 ;  /* 0x0000000200027312 */ /* 0x000e240000201c00 */
[----:B0-----:R0:W-:Y:S01]  /*a6b0*/  STG.E.64 [R16.64], R2 ;  /* 0x0000000210007986 */ /* 0x0011e2000c101b24 */
[----:B------:R-:W-:Y:S05]  /*a6c0*/  BRA `(.L_x_13147) ;  /* 0x00000ab000007947 */ /* 0x000fea0003800000 */
.L_x_13142:
        /* <DEDUP_REMOVED lines=12> */
.L_x_13156:
[----:B------:R-:W0:Y:S01]  /*a790*/  I2F.F64 R4, R2 ;  /* 0x0000000200047312 */ /* 0x000e220000201c00 */
[----:B------:R-:W-:-:S05]  /*a7a0*/  CS2R R6, SRZ ;  /* 0x0000000000067805 */ /* 0x000fca000001ff00 */
[----:B0-----:R0:W-:Y:S01]  /*a7b0*/  STG.E.128 [R16.64], R4 ;  /* 0x0000000410007986 */ /* 0x0011e2000c101d24 */
[----:B------:R-:W-:Y:S05]  /*a7c0*/  BRA `(.L_x_13147) ;  /* 0x000009b000007947 */ /* 0x000fea0003800000 */
.L_x_13155:
        /* <DEDUP_REMOVED lines=21> */
.L_x_13160:
[----:B------:R-:W-:Y:S05]  /*a920*/  BSYNC B0 ;  /* 0x0000000000007941 */ /* 0x000fea0003800000 */
.L_x_13159:
[----:B------:R-:W-:-:S05]  /*a930*/  LOP3.LUT R3, R0, R3, RZ, 0xfc, !PT ;  /* 0x0000000300037212 */ /* 0x000fca00078efcff */
[----:B------:R0:W-:Y:S01]  /*a940*/  STG.E.U8 [R16.64], R3 ;  /* 0x0000000310007986 */ /* 0x0001e2000c101124 */
[----:B------:R-:W-:Y:S05]  /*a950*/  BRA `(.L_x_13147) ;  /* 0x0000082000007947 */ /* 0x000fea0003800000 */
.L_x_13158:
        /* <DEDUP_REMOVED lines=13> */
.L_x_13162:
[----:B------:R-:W-:Y:S01]  /*aa30*/  IMAD.MOV.U32 R0, RZ, RZ, 0x7f ;  /* 0x0000007fff007424 */ /* 0x000fe200078e00ff */
[----:B------:R-:W-:-:S04]  /*aa40*/  ISETP.GT.U32.AND P0, PT, R3, 0x7f800000, PT ;  /* 0x7f8000000300780c */ /* 0x000fc80003f04070 */
[----:B------:R-:W-:-:S04]  /*aa50*/  SEL R0, R0, 0x7c, P0 ;  /* 0x0000007c00007807 */ /* 0x000fc80000000000 */
.L_x_13163:
[----:B------:R-:W-:Y:S05]  /*aa60*/  BSYNC B0 ;  /* 0x0000000000007941 */ /* 0x000fea0003800000 */
.L_x_13161:
[----:B------:R-:W-:-:S04]  /*aa70*/  LOP3.LUT R2, R5, 0x80000000, RZ, 0xc0, !PT ;  /* 0x8000000005027812 */ /* 0x000fc800078ec0ff */
[----:B------:R-:W-:-:S04]  /*aa80*/  SHF.R.U32.HI R3, RZ, 0x18, R2 ;  /* 0x00000018ff037819 */ /* 0x000fc80000011602 */
[----:B------:R-:W-:-:S05]  /*aa90*/  LOP3.LUT R3, R0, R3, RZ, 0xfc, !PT ;  /* 0x0000000300037212 */ /* 0x000fca00078efcff */
[----:B------:R0:W-:Y:S01]  /*aaa0*/  STG.E.U8 [R16.64], R3 ;  /* 0x0000000310007986 */ /* 0x0001e2000c101124 */
[----:B------:R-:W-:Y:S05]  /*aab0*/  BRA `(.L_x_13147) ;  /* 0x000006c000007947 */ /* 0x000fea0003800000 */
.L_x_13157:
[----:B------:R-:W0:Y:S02]  /*aac0*/  I2F R0, R2 ;  /* 0x0000000200007306 */ /* 0x000e240000201400 */
[----:B0-----:R-:W-:-:S05]  /*aad0*/  F2FP.BF16.PACK_AB R0, RZ, R0 ;  /* 0x00000000ff00723e */ /* 0x001fca00000010ff */
[----:B------:R0:W-:Y:S01]  /*aae0*/  STG.E.U16 [R16.64], R0 ;  /* 0x0000000010007986 */ /* 0x0001e2000c101524 */
[----:B------:R-:W-:Y:S05]  /*aaf0*/  BRA `(.L_x_13147) ;  /* 0x0000068000007947 */ /* 0x000fea0003800000 */
.L_x_13154:
        /* <DEDUP_REMOVED lines=10> */
.L_x_13166:
        /* <DEDUP_REMOVED lines=17> */
.L_x_13169:
[----:B------:R-:W-:-:S04]  /*acb0*/  LOP3.LUT R2, R5, 0x80000000, RZ, 0xc0, !PT ;  /* 0x8000000005027812 */ /* 0x000fc800078ec0ff */
[----:B------:R-:W-:-:S04]  /*acc0*/  SHF.R.U32.HI R3, RZ, 0x18, R2 ;  /* 0x00000018ff037819 */ /* 0x000fc80000011602 */
[----:B------:R-:W-:-:S04]  /*acd0*/  LOP3.LUT R0, R0, R3, RZ, 0xfc, !PT ;  /* 0x0000000300007212 */ /* 0x000fc800078efcff */
[----:B------:R-:W-:Y:S02]  /*ace0*/  PRMT R8, R0, 0x7610, R8 ;  /* 0x0000761000087816 */ /* 0x000fe40000000008 */
.L_x_13168:
[----:B------:R-:W-:Y:S05]  /*acf0*/  BSYNC B0 ;  /* 0x0000000000007941 */ /* 0x000fea0003800000 */
.L_x_13167:
[----:B------:R0:W-:Y:S01]  /*ad00*/  STG.E.U8 [R16.64], R8 ;  /* 0x0000000810007986 */ /* 0x0001e2000c101124 */
[----:B------:R-:W-:Y:S05]  /*ad10*/  BRA `(.L_x_13147) ;  /* 0x0000046000007947 */ /* 0x000fea0003800000 */
.L_x_13165:
        /* <DEDUP_REMOVED lines=17> */
.L_x_13172:
[----:B------:R-:W-:-:S04]  /*ae30*/  LOP3.LUT R2, R5, 0x80000000, RZ, 0xc0, !PT ;  /* 0x8000000005027812 */ /* 0x000fc800078ec0ff */
[----:B------:R-:W-:-:S04]  /*ae40*/  SHF.R.U32.HI R3, RZ, 0x18, R2 ;  /* 0x00000018ff037819 */ /* 0x000fc80000011602 */
[----:B------:R-:W-:-:S04]  /*ae50*/  LOP3.LUT R0, R0, R3, RZ, 0xfc, !PT ;  /* 0x0000000300007212 */ /* 0x000fc800078efcff */
[----:B------:R-:W-:Y:S02]  /*ae60*/  PRMT R8, R0, 0x7610, R8 ;  /* 0x0000761000087816 */ /* 0x000fe40000000008 */
.L_x_13171:
[----:B------:R-:W-:Y:S05]  /*ae70*/  BSYNC B0 ;  /* 0x0000000000007941 */ /* 0x000fea0003800000 */
.L_x_13170:
[----:B------:R0:W-:Y:S01]  /*ae80*/  STG.E.U8 [R16.64], R8 ;  /* 0x0000000810007986 */ /* 0x0001e2000c101124 */
[----:B------:R-:W-:Y:S05]  /*ae90*/  BRA `(.L_x_13147) ;  /* 0x000002e000007947 */ /* 0x000fea0003800000 */
.L_x_13164:
        /* <DEDUP_REMOVED lines=22> */
.L_x_13146:
        /* <DEDUP_REMOVED lines=20> */
.L_x_13174:
[----:B------:R-:W-:-:S05]  /*b140*/  SHF.R.S32.HI R3, RZ, 0x1f, R2 ;  /* 0x0000001fff037819 */ /* 0x000fca0000011402 */
[----:B------:R0:W-:Y:S01]  /*b150*/  STG.E.64 [R16.64], R2 ;  /* 0x0000000210007986 */ /* 0x0001e2000c101b24 */
[----:B------:R-:W-:Y:S05]  /*b160*/  BRA `(.L_x_13147) ;  /* 0x0000001000007947 */ /* 0x000fea0003800000 */
.L_x_13173:
[----:B------:R0:W-:Y:S02]  /*b170*/  STG.E [R16.64], R2 ;  /* 0x0000000210007986 */ /* 0x0001e4000c101924 */
.L_x_13147:
[----:B------:R-:W-:Y:S02]  /*b180*/  IADD3 R23, R23, 0x80, RZ ;  /* 0x0000008017177810 */ /* 0x000fe40007ffe0ff */
.L_x_12978:
[----:B------:R-:W-:Y:S05]  /*b190*/  BSYNC B6 ;  /* 0x0000000000067941 */ /* 0x000fea0003800000 */
.L_x_12977:
        /* <DEDUP_REMOVED lines=257> */
.L_x_13175:
        /* <DEDUP_REMOVED lines=18> */
.L_x_13179:
[----:B------:R0:W5:Y:S01]  /*c2d0*/  LDG.E.U8 R18, [R2.64] ;  /* 0x0000002402127981 */ /* 0x000162000c1e1100 */
[----:B------:R-:W-:Y:S05]  /*c2e0*/  BRA `(.L_x_13181) ;  /* 0x00000d0000007947 */ /* 0x000fea0003800000 */
.L_x_13178:
        /* <DEDUP_REMOVED lines=8> */
.L_x_13183:
[----:B------:R0:W5:Y:S01]  /*c370*/  LDG.E R18, [R2.64] ;  /* 0x0000002402127981 */ /* 0x000162000c1e1900 */
[----:B------:R-:W-:Y:S05]  /*c380*/  BRA `(.L_x_13181) ;  /* 0x00000c6000007947 */ /* 0x000fea0003800000 */
.L_x_13182:
[----:B------:R0:W5:Y:S01]  /*c390*/  LDG.E.S16 R18, [R2.64] ;  /* 0x0000002402127981 */ /* 0x000162000c1e1700 */
[----:B------:R-:W-:Y:S05]  /*c3a0*/  BRA `(.L_x_13181) ;  /* 0x00000c4000007947 */ /* 0x000fea0003800000 */
.L_x_13177:
        /* <DEDUP_REMOVED lines=9> */
.L_x_13185:
[----:B------:R-:W2:Y:S02]  /*c440*/  LDG.E.U16 R2, [R2.64] ;  /* 0x0000002402027981 */ /* 0x000ea4000c1e1500 */
[----:B--2---:R-:W-:-:S06]  /*c450*/  HADD2.F32 R18, -RZ, R2.H0_H0 ;  /* 0x20000002ff127230 */ /* 0x004fcc0000004100 */
[----:B------:R-:W0:Y:S01]  /*c460*/  F2I.FTZ.TRUNC.NTZ R18, R18 ;  /* 0x0000001200127305 */ /* 0x000e22000021f100 */
[----:B------:R-:W-:Y:S05]  /*c470*/  BRA `(.L_x_13181) ;  /* 0x00000b7000007947 */ /* 0x000fea0003800000 */
.L_x_13184:
        /* <DEDUP_REMOVED lines=9> */
.L_x_13187:
[----:B------:R-:W2:Y:S02]  /*c510*/  LDG.E.U16 R2, [R2.64] ;  /* 0x0000002402027981 */ /* 0x000ea4000c1e1500 */
[----:B--2---:R-:W-:-:S06]  /*c520*/  HADD2.F32 R18, -RZ, R2.H0_H0 ;  /* 0x20000002ff127230 */ /* 0x004fcc0000004100 */
[----:B------:R-:W0:Y:S01]  /*c530*/  F2I.FTZ.TRUNC.NTZ R18, R18 ;  /* 0x0000001200127305 */ /* 0x000e22000021f100 */
[----:B------:R-:W-:Y:S05]  /*c540*/  BRA `(.L_x_13181) ;  /* 0x00000aa000007947 */ /* 0x000fea0003800000 */
.L_x_13186:
[----:B------:R-:W2:Y:S02]  /*c550*/  LDG.E.64 R2, [R2.64] ;  /* 0x0000002402027981 */ /* 0x000ea4000c1e1b00 */
[----:B--2---:R0:W1:Y:S01]  /*c560*/  F2I.F64.TRUNC R18, R2 ;  /* 0x0000000200127311 */ /* 0x004062000030d100 */
[----:B------:R-:W-:Y:S05]  /*c570*/  BRA `(.L_x_13181) ;  /* 0x00000a7000007947 */ /* 0x000fea0003800000 */
.L_x_13176:
        /* <DEDUP_REMOVED lines=12> */
.L_x_13190:
[----:B------:R-:W2:Y:S02]  /*c640*/  LDG.E.64 R2, [R2.64] ;  /* 0x0000002402027981 */ /* 0x000ea4000c1e1b00 */
[----:B--2---:R0:W1:Y:S01]  /*c650*/  F2I.F64.TRUNC R18, R2 ;  /* 0x0000000200127311 */ /* 0x004062000030d100 */
[----:B------:R-:W-:Y:S05]  /*c660*/  BRA `(.L_x_13181) ;  /* 0x0000098000007947 */ /* 0x000fea0003800000 */
.L_x_13189:
        /* <DEDUP_REMOVED lines=27> */
.L_x_13192:
        /* <DEDUP_REMOVED lines=14> */
.L_x_13191:
[----:B------:R-:W2:Y:S02]  /*c900*/  LDG.E.U16 R18, [R2.64] ;  /* 0x0000002402127981 */ /* 0x000ea4000c1e1500 */
[----:B--2---:R-:W-:-:S06]  /*c910*/  PRMT R18, RZ, 0x5410, R18 ;  /* 0x00005410ff127816 */ /* 0x004fcc0000000012 */
[----:B------:R-:W0:Y:S01]  /*c920*/  F2I.FTZ.TRUNC.NTZ R18, R18 ;  /* 0x0000001200127305 */ /* 0x000e22000021f100 */
[----:B------:R-:W-:Y:S05]  /*c930*/  BRA `(.L_x_13181) ;  /* 0x000006b000007947 */ /* 0x000fea0003800000 */
.L_x_13188:
        /* <DEDUP_REMOVED lines=10> */
.L_x_13195:
        /* <DEDUP_REMOVED lines=21> */
.L_x_13199:
[----:B------:R-:W-:Y:S05]  /*cb30*/  BSYNC B1 ;  /* 0x0000000000017941 */ /* 0x000fea0003800000 */
.L_x_13198:
[----:B------:R-:W-:Y:S01]  /*cb40*/  IMAD.SHL.U32 R2, R2, 0x100000, RZ ;  /* 0x0010000002027824 */ /* 0x000fe200078e00ff */
[----:B------:R-:W-:-:S04]  /*cb50*/  LEA R3, R0, 0x3b800000, 0x17 ;  /* 0x3b80000000037811 */ /* 0x000fc800078eb8ff */
[----:B------:R-:W-:Y:S02]  /*cb60*/  LOP3.LUT R18, R3, R2, R18, 0xfe, !PT ;  /* 0x0000000203127212 */ /* 0x000fe400078efe12 */
.L_x_13197:
[----:B------:R-:W-:Y:S05]  /*cb70*/  BSYNC B0 ;  /* 0x0000000000007941 */ /* 0x000fea0003800000 */
.L_x_13196:
[----:B------:R-:W0:Y:S01]  /*cb80*/  F2I.FTZ.TRUNC.NTZ R18, R18 ;  /* 0x0000001200127305 */ /* 0x000e22000021f100 */
[----:B------:R-:W-:Y:S05]  /*cb90*/  BRA `(.L_x_13181) ;  /* 0x0000045000007947 */ /* 0x000fea0003800000 */
.L_x_13194:
        /* <DEDUP_REMOVED lines=21> */
.L_x_13203:
[----:B------:R-:W-:Y:S05]  /*ccf0*/  BSYNC B1 ;  /* 0x0000000000017941 */ /* 0x000fea0003800000 */
.L_x_13202:
[----:B------:R-:W-:Y:S01]  /*cd00*/  IMAD.SHL.U32 R2, R2, 0x200000, RZ ;  /* 0x0020000002027824 */ /* 0x000fe200078e00ff */
[----:B------:R-:W-:-:S04]  /*cd10*/  LEA R3, R0, 0x37800000, 0x17 ;  /* 0x3780000000037811 */ /* 0x000fc800078eb8ff */
[----:B------:R-:W-:Y:S02]  /*cd20*/  LOP3.LUT R18, R3, R2, R18, 0xfe, !PT ;  /* 0x0000000203127212 */ /* 0x000fe400078efe12 */
.L_x_13201:
[----:B------:R-:W-:Y:S05]  /*cd30*/  BSYNC B0 ;  /* 0x0000000000007941 */ /* 0x000fea0003800000 */
.L_x_13200:
[----:B------:R-:W0:Y:S01]  /*cd40*/  F2I.FTZ.TRUNC.NTZ R18, R18 ;  /* 0x0000001200127305 */ /* 0x000e22000021f100 */
[----:B------:R-:W-:Y:S05]  /*cd50*/  BRA `(.L_x_13181) ;  /* 0x0000029000007947 */ /* 0x000fea0003800000 */
.L_x_13193:
        /* <DEDUP_REMOVED lines=14> */
.L_x_13207:
[----:B------:R-:W-:Y:S05]  /*ce40*/  BSYNC B0 ;  /* 0x0000000000007941 */ /* 0x000fea0003800000 */
.L_x_13206:
[----:B------:R-:W0:Y:S01]  /*ce50*/  F2I.FTZ.TRUNC.NTZ R18, R18 ;  /* 0x0000001200127305 */ /* 0x000e22000021f100 */
[----:B------:R-:W-:Y:S05]  /*ce60*/  BRA `(.L_x_13181) ;  /* 0x0000018000007947 */ /* 0x000fea0003800000 */
.L_x_13180:
        /* <DEDUP_REMOVED lines=21> */
.L_x_13205:
[----:B------:R0:W5:Y:S01]  /*cfc0*/  LDG.E R18, [R2.64] ;  /* 0x0000002402127981 */ /* 0x000162000c1e1900 */
[----:B------:R-:W-:Y:S05]  /*cfd0*/  BRA `(.L_x_13181) ;  /* 0x0000001000007947 */ /* 0x000fea0003800000 */
.L_x_13204:
[----:B------:R0:W5:Y:S02]  /*cfe0*/  LDG.E R18, [R2.64] ;  /* 0x0000002402127981 */ /* 0x000164000c1e1900 */
.L_x_13181:
        /* <DEDUP_REMOVED lines=16> */
.L_x_13211:
[----:B------:R0:W5:Y:S01]  /*d0f0*/  LDG.E.U8 R19, [R2.64] ;  /* 0x0000002402137981 */ /* 0x000162000c1e1100 */
[----:B------:R-:W-:Y:S05]  /*d100*/  BRA `(.L_x_13213) ;  /* 0x00000d0000007947 */ /* 0x000fea0003800000 */
.L_x_13210:
        /* <DEDUP_REMOVED lines=8> */
.L_x_13215:
[----:B------:R0:W5:Y:S01]  /*d190*/  LDG.E R19, [R2.64] ;  /* 0x0000002402137981 */ /* 0x000162000c1e1900 */
[----:B------:R-:W-:Y:S05]  /*d1a0*/  BRA `(.L_x_13213) ;  /* 0x00000c6000007947 */ /* 0x000fea0003800000 */
.L_x_13214:
[----:B------:R0:W5:Y:S01]  /*d1b0*/  LDG.E.S16 R19, [R2.64] ;  /* 0x0000002402137981 */ /* 0x000162000c1e1700 */
[----:B------:R-:W-:Y:S05]  /*d1c0*/  BRA `(.L_x_13213) ;  /* 0x00000c4000007947 */ /* 0x000fea0003800000 */
.L_x_13209:
        /* <DEDUP_REMOVED lines=9> */
.L_x_13217:
[----:B------:R-:W2:Y:S02]  /*d260*/  LDG.E.U16 R2, [R2.64] ;  /* 0x0000002402027981 */ /* 0x000ea4000c1e1500 */
[----:B--2---:R-:W-:-:S06]  /*d270*/  HADD2.F32 R19, -RZ, R2.H0_H0 ;  /* 0x20000002ff137230 */ /* 0x004fcc0000004100 */
[----:B------:R-:W0:Y:S01]  /*d280*/  F2I.FTZ.TRUNC.NTZ R19, R19 ;  /* 0x0000001300137305 */ /* 0x000e22000021f100 */
[----:B------:R-:W-:Y:S05]  /*d290*/  BRA `(.L_x_13213) ;  /* 0x00000b7000007947 */ /* 0x000fea0003800000 */
.L_x_13216:
        /* <DEDUP_REMOVED lines=9> */
.L_x_13219:
[----:B------:R-:W2:Y:S02]  /*d330*/  LDG.E.U16 R2, [R2.64] ;  /* 0x0000002402027981 */ /* 0x000ea4000c1e1500 */
[----:B--2---:R-:W-:-:S06]  /*d340*/  HADD2.F32 R19, -RZ, R2.H0_H0 ;  /* 0x20000002ff137230 */ /* 0x004fcc0000004100 */
[----:B------:R-:W0:Y:S01]  /*d350*/  F2I.FTZ.TRUNC.NTZ R19, R19 ;  /* 0x0000001300137305 */ /* 0x000e22000021f100 */
[----:B------:R-:W-:Y:S05]  /*d360*/  BRA `(.L_x_13213) ;  /* 0x00000aa000007947 */ /* 0x000fea0003800000 */
.L_x_13218:
[----:B------:R-:W2:Y:S02]  /*d370*/  LDG.E.64 R2, [R2.64] ;  /* 0x0000002402027981 */ /* 0x000ea4000c1e1b00 */
[----:B--2---:R0:W2:Y:S01]  /*d380*/  F2I.F64.TRUNC R19, R2 ;  /* 0x0000000200137311 */ /* 0x0040a2000030d100 */
[----:B------:R-:W-:Y:S05]  /*d390*/  BRA `(.L_x_13213) ;  /* 0x00000a7000007947 */ /* 0x000fea0003800000 */
.L_x_13208:
        /* <DEDUP_REMOVED lines=12> */
.L_x_13222:
[----:B------:R-:W2:Y:S02]  /*d460*/  LDG.E.64 R2, [R2.64] ;  /* 0x0000002402027981 */ /* 0x000ea4000c1e1b00 */
[----:B--2---:R0:W2:Y:S01]  /*d470*/  F2I.F64.TRUNC R19, R2 ;  /* 0x0000000200137311 */ /* 0x0040a2000030d100 */
[----:B------:R-:W-:Y:S05]  /*d480*/  BRA `(.L_x_13213) ;  /* 0x0000098000007947 */ /* 0x000fea0003800000 */
.L_x_13221:
        /* <DEDUP_REMOVED lines=27> */
.L_x_13224:
        /* <DEDUP_REMOVED lines=14> */
.L_x_13223:
[----:B------:R-:W2:Y:S02]  /*d720*/  LDG.E.U16 R19, [R2.64] ;  /* 0x0000002402137981 */ /* 0x000ea4000c1e1500 */
[----:B--2---:R-:W-:-:S06]  /*d730*/  PRMT R19, RZ, 0x5410, R19 ;  /* 0x00005410ff137816 */ /* 0x004fcc0000000013 */
[----:B------:R-:W0:Y:S01]  /*d740*/  F2I.FTZ.TRUNC.NTZ R19, R19 ;  /* 0x0000001300137305 */ /* 0x000e22000021f100 */
[----:B------:R-:W-:Y:S05]  /*d750*/  BRA `(.L_x_13213) ;  /* 0x000006b000007947 */ /* 0x000fea0003800000 */
.L_x_13220:
        /* <DEDUP_REMOVED lines=10> */
.L_x_13227:
        /* <DEDUP_REMOVED lines=21> */
.L_x_13231:
[----:B------:R-:W-:Y:S05]  /*d950*/  BSYNC B1 ;  /* 0x0000000000017941 */ /* 0x000fea0003800000 */
.L_x_13230:
[----:B------:R-:W-:Y:S01]  /*d960*/  IMAD.SHL.U32 R2, R2, 0x100000, RZ ;  /* 0x0010000002027824 */ /* 0x000fe200078e00ff */
[----:B------:R-:W-:-:S04]  /*d970*/  LEA R0, R0, 0x3b800000, 0x17 ;  /* 0x3b80000000007811 */ /* 0x000fc800078eb8ff */
[----:B------:R-:W-:Y:S02]  /*d980*/  LOP3.LUT R19, R0, R2, R19, 0xfe, !PT ;  /* 0x0000000200137212 */ /* 0x000fe400078efe13 */
.L_x_13229:
[----:B------:R-:W-:Y:S05]  /*d990*/  BSYNC B0 ;  /* 0x0000000000007941 */ /* 0x000fea0003800000 */
.L_x_13228:
[----:B------:R-:W0:Y:S01]  /*d9a0*/  F2I.FTZ.TRUNC.NTZ R19, R19 ;  /* 0x0000001300137305 */ /* 0x000e22000021f100 */
[----:B------:R-:W-:Y:S05]  /*d9b0*/  BRA `(.L_x_13213) ;  /* 0x0000045000007947 */ /* 0x000fea0003800000 */
.L_x_13226:
        /* <DEDUP_REMOVED lines=21> */
.L_x_13235:
[----:B------:R-:W-:Y:S05]  /*db10*/  BSYNC B1 ;  /* 0x0000000000017941 */ /* 0x000fea0003800000 */
.L_x_13234:
[----:B------:R-:W-:Y:S01]  /*db20*/  IMAD.SHL.U32 R2, R2, 0x200000, RZ ;  /* 0x0020000002027824 */ /* 0x000fe200078e00ff */
[----:B------:R-:W-:-:S04]  /*db30*/  LEA R0, R0, 0x37800000, 0x17 ;  /* 0x3780000000007811 */ /* 0x000fc800078eb8ff */
[----:B------:R-:W-:Y:S02]  /*db40*/  LOP3.LUT R19, R0, R2, R19, 0xfe, !PT ;  /* 0x0000000200137212 */ /* 0x000fe400078efe13 */
.L_x_13233:
[----:B------:R-:W-:Y:S05]  /*db50*/  BSYNC B0 ;  /* 0x0000000000007941 */ /* 0x000fea0003800000 */
.L_x_13232:
[----:B------:R-:W0:Y:S01]  /*db60*/  F2I.FTZ.TRUNC.NTZ R19, R19 ;  /* 0x0000001300137305 */ /* 0x000e22000021f100 */
[----:B------:R-:W-:Y:S05]  /*db70*/  BRA `(.L_x_13213) ;  /* 0x0000029000007947 */ /* 0x000fea0003800000 */
.L_x_13225:
        /* <DEDUP_REMOVED lines=14> */
.L_x_13239:
[----:B------:R-:W-:Y:S05]  /*dc60*/  BSYNC B0 ;  /* 0x0000000000007941 */ /* 0x000fea0003800000 */
.L_x_13238:
[----:B------:R-:W0:Y:S01]  /*dc70*/  F2I.FTZ.TRUNC.NTZ R19, R19 ;  /* 0x0000001300137305 */ /* 0x000e22000021f100 */
[----:B------:R-:W-:Y:S05]  /*dc80*/  BRA `(.L_x_13213) ;  /* 0x0000018000007947 */ /* 0x000fea0003800000 */
.L_x_13212:
        /* <DEDUP_REMOVED lines=21> */
.L_x_13237:
[----:B------:R0:W5:Y:S01]  /*dde0*/  LDG.E R19, [R2.64] ;  /* 0x0000002402137981 */ /* 0x000162000c1e1900 */
[----:B------:R-:W-:Y:S05]  /*ddf0*/  BRA `(.L_x_13213) ;  /* 0x0000001000007947 */ /* 0x000fea0003800000 */
.L_x_13236:
[----:B------:R0:W5:Y:S02]  /*de00*/  LDG.E R19, [R2.64] ;  /* 0x0000002402137981 */ /* 0x000164000c1e1900 */
.L_x_13213:
        /* <DEDUP_REMOVED lines=15> */
.L_x_13243:
[----:B------:R-:W-:Y:S01]  /*df00*/  STG.E.U8 [R16.64], R2 ;  /* 0x0000000210007986 */ /* 0x000fe2000c101124 */
[----:B------:R-:W-:Y:S05]  /*df10*/  EXIT ;  /* 0x000000000000794d */ /* 0x000fea0003800000 */
.L_x_13242:
        /* <DEDUP_REMOVED lines=9> */
.L_x_13246:
[----:B------:R-:W-:Y:S01]  /*dfb0*/  STG.E [R16.64], R2 ;  /* 0x0000000210007986 */ /* 0x000fe2000c101924 */
[----:B------:R-:W-:Y:S05]  /*dfc0*/  EXIT ;  /* 0x000000000000794d */ /* 0x000fea0003800000 */
.L_x_13245:
[----:B------:R-:W-:Y:S01]  /*dfd0*/  STG.E.U16 [R16.64], R2 ;  /* 0x0000000210007986 */ /* 0x000fe2000c101524 */
[----:B------:R-:W-:Y:S05]  /*dfe0*/  EXIT ;  /* 0x000000000000794d */ /* 0x000fea0003800000 */
.L_x_13241:
        /* <DEDUP_REMOVED lines=9> */
.L_x_13248:
[----:B------:R-:W0:Y:S02]  /*e080*/  I2F R0, R2 ;  /* 0x0000000200007306 */ /* 0x000e240000201400 */
[----:B0-----:R-:W-:-:S05]  /*e090*/  F2FP.PACK_AB R0, RZ, R0 ;  /* 0x00000000ff00723e */ /* 0x001fca00000000ff */
[----:B------:R-:W-:Y:S01]  /*e0a0*/  STG.E.U16 [R16.64], R0 ;  /* 0x0000000010007986 */ /* 0x000fe2000c101524 */
[----:B------:R-:W-:Y:S05]  /*e0b0*/  EXIT ;  /* 0x000000000000794d */ /* 0x000fea0003800000 */
.L_x_13247:
        /* <DEDUP_REMOVED lines=10> */
.L_x_13250:
[----:B------:R-:W0:Y:S02]  /*e160*/  I2F R2, R2 ;  /* 0x0000000200027306 */ /* 0x000e240000201400 */
[----:B0-----:R-:W-:-:S04]  /*e170*/  F2FP.PACK_AB R3, RZ, R2 ;  /* 0x00000002ff03723e */ /* 0x001fc800000000ff */
[----:B------:R-:W-:-:S05]  /*e180*/  PRMT R3, R3, 0x5410, RZ ;  /* 0x0000541003037816 */ /* 0x000fca00000000ff */
[----:B------:R-:W-:Y:S01]  /*e190*/  STG.E [R16.64], R3 ;  /* 0x0000000310007986 */ /* 0x000fe2000c101924 */
[----:B------:R-:W-:Y:S05]  /*e1a0*/  EXIT ;  /* 0x000000000000794d */ /* 0x000fea0003800000 */
.L_x_13249:
[----:B------:R-:W0:Y:S02]  /*e1b0*/  I2F.F64 R2, R2 ;  /* 0x0000000200027312 */ /* 0x000e240000201c00 */
[----:B0-----:R-:W-:Y:S01]  /*e1c0*/  STG.E.64 [R16.64], R2 ;  /* 0x0000000210007986 */ /* 0x001fe2000c101b24 */
[----:B------:R-:W-:Y:S05]  /*e1d0*/  EXIT ;  /* 0x000000000000794d */ /* 0x000fea0003800000 */
.L_x_13240:
        /* <DEDUP_REMOVED lines=12> */
.L_x_13253:
[----:B------:R-:W0:Y:S01]  /*e2a0*/  I2F.F64 R4, R2 ;  /* 0x0000000200047312 */ /* 0x000e220000201c00 */
[----:B------:R-:W-:-:S05]  /*e2b0*/  CS2R R6, SRZ ;  /* 0x0000000000067805 */ /* 0x000fca000001ff00 */
[----:B0-----:R-:W-:Y:S01]  /*e2c0*/  STG.E.128 [R16.64], R4 ;  /* 0x0000000410007986 */ /* 0x001fe2000c101d24 */
[----:B------:R-:W-:Y:S05]  /*e2d0*/  EXIT ;  /* 0x000000000000794d */ /* 0x000fea0003800000 */
.L_x_13252:
        /* <DEDUP_REMOVED lines=21> */
.L_x_13257:
[----:B------:R-:W-:Y:S05]  /*e430*/  BSYNC B0 ;  /* 0x0000000000007941 */ /* 0x000fea0003800000 */
.L_x_13256:
[----:B------:R-:W-:-:S05]  /*e440*/  LOP3.LUT R3, R0, R3, RZ, 0xfc, !PT ;  /* 0x0000000300037212 */ /* 0x000fca00078efcff */
[----:B------:R-:W-:Y:S01]  /*e450*/  STG.E.U8 [R16.64], R3 ;  /* 0x0000000310007986 */ /* 0x000fe2000c101124 */
[----:B------:R-:W-:Y:S05]  /*e460*/  EXIT ;  /* 0x000000000000794d */ /* 0x000fea0003800000 */
.L_x_13255:
        /* <DEDUP_REMOVED lines=13> */
.L_x_13259:
[----:B------:R-:W-:Y:S01]  /*e540*/  IMAD.MOV.U32 R0, RZ, RZ, 0x7f ;  /* 0x0000007fff007424 */ /* 0x000fe200078e00ff */
[----:B------:R-:W-:-:S04]  /*e550*/  ISETP.GT.U32.AND P0, PT, R3, 0x7f800000, PT ;  /* 0x7f8000000300780c */ /* 0x000fc80003f04070 */
[----:B------:R-:W-:-:S04]  /*e560*/  SEL R0, R0, 0x7c, P0 ;  /* 0x0000007c00007807 */ /* 0x000fc80000000000 */
.L_x_13260:
[----:B------:R-:W-:Y:S05]  /*e570*/  BSYNC B0 ;  /* 0x0000000000007941 */ /* 0x000fea0003800000 */
.L_x_13258:
[----:B------:R-:W-:-:S04]  /*e580*/  LOP3.LUT R2, R5, 0x80000000, RZ, 0xc0, !PT ;  /* 0x8000000005027812 */ /* 0x000fc800078ec0ff */
[----:B------:R-:W-:-:S04]  /*e590*/  SHF.R.U32.HI R3, RZ, 0x18, R2 ;  /* 0x00000018ff037819 */ /* 0x000fc80000011602 */
[----:B------:R-:W-:-:S05]  /*e5a0*/  LOP3.LUT R3, R0, R3, RZ, 0xfc, !PT ;  /* 0x0000000300037212 */ /* 0x000fca00078efcff */
[----:B------:R-:W-:Y:S01]  /*e5b0*/  STG.E.U8 [R16.64], R3 ;  /* 0x0000000310007986 */ /* 0x000fe2000c101124 */
[----:B------:R-:W-:Y:S05]  /*e5c0*/  EXIT ;  /* 0x000000000000794d */ /* 0x000fea0003800000 */
.L_x_13254:
[----:B------:R-:W0:Y:S02]  /*e5d0*/  I2F R0, R2 ;  /* 0x0000000200007306 */ /* 0x000e240000201400 */
[----:B0-----:R-:W-:-:S05]  /*e5e0*/  F2FP.BF16.PACK_AB R0, RZ, R0 ;  /* 0x00000000ff00723e */ /* 0x001fca00000010ff */
[----:B------:R-:W-:Y:S01]  /*e5f0*/  STG.E.U16 [R16.64], R0 ;  /* 0x0000000010007986 */ /* 0x000fe2000c101524 */
[----:B------:R-:W-:Y:S05]  /*e600*/  EXIT ;  /* 0x000000000000794d */ /* 0x000fea0003800000 */
.L_x_13251:
        /* <DEDUP_REMOVED lines=10> */
.L_x_13263:
        /* <DEDUP_REMOVED lines=17> */
.L_x_13266:
[----:B------:R-:W-:-:S04]  /*e7c0*/  LOP3.LUT R2, R5, 0x80000000, RZ, 0xc0, !PT ;  /* 0x8000000005027812 */ /* 0x000fc800078ec0ff */
[----:B------:R-:W-:-:S04]  /*e7d0*/  SHF.R.U32.HI R3, RZ, 0x18, R2 ;  /* 0x00000018ff037819 */ /* 0x000fc80000011602 */
[----:B------:R-:W-:-:S04]  /*e7e0*/  LOP3.LUT R0, R0, R3, RZ, 0xfc, !PT ;  /* 0x0000000300007212 */ /* 0x000fc800078efcff */
[----:B------:R-:W-:Y:S02]  /*e7f0*/  PRMT R8, R0, 0x7610, R8 ;  /* 0x0000761000087816 */ /* 0x000fe40000000008 */
.L_x_13265:
[----:B------:R-:W-:Y:S05]  /*e800*/  BSYNC B0 ;  /* 0x0000000000007941 */ /* 0x000fea0003800000 */
.L_x_13264:
[----:B------:R-:W-:Y:S01]  /*e810*/  STG.E.U8 [R16.64], R8 ;  /* 0x0000000810007986 */ /* 0x000fe2000c101124 */
[----:B------:R-:W-:Y:S05]  /*e820*/  EXIT ;  /* 0x000000000000794d */ /* 0x000fea0003800000 */
.L_x_13262:
        /* <DEDUP_REMOVED lines=17> */
.L_x_13269:
[----:B------:R-:W-:-:S04]  /*e940*/  LOP3.LUT R2, R5, 0x80000000, RZ, 0xc0, !PT ;  /* 0x8000000005027812 */ /* 0x000fc800078ec0ff */
[----:B------:R-:W-:-:S04]  /*e950*/  SHF.R.U32.HI R3, RZ, 0x18, R2 ;  /* 0x00000018ff037819 */ /* 0x000fc80000011602 */
[----:B------:R-:W-:-:S04]  /*e960*/  LOP3.LUT R0, R0, R3, RZ, 0xfc, !PT ;  /* 0x0000000300007212 */ /* 0x000fc800078efcff */
[----:B------:R-:W-:Y:S02]  /*e970*/  PRMT R8, R0, 0x7610, R8 ;  /* 0x0000761000087816 */ /* 0x000fe40000000008 */
.L_x_13268:
[----:B------:R-:W-:Y:S05]  /*e980*/  BSYNC B0 ;  /* 0x0000000000007941 */ /* 0x000fea0003800000 */
.L_x_13267:
[----:B------:R-:W-:Y:S01]  /*e990*/  STG.E.U8 [R16.64], R8 ;  /* 0x0000000810007986 */ /* 0x000fe2000c101124 */
[----:B------:R-:W-:Y:S05]  /*e9a0*/  EXIT ;  /* 0x000000000000794d */ /* 0x000fea0003800000 */
.L_x_13261:
        /* <DEDUP_REMOVED lines=22> */
.L_x_13244:
        /* <DEDUP_REMOVED lines=20> */
.L_x_13271:
[----:B------:R-:W-:-:S05]  /*ec50*/  SHF.R.S32.HI R3, RZ, 0x1f, R2 ;  /* 0x0000001fff037819 */ /* 0x000fca0000011402 */
[----:B------:R-:W-:Y:S01]  /*ec60*/  STG.E.64 [R16.64], R2 ;  /* 0x0000000210007986 */ /* 0x000fe2000c101b24 */
[----:B------:R-:W-:Y:S05]  /*ec70*/  EXIT ;  /* 0x000000000000794d */ /* 0x000fea0003800000 */
.L_x_13270:
[----:B------:R-:W-:Y:S01]  /*ec80*/  STG.E [R16.64], R2 ;  /* 0x0000000210007986 */ /* 0x000fe2000c101924 */
[----:B------:R-:W-:Y:S05]  /*ec90*/  EXIT ;  /* 0x000000000000794d */ /* 0x000fea0003800000 */
.L_x_13272:
        /* <DEDUP_REMOVED lines=14> */
.L_x_16619:


//--------------------- .text._ZN2at6native27unrolled_elementwise_kernelINS0_13BinaryFunctorIiiiNS0_15binary_internal10MulFunctorIiEEEESt5arrayIPcLm3EELi4E23TrivialOffsetCalculatorILi2EjESA_ILi1EjENS0_6memory12LoadWithCastILi2EEENSD_13StoreWithCastILi1EEEEEviT_T0_T2_T3_T4_T5_ --------------------------
	.section	.text._ZN2at6native27unrolled_elementwise_kernelINS0_13BinaryFunctorIiiiNS0_15binary_internal10MulFunctorIiEEEESt5arrayIPcLm3EELi4E23TrivialOffsetCalculatorILi2EjESA_ILi1EjENS0_6memory12LoadWithCastILi2EEENSD_13StoreWithCastILi1EEEEEviT_T0_T2_T3_T4_T5_,"ax",@progbits
	.sectioninfo	@"SHI_REGISTERS=32"
	.align	128
        .global         _ZN2at6native27unrolled_elementwise_kernelINS0_13BinaryFunctorIiiiNS0_15binary_internal10MulFunctorIiEEEESt5arrayIPcLm3EELi4E23TrivialOffsetCalculatorILi2EjESA_ILi1EjENS0_6memory12LoadWithCastILi2EEENSD_13StoreWithCastILi1EEEEEviT_T0_T2_T3_T4_T5_
        .type           _ZN2at6native27unrolled_elementwise_kernelINS0_13BinaryFunctorIiiiNS0_15binary_internal10MulFunctorIiEEEESt5arrayIPcLm3EELi4E23TrivialOffsetCalculatorILi2EjESA_ILi1EjENS0_6memory12LoadWithCastILi2EEENSD_13StoreWithCastILi1EEEEEviT_T0_T2_T3_T4_T5_,@function
        .size           _ZN2at6native27unrolled_elementwise_kernelINS0_13BinaryFunctorIiiiNS0_15binary_internal10MulFunctorIiEEEESt5arrayIPcLm3EELi4E23TrivialOffsetCalculatorILi2EjESA_ILi1EjENS0_6memory12LoadWithCastILi2EEENSD_13StoreWithCastILi1EEEEEviT_T0_T2_T3_T4_T5_,(.L_x_16620 - _ZN2at6native27unrolled_elementwise_kernelINS0_13BinaryFunctorIiiiNS0_15binary_internal10MulFunctorIiEEEESt5arrayIPcLm3EELi4E23TrivialOffsetCalculatorILi2EjESA_ILi1EjENS0_6memory12LoadWithCastILi2EEENSD_13StoreWithCastILi1EEEEEviT_T0_T2_T3_T4_T5_)
        .other          _ZN2at6native27unrolled_elementwise_kernelINS0_13BinaryFunctorIiiiNS0_15binary_internal10MulFunctorIiEEEESt5arrayIPcLm3EELi4E23TrivialOffsetCalculatorILi2EjESA_ILi1EjENS0_6memory12LoadWithCastILi2EEENSD_13StoreWithCastILi1EEEEEviT_T0_T2_T3_T4_T5_,@"STO_CUDA_ENTRY STV_DEFAULT"
_ZN2at6native27unrolled_elementwise_kernelINS0_13BinaryFunctorIiiiNS0_15binary_internal10MulFunctorIiEEEESt5arrayIPcLm3EELi4E23TrivialOffsetCalculatorILi2EjESA_ILi1EjENS0_6memory12LoadWithCastILi2EEENSD_13StoreWithCastILi1EEEEEviT_T0_T2_T3_T4_T5_:
.text._ZN2at6native27unrolled_elementwise_kernelINS0_13BinaryFunctorIiiiNS0_15binary_internal10MulFunctorIiEEEESt5arrayIPcLm3EELi4E23TrivialOffsetCalculatorILi2EjESA_ILi1EjENS0_6memory12LoadWithCastILi2EEENSD_13StoreWithCastILi1EEEEEviT_T0_T2_T3_T4_T5_:
        /* <DEDUP_REMOVED lines=30> */
.L_x_13278:
[----:B------:R0:W5:Y:S01]  /*01e0*/  LDG.E.U8 R26, [R4.64] ;  /* 0x00000024041a7981 */ /* 0x000162000c1e1100 */
[----:B------:R-:W-:Y:S05]  /*01f0*/  BRA `(.L_x_13280) ;  /* 0x00000d1000007947 */ /* 0x000fea0003800000 */
.L_x_13277:
        /* <DEDUP_REMOVED lines=8> */
.L_x_13282:
[----:B------:R0:W5:Y:S01]  /*0280*/  LDG.E R26, [R4.64] ;  /* 0x00000024041a7981 */ /* 0x000162000c1e1900 */
[----:B------:R-:W-:Y:S05]  /*0290*/  BRA `(.L_x_13280) ;  /* 0x00000c7000007947 */ /* 0x000fea0003800000 */
.L_x_13281:
[----:B------:R0:W5:Y:S01]  /*02a0*/  LDG.E.S16 R26, [R4.64] ;  /* 0x00000024041a7981 */ /* 0x000162000c1e1700 */
[----:B------:R-:W-:Y:S05]  /*02b0*/  BRA `(.L_x_13280) ;  /* 0x00000c5000007947 */ /* 0x000fea0003800000 */
.L_x_13276:
        /* <DEDUP_REMOVED lines=9> */
.L_x_13284:
[----:B------:R-:W2:Y:S02]  /*0350*/  LDG.E.U16 R4, [R4.64] ;  /* 0x0000002404047981 */ /* 0x000ea4000c1e1500 */
[----:B--2---:R-:W-:-:S06]  /*0360*/  HADD2.F32 R26, -RZ, R4.H0_H0 ;  /* 0x20000004ff1a7230 */ /* 0x004fcc0000004100 */
[----:B------:R-:W0:Y:S01]  /*0370*/  F2I.FTZ.TRUNC.NTZ R26, R26 ;  /* 0x0000001a001a7305 */ /* 0x000e22000021f100 */
[----:B------:R-:W-:Y:S05]  /*0380*/  BRA `(.L_x_13280) ;  /* 0x00000b8000007947 */ /* 0x000fea0003800000 */
.L_x_13283:
        /* <DEDUP_REMOVED lines=9> */
.L_x_13286:
[----:B------:R-:W2:Y:S02]  /*0420*/  LDG.E.U16 R4, [R4.64] ;  /* 0x0000002404047981 */ /* 0x000ea4000c1e1500 */
[----:B--2---:R-:W-:-:S06]  /*0430*/  HADD2.F32 R26, -RZ, R4.H0_H0 ;  /* 0x20000004ff1a7230 */ /* 0x004fcc0000004100 */
[----:B------:R-:W0:Y:S01]  /*0440*/  F2I.FTZ.TRUNC.NTZ R26, R26 ;  /* 0x0000001a001a7305 */ /* 0x000e22000021f100 */
[----:B------:R-:W-:Y:S05]  /*0450*/  BRA `(.L_x_13280) ;  /* 0x00000ab000007947 */ /* 0x000fea0003800000 */
.L_x_13285:
[----:B------:R-:W2:Y:S02]  /*0460*/  LDG.E.64 R26, [R4.64] ;  /* 0x00000024041a7981 */ /* 0x000ea4000c1e1b00 */
[----:B--2---:R0:W1:Y:S01]  /*0470*/  F2I.F64.TRUNC R26, R26 ;  /* 0x0000001a001a7311 */ /* 0x004062000030d100 */
[----:B------:R-:W-:Y:S05]  /*0480*/  BRA `(.L_x_13280) ;  /* 0x00000a8000007947 */ /* 0x000fea0003800000 */
.L_x_13275:
        /* <DEDUP_REMOVED lines=12> */
.L_x_13289:
[----:B------:R-:W2:Y:S02]  /*0550*/  LDG.E.64 R4, [R4.64] ;  /* 0x0000002404047981 */ /* 0x000ea4000c1e1b00 */
[----:B--2---:R0:W1:Y:S01]  /*0560*/  F2I.F64.TRUNC R26, R4 ;  /* 0x00000004001a7311 */ /* 0x004062000030d100 */
[----:B------:R-:W-:Y:S05]  /*0570*/  BRA `(.L_x_13280) ;  /* 0x0000099000007947 */ /* 0x000fea0003800000 */
.L_x_13288:
        /* <DEDUP_REMOVED lines=27> */
.L_x_13291:
        /* <DEDUP_REMOVED lines=13> */
[----:B------:R0:W1:Y:S01]  /*0800*/  F2I.FTZ.TRUNC.NTZ R26, R0 ;  /* 0x00000000001a7305 */ /* 0x000062000021f100 */
[----:B------:R-:W-:Y:S05]  /*0810*/  BRA `(.L_x_13280) ;  /* 0x000006f000007947 */ /* 0x000fea0003800000 */
.L_x_13290:
[----:B------:R-:W2:Y:S02]  /*0820*/  LDG.E.U16 R26, [R4.64] ;  /* 0x00000024041a7981 */ /* 0x000ea4000c1e1500 */
[----:B--2---:R-:W-:-:S06]  /*0830*/  PRMT R26, RZ, 0x5410, R26 ;  /* 0x00005410ff1a7816 */ /* 0x004fcc000000001a */
[----:B------:R-:W0:Y:S01]  /*0840*/  F2I.FTZ.TRUNC.NTZ R26, R26 ;  /* 0x0000001a001a7305 */ /* 0x000e22000021f100 */
[----:B------:R-:W-:Y:S05]  /*0850*/  BRA `(.L_x_13280) ;  /* 0x000006b000007947 */ /* 0x000fea0003800000 */
.L_x_13287:
        /* <DEDUP_REMOVED lines=10> */
.L_x_13294:
        /* <DEDUP_REMOVED lines=21> */
.L_x_13298:
[----:B------:R-:W-:Y:S05]  /*0a50*/  BSYNC B1 ;  /* 0x0000000000017941 */ /* 0x000fea0003800000 */
.L_x_13297:
[----:B------:R-:W-:Y:S01]  /*0a60*/  IMAD.SHL.U32 R3, R3, 0x100000, RZ ;  /* 0x0010000003037824 */ /* 0x000fe200078e00ff */
[----:B------:R-:W-:-:S04]  /*0a70*/  LEA R5, R0, 0x3b800000, 0x17 ;  /* 0x3b80000000057811 */ /* 0x000fc800078eb8ff */
[----:B------:R-:W-:Y:S02]  /*0a80*/  LOP3.LUT R26, R5, R3, R26, 0xfe, !PT ;  /* 0x00000003051a7212 */ /* 0x000fe400078efe1a */
.L_x_13296:
[----:B------:R-:W-:Y:S05]  /*0a90*/  BSYNC B0 ;  /* 0x0000000000007941 */ /* 0x000fea0003800000 */
.L_x_13295:
[----:B------:R-:W0:Y:S01]  /*0aa0*/  F2I.FTZ.TRUNC.NTZ R26, R26 ;  /* 0x0000001a001a7305 */ /* 0x000e22000021f100 */
[----:B------:R-:W-:Y:S05]  /*0ab0*/  BRA `(.L_x_13280) ;  /* 0x0000045000007947 */ /* 0x000fea0003800000 */
.L_x_13293:
        /* <DEDUP_REMOVED lines=21> */
.L_x_13302:
[----:B------:R-:W-:Y:S05]  /*0c10*/  BSYNC B1 ;  /* 0x0000000000017941 */ /* 0x000fea0003800000 */
.L_x_13301:
[----:B------:R-:W-:Y:S01]  /*0c20*/  IMAD.SHL.U32 R3, R3, 0x200000, RZ ;  /* 0x0020000003037824 */ /* 0x000fe200078e00ff */
[----:B------:R-:W-:-:S04]  /*0c30*/  LEA R5, R0, 0x37800000, 0x17 ;  /* 0x3780000000057811 */ /* 0x000fc800078eb8ff */
[----:B------:R-:W-:Y:S02]  /*0c40*/  LOP3.LUT R26, R5, R3, R26, 0xfe, !PT ;  /* 0x00000003051a7212 */ /* 0x000fe400078efe1a */
.L_x_13300:
[----:B------:R-:W-:Y:S05]  /*0c50*/  BSYNC B0 ;  /* 0x0000000000007941 */ /* 0x000fea0003800000 */
.L_x_13299:
[----:B------:R-:W0:Y:S01]  /*0c60*/  F2I.FTZ.TRUNC.NTZ R26, R26 ;  /* 0x0000001a001a7305 */ /* 0x000e22000021f100 */
[----:B------:R-:W-:Y:S05]  /*0c70*/  BRA `(.L_x_13280) ;  /* 0x0000029000007947 */ /* 0x000fea0003800000 */
.L_x_13292:
        /* <DEDUP_REMOVED lines=14> */
.L_x_13306:
[----:B------:R-:W-:Y:S05]  /*0d60*/  BSYNC B0 ;  /* 0x0000000000007941 */ /* 0x000fea0003800000 */
.L_x_13305:
[----:B------:R-:W0:Y:S01]  /*0d70*/  F2I.FTZ.TRUNC.NTZ R26, R26 ;  /* 0x0000001a001a7305 */ /* 0x000e22000021f100 */
[----:B------:R-:W-:Y:S05]  /*0d80*/  BRA `(.L_x_13280) ;  /* 0x0000018000007947 */ /* 0x000fea0003800000 */
.L_x_13279:
        /* <DEDUP_REMOVED lines=21> */
.L_x_13304:
[----:B------:R0:W5:Y:S01]  /*0ee0*/  LDG.E R26, [R4.64] ;  /* 0x00000024041a7981 */ /* 0x000162000c1e1900 */
[----:B------:R-:W-:Y:S05]  /*0ef0*/  BRA `(.L_x_13280) ;  /* 0x0000001000007947 */ /* 0x000fea0003800000 */
.L_x_13303:
[----:B------:R0:W5:Y:S02]  /*0f00*/  LDG.E R26, [R4.64] ;  /* 0x00000024041a7981 */ /* 0x000164000c1e1900 */
.L_x_13280:
        /* <DEDUP_REMOVED lines=16> */
.L_x_13310:
[----:B------:R0:W5:Y:S01]  /*1010*/  LDG.E.U8 R27, [R4.64] ;  /* 0x00000024041b7981 */ /* 0x000162000c1e1100 */
[----:B------:R-:W-:Y:S05]  /*1020*/  BRA `(.L_x_13312) ;  /* 0x00000d0000007947 */ /* 0x000fea0003800000 */
.L_x_13309:
        /* <DEDUP_REMOVED lines=8> */
.L_x_13314:
[----:B------:R0:W5:Y:S01]  /*10b0*/  LDG.E R27, [R4.64] ;  /* 0x00000024041b7981 */ /* 0x000162000c1e1900 */
[----:B------:R-:W-:Y:S05]  /*10c0*/  BRA `(.L_x_13312) ;  /* 0x00000c6000007947 */ /* 0x000fea0003800000 */
.L_x_13313:
[----:B------:R0:W5:Y:S01]  /*10d0*/  LDG.E.S16 R27, [R4.64] ;  /* 0x00000024041b7981 */ /* 0x000162000c1e1700 */
[----:B------:R-:W-:Y:S05]  /*10e0*/  BRA `(.L_x_13312) ;  /* 0x00000c4000007947 */ /* 0x000fea0003800000 */
.L_x_13308:
        /* <DEDUP_REMOVED lines=9> */
.L_x_13316:
[----:B------:R-:W2:Y:S02]  /*1180*/  LDG.E.U16 R4, [R4.64] ;  /* 0x0000002404047981 */ /* 0x000ea4000c1e1500 */
[----:B--2---:R-:W-:-:S06]  /*1190*/  HADD2.F32 R27, -RZ, R4.H0_H0 ;  /* 0x20000004ff1b7230 */ /* 0x004fcc0000004100 */
[----:B------:R-:W0:Y:S01]  /*11a0*/  F2I.FTZ.TRUNC.NTZ R27, R27 ;  /* 0x0000001b001b7305 */ /* 0x000e22000021f100 */
[----:B------:R-:W-:Y:S05]  /*11b0*/  BRA `(.L_x_13312) ;  /* 0x00000b7000007947 */ /* 0x000fea0003800000 */
.L_x_13315:
        /* <DEDUP_REMOVED lines=9> */
.L_x_13318:
[----:B------:R-:W2:Y:S02]  /*1250*/  LDG.E.U16 R4, [R4.64] ;  /* 0x0000002404047981 */ /* 0x000ea4000c1e1500 */
[----:B--2---:R-:W-:-:S06]  /*1260*/  HADD2.F32 R27, -RZ, R4.H0_H0 ;  /* 0x20000004ff1b7230 */ /* 0x004fcc0000004100 */
[----:B------:R-:W0:Y:S01]  /*1270*/  F2I.FTZ.TRUNC.NTZ R27, R27 ;  /* 0x0000001b001b7305 */ /* 0x000e22000021f100 */
[----:B------:R-:W-:Y:S05]  /*1280*/  BRA `(.L_x_13312) ;  /* 0x00000aa000007947 */ /* 0x000fea0003800000 */
.L_x_13317:
[----:B------:R-:W2:Y:S02]  /*1290*/  LDG.E.64 R4, [R4.64] ;  /* 0x0000002404047981 */ /* 0x000ea4000c1e1b00 */
[----:B--2---:R0:W2:Y:S01]  /*12a0*/  F2I.F64.TRUNC R27, R4 ;  /* 0x00000004001b7311 */ /* 0x0040a2000030d100 */
[----:B------:R-:W-:Y:S05]  /*12b0*/  BRA `(.L_x_13312) ;  /* 0x00000a7000007947 */ /* 0x000fea0003800000 */
.L_x_13307:
        /* <DEDUP_REMOVED lines=12> */
.L_x_13321:
[----:B------:R-:W2:Y:S02]  /*1380*/  LDG.E.64 R4, [R4.64] ;  /* 0x0000002404047981 */ /* 0x000ea4000c1e1b00 */
[----:B--2---:R0:W2:Y:S01]  /*1390*/  F2I.F64.TRUNC R27, R4 ;  /* 0x00000004001b7311 */ /* 0x0040a2000030d100 */
[----:B------:R-:W-:Y:S05]  /*13a0*/  BRA `(.L_x_13312) ;  /* 0x0000098000007947 */ /* 0x000fea0003800000 */
.L_x_13320:
        /* <DEDUP_REMOVED lines=27> */
.L_x_13323:
        /* <DEDUP_REMOVED lines=12> */
[----:B------:R0:W2:Y:S01]  /*1620*/  F2I.FTZ.TRUNC.NTZ R27, R0 ;  /* 0x00000000001b7305 */ /* 0x0000a2000021f100 */
[----:B------:R-:W-:Y:S05]  /*1630*/  BRA `(.L_x_13312) ;  /* 0x000006f000007947 */ /* 0x000fea0003800000 */
.L_x_13322:
[----:B------:R-:W2:Y:S02]  /*1640*/  LDG.E.U16 R27, [R4.64] ;  /* 0x00000024041b7981 */ /* 0x000ea4000c1e1500 */
[----:B--2---:R-:W-:-:S06]  /*1650*/  PRMT R27, RZ, 0x5410, R27 ;  /* 0x00005410ff1b7816 */ /* 0x004fcc000000001b */
[----:B------:R-:W0:Y:S01]  /*1660*/  F2I.FTZ.TRUNC.NTZ R27, R27 ;  /* 0x0000001b001b7305 */ /* 0x000e22000021f100 */
[----:B------:R-:W-:Y:S05]  /*1670*/  BRA `(.L_x_13312) ;  /* 0x000006b000007947 */ /* 0x000fea0003800000 */
.L_x_13319:
        /* <DEDUP_REMOVED lines=10> */
.L_x_13326:
        /* <DEDUP_REMOVED lines=21> */
.L_x_13330:
[----:B------:R-:W-:Y:S05]  /*1870*/  BSYNC B1 ;  /* 0x0000000000017941 */ /* 0x000fea0003800000 */
.L_x_13329:
[----:B------:R-:W-:Y:S01]  /*1880*/  IMAD.SHL.U32 R3, R3, 0x100000, RZ ;  /* 0x0010000003037824 */ /* 0x000fe200078e00ff */
[----:B------:R-:W-:-:S04]  /*1890*/  LEA R0, R0, 0x3b800000, 0x17 ;  /* 0x3b80000000007811 */ /* 0x000fc800078eb8ff */
[----:B------:R-:W-:Y:S02]  /*18a0*/  LOP3.LUT R27, R0, R3, R27, 0xfe, !PT ;  /* 0x00000003001b7212 */ /* 0x000fe400078efe1b */
.L_x_13328:
[----:B------:R-:W-:Y:S05]  /*18b0*/  BSYNC B0 ;  /* 0x0000000000007941 */ /* 0x000fea0003800000 */
.L_x_13327:
[----:B------:R-:W0:Y:S01]  /*18c0*/  F2I.FTZ.TRUNC.NTZ R27, R27 ;  /* 0x0000001b001b7305 */ /* 0x000e22000021f100 */
[----:B------:R-:W-:Y:S05]  /*18d0*/  BRA `(.L_x_13312) ;  /* 0x0000045000007947 */ /* 0x000fea0003800000 */
.L_x_13325:
        /* <DEDUP_REMOVED lines=21> */
.L_x_13334:
[----:B------:R-:W-:Y:S05]  /*1a30*/  BSYNC B1 ;  /* 0x0000000000017941 */ /* 0x000fea0003800000 */
.L_x_13333:
[----:B------:R-:W-:Y:S01]  /*1a40*/  IMAD.SHL.U32 R3, R3, 0x200000, RZ ;  /* 0x0020000003037824 */ /* 0x000fe200078e00ff */
[----:B------:R-:W-:-:S04]  /*1a50*/  LEA R0, R0, 0x37800000, 0x17 ;  /* 0x3780000000007811 */ /* 0x000fc800078eb8ff */
[----:B------:R-:W-:Y:S02]  /*1a60*/  LOP3.LUT R27, R0, R3, R27, 0xfe, !PT ;  /* 0x00000003001b7212 */ /* 0x000fe400078efe1b */
.L_x_13332:
[----:B------:R-:W-:Y:S05]  /*1a70*/  BSYNC B0 ;  /* 0x0000000000007941 */ /* 0x000fea0003800000 */
.L_x_13331:
[----:B------:R-:W0:Y:S01]  /*1a80*/  F2I.FTZ.TRUNC.NTZ R27, R27 ;  /* 0x0000001b001b7305 */ /* 0x000e22000021f100 */
[----:B------:R-:W-:Y:S05]  /*1a90*/  BRA `(.L_x_13312) ;  /* 0x0000029000007947 */ /* 0x000fea0003800000 */
.L_x_13324:
        /* <DEDUP_REMOVED lines=14> */
.L_x_13338:
[----:B------:R-:W-:Y:S05]  /*1b80*/  BSYNC B0 ;  /* 0x0000000000007941 */ /* 0x000fea0003800000 */
.L_x_13337:
[----:B------:R-:W0:Y:S01]  /*1b90*/  F2I.FTZ.TRUNC.NTZ R27, R27 ;  /* 0x0000001b001b7305 */ /* 0x000e22000021f100 */
[----:B------:R-:W-:Y:S05]  /*1ba0*/  BRA `(.L_x_13312) ;  /* 0x0000018000007947 */ /* 0x000fea0003800000 */
.L_x_13311:
        /* <DEDUP_REMOVED lines=21> */
.L_x_13336:
[----:B------:R0:W5:Y:S01]  /*1d00*/  LDG.E R27, [R4.64] ;  /* 0x00000024041b7981 */ /* 0x000162000c1e1900 */
[----:B------:R-:W-:Y:S05]  /*1d10*/  BRA `(.L_x_13312) ;  /* 0x0000001000007947 */ /* 0x000fea0003800000 */
.L_x_13335:
[----:B------:R0:W5:Y:S02]  /*1d20*/  LDG.E R27, [R4.64] ;  /* 0x00000024041b7981 */ /* 0x000164000c1e1900 */
.L_x_13312:
[----:B------:R-:W3:Y:S02]  /*1d30*/  S2R R17, SR_TID.X ;  /* 0x0000000000117919 */ /* 0x000ee40000002100 */
[----:B---3--:R-:W-:Y:S02]  /*1d40*/  IADD3 R17, R17, 0x80, RZ ;  /* 0x0000008011117810 */ /* 0x008fe40007ffe0ff */
.L_x_13274:
[----:B-1-3--:R-:W-:Y:S05]  /*1d50*/  BSYNC B6 ;  /* 0x0000000000067941 */ /* 0x00afea0003800000 */
.L_x_13273:
[----:B------:R-:W-:Y:S01]  /*1d60*/  ISETP.GE.AND P0, PT, R17, R16, PT ;  /* 0x000000101100720c */ /* 0x000fe20003f06270 */
[----:B------:R-:W-:Y:S01]  /*1d70*/  BSSY B6, `(.L_x_13339) ;  /* 0x00001c9000067945 */ /* 0x000fe20003800000 */
[----:B------:R-:W-:-:S11]  /*1d80*/  IMAD.MOV.U32 R29, RZ, RZ, RZ ;  /* 0x000000ffff1d7224 */ /* 0x000fd600078e00ff */
        /* <DEDUP_REMOVED lines=18> */
.L_x_13344:
[----:B------:R0:W5:Y:S01]  /*1eb0*/  LDG.E.U8 R24, [R4.64] ;  /* 0x0000002404187981 */ /* 0x000162000c1e1100 */
[----:B------:R-:W-:Y:S05]  /*1ec0*/  BRA `(.L_x_13346) ;  /* 0x00000d0000007947 */ /* 0x000fea0003800000 */
.L_x_13343:
        /* <DEDUP_REMOVED lines=8> */
.L_x_13348:
[----:B------:R0:W5:Y:S01]  /*1f50*/  LDG.E R24, [R4.64] ;  /* 0x0000002404187981 */ /* 0x000162000c1e1900 */
[----:B------:R-:W-:Y:S05]  /*1f60*/  BRA `(.L_x_13346) ;  /* 0x00000c6000007947 */ /* 0x000fea0003800000 */
.L_x_13347:
[----:B------:R0:W5:Y:S01]  /*1f70*/  LDG.E.S16 R24, [R4.64] ;  /* 0x0000002404187981 */ /* 0x000162000c1e1700 */
[----:B------:R-:W-:Y:S05]  /*1f80*/  BRA `(.L_x_13346) ;  /* 0x00000c4000007947 */ /* 0x000fea0003800000 */
.L_x_13342:
        /* <DEDUP_REMOVED lines=9> */
.L_x_13350:
[----:B------:R-:W3:Y:S02]  /*2020*/  LDG.E.U16 R4, [R4.64] ;  /* 0x0000002404047981 */ /* 0x000ee4000c1e1500 */
[----:B---3--:R-:W-:-:S06]  /*2030*/  HADD2.F32 R24, -RZ, R4.H0_H0 ;  /* 0x20000004ff187230 */ /* 0x008fcc0000004100 */
[----:B------:R-:W0:Y:S01]  /*2040*/  F2I.FTZ.TRUNC.NTZ R24, R24 ;  /* 0x0000001800187305 */ /* 0x000e22000021f100 */
[----:B------:R-:W-:Y:S05]  /*2050*/  BRA `(.L_x_13346) ;  /* 0x00000b7000007947 */ /* 0x000fea0003800000 */
.L_x_13349:
        /* <DEDUP_REMOVED lines=9> */
.L_x_13352:
[----:B------:R-:W3:Y:S02]  /*20f0*/  LDG.E.U16 R4, [R4.64] ;  /* 0x0000002404047981 */ /* 0x000ee4000c1e1500 */
[----:B---3--:R-:W-:-:S06]  /*2100*/  HADD2.F32 R24, -RZ, R4.H0_H0 ;  /* 0x20000004ff187230 */ /* 0x008fcc0000004100 */
[----:B------:R-:W0:Y:S01]  /*2110*/  F2I.FTZ.TRUNC.NTZ R24, R24 ;  /* 0x0000001800187305 */ /* 0x000e22000021f100 */
[----:B------:R-:W-:Y:S05]  /*2120*/  BRA `(.L_x_13346) ;  /* 0x00000aa000007947 */ /* 0x000fea0003800000 */
.L_x_13351:
[----:B------:R-:W3:Y:S02]  /*2130*/  LDG.E.64 R24, [R4.64] ;  /* 0x0000002404187981 */ /* 0x000ee4000c1e1b00 */
[----:B---3--:R0:W1:Y:S01]  /*2140*/  F2I.F64.TRUNC R24, R24 ;  /* 0x0000001800187311 */ /* 0x008062000030d100 */
[----:B------:R-:W-:Y:S05]  /*2150*/  BRA `(.L_x_13346) ;  /* 0x00000a7000007947 */ /* 0x000fea0003800000 */
.L_x_13341:
        /* <DEDUP_REMOVED lines=12> */
.L_x_13355:
[----:B------:R-:W3:Y:S02]  /*2220*/  LDG.E.64 R4, [R4.64] ;  /* 0x0000002404047981 */ /* 0x000ee4000c1e1b00 */
[----:B---3--:R0:W1:Y:S01]  /*2230*/  F2I.F64.TRUNC R24, R4 ;  /* 0x0000000400187311 */ /* 0x008062000030d100 */
[----:B------:R-:W-:Y:S05]  /*2240*/  BRA `(.L_x_13346) ;  /* 0x0000098000007947 */ /* 0x000fea0003800000 */
.L_x_13354:
        /* <DEDUP_REMOVED lines=27> */
.L_x_13357:
        /* <DEDUP_REMOVED lines=14> */
.L_x_13356:
[----:B------:R-:W3:Y:S02]  /*24e0*/  LDG.E.U16 R24, [R4.64] ;  /* 0x0000002404187981 */ /* 0x000ee4000c1e1500 */
[----:B---3--:R-:W-:-:S06]  /*24f0*/  PRMT R24, RZ, 0x5410, R24 ;  /* 0x00005410ff187816 */ /* 0x008fcc0000000018 */
[----:B------:R-:W0:Y:S01]  /*2500*/  F2I.FTZ.TRUNC.NTZ R24, R24 ;  /* 0x0000001800187305 */ /* 0x000e22000021f100 */
[----:B------:R-:W-:Y:S05]  /*2510*/  BRA `(.L_x_13346) ;  /* 0x000006b000007947 */ /* 0x000fea0003800000 */
.L_x_13353:
        /* <DEDUP_REMOVED lines=10> */
.L_x_13360:
        /* <DEDUP_REMOVED lines=21> */
.L_x_13364:
[----:B------:R-:W-:Y:S05]  /*2710*/  BSYNC B1 ;  /* 0x0000000000017941 */ /* 0x000fea0003800000 */
.L_x_13363:
[----:B------:R-:W-:Y:S01]  /*2720*/  IMAD.SHL.U32 R3, R3, 0x100000, RZ ;  /* 0x0010000003037824 */ /* 0x000fe200078e00ff */
[----:B------:R-:W-:-:S04]  /*2730*/  LEA R5, R0, 0x3b800000, 0x17 ;  /* 0x3b80000000057811 */ /* 0x000fc800078eb8ff */
[----:B------:R-:W-:Y:S02]  /*2740*/  LOP3.LUT R24, R5, R3, R24, 0xfe, !PT ;  /* 0x0000000305187212 */ /* 0x000fe400078efe18 */
.L_x_13362:
[----:B------:R-:W-:Y:S05]  /*2750*/  BSYNC B0 ;  /* 0x0000000000007941 */ /* 0x000fea0003800000 */
.L_x_13361:
[----:B------:R-:W0:Y:S01]  /*2760*/  F2I.FTZ.TRUNC.NTZ R24, R24 ;  /* 0x0000001800187305 */ /* 0x000e22000021f100 */
[----:B------:R-:W-:Y:S05]  /*2770*/  BRA `(.L_x_13346) ;  /* 0x0000045000007947 */ /* 0x000fea0003800000 */
.L_x_13359:
        /* <DEDUP_REMOVED lines=21> */
.L_x_13368:
[----:B------:R-:W-:Y:S05]  /*28d0*/  BSYNC B1 ;  /* 0x0000000000017941 */ /* 0x000fea0003800000 */
.L_x_13367:
[----:B------:R-:W-:Y:S01]  /*28e0*/  IMAD.SHL.U32 R3, R3, 0x200000, RZ ;  /* 0x0020000003037824 */ /* 0x000fe200078e00ff */
[----:B------:R-:W-:-:S04]  /*28f0*/  LEA R5, R0, 0x37800000, 0x17 ;  /* 0x3780000000057811 */ /* 0x000fc800078eb8ff */
[----:B------:R-:W-:Y:S02]  /*2900*/  LOP3.LUT R24, R5, R3, R24, 0xfe, !PT ;  /* 0x0000000305187212 */ /* 0x000fe400078efe18 */
.L_x_13366:
[----:B------:R-:W-:Y:S05]  /*2910*/  BSYNC B0 ;  /* 0x0000000000007941 */ /* 0x000fea0003800000 */
.L_x_13365:
[----:B------:R-:W0:Y:S01]  /*2920*/  F2I.FTZ.TRUNC.NTZ R24, R24 ;  /* 0x0000001800187305 */ /* 0x000e22000021f100 */
[----:B------:R-:W-:Y:S05]  /*2930*/  BRA `(.L_x_13346) ;  /* 0x0000029000007947 */ /* 0x000fea0003800000 */
.L_x_13358:
        /* <DEDUP_REMOVED lines=14> */
.L_x_13372:
[----:B------:R-:W-:Y:S05]  /*2a20*/  BSYNC B0 ;  /* 0x0000000000007941 */ /* 0x000fea0003800000 */
.L_x_13371:
[----:B------:R-:W0:Y:S01]  /*2a30*/  F2I.FTZ.TRUNC.NTZ R24, R24 ;  /* 0x0000001800187305 */ /* 0x000e22000021f100 */
[----:B------:R-:W-:Y:S05]  /*2a40*/  BRA `(.L_x_13346) ;  /* 0x0000018000007947 */ /* 0x000fea0003800000 */
.L_x_13345:
        /* <DEDUP_REMOVED lines=19> */
[----:B0-2--5:R-:W-:Y:S05]  /*2b80*/  CALL.ABS.NOINC R14 ;  /* 0x000000000e007343 */ /* 0x025fea0003c00000 */
[----:B------:R-:W-:Y:S05]  /*2b90*/  BRA `(.L_x_13346) ;  /* 0x0000003000007947 */ /* 0x000fea0003800000 */
.L_x_13370:
[----:B------:R0:W5:Y:S01]  /*2ba0*/  LDG.E R24, [R4.64] ;  /* 0x0000002404187981 */ /* 0x000162000c1e1900 */
[----:B------:R-:W-:Y:S05]  /*2bb0*/  BRA `(.L_x_13346) ;  /* 0x0000001000007947 */ /* 0x000fea0003800000 */
.L_x_13369:
[----:B------:R0:W5:Y:S02]  /*2bc0*/  LDG.E R24, [R4.64] ;  /* 0x0000002404187981 */ /* 0x000164000c1e1900 */
.L_x_13346:
        /* <DEDUP_REMOVED lines=16> */
.L_x_13376:
[----:B------:R0:W5:Y:S01]  /*2cd0*/  LDG.E.U8 R29, [R4.64] ;  /* 0x00000024041d7981 */ /* 0x000162000c1e1100 */
[----:B------:R-:W-:Y:S05]  /*2ce0*/  BRA `(.L_x_13378) ;  /* 0x00000d0000007947 */ /* 0x000fea0003800000 */
.L_x_13375:
        /* <DEDUP_REMOVED lines=8> */
.L_x_13380:
[----:B------:R0:W5:Y:S01]  /*2d70*/  LDG.E R29, [R4.64] ;  /* 0x00000024041d7981 */ /* 0x000162000c1e1900 */
[----:B------:R-:W-:Y:S05]  /*2d80*/  BRA `(.L_x_13378) ;  /* 0x00000c6000007947 */ /* 0x000fea0003800000 */
.L_x_13379:
[----:B------:R0:W5:Y:S01]  /*2d90*/  LDG.E.S16 R29, [R4.64] ;  /* 0x00000024041d7981 */ /* 0x000162000c1e1700 */
[----:B------:R-:W-:Y:S05]  /*2da0*/  BRA `(.L_x_13378) ;  /* 0x00000c4000007947 */ /* 0x000fea0003800000 */
.L_x_13374:
        /* <DEDUP_REMOVED lines=9> */
.L_x_13382:
[----:B------:R-:W3:Y:S02]  /*2e40*/  LDG.E.U16 R4, [R4.64] ;  /* 0x0000002404047981 */ /* 0x000ee4000c1e1500 */
[----:B---3--:R-:W-:-:S06]  /*2e50*/  HADD2.F32 R29, -RZ, R4.H0_H0 ;  /* 0x20000004ff1d7230 */ /* 0x008fcc0000004100 */
[----:B------:R-:W0:Y:S01]  /*2e60*/  F2I.FTZ.TRUNC.NTZ R29, R29 ;  /* 0x0000001d001d7305 */ /* 0x000e22000021f100 */
[----:B------:R-:W-:Y:S05]  /*2e70*/  BRA `(.L_x_13378) ;  /* 0x00000b7000007947 */ /* 0x000fea0003800000 */
.L_x_13381:
        /* <DEDUP_REMOVED lines=9> */
.L_x_13384:
[----:B------:R-:W3:Y:S02]  /*2f10*/  LDG.E.U16 R4, [R4.64] ;  /* 0x0000002404047981 */ /* 0x000ee4000c1e1500 */
[----:B---3--:R-:W-:-:S06]  /*2f20*/  HADD2.F32 R29, -RZ, R4.H0_H0 ;  /* 0x20000004ff1d7230 */ /* 0x008fcc0000004100 */
[----:B------:R-:W0:Y:S01]  /*2f30*/  F2I.FTZ.TRUNC.NTZ R29, R29 ;  /* 0x0000001d001d7305 */ /* 0x000e22000021f100 */
[----:B------:R-:W-:Y:S05]  /*2f40*/  BRA `(.L_x_13378) ;  /* 0x00000aa000007947 */ /* 0x000fea0003800000 */
.L_x_13383:
[----:B------:R-:W3:Y:S02]  /*2f50*/  LDG.E.64 R4, [R4.64] ;  /* 0x0000002404047981 */ /* 0x000ee4000c1e1b00 */
[----:B---3--:R0:W3:Y:S01]  /*2f60*/  F2I.F64.TRUNC R29, R4 ;  /* 0x00000004001d7311 */ /* 0x0080e2000030d100 */
[----:B------:R-:W-:Y:S05]  /*2f70*/  BRA `(.L_x_13378) ;  /* 0x00000a7000007947 */ /* 0x000fea0003800000 */
.L_x_13373:
        /* <DEDUP_REMOVED lines=12> */
.L_x_13387:
[----:B------:R-:W3:Y:S02]  /*3040*/  LDG.E.64 R4, [R4.64] ;  /* 0x0000002404047981 */ /* 0x000ee4000c1e1b00 */
[----:B---3--:R0:W3:Y:S01]  /*3050*/  F2I.F64.TRUNC R29, R4 ;  /* 0x00000004001d7311 */ /* 0x0080e2000030d100 */
[----:B------:R-:W-:Y:S05]  /*3060*/  BRA `(.L_x_13378) ;  /* 0x0000098000007947 */ /* 0x000fea0003800000 */
.L_x_13386:
        /* <DEDUP_REMOVED lines=27> */
.L_x_13389:
        /* <DEDUP_REMOVED lines=12> */
[----:B------:R0:W3:Y:S01]  /*32e0*/  F2I.FTZ.TRUNC.NTZ R29, R0 ;  /* 0x00000000001d7305 */ /* 0x0000e2000021f100 */
[----:B------:R-:W-:Y:S05]  /*32f0*/  BRA `(.L_x_13378) ;  /* 0x000006f000007947 */ /* 0x000fea0003800000 */
.L_x_13388:
[----:B------:R-:W3:Y:S02]  /*3300*/  LDG.E.U16 R29, [R4.64] ;  /* 0x00000024041d7981 */ /* 0x000ee4000c1e1500 */
[----:B---3--:R-:W-:-:S06]  /*3310*/  PRMT R29, RZ, 0x5410, R29 ;  /* 0x00005410ff1d7816 */ /* 0x008fcc000000001d */
[----:B------:R-:W0:Y:S01]  /*3320*/  F2I.FTZ.TRUNC.NTZ R29, R29 ;  /* 0x0000001d001d7305 */ /* 0x000e22000021f100 */
[----:B------:R-:W-:Y:S05]  /*3330*/  BRA `(.L_x_13378) ;  /* 0x000006b000007947 */ /* 0x000fea0003800000 */
.L_x_13385:
        /* <DEDUP_REMOVED lines=10> */
.L_x_13392:
        /* <DEDUP_REMOVED lines=21> */
.L_x_13396:
[----:B------:R-:W-:Y:S05]  /*3530*/  BSYNC B1 ;  /* 0x0000000000017941 */ /* 0x000fea0003800000 */
.L_x_13395:
[----:B------:R-:W-:Y:S01]  /*3540*/  IMAD.SHL.U32 R3, R3, 0x100000, RZ ;  /* 0x0010000003037824 */ /* 0x000fe200078e00ff */
[----:B------:R-:W-:-:S04]  /*3550*/  LEA R0, R0, 0x3b800000, 0x17 ;  /* 0x3b80000000007811 */ /* 0x000fc800078eb8ff */
[----:B------:R-:W-:Y:S02]  /*3560*/  LOP3.LUT R29, R0, R3, R29, 0xfe, !PT ;  /* 0x00000003001d7212 */ /* 0x000fe400078efe1d */
.L_x_13394:
[----:B------:R-:W-:Y:S05]  /*3570*/  BSYNC B0 ;  /* 0x0000000000007941 */ /* 0x000fea0003800000 */
.L_x_13393:
[----:B------:R-:W0:Y:S01]  /*3580*/  F2I.FTZ.TRUNC.NTZ R29, R29 ;  /* 0x0000001d001d7305 */ /* 0x000e22000021f100 */
[----:B------:R-:W-:Y:S05]  /*3590*/  BRA `(.L_x_13378) ;  /* 0x0000045000007947 */ /* 0x000fea0003800000 */
.L_x_13391:
        /* <DEDUP_REMOVED lines=21> */
.L_x_13400:
[----:B------:R-:W-:Y:S05]  /*36f0*/  BSYNC B1 ;  /* 0x0000000000017941 */ /* 0x000fea0003800000 */
.L_x_13399:
[----:B------:R-:W-:Y:S01]  /*3700*/  IMAD.SHL.U32 R3, R3, 0x200000, RZ ;  /* 0x0020000003037824 */ /* 0x000fe200078e00ff */
[----:B------:R-:W-:-:S04]  /*3710*/  LEA R0, R0, 0x37800000, 0x17 ;  /* 0x3780000000007811 */ /* 0x000fc800078eb8ff */
[----:B------:R-:W-:Y:S02]  /*3720*/  LOP3.LUT R29, R0, R3, R29, 0xfe, !PT ;  /* 0x00000003001d7212 */ /* 0x000fe400078efe1d */
.L_x_13398:
[----:B------:R-:W-:Y:S05]  /*3730*/  BSYNC B0 ;  /* 0x0000000000007941 */ /* 0x000fea0003800000 */
.L_x_13397:
[----:B------:R-:W0:Y:S01]  /*3740*/  F2I.FTZ.TRUNC.NTZ R29, R29 ;  /* 0x0000001d001d7305 */ /* 0x000e22000021f100 */
[----:B------:R-:W-:Y:S05]  /*3750*/  BRA `(.L_x_13378) ;  /* 0x0000029000007947 */ /* 0x000fea0003800000 */
.L_x_13390:
        /* <DEDUP_REMOVED lines=14> */
.L_x_13404:
[----:B------:R-:W-:Y:S05]  /*3840*/  BSYNC B0 ;  /* 0x0000000000007941 */ /* 0x000fea0003800000 */
.L_x_13403:
[----:B------:R-:W0:Y:S01]  /*3850*/  F2I.FTZ.TRUNC.NTZ R29, R29 ;  /* 0x0000001d001d7305 */ /* 0x000e22000021f100 */
[----:B------:R-:W-:Y:S05]  /*3860*/  BRA `(.L_x_13378) ;  /* 0x0000018000007947 */ /* 0x000fea0003800000 */
.L_x_13377:
        /* <DEDUP_REMOVED lines=19> */
[----:B012--5:R-:W-:Y:S05]  /*39a0*/  CALL.ABS.NOINC R14 ;  /* 0x000000000e007343 */ /* 0x027fea0003c00000 */
[----:B------:R-:W-:Y:S05]  /*39b0*/  BRA `(.L_x_13378) ;  /* 0x0000003000007947 */ /* 0x000fea0003800000 */
.L_x_13402:
[----:B------:R0:W5:Y:S01]  /*39c0*/  LDG.E R29, [R4.64] ;  /* 0x00000024041d7981 */ /* 0x000162000c1e1900 */
[----:B------:R-:W-:Y:S05]  /*39d0*/  BRA `(.L_x_13378) ;  /* 0x0000001000007947 */ /* 0x000fea0003800000 */
.L_x_13401:
[----:B------:R0:W5:Y:S02]  /*39e0*/  LDG.E R29, [R4.64] ;  /* 0x00000024041d7981 */ /* 0x000164000c1e1900 */
.L_x_13378:
[----:B------:R-:W-:-:S03]  /*39f0*/  IADD3 R17, R17, 0x80, RZ ;  /* 0x0000008011117810 */ /* 0x000fc60007ffe0ff */
.L_x_13340:
[----:B------:R-:W-:Y:S05]  /*3a00*/  BSYNC B6 ;  /* 0x0000000000067941 */ /* 0x000fea0003800000 */
.L_x_13339:
[----:B------:R-:W-:Y:S01]  /*3a10*/  ISETP.GE.AND P0, PT, R17, R16, PT ;  /* 0x000000101100720c */ /* 0x000fe20003f06270 */
[----:B------:R-:W-:Y:S01]  /*3a20*/  BSSY B6, `(.L_x_13405) ;  /* 0x00001cb000067945 */ /* 0x000fe20003800000 */
[----:B------:R-:W-:Y:S02]  /*3a30*/  IMAD.MOV.U32 R18, RZ, RZ, RZ ;  /* 0x000000ffff127224 */ /* 0x000fe400078e00ff */
[----:B------:R-:W-:Y:S02]  /*3a40*/  IMAD.MOV.U32 R25, RZ, RZ, RZ ;  /* 0x000000ffff197224 */ /* 0x000fe400078e00ff */
[----:B------:R-:W-:-:S07]  /*3a50*/  IMAD.MOV.U32 R22, RZ, RZ, RZ ;  /* 0x000000ffff167224 */ /* 0x000fce00078e00ff */
        /* <DEDUP_REMOVED lines=18> */
.L_x_13410:
[----:B------:R0:W5:Y:S01]  /*3b80*/  LDG.E.U8 R25, [R4.64] ;  /* 0x0000002404197981 */ /* 0x000162000c1e1100 */
[----:B------:R-:W-:Y:S05]  /*3b90*/  BRA `(.L_x_13412) ;  /* 0x00000d0000007947 */ /* 0x000fea0003800000 */
.L_x_13409:
        /* <DEDUP_REMOVED lines=8> */
.L_x_13414:
[----:B------:R0:W5:Y:S01]  /*3c20*/  LDG.E R25, [R4.64] ;  /* 0x0000002404197981 */ /* 0x000162000c1e1900 */
[----:B------:R-:W-:Y:S05]  /*3c30*/  BRA `(.L_x_13412) ;  /* 0x00000c6000007947 */ /* 0x000fea0003800000 */
.L_x_13413:
[----:B------:R0:W5:Y:S01]  /*3c40*/  LDG.E.S16 R25, [R4.64] ;  /* 0x0000002404197981 */ /* 0x000162000c1e1700 */
[----:B------:R-:W-:Y:S05]  /*3c50*/  BRA `(.L_x_13412) ;  /* 0x00000c4000007947 */ /* 0x000fea0003800000 */
.L_x_13408:
        /* <DEDUP_REMOVED lines=9> */
.L_x_13416:
[----:B------:R-:W4:Y:S02]  /*3cf0*/  LDG.E.U16 R4, [R4.64] ;  /* 0x0000002404047981 */ /* 0x000f24000c1e1500 */
[----:B----4-:R-:W-:-:S06]  /*3d00*/  HADD2.F32 R25, -RZ, R4.H0_H0 ;  /* 0x20000004ff197230 */ /* 0x010fcc0000004100 */
[----:B------:R-:W0:Y:S01]  /*3d10*/  F2I.FTZ.TRUNC.NTZ R25, R25 ;  /* 0x0000001900197305 */ /* 0x000e22000021f100 */
[----:B------:R-:W-:Y:S05]  /*3d20*/  BRA `(.L_x_13412) ;  /* 0x00000b7000007947 */ /* 0x000fea0003800000 */
.L_x_13415:
        /* <DEDUP_REMOVED lines=9> */
.L_x_13418:
[----:B------:R-:W4:Y:S02]  /*3dc0*/  LDG.E.U16 R4, [R4.64] ;  /* 0x0000002404047981 */ /* 0x000f24000c1e1500 */
[----:B----4-:R-:W-:-:S06]  /*3dd0*/  HADD2.F32 R25, -RZ, R4.H0_H0 ;  /* 0x20000004ff197230 */ /* 0x010fcc0000004100 */
[----:B------:R-:W0:Y:S01]  /*3de0*/  F2I.FTZ.TRUNC.NTZ R25, R25 ;  /* 0x0000001900197305 */ /* 0x000e22000021f100 */
[----:B------:R-:W-:Y:S05]  /*3df0*/  BRA `(.L_x_13412) ;  /* 0x00000aa000007947 */ /* 0x000fea0003800000 */
.L_x_13417:
[----:B------:R-:W4:Y:S02]  /*3e00*/  LDG.E.64 R4, [R4.64] ;  /* 0x0000002404047981 */ /* 0x000f24000c1e1b00 */
[----:B----4-:R0:W4:Y:S01]  /*3e10*/  F2I.F64.TRUNC R25, R4 ;  /* 0x0000000400197311 */ /* 0x010122000030d100 */
[----:B------:R-:W-:Y:S05]  /*3e20*/  BRA `(.L_x_13412) ;  /* 0x00000a7000007947 */ /* 0x000fea0003800000 */
.L_x_13407:
        /* <DEDUP_REMOVED lines=12> */
.L_x_13421:
[----:B------:R-:W4:Y:S02]  /*3ef0*/  LDG.E.64 R4, [R4.64] ;  /* 0x0000002404047981 */ /* 0x000f24000c1e1b00 */
[----:B----4-:R0:W4:Y:S01]  /*3f00*/  F2I.F64.TRUNC R25, R4 ;  /* 0x0000000400197311 */ /* 0x010122000030d100 */
[----:B------:R-:W-:Y:S05]  /*3f10*/  BRA `(.L_x_13412) ;  /* 0x0000098000007947 */ /* 0x000fea0003800000 */
.L_x_13420:
        /* <DEDUP_REMOVED lines=25> */
[----:B------:R0:W4:Y:S01]  /*40b0*/  F2I.FTZ.TRUNC.NTZ R25, R7 ;  /* 0x0000000700197305 */ /* 0x000122000021f100 */
[----:B------:R-:W-:Y:S05]  /*40c0*/  BRA `(.L_x_13412) ;  /* 0x000007d000007947 */ /* 0x000fea0003800000 */
.L_x_13423:
        /* <DEDUP_REMOVED lines=12> */
[----:B------:R0:W4:Y:S01]  /*4190*/  F2I.FTZ.TRUNC.NTZ R25, R0 ;  /* 0x0000000000197305 */ /* 0x000122000021f100 */
[----:B------:R-:W-:Y:S05]  /*41a0*/  BRA `(.L_x_13412) ;  /* 0x000006f000007947 */ /* 0x000fea0003800000 */
.L_x_13422:
[----:B------:R-:W4:Y:S02]  /*41b0*/  LDG.E.U16 R25, [R4.64] ;  /* 0x0000002404197981 */ /* 0x000f24000c1e1500 */
[----:B----4-:R-:W-:-:S06]  /*41c0*/  PRMT R25, RZ, 0x5410, R25 ;  /* 0x00005410ff197816 */ /* 0x010fcc0000000019 */
[----:B------:R-:W0:Y:S01]  /*41d0*/  F2I.FTZ.TRUNC.NTZ R25, R25 ;  /* 0x0000001900197305 */ /* 0x000e22000021f100 */
[----:B------:R-:W-:Y:S05]  /*41e0*/  BRA `(.L_x_13412) ;  /* 0x000006b000007947 */ /* 0x000fea0003800000 */
.L_x_13419:
        /* <DEDUP_REMOVED lines=10> */
.L_x_13426:
        /* <DEDUP_REMOVED lines=21> */
.L_x_13430:
[----:B------:R-:W-:Y:S05]  /*43e0*/  BSYNC B1 ;  /* 0x0000000000017941 */ /* 0x000fea0003800000 */
.L_x_13429:
[----:B------:R-:W-:Y:S01]  /*43f0*/  IMAD.SHL.U32 R3, R3, 0x100000, RZ ;  /* 0x0010000003037824 */ /* 0x000fe200078e00ff */
[----:B------:R-:W-:-:S04]  /*4400*/  LEA R0, R0, 0x3b800000, 0x17 ;  /* 0x3b80000000007811 */ /* 0x000fc800078eb8ff */
[----:B------:R-:W-:Y:S02]  /*4410*/  LOP3.LUT R25, R0, R3, R25, 0xfe, !PT ;  /* 0x0000000300197212 */ /* 0x000fe400078efe19 */
.L_x_13428:
[----:B------:R-:W-:Y:S05]  /*4420*/  BSYNC B0 ;  /* 0x0000000000007941 */ /* 0x000fea0003800000 */
.L_x_13427:
[----:B------:R-:W0:Y:S01]  /*4430*/  F2I.FTZ.TRUNC.NTZ R25, R25 ;  /* 0x0000001900197305 */ /* 0x000e22000021f100 */
[----:B------:R-:W-:Y:S05]  /*4440*/  BRA `(.L_x_13412) ;  /* 0x0000045000007947 */ /* 0x000fea0003800000 */
.L_x_13425:
        /* <DEDUP_REMOVED lines=21> */
.L_x_13434:
[----:B------:R-:W-:Y:S05]  /*45a0*/  BSYNC B1 ;  /* 0x0000000000017941 */ /* 0x000fea0003800000 */
.L_x_13433:
[----:B------:R-:W-:Y:S01]  /*45b0*/  IMAD.SHL.U32 R3, R3, 0x200000, RZ ;  /* 0x0020000003037824 */ /* 0x000fe200078e00ff */
[----:B------:R-:W-:-:S04]  /*45c0*/  LEA R0, R0, 0x37800000, 0x17 ;  /* 0x3780000000007811 */ /* 0x000fc800078eb8ff */
[----:B------:R-:W-:Y:S02]  /*45d0*/  LOP3.LUT R25, R0, R3, R25, 0xfe, !PT ;  /* 0x0000000300197212 */ /* 0x000fe400078efe19 */
.L_x_13432:
[----:B------:R-:W-:Y:S05]  /*45e0*/  BSYNC B0 ;  /* 0x0000000000007941 */ /* 0x000fea0003800000 */
.L_x_13431:
[----:B------:R-:W0:Y:S01]  /*45f0*/  F2I.FTZ.TRUNC.NTZ R25, R25 ;  /* 0x0000001900197305 */ /* 0x000e22000021f100 */
[----:B------:R-:W-:Y:S05]  /*4600*/  BRA `(.L_x_13412) ;  /* 0x0000029000007947 */ /* 0x000fea0003800000 */
.L_x_13424:
        /* <DEDUP_REMOVED lines=14> */
.L_x_13438:
[----:B------:R-:W-:Y:S05]  /*46f0*/  BSYNC B0 ;  /* 0x0000000000007941 */ /* 0x000fea0003800000 */
.L_x_13437:
[----:B------:R-:W0:Y:S01]  /*4700*/  F2I.FTZ.TRUNC.NTZ R25, R25 ;  /* 0x0000001900197305 */ /* 0x000e22000021f100 */
[----:B------:R-:W-:Y:S05]  /*4710*/  BRA `(.L_x_13412) ;  /* 0x0000018000007947 */ /* 0x000fea0003800000 */
.L_x_13411:
        /* <DEDUP_REMOVED lines=19> */
[----:B0123-5:R-:W-:Y:S05]  /*4850*/  CALL.ABS.NOINC R14 ;  /* 0x000000000e007343 */ /* 0x02ffea0003c00000 */
[----:B------:R-:W-:Y:S05]  /*4860*/  BRA `(.L_x_13412) ;  /* 0x0000003000007947 */ /* 0x000fea0003800000 */
.L_x_13436:
[----:B------:R0:W5:Y:S01]  /*4870*/  LDG.E R25, [R4.64] ;  /* 0x0000002404197981 */ /* 0x000162000c1e1900 */
[----:B------:R-:W-:Y:S05]  /*4880*/  BRA `(.L_x_13412) ;  /* 0x0000001000007947 */ /* 0x000fea0003800000 */
.L_x_13435:
[----:B------:R0:W5:Y:S02]  /*4890*/  LDG.E R25, [R4.64] ;  /* 0x0000002404197981 */ /* 0x000164000c1e1900 */
.L_x_13412:
        /* <DEDUP_REMOVED lines=16> */
.L_x_13442:
[----:B------:R0:W5:Y:S01]  /*49a0*/  LDG.E.U8 R22, [R4.64] ;  /* 0x0000002404167981 */ /* 0x000162000c1e1100 */
[----:B------:R-:W-:Y:S05]  /*49b0*/  BRA `(.L_x_13444) ;  /* 0x00000d0000007947 */ /* 0x000fea0003800000 */
.L_x_13441:
        /* <DEDUP_REMOVED lines=8> */
.L_x_13446:
[----:B------:R0:W5:Y:S01]  /*4a40*/  LDG.E R22, [R4.64] ;  /* 0x0000002404167981 */ /* 0x000162000c1e1900 */
[----:B------:R-:W-:Y:S05]  /*4a50*/  BRA `(.L_x_13444) ;  /* 0x00000c6000007947 */ /* 0x000fea0003800000 */
.L_x_13445:
[----:B------:R0:W5:Y:S01]  /*4a60*/  LDG.E.S16 R22, [R4.64] ;  /* 0x0000002404167981 */ /* 0x000162000c1e1700 */
[----:B------:R-:W-:Y:S05]  /*4a70*/  BRA `(.L_x_13444) ;  /* 0x00000c4000007947 */ /* 0x000fea0003800000 */
.L_x_13440:
        /* <DEDUP_REMOVED lines=9> */
.L_x_13448:
[----:B----4-:R-:W4:Y:S02]  /*4b10*/  LDG.E.U16 R4, [R4.64] ;  /* 0x0000002404047981 */ /* 0x010f24000c1e1500 */
[----:B----4-:R-:W-:-:S06]  /*4b20*/  HADD2.F32 R22, -RZ, R4.H0_H0 ;  /* 0x20000004ff167230 */ /* 0x010fcc0000004100 */
[----:B------:R-:W0:Y:S01]  /*4b30*/  F2I.FTZ.TRUNC.NTZ R22, R22 ;  /* 0x0000001600167305 */ /* 0x000e22000021f100 */
[----:B------:R-:W-:Y:S05]  /*4b40*/  BRA `(.L_x_13444) ;  /* 0x00000b7000007947 */ /* 0x000fea0003800000 */
.L_x_13447:
        /* <DEDUP_REMOVED lines=9> */
.L_x_13450:
[----:B----4-:R-:W4:Y:S02]  /*4be0*/  LDG.E.U16 R4, [R4.64] ;  /* 0x0000002404047981 */ /* 0x010f24000c1e1500 */
[----:B----4-:R-:W-:-:S06]  /*4bf0*/  HADD2.F32 R22, -RZ, R4.H0_H0 ;  /* 0x20000004ff167230 */ /* 0x010fcc0000004100 */
[----:B------:R-:W0:Y:S01]  /*4c00*/  F2I.FTZ.TRUNC.NTZ R22, R22 ;  /* 0x0000001600167305 */ /* 0x000e22000021f100 */
[----:B------:R-:W-:Y:S05]  /*4c10*/  BRA `(.L_x_13444) ;  /* 0x00000aa000007947 */ /* 0x000fea0003800000 */
.L_x_13449:
[----:B----4-:R-:W4:Y:S02]  /*4c20*/  LDG.E.64 R22, [R4.64] ;  /* 0x0000002404167981 */ /* 0x010f24000c1e1b00 */
[----:B----4-:R0:W4:Y:S01]  /*4c30*/  F2I.F64.TRUNC R22, R22 ;  /* 0x0000001600167311 */ /* 0x010122000030d100 */
[----:B------:R-:W-:Y:S05]  /*4c40*/  BRA `(.L_x_13444) ;  /* 0x00000a7000007947 */ /* 0x000fea0003800000 */
.L_x_13439:
        /* <DEDUP_REMOVED lines=12> */
.L_x_13453:
[----:B----4-:R-:W4:Y:S02]  /*4d10*/  LDG.E.64 R4, [R4.64] ;  /* 0x0000002404047981 */ /* 0x010f24000c1e1b00 */
[----:B----4-:R0:W4:Y:S01]  /*4d20*/  F2I.F64.TRUNC R22, R4 ;  /* 0x0000000400167311 */ /* 0x010122000030d100 */
[----:B------:R-:W-:Y:S05]  /*4d30*/  BRA `(.L_x_13444) ;  /* 0x0000098000007947 */ /* 0x000fea0003800000 */
.L_x_13452:
        /* <DEDUP_REMOVED lines=27> */
.L_x_13455:
        /* <DEDUP_REMOVED lines=14> */
.L_x_13454:
[----:B----4-:R-:W4:Y:S02]  /*4fd0*/  LDG.E.U16 R22, [R4.64] ;  /* 0x0000002404167981 */ /* 0x010f24000c1e1500 */
[----:B----4-:R-:W-:-:S06]  /*4fe0*/  PRMT R22, RZ, 0x5410, R22 ;  /* 0x00005410ff167816 */ /* 0x010fcc0000000016 */
[----:B------:R-:W0:Y:S01]  /*4ff0*/  F2I.FTZ.TRUNC.NTZ R22, R22 ;  /* 0x0000001600167305 */ /* 0x000e22000021f100 */
[----:B------:R-:W-:Y:S05]  /*5000*/  BRA `(.L_x_13444) ;  /* 0x000006b000007947 */ /* 0x000fea0003800000 */
.L_x_13451:
        /* <DEDUP_REMOVED lines=10> */
.L_x_13458:
        /* <DEDUP_REMOVED lines=21> */
.L_x_13462:
[----:B------:R-:W-:Y:S05]  /*5200*/  BSYNC B1 ;  /* 0x0000000000017941 */ /* 0x000fea0003800000 */
.L_x_13461:
[----:B------:R-:W-:Y:S01]  /*5210*/  IMAD.SHL.U32 R3, R3, 0x100000, RZ ;  /* 0x0010000003037824 */ /* 0x000fe200078e00ff */
[----:B------:R-:W-:-:S04]  /*5220*/  LEA R5, R0, 0x3b800000, 0x17 ;  /* 0x3b80000000057811 */ /* 0x000fc800078eb8ff */
[----:B------:R-:W-:Y:S02]  /*5230*/  LOP3.LUT R22, R5, R3, R22, 0xfe, !PT ;  /* 0x0000000305167212 */ /* 0x000fe400078efe16 */
.L_x_13460:
[----:B------:R-:W-:Y:S05]  /*5240*/  BSYNC B0 ;  /* 0x0000000000007941 */ /* 0x000fea0003800000 */
.L_x_13459:
[----:B------:R-:W0:Y:S01]  /*5250*/  F2I.FTZ.TRUNC.NTZ R22, R22 ;  /* 0x0000001600167305 */ /* 0x000e22000021f100 */
[----:B------:R-:W-:Y:S05]  /*5260*/  BRA `(.L_x_13444) ;  /* 0x0000045000007947 */ /* 0x000fea0003800000 */
.L_x_13457:
        /* <DEDUP_REMOVED lines=21> */
.L_x_13466:
[----:B------:R-:W-:Y:S05]  /*53c0*/  BSYNC B1 ;  /* 0x0000000000017941 */ /* 0x000fea0003800000 */
.L_x_13465:
[----:B------:R-:W-:Y:S01]  /*53d0*/  IMAD.SHL.U32 R3, R3, 0x200000, RZ ;  /* 0x0020000003037824 */ /* 0x000fe200078e00ff */
[----:B------:R-:W-:-:S04]  /*53e0*/  LEA R5, R0, 0x37800000, 0x17 ;  /* 0x3780000000057811 */ /* 0x000fc800078eb8ff */
[----:B------:R-:W-:Y:S02]  /*53f0*/  LOP3.LUT R22, R5, R3, R22, 0xfe, !PT ;  /* 0x0000000305167212 */ /* 0x000fe400078efe16 */
.L_x_13464:
[----:B------:R-:W-:Y:S05]  /*5400*/  BSYNC B0 ;  /* 0x0000000000007941 */ /* 0x000fea0003800000 */
.L_x_13463:
[----:B------:R-:W0:Y:S01]  /*5410*/  F2I.FTZ.TRUNC.NTZ R22, R22 ;  /* 0x0000001600167305 */ /* 0x000e22000021f100 */
[----:B------:R-:W-:Y:S05]  /*5420*/  BRA `(.L_x_13444) ;  /* 0x0000029000007947 */ /* 0x000fea0003800000 */
.L_x_13456:
        /* <DEDUP_REMOVED lines=14> */
.L_x_13470:
[----:B------:R-:W-:Y:S05]  /*5510*/  BSYNC B0 ;  /* 0x0000000000007941 */ /* 0x000fea0003800000 */
.L_x_13469:
[----:B------:R-:W0:Y:S01]  /*5520*/  F2I.FTZ.TRUNC.NTZ R22, R22 ;  /* 0x0000001600167305 */ /* 0x000e22000021f100 */
[----:B------:R-:W-:Y:S05]  /*5530*/  BRA `(.L_x_13444) ;  /* 0x0000018000007947 */ /* 0x000fea0003800000 */
.L_x_13443:
        /* <DEDUP_REMOVED lines=19> */
[----:B012345:R-:W-:Y:S05]  /*5670*/  CALL.ABS.NOINC R14 ;  /* 0x000000000e007343 */ /* 0x03ffea0003c00000 */
[----:B------:R-:W-:Y:S05]  /*5680*/  BRA `(.L_x_13444) ;  /* 0x0000003000007947 */ /* 0x000fea0003800000 */
.L_x_13468:
[----:B------:R0:W5:Y:S01]  /*5690*/  LDG.E R22, [R4.64] ;  /* 0x0000002404167981 */ /* 0x000162000c1e1900 */
[----:B------:R-:W-:Y:S05]  /*56a0*/  BRA `(.L_x_13444) ;  /* 0x0000001000007947 */ /* 0x000fea0003800000 */
.L_x_13467:
[----:B------:R0:W5:Y:S02]  /*56b0*/  LDG.E R22, [R4.64] ;  /* 0x0000002404167981 */ /* 0x000164000c1e1900 */
.L_x_13444:
[----:B------:R-:W-:-:S03]  /*56c0*/  IADD3 R17, R17, 0x80, RZ ;  /* 0x0000008011117810 */ /* 0x000fc60007ffe0ff */
.L_x_13406:
[----:B------:R-:W-:Y:S05]  /*56d0*/  BSYNC B6 ;  /* 0x0000000000067941 */ /* 0x000fea0003800000 */
.L_x_13405:
[----:B------:R-:W-:Y:S01]  /*56e0*/  ISETP.GE.AND P0, PT, R17, R16, PT ;  /* 0x000000101100720c */ /* 0x000fe20003f06270 */
[----:B------:R-:W-:Y:S01]  /*56f0*/  BSSY B6, `(.L_x_13471) ;  /* 0x00001c7000067945 */ /* 0x000fe20003800000 */
[----:B0-----:R-:W-:-:S11]  /*5700*/  IMAD.MOV.U32 R23, RZ, RZ, RZ ;  /* 0x000000ffff177224 */ /* 0x001fd600078e00ff */
        /* <DEDUP_REMOVED lines=18> */
.L_x_13476:
[----:B------:R0:W5:Y:S01]  /*5830*/  LDG.E.U8 R23, [R4.64] ;  /* 0x0000002404177981 */ /* 0x000162000c1e1100 */
[----:B------:R-:W-:Y:S05]  /*5840*/  BRA `(.L_x_13478) ;  /* 0x00000d0000007947 */ /* 0x000fea0003800000 */
.L_x_13475:
        /* <DEDUP_REMOVED lines=8> */
.L_x_13480:
[----:B------:R0:W5:Y:S01]  /*58d0*/  LDG.E R23, [R4.64] ;  /* 0x0000002404177981 */ /* 0x000162000c1e1900 */
[----:B------:R-:W-:Y:S05]  /*58e0*/  BRA `(.L_x_13478) ;  /* 0x00000c6000007947 */ /* 0x000fea0003800000 */
.L_x_13479:
[----:B------:R0:W5:Y:S01]  /*58f0*/  LDG.E.S16 R23, [R4.64] ;  /* 0x0000002404177981 */ /* 0x000162000c1e1700 */
[----:B------:R-:W-:Y:S05]  /*5900*/  BRA `(.L_x_13478) ;  /* 0x00000c4000007947 */ /* 0x000fea0003800000 */
.L_x_13474:
        /* <DEDUP_REMOVED lines=9> */
.L_x_13482:
[----:B----4-:R-:W4:Y:S02]  /*59a0*/  LDG.E.U16 R4, [R4.64] ;  /* 0x0000002404047981 */ /* 0x010f24000c1e1500 */
[----:B----4-:R-:W-:-:S06]  /*59b0*/  HADD2.F32 R23, -RZ, R4.H0_H0 ;  /* 0x20000004ff177230 */ /* 0x010fcc0000004100 */
[----:B------:R-:W0:Y:S01]  /*59c0*/  F2I.FTZ.TRUNC.NTZ R23, R23 ;  /* 0x0000001700177305 */ /* 0x000e22000021f100 */
[----:B------:R-:W-:Y:S05]  /*59d0*/  BRA `(.L_x_13478) ;  /* 0x00000b7000007947 */ /* 0x000fea0003800000 */
.L_x_13481:
        /* <DEDUP_REMOVED lines=9> */
.L_x_13484:
[----:B----4-:R-:W4:Y:S02]  /*5a70*/  LDG.E.U16 R4, [R4.64] ;  /* 0x0000002404047981 */ /* 0x010f24000c1e1500 */
[----:B----4-:R-:W-:-:S06]  /*5a80*/  HADD2.F32 R23, -RZ, R4.H0_H0 ;  /* 0x20000004ff177230 */ /* 0x010fcc0000004100 */
[----:B------:R-:W0:Y:S01]  /*5a90*/  F2I.FTZ.TRUNC.NTZ R23, R23 ;  /* 0x0000001700177305 */ /* 0x000e22000021f100 */
[----:B------:R-:W-:Y:S05]  /*5aa0*/  BRA `(.L_x_13478) ;  /* 0x00000aa000007947 */ /* 0x000fea0003800000 */
.L_x_13483:
[----:B----4-:R-:W4:Y:S02]  /*5ab0*/  LDG.E.64 R4, [R4.64] ;  /* 0x0000002404047981 */ /* 0x010f24000c1e1b00 */
[----:B----4-:R0:W4:Y:S01]  /*5ac0*/  F2I.F64.TRUNC R23, R4 ;  /* 0x0000000400177311 */ /* 0x010122000030d100 */
[----:B------:R-:W-:Y:S05]  /*5ad0*/  BRA `(.L_x_13478) ;  /* 0x00000a7000007947 */ /* 0x000fea0003800000 */
.L_x_13473:
        /* <DEDUP_REMOVED lines=12> */
.L_x_13487:
[----:B----4-:R-:W4:Y:S02]  /*5ba0*/  LDG.E.64 R4, [R4.64] ;  /* 0x0000002404047981 */ /* 0x010f24000c1e1b00 */
[----:B----4-:R0:W4:Y:S01]  /*5bb0*/  F2I.F64.TRUNC R23, R4 ;  /* 0x0000000400177311 */ /* 0x010122000030d100 */
[----:B------:R-:W-:Y:S05]  /*5bc0*/  BRA `(.L_x_13478) ;  /* 0x0000098000007947 */ /* 0x000fea0003800000 */
.L_x_13486:
        /* <DEDUP_REMOVED lines=27> */
.L_x_13489:
        /* <DEDUP_REMOVED lines=14> */
.L_x_13488:
[----:B----4-:R-:W4:Y:S02]  /*5e60*/  LDG.E.U16 R23, [R4.64] ;  /* 0x0000002404177981 */ /* 0x010f24000c1e1500 */
[----:B----4-:R-:W-:-:S06]  /*5e70*/  PRMT R23, RZ, 0x5410, R23 ;  /* 0x00005410ff177816 */ /* 0x010fcc0000000017 */
[----:B------:R-:W0:Y:S01]  /*5e80*/  F2I.FTZ.TRUNC.NTZ R23, R23 ;  /* 0x0000001700177305 */ /* 0x000e22000021f100 */
[----:B------:R-:W-:Y:S05]  /*5e90*/  BRA `(.L_x_13478) ;  /* 0x000006b000007947 */ /* 0x000fea0003800000 */
.L_x_13485:
        /* <DEDUP_REMOVED lines=10> */
.L_x_13492:
        /* <DEDUP_REMOVED lines=21> */
.L_x_13496:
[----:B------:R-:W-:Y:S05]  /*6090*/  BSYNC B1 ;  /* 0x0000000000017941 */ /* 0x000fea0003800000 */
.L_x_13495:
[----:B------:R-:W-:Y:S01]  /*60a0*/  IMAD.SHL.U32 R3, R3, 0x100000, RZ ;  /* 0x0010000003037824 */ /* 0x000fe200078e00ff */
[----:B------:R-:W-:-:S04]  /*60b0*/  LEA R0, R0, 0x3b800000, 0x17 ;  /* 0x3b80000000007811 */ /* 0x000fc800078eb8ff */
[----:B------:R-:W-:Y:S02]  /*60c0*/  LOP3.LUT R23, R0, R3, R23, 0xfe, !PT ;  /* 0x0000000300177212 */ /* 0x000fe400078efe17 */
.L_x_13494:
[----:B------:R-:W-:Y:S05]  /*60d0*/  BSYNC B0 ;  /* 0x0000000000007941 */ /* 0x000fea0003800000 */
.L_x_13493:
[----:B------:R-:W0:Y:S01]  /*60e0*/  F2I.FTZ.TRUNC.NTZ R23, R23 ;  /* 0x0000001700177305 */ /* 0x000e22000021f100 */
[----:B------:R-:W-:Y:S05]  /*60f0*/  BRA `(.L_x_13478) ;  /* 0x0000045000007947 */ /* 0x000fea0003800000 */
.L_x_13491:
        /* <DEDUP_REMOVED lines=21> */
.L_x_13500:
[----:B------:R-:W-:Y:S05]  /*6250*/  BSYNC B1 ;  /* 0x0000000000017941 */ /* 0x000fea0003800000 */
.L_x_13499:
[----:B------:R-:W-:Y:S01]  /*6260*/  IMAD.SHL.U32 R3, R3, 0x200000, RZ ;  /* 0x0020000003037824 */ /* 0x000fe200078e00ff */
[----:B------:R-:W-:-:S04]  /*6270*/  LEA R0, R0, 0x37800000, 0x17 ;  /* 0x3780000000007811 */ /* 0x000fc800078eb8ff */
[----:B------:R-:W-:Y:S02]  /*6280*/  LOP3.LUT R23, R0, R3, R23, 0xfe, !PT ;  /* 0x0000000300177212 */ /* 0x000fe400078efe17 */
.L_x_13498:
[----:B------:R-:W-:Y:S05]  /*6290*/  BSYNC B0 ;  /* 0x0000000000007941 */ /* 0x000fea0003800000 */
.L_x_13497:
[----:B------:R-:W0:Y:S01]  /*62a0*/  F2I.FTZ.TRUNC.NTZ R23, R23 ;  /* 0x0000001700177305 */ /* 0x000e22000021f100 */
[----:B------:R-:W-:Y:S05]  /*62b0*/  BRA `(.L_x_13478) ;  /* 0x0000029000007947 */ /* 0x000fea0003800000 */
.L_x_13490:
        /* <DEDUP_REMOVED lines=14> */
.L_x_13504:
[----:B------:R-:W-:Y:S05]  /*63a0*/  BSYNC B0 ;  /* 0x0000000000007941 */ /* 0x000fea0003800000 */
.L_x_13503:
[----:B------:R-:W0:Y:S01]  /*63b0*/  F2I.FTZ.TRUNC.NTZ R23, R23 ;  /* 0x0000001700177305 */ /* 0x000e22000021f100 */
[----:B------:R-:W-:Y:S05]  /*63c0*/  BRA `(.L_x_13478) ;  /* 0x0000018000007947 */ /* 0x000fea0003800000 */
.L_x_13477:
        /* <DEDUP_REMOVED lines=21> */
.L_x_13502:
[----:B------:R0:W5:Y:S01]  /*6520*/  LDG.E R23, [R4.64] ;  /* 0x0000002404177981 */ /* 0x000162000c1e1900 */
[----:B------:R-:W-:Y:S05]  /*6530*/  BRA `(.L_x_13478) ;  /* 0x0000001000007947 */ /* 0x000fea0003800000 */
.L_x_13501:
[----:B------:R0:W5:Y:S02]  /*6540*/  LDG.E R23, [R4.64] ;  /* 0x0000002404177981 */ /* 0x000164000c1e1900 */
.L_x_13478:
        /* <DEDUP_REMOVED lines=16> */
.L_x_13508:
[----:B------:R0:W5:Y:S01]  /*6650*/  LDG.E.U8 R18, [R4.64] ;  /* 0x0000002404127981 */ /* 0x000162000c1e1100 */
[----:B------:R-:W-:Y:S05]  /*6660*/  BRA `(.L_x_13472) ;  /* 0x00000cf000007947 */ /* 0x000fea0003800000 */
.L_x_13507:
        /* <DEDUP_REMOVED lines=8> */
.L_x_13511:
[----:B------:R0:W5:Y:S01]  /*66f0*/  LDG.E R18, [R4.64] ;  /* 0x0000002404127981 */ /* 0x000162000c1e1900 */
[----:B------:R-:W-:Y:S05]  /*6700*/  BRA `(.L_x_13472) ;  /* 0x00000c5000007947 */ /* 0x000fea0003800000 */
.L_x_13510:
[----:B------:R0:W5:Y:S01]  /*6710*/  LDG.E.S16 R18, [R4.64] ;  /* 0x0000002404127981 */ /* 0x000162000c1e1700 */
[----:B------:R-:W-:Y:S05]  /*6720*/  BRA `(.L_x_13472) ;  /* 0x00000c3000007947 */ /* 0x000fea0003800000 */
.L_x_13506:
        /* <DEDUP_REMOVED lines=9> */
.L_x_13513:
[----:B----4-:R-:W4:Y:S02]  /*67c0*/  LDG.E.U16 R4, [R4.64] ;  /* 0x0000002404047981 */ /* 0x010f24000c1e1500 */
[----:B----4-:R-:W-:-:S06]  /*67d0*/  HADD2.F32 R18, -RZ, R4.H0_H0 ;  /* 0x20000004ff127230 */ /* 0x010fcc0000004100 */
[----:B------:R-:W0:Y:S01]  /*67e0*/  F2I.FTZ.TRUNC.NTZ R18, R18 ;  /* 0x0000001200127305 */ /* 0x000e22000021f100 */
[----:B------:R-:W-:Y:S05]  /*67f0*/  BRA `(.L_x_13472) ;  /* 0x00000b6000007947 */ /* 0x000fea0003800000 */
.L_x_13512:
        /* <DEDUP_REMOVED lines=9> */
.L_x_13515:
[----:B----4-:R-:W4:Y:S02]  /*6890*/  LDG.E.U16 R4, [R4.64] ;  /* 0x0000002404047981 */ /* 0x010f24000c1e1500 */
[----:B----4-:R-:W-:-:S06]  /*68a0*/  HADD2.F32 R18, -RZ, R4.H0_H0 ;  /* 0x20000004ff127230 */ /* 0x010fcc0000004100 */
[----:B------:R-:W0:Y:S01]  /*68b0*/  F2I.FTZ.TRUNC.NTZ R18, R18 ;  /* 0x0000001200127305 */ /* 0x000e22000021f100 */
[----:B------:R-:W-:Y:S05]  /*68c0*/  BRA `(.L_x_13472) ;  /* 0x00000a9000007947 */ /* 0x000fea0003800000 */
.L_x_13514:
[----:B----4-:R-:W4:Y:S02]  /*68d0*/  LDG.E.64 R18, [R4.64] ;  /* 0x0000002404127981 */ /* 0x010f24000c1e1b00 */
[----:B----4-:R0:W4:Y:S01]  /*68e0*/  F2I.F64.TRUNC R18, R18 ;  /* 0x0000001200127311 */ /* 0x010122000030d100 */
[----:B------:R-:W-:Y:S05]  /*68f0*/  BRA `(.L_x_13472) ;  /* 0x00000a6000007947 */ /* 0x000fea0003800000 */
.L_x_13505:
        /* <DEDUP_REMOVED lines=12> */
.L_x_13518:
[----:B----4-:R-:W4:Y:S02]  /*69c0*/  LDG.E.64 R4, [R4.64] ;  /* 0x0000002404047981 */ /* 0x010f24000c1e1b00 */
[----:B----4-:R0:W4:Y:S01]  /*69d0*/  F2I.F64.TRUNC R18, R4 ;  /* 0x0000000400127311 */ /* 0x010122000030d100 */
[----:B------:R-:W-:Y:S05]  /*69e0*/  BRA `(.L_x_13472) ;  /* 0x0000097000007947 */ /* 0x000fea0003800000 */
.L_x_13517:
        /* <DEDUP_REMOVED lines=27> */
.L_x_13520:
        /* <DEDUP_REMOVED lines=14> */
.L_x_13519:
[----:B----4-:R-:W4:Y:S02]  /*6c80*/  LDG.E.U16 R18, [R4.64] ;  /* 0x0000002404127981 */ /* 0x010f24000c1e1500 */
[----:B----4-:R-:W-:-:S06]  /*6c90*/  PRMT R18, RZ, 0x5410, R18 ;  /* 0x00005410ff127816 */ /* 0x010fcc0000000012 */
[----:B------:R-:W0:Y:S01]  /*6ca0*/  F2I.FTZ.TRUNC.NTZ R18, R18 ;  /* 0x0000001200127305 */ /* 0x000e22000021f100 */
[----:B------:R-:W-:Y:S05]  /*6cb0*/  BRA `(.L_x_13472) ;  /* 0x000006a000007947 */ /* 0x000fea0003800000 */
.L_x_13516:
        /* <DEDUP_REMOVED lines=10> */
.L_x_13523:
        /* <DEDUP_REMOVED lines=21> */
.L_x_13527:
[----:B------:R-:W-:Y:S05]  /*6eb0*/  BSYNC B1 ;  /* 0x0000000000017941 */ /* 0x000fea0003800000 */
.L_x_13526:
[----:B------:R-:W-:Y:S01]  /*6ec0*/  IMAD.SHL.U32 R3, R3, 0x100000, RZ ;  /* 0x0010000003037824 */ /* 0x000fe200078e00ff */
[----:B------:R-:W-:-:S04]  /*6ed0*/  LEA R5, R0, 0x3b800000, 0x17 ;  /* 0x3b80000000057811 */ /* 0x000fc800078eb8ff */
[----:B------:R-:W-:Y:S02]  /*6ee0*/  LOP3.LUT R18, R5, R3, R18, 0xfe, !PT ;  /* 0x0000000305127212 */ /* 0x000fe400078efe12 */
.L_x_13525:
[----:B------:R-:W-:Y:S05]  /*6ef0*/  BSYNC B0 ;  /* 0x0000000000007941 */ /* 0x000fea0003800000 */
.L_x_13524:
[----:B------:R-:W0:Y:S01]  /*6f00*/  F2I.FTZ.TRUNC.NTZ R18, R18 ;  /* 0x0000001200127305 */ /* 0x000e22000021f100 */
[----:B------:R-:W-:Y:S05]  /*6f10*/  BRA `(.L_x_13472) ;  /* 0x0000044000007947 */ /* 0x000fea0003800000 */
.L_x_13522:
        /* <DEDUP_REMOVED lines=21> */
.L_x_13531:
[----:B------:R-:W-:Y:S05]  /*7070*/  BSYNC B1 ;  /* 0x0000000000017941 */ /* 0x000fea0003800000 */
.L_x_13530:
[----:B------:R-:W-:Y:S01]  /*7080*/  IMAD.SHL.U32 R3, R3, 0x200000, RZ ;  /* 0x0020000003037824 */ /* 0x000fe200078e00ff */
[----:B------:R-:W-:-:S04]  /*7090*/  LEA R5, R0, 0x37800000, 0x17 ;  /* 0x3780000000057811 */ /* 0x000fc800078eb8ff */
[----:B------:R-:W-:Y:S02]  /*70a0*/  LOP3.LUT R18, R5, R3, R18, 0xfe, !PT ;  /* 0x0000000305127212 */ /* 0x000fe400078efe12 */
.L_x_13529:
[----:B------:R-:W-:Y:S05]  /*70b0*/  BSYNC B0 ;  /* 0x0000000000007941 */ /* 0x000fea0003800000 */
.L_x_13528:
[----:B------:R-:W0:Y:S01]  /*70c0*/  F2I.FTZ.TRUNC.NTZ R18, R18 ;  /* 0x0000001200127305 */ /* 0x000e22000021f100 */
[----:B------:R-:W-:Y:S05]  /*70d0*/  BRA `(.L_x_13472) ;  /* 0x0000028000007947 */ /* 0x000fea0003800000 */
.L_x_13521:
        /* <DEDUP_REMOVED lines=14> */
.L_x_13535:
[----:B------:R-:W-:Y:S05]  /*71c0*/  BSYNC B0 ;  /* 0x0000000000007941 */ /* 0x000fea0003800000 */
.L_x_13534:
[----:B------:R-:W0:Y:S01]  /*71d0*/  F2I.FTZ.TRUNC.NTZ R18, R18 ;  /* 0x0000001200127305 */ /* 0x000e22000021f100 */
[----:B------:R-:W-:Y:S05]  /*71e0*/  BRA `(.L_x_13472) ;  /* 0x0000017000007947 */ /* 0x000fea0003800000 */
.L_x_13509:
        /* <DEDUP_REMOVED lines=20> */
.L_x_13533:
[----:B------:R0:W5:Y:S01]  /*7330*/  LDG.E R18, [R4.64] ;  /* 0x0000002404127981 */ /* 0x000162000c1e1900 */
[----:B------:R-:W-:Y:S05]  /*7340*/  BRA `(.L_x_13472) ;  /* 0x0000001000007947 */ /* 0x000fea0003800000 */
.L_x_13532:
[----:B------:R0:W5:Y:S02]  /*7350*/  LDG.E R18, [R4.64] ;  /* 0x0000002404127981 */ /* 0x000164000c1e1900 */
.L_x_13472:
[----:B------:R-:W-:Y:S05]  /*7360*/  BSYNC B6 ;  /* 0x0000000000067941 */ /* 0x000fea0003800000 */
.L_x_13471:
[----:B0-----:R-:W0:Y:S01]  /*7370*/  S2R R19, SR_TID.X ;  /* 0x0000000000137919 */ /* 0x001e220000002100 */
[----:B------:R-:W4:Y:S01]  /*7380*/  LDC.U8 R17, c[0x0][0x190] ;  /* 0x00006400ff117b82 */ /* 0x000f220000000000 */
[----:B------:R-:W-:Y:S01]  /*7390*/  BSSY B6, `(.L_x_13536) ;  /* 0x00000f5000067945 */ /* 0x000fe20003800000 */
[----:B--2--5:R-:W-:Y:S02]  /*73a0*/  IMAD R27, R27, R26, RZ ;  /* 0x0000001a1b1b7224 */ /* 0x024fe400078e02ff */
[----:B-1-3--:R-:W-:Y:S02]  /*73b0*/  IMAD R24, R29, R24, RZ ;  /* 0x000000181d187224 */ /* 0x00afe400078e02ff */
[----:B----4-:R-:W-:Y:S02]  /*73c0*/  IMAD R22, R22, R25, RZ ;  /* 0x0000001916167224 */ /* 0x010fe400078e02ff */
[----:B------:R-:W-:Y:S01]  /*73d0*/  IMAD R18, R23, R18, RZ ;  /* 0x0000001217127224 */ /* 0x000fe200078e02ff */
        /* <DEDUP_REMOVED lines=21> */
.L_x_13541:
[----:B------:R0:W-:Y:S01]  /*7530*/  STG.E.U8 [R8.64], R27 ;  /* 0x0000001b08007986 */ /* 0x0001e2000c101124 */
[----:B------:R-:W-:Y:S05]  /*7540*/  BRA `(.L_x_13537) ;  /* 0x00000d9000007947 */ /* 0x000fea0003800000 */
.L_x_13540:
        /* <DEDUP_REMOVED lines=10> */
.L_x_13544:
[----:B------:R0:W-:Y:S01]  /*75f0*/  STG.E [R8.64], R27 ;  /* 0x0000001b08007986 */ /* 0x0001e2000c101924 */
[----:B------:R-:W-:Y:S05]  /*7600*/  BRA `(.L_x_13537) ;  /* 0x00000cd000007947 */ /* 0x000fea0003800000 */
.L_x_13543:
[----:B------:R0:W-:Y:S01]  /*7610*/  STG.E.U16 [R8.64], R27 ;  /* 0x0000001b08007986 */ /* 0x0001e2000c101524 */
[----:B------:R-:W-:Y:S05]  /*7620*/  BRA `(.L_x_13537) ;  /* 0x00000cb000007947 */ /* 0x000fea0003800000 */
.L_x_13539:
        /* <DEDUP_REMOVED lines=9> */
.L_x_13546:
[----:B------:R-:W0:Y:S02]  /*76c0*/  I2F R0, R27 ;  /* 0x0000001b00007306 */ /* 0x000e240000201400 */
[----:B0-----:R-:W-:-:S05]  /*76d0*/  F2FP.PACK_AB R0, RZ, R0 ;  /* 0x00000000ff00723e */ /* 0x001fca00000000ff */
[----:B------:R0:W-:Y:S01]  /*76e0*/  STG.E.U16 [R8.64], R0 ;  /* 0x0000000008007986 */ /* 0x0001e2000c101524 */
[----:B------:R-:W-:Y:S05]  /*76f0*/  BRA `(.L_x_13537) ;  /* 0x00000be000007947 */ /* 0x000fea0003800000 */
.L_x_13545:
        /* <DEDUP_REMOVED lines=10> */
.L_x_13548:
[----:B------:R-:W0:Y:S02]  /*77a0*/  I2F R27, R27 ;  /* 0x0000001b001b7306 */ /* 0x000e240000201400 */
[----:B0-----:R-:W-:-:S04]  /*77b0*/  F2FP.PACK_AB R3, RZ, R27 ;  /* 0x0000001bff03723e */ /* 0x001fc800000000ff */
[----:B------:R-:W-:-:S05]  /*77c0*/  PRMT R3, R3, 0x5410, RZ ;  /* 0x0000541003037816 */ /* 0x000fca00000000ff */
[----:B------:R0:W-:Y:S01]  /*77d0*/  STG.E [R8.64], R3 ;  /* 0x0000000308007986 */ /* 0x0001e2000c101924 */
[----:B------:R-:W-:Y:S05]  /*77e0*/  BRA `(.L_x_13537) ;  /* 0x00000af000007947 */ /* 0x000fea0003800000 */
.L_x_13547:
[----:B------:R-:W0:Y:S02]  /*77f0*/  I2F.F64 R4, R27 ;  /* 0x0000001b00047312 */ /* 0x000e240000201c00 */
[----:B0-----:R0:W-:Y:S01]  /*7800*/  STG.E.64 [R8.64], R4 ;  /* 0x0000000408007986 */ /* 0x0011e2000c101b24 */
[----:B------:R-:W-:Y:S05]  /*7810*/  BRA `(.L_x_13537) ;  /* 0x00000ac000007947 */ /* 0x000fea0003800000 */
.L_x_13538:
        /* <DEDUP_REMOVED lines=12> */
.L_x_13551:
[----:B------:R-:W0:Y:S01]  /*78e0*/  I2F.F64 R4, R27 ;  /* 0x0000001b00047312 */ /* 0x000e220000201c00 */
[----:B------:R-:W-:-:S05]  /*78f0*/  CS2R R6, SRZ ;  /* 0x0000000000067805 */ /* 0x000fca000001ff00 */
[----:B0-----:R0:W-:Y:S01]  /*7900*/  STG.E.128 [R8.64], R4 ;  /* 0x0000000408007986 */ /* 0x0011e2000c101d24 */
[----:B------:R-:W-:Y:S05]  /*7910*/  BRA `(.L_x_13537) ;  /* 0x000009c000007947 */ /* 0x000fea0003800000 */
.L_x_13550:
        /* <DEDUP_REMOVED lines=21> */
.L_x_13555:
[----:B------:R-:W-:Y:S05]  /*7a70*/  BSYNC B0 ;  /* 0x0000000000007941 */ /* 0x000fea0003800000 */
.L_x_13554:
[----:B------:R-:W-:-:S05]  /*7a80*/  LOP3.LUT R5, R0, R5, RZ, 0xfc, !PT ;  /* 0x0000000500057212 */ /* 0x000fca00078efcff */
[----:B------:R0:W-:Y:S01]  /*7a90*/  STG.E.U8 [R8.64], R5 ;  /* 0x0000000508007986 */ /* 0x0001e2000c101124 */
[----:B------:R-:W-:Y:S05]  /*7aa0*/  BRA `(.L_x_13537) ;  /* 0x0000083000007947 */ /* 0x000fea0003800000 */
.L_x_13553:
        /* <DEDUP_REMOVED lines=13> */
.L_x_13557:
[----:B------:R-:W-:Y:S01]  /*7b80*/  IMAD.MOV.U32 R0, RZ, RZ, 0x7f ;  /* 0x0000007fff007424 */ /* 0x000fe200078e00ff */
[----:B------:R-:W-:-:S04]  /*7b90*/  ISETP.GT.U32.AND P0, PT, R3, 0x7f800000, PT ;  /* 0x7f8000000300780c */ /* 0x000fc80003f04070 */
[----:B------:R-:W-:-:S04]  /*7ba0*/  SEL R0, R0, 0x7c, P0 ;  /* 0x0000007c00007807 */ /* 0x000fc80000000000 */
.L_x_13558:
[----:B------:R-:W-:Y:S05]  /*7bb0*/  BSYNC B0 ;  /* 0x0000000000007941 */ /* 0x000fea0003800000 */
.L_x_13556:
[----:B------:R-:W-:-:S04]  /*7bc0*/  LOP3.LUT R3, R27, 0x80000000, RZ, 0xc0, !PT ;  /* 0x800000001b037812 */ /* 0x000fc800078ec0ff */
[----:B------:R-:W-:-:S04]  /*7bd0*/  SHF.R.U32.HI R3, RZ, 0x18, R3 ;  /* 0x00000018ff037819 */ /* 0x000fc80000011603 */
[----:B------:R-:W-:-:S05]  /*7be0*/  LOP3.LUT R3, R0, R3, RZ, 0xfc, !PT ;  /* 0x0000000300037212 */ /* 0x000fca00078efcff */
[----:B------:R0:W-:Y:S01]  /*7bf0*/  STG.E.U8 [R8.64], R3 ;  /* 0x0000000308007986 */ /* 0x0001e2000c101124 */
[----:B------:R-:W-:Y:S05]  /*7c00*/  BRA `(.L_x_13537) ;  /* 0x000006d000007947 */ /* 0x000fea0003800000 */
.L_x_13552:
[----:B------:R-:W0:Y:S02]  /*7c10*/  I2F R0, R27 ;  /* 0x0000001b00007306 */ /* 0x000e240000201400 */
[----:B0-----:R-:W-:-:S05]  /*7c20*/  F2FP.BF16.PACK_AB R0, RZ, R0 ;  /* 0x00000000ff00723e */ /* 0x001fca00000010ff */
[----:B------:R0:W-:Y:S01]  /*7c30*/  STG.E.U16 [R8.64], R0 ;  /* 0x0000000008007986 */ /* 0x0001e2000c101524 */
[----:B------:R-:W-:Y:S05]  /*7c40*/  BRA `(.L_x_13537) ;  /* 0x0000069000007947 */ /* 0x000fea0003800000 */
.L_x_13549:
        /* <DEDUP_REMOVED lines=10> */
.L_x_13561:
        /* <DEDUP_REMOVED lines=17> */
.L_x_13564:
[----:B------:R-:W-:-:S04]  /*7e00*/  LOP3.LUT R3, R27, 0x80000000, RZ, 0xc0, !PT ;  /* 0x800000001b037812 */ /* 0x000fc800078ec0ff */
[----:B------:R-:W-:-:S04]  /*7e10*/  SHF.R.U32.HI R3, RZ, 0x18, R3 ;  /* 0x00000018ff037819 */ /* 0x000fc80000011603 */
[----:B------:R-:W-:-:S04]  /*7e20*/  LOP3.LUT R0, R0, R3, RZ, 0xfc, !PT ;  /* 0x0000000300007212 */ /* 0x000fc800078efcff */
[----:B------:R-:W-:Y:S02]  /*7e30*/  PRMT R4, R0, 0x7610, R4 ;  /* 0x0000761000047816 */ /* 0x000fe40000000004 */
.L_x_13563:
[----:B------:R-:W-:Y:S05]  /*7e40*/  BSYNC B0 ;  /* 0x0000000000007941 */ /* 0x000fea0003800000 */
.L_x_13562:
[----:B------:R0:W-:Y:S01]  /*7e50*/  STG.E.U8 [R8.64], R4 ;  /* 0x0000000408007986 */ /* 0x0001e2000c101124 */
[----:B------:R-:W-:Y:S05]  /*7e60*/  BRA `(.L_x_13537) ;  /* 0x0000047000007947 */ /* 0x000fea0003800000 */
.L_x_13560:
        /* <DEDUP_REMOVED lines=17> */
.L_x_13567:
[----:B------:R-:W-:-:S04]  /*7f80*/  LOP3.LUT R3, R27, 0x80000000, RZ, 0xc0, !PT ;  /* 0x800000001b037812 */ /* 0x000fc800078ec0ff */
[----:B------:R-:W-:-:S04]  /*7f90*/  SHF.R.U32.HI R3, RZ, 0x18, R3 ;  /* 0x00000018ff037819 */ /* 0x000fc80000011603 */
[----:B------:R-:W-:-:S04]  /*7fa0*/  LOP3.LUT R0, R0, R3, RZ, 0xfc, !PT ;  /* 0x0000000300007212 */ /* 0x000fc800078efcff */
[----:B------:R-:W-:Y:S02]  /*7fb0*/  PRMT R4, R0, 0x7610, R4 ;  /* 0x0000761000047816 */ /* 0x000fe40000000004 */
.L_x_13566:
[----:B------:R-:W-:Y:S05]  /*7fc0*/  BSYNC B0 ;  /* 0x0000000000007941 */ /* 0x000fea0003800000 */
.L_x_13565:
[----:B------:R0:W-:Y:S01]  /*7fd0*/  STG.E.U8 [R8.64], R4 ;  /* 0x0000000408007986 */ /* 0x0001e2000c101124 */
[----:B------:R-:W-:Y:S05]  /*7fe0*/  BRA `(.L_x_13537) ;  /* 0x000002f000007947 */ /* 0x000fea0003800000 */
.L_x_13559:
        /* <DEDUP_REMOVED lines=22> */
.L_x_13542:
        /* <DEDUP_REMOVED lines=20> */
.L_x_13569:
[--C-:B------:R-:W-:Y:S01]  /*8290*/  SHF.R.S32.HI R5, RZ, 0x1f, R27.reuse ;  /* 0x0000001fff057819 */ /* 0x100fe2000001141b */
[----:B------:R-:W-:-:S05]  /*82a0*/  IMAD.MOV.U32 R4, RZ, RZ, R27 ;  /* 0x000000ffff047224 */ /* 0x000fca00078e001b */
[----:B------:R0:W-:Y:S01]  /*82b0*/  STG.E.64 [R8.64], R4 ;  /* 0x0000000408007986 */ /* 0x0001e2000c101b24 */
[----:B------:R-:W-:Y:S05]  /*82c0*/  BRA `(.L_x_13537) ;  /* 0x0000001000007947 */ /* 0x000fea0003800000 */
.L_x_13568:
[----:B------:R0:W-:Y:S02]  /*82d0*/  STG.E [R8.64], R27 ;  /* 0x0000001b08007986 */ /* 0x0001e4000c101924 */
.L_x_13537:
[----:B------:R-:W-:Y:S05]  /*82e0*/  BSYNC B6 ;  /* 0x0000000000067941 */ /* 0x000fea0003800000 */
.L_x_13536:
        /* <DEDUP_REMOVED lines=21> */
.L_x_13575:
[----:B------:R0:W-:Y:S01]  /*8440*/  STG.E.U8 [R8.64], R24 ;  /* 0x0000001808007986 */ /* 0x0001e2000c101124 */
[----:B------:R-:W-:Y:S05]  /*8450*/  BRA `(.L_x_13577) ;  /* 0x00000d7000007947 */ /* 0x000fea0003800000 */
.L_x_13574:
        /* <DEDUP_REMOVED lines=9> */
.L_x_13579:
[----:B------:R0:W-:Y:S01]  /*84f0*/  STG.E [R8.64], R24 ;  /* 0x0000001808007986 */ /* 0x0001e2000c101924 */
[----:B------:R-:W-:Y:S05]  /*8500*/  BRA `(.L_x_13577) ;  /* 0x00000cc000007947 */ /* 0x000fea0003800000 */
.L_x_13578:
[----:B------:R0:W-:Y:S01]  /*8510*/  STG.E.U16 [R8.64], R24 ;  /* 0x0000001808007986 */ /* 0x0001e2000c101524 */
[----:B------:R-:W-:Y:S05]  /*8520*/  BRA `(.L_x_13577) ;  /* 0x00000ca000007947 */ /* 0x000fea0003800000 */
.L_x_13573:
        /* <DEDUP_REMOVED lines=9> */
.L_x_13581:
[----:B------:R-:W0:Y:S02]  /*85c0*/  I2F R0, R24 ;  /* 0x0000001800007306 */ /* 0x000e240000201400 */
[----:B0-----:R-:W-:-:S05]  /*85d0*/  F2FP.PACK_AB R0, RZ, R0 ;  /* 0x00000000ff00723e */ /* 0x001fca00000000ff */
[----:B------:R0:W-:Y:S01]  /*85e0*/  STG.E.U16 [R8.64], R0 ;  /* 0x0000000008007986 */ /* 0x0001e2000c101524 */
[----:B------:R-:W-:Y:S05]  /*85f0*/  BRA `(.L_x_13577) ;  /* 0x00000bd000007947 */ /* 0x000fea0003800000 */
.L_x_13580:
        /* <DEDUP_REMOVED lines=10> */
.L_x_13583:
[----:B------:R-:W0:Y:S02]  /*86a0*/  I2F R24, R24 ;  /* 0x0000001800187306 */ /* 0x000e240000201400 */
[----:B0-----:R-:W-:-:S04]  /*86b0*/  F2FP.PACK_AB R3, RZ, R24 ;  /* 0x00000018ff03723e */ /* 0x001fc800000000ff */
[----:B------:R-:W-:-:S05]  /*86c0*/  PRMT R3, R3, 0x5410, RZ ;  /* 0x0000541003037816 */ /* 0x000fca00000000ff */
[----:B------:R0:W-:Y:S01]  /*86d0*/  STG.E [R8.64], R3 ;  /* 0x0000000308007986 */ /* 0x0001e2000c101924 */
[----:B------:R-:W-:Y:S05]  /*86e0*/  BRA `(.L_x_13577) ;  /* 0x00000ae000007947 */ /* 0x000fea0003800000 */
.L_x_13582:
[----:B------:R-:W0:Y:S02]  /*86f0*/  I2F.F64 R24, R24 ;  /* 0x0000001800187312 */ /* 0x000e240000201c00 */
[----:B0-----:R0:W-:Y:S01]  /*8700*/  STG.E.64 [R8.64], R24 ;  /* 0x0000001808007986 */ /* 0x0011e2000c101b24 */
[----:B------:R-:W-:Y:S05]  /*8710*/  BRA `(.L_x_13577) ;  /* 0x00000ab000007947 */ /* 0x000fea0003800000 */
.L_x_13572:
        /* <DEDUP_REMOVED lines=12> */
.L_x_13586:
[----:B------:R-:W0:Y:S01]  /*87e0*/  I2F.F64 R4, R24 ;  /* 0x0000001800047312 */ /* 0x000e220000201c00 */
[----:B------:R-:W-:-:S05]  /*87f0*/  CS2R R6, SRZ ;  /* 0x0000000000067805 */ /* 0x000fca000001ff00 */
[----:B0-----:R0:W-:Y:S01]  /*8800*/  STG.E.128 [R8.64], R4 ;  /* 0x0000000408007986 */ /* 0x0011e2000c101d24 */
[----:B------:R-:W-:Y:S05]  /*8810*/  BRA `(.L_x_13577) ;  /* 0x000009b000007947 */ /* 0x000fea0003800000 */
.L_x_13585:
        /* <DEDUP_REMOVED lines=21> */
.L_x_13590:
[----:B------:R-:W-:Y:S05]  /*8970*/  BSYNC B0 ;  /* 0x0000000000007941 */ /* 0x000fea0003800000 */
.L_x_13589:
[----:B------:R-:W-:-:S05]  /*8980*/  LOP3.LUT R5, R0, R5, RZ, 0xfc, !PT ;  /* 0x0000000500057212 */ /* 0x000fca00078efcff */
[----:B------:R0:W-:Y:S01]  /*8990*/  STG.E.U8 [R8.64], R5 ;  /* 0x0000000508007986 */ /* 0x0001e2000c101124 */
[----:B------:R-:W-:Y:S05]  /*89a0*/  BRA `(.L_x_13577) ;  /* 0x0000082000007947 */ /* 0x000fea0003800000 */
.L_x_13588:
        /* <DEDUP_REMOVED lines=13> */
.L_x_13592:
[----:B------:R-:W-:Y:S01]  /*8a80*/  IMAD.MOV.U32 R0, RZ, RZ, 0x7f ;  /* 0x0000007fff007424 */ /* 0x000fe200078e00ff */
[----:B------:R-:W-:-:S04]  /*8a90*/  ISETP.GT.U32.AND P0, PT, R3, 0x7f800000, PT ;  /* 0x7f8000000300780c */ /* 0x000fc80003f04070 */
[----:B------:R-:W-:-:S04]  /*8aa0*/  SEL R0, R0, 0x7c, P0 ;  /* 0x0000007c00007807 */ /* 0x000fc80000000000 */
.L_x_13593:
[----:B------:R-:W-:Y:S05]  /*8ab0*/  BSYNC B0 ;  /* 0x0000000000007941 */ /* 0x000fea0003800000 */
.L_x_13591:
[----:B------:R-:W-:-:S04]  /*8ac0*/  LOP3.LUT R3, R5, 0x80000000, RZ, 0xc0, !PT ;  /* 0x8000000005037812 */ /* 0x000fc800078ec0ff */
[----:B------:R-:W-:-:S04]  /*8ad0*/  SHF.R.U32.HI R3, RZ, 0x18, R3 ;  /* 0x00000018ff037819 */ /* 0x000fc80000011603 */
[----:B------:R-:W-:-:S05]  /*8ae0*/  LOP3.LUT R3, R0, R3, RZ, 0xfc, !PT ;  /* 0x0000000300037212 */ /* 0x000fca00078efcff */
[----:B------:R0:W-:Y:S01]  /*8af0*/  STG.E.U8 [R8.64], R3 ;  /* 0x0000000308007986 */ /* 0x0001e2000c101124 */
[----:B------:R-:W-:Y:S05]  /*8b00*/  BRA `(.L_x_13577) ;  /* 0x000006c000007947 */ /* 0x000fea0003800000 */
.L_x_13587:
[----:B------:R-:W0:Y:S02]  /*8b10*/  I2F R0, R24 ;  /* 0x0000001800007306 */ /* 0x000e240000201400 */
[----:B0-----:R-:W-:-:S05]  /*8b20*/  F2FP.BF16.PACK_AB R0, RZ, R0 ;  /* 0x00000000ff00723e */ /* 0x001fca00000010ff */
[----:B------:R0:W-:Y:S01]  /*8b30*/  STG.E.U16 [R8.64], R0 ;  /* 0x0000000008007986 */ /* 0x0001e2000c101524 */
[----:B------:R-:W-:Y:S05]  /*8b40*/  BRA `(.L_x_13577) ;  /* 0x0000068000007947 */ /* 0x000fea0003800000 */
.L_x_13584:
        /* <DEDUP_REMOVED lines=10> */
.L_x_13596:
        /* <DEDUP_REMOVED lines=17> */
.L_x_13599:
[----:B------:R-:W-:-:S04]  /*8d00*/  LOP3.LUT R3, R5, 0x80000000, RZ, 0xc0, !PT ;  /* 0x8000000005037812 */ /* 0x000fc800078ec0ff */
[----:B------:R-:W-:-:S04]  /*8d10*/  SHF.R.U32.HI R3, RZ, 0x18, R3 ;  /* 0x00000018ff037819 */ /* 0x000fc80000011603 */
[----:B------:R-:W-:-:S04]  /*8d20*/  LOP3.LUT R0, R0, R3, RZ, 0xfc, !PT ;  /* 0x0000000300007212 */ /* 0x000fc800078efcff */
[----:B------:R-:W-:Y:S02]  /*8d30*/  PRMT R4, R0, 0x7610, R4 ;  /* 0x0000761000047816 */ /* 0x000fe40000000004 */
.L_x_13598:
[----:B------:R-:W-:Y:S05]  /*8d40*/  BSYNC B0 ;  /* 0x0000000000007941 */ /* 0x000fea0003800000 */
.L_x_13597:
[----:B------:R0:W-:Y:S01]  /*8d50*/  STG.E.U8 [R8.64], R4 ;  /* 0x0000000408007986 */ /* 0x0001e2000c101124 */
[----:B------:R-:W-:Y:S05]  /*8d60*/  BRA `(.L_x_13577) ;  /* 0x0000046000007947 */ /* 0x000fea0003800000 */
.L_x_13595:
        /* <DEDUP_REMOVED lines=17> */
.L_x_13602:
[----:B------:R-:W-:-:S04]  /*8e80*/  LOP3.LUT R3, R5, 0x80000000, RZ, 0xc0, !PT ;  /* 0x8000000005037812 */ /* 0x000fc800078ec0ff */
[----:B------:R-:W-:-:S04]  /*8e90*/  SHF.R.U32.HI R3, RZ, 0x18, R3 ;  /* 0x00000018ff037819 */ /* 0x000fc80000011603 */
[----:B------:R-:W-:-:S04]  /*8ea0*/  LOP3.LUT R0, R0, R3, RZ, 0xfc, !PT ;  /* 0x0000000300007212 */ /* 0x000fc800078efcff */
[----:B------:R-:W-:Y:S02]  /*8eb0*/  PRMT R4, R0, 0x7610, R4 ;  /* 0x0000761000047816 */ /* 0x000fe40000000004 */
.L_x_13601:
[----:B------:R-:W-:Y:S05]  /*8ec0*/  BSYNC B0 ;  /* 0x0000000000007941 */ /* 0x000fea0003800000 */
.L_x_13600:
[----:B------:R0:W-:Y:S01]  /*8ed0*/  STG.E.U8 [R8.64], R4 ;  /* 0x0000000408007986 */ /* 0x0001e2000c101124 */
[----:B------:R-:W-:Y:S05]  /*8ee0*/  BRA `(.L_x_13577) ;  /* 0x000002e000007947 */ /* 0x000fea0003800000 */
.L_x_13594:
        /* <DEDUP_REMOVED lines=22> */
.L_x_13576:
        /* <DEDUP_REMOVED lines=20> */
.L_x_13604:
[----:B------:R-:W-:-:S05]  /*9190*/  SHF.R.S32.HI R25, RZ, 0x1f, R24 ;  /* 0x0000001fff197819 */ /* 0x000fca0000011418 */
[----:B------:R0:W-:Y:S01]  /*91a0*/  STG.E.64 [R8.64], R24 ;  /* 0x0000001808007986 */ /* 0x0001e2000c101b24 */
[----:B------:R-:W-:Y:S05]  /*91b0*/  BRA `(.L_x_13577) ;  /* 0x0000001000007947 */ /* 0x000fea0003800000 */
.L_x_13603:
[----:B------:R0:W-:Y:S02]  /*91c0*/  STG.E [R8.64], R24 ;  /* 0x0000001808007986 */ /* 0x0001e4000c101924 */
.L_x_13577:
        /* <DEDUP_REMOVED lines=21> */
.L_x_13608:
[----:B------:R0:W-:Y:S01]  /*9320*/  STG.E.U8 [R8.64], R22 ;  /* 0x0000001608007986 */ /* 0x0001e2000c101124 */
[----:B------:R-:W-:Y:S05]  /*9330*/  BRA `(.L_x_13610) ;  /* 0x00000d7000007947 */ /* 0x000fea0003800000 */
.L_x_13607:
        /* <DEDUP_REMOVED lines=9> */
.L_x_13612:
[----:B------:R0:W-:Y:S01]  /*93d0*/  STG.E [R8.64], R22 ;  /* 0x0000001608007986 */ /* 0x0001e2000c101924 */
[----:B------:R-:W-:Y:S05]  /*93e0*/  BRA `(.L_x_13610) ;  /* 0x00000cc000007947 */ /* 0x000fea0003800000 */
.L_x_13611:
[----:B------:R0:W-:Y:S01]  /*93f0*/  STG.E.U16 [R8.64], R22 ;  /* 0x0000001608007986 */ /* 0x0001e2000c101524 */
[----:B------:R-:W-:Y:S05]  /*9400*/  BRA `(.L_x_13610) ;  /* 0x00000ca000007947 */ /* 0x000fea0003800000 */
.L_x_13606:
        /* <DEDUP_REMOVED lines=9> */
.L_x_13614:
[----:B------:R-:W0:Y:S02]  /*94a0*/  I2F R0, R22 ;  /* 0x0000001600007306 */ /* 0x000e240000201400 */
[----:B0-----:R-:W-:-:S05]  /*94b0*/  F2FP.PACK_AB R0, RZ, R0 ;  /* 0x00000000ff00723e */ /* 0x001fca00000000ff */
[----:B------:R0:W-:Y:S01]  /*94c0*/  STG.E.U16 [R8.64], R0 ;  /* 0x0000000008007986 */ /* 0x0001e2000c101524 */
[----:B------:R-:W-:Y:S05]  /*94d0*/  BRA `(.L_x_13610) ;  /* 0x00000bd000007947 */ /* 0x000fea0003800000 */
.L_x_13613:
        /* <DEDUP_REMOVED lines=10> */
.L_x_13616:
[----:B------:R-:W0:Y:S02]  /*9580*/  I2F R22, R22 ;  /* 0x0000001600167306 */ /* 0x000e240000201400 */
[----:B0-----:R-:W-:-:S04]  /*9590*/  F2FP.PACK_AB R3, RZ, R22 ;  /* 0x00000016ff03723e */ /* 0x001fc800000000ff */
[----:B------:R-:W-:-:S05]  /*95a0*/  PRMT R3, R3, 0x5410, RZ ;  /* 0x0000541003037816 */ /* 0x000fca00000000ff */
[----:B------:R0:W-:Y:S01]  /*95b0*/  STG.E [R8.64], R3 ;  /* 0x0000000308007986 */ /* 0x0001e2000c101924 */
[----:B------:R-:W-:Y:S05]  /*95c0*/  BRA `(.L_x_13610) ;  /* 0x00000ae000007947 */ /* 0x000fea0003800000 */
.L_x_13615:
[----:B------:R-:W0:Y:S02]  /*95d0*/  I2F.F64 R22, R22 ;  /* 0x0000001600167312 */ /* 0x000e240000201c00 */
[----:B0-----:R0:W-:Y:S01]  /*95e0*/  STG.E.64 [R8.64], R22 ;  /* 0x0000001608007986 */ /* 0x0011e2000c101b24 */
[----:B------:R-:W-:Y:S05]  /*95f0*/  BRA `(.L_x_13610) ;  /* 0x00000ab000007947 */ /* 0x000fea0003800000 */
.L_x_13605:
        /* <DEDUP_REMOVED lines=12> */
.L_x_13619:
[----:B------:R-:W0:Y:S01]  /*96c0*/  I2F.F64 R4, R22 ;  /* 0x0000001600047312 */ /* 0x000e220000201c00 */
[----:B------:R-:W-:-:S05]  /*96d0*/  CS2R R6, SRZ ;  /* 0x0000000000067805 */ /* 0x000fca000001ff00 */
[----:B0-----:R0:W-:Y:S01]  /*96e0*/  STG.E.128 [R8.64], R4 ;  /* 0x0000000408007986 */ /* 0x0011e2000c101d24 */
[----:B------:R-:W-:Y:S05]  /*96f0*/  BRA `(.L_x_13610) ;  /* 0x000009b000007947 */ /* 0x000fea0003800000 */
.L_x_13618:
        /* <DEDUP_REMOVED lines=21> */
.L_x_13623:
[----:B------:R-:W-:Y:S05]  /*9850*/  BSYNC B0 ;  /* 0x0000000000007941 */ /* 0x000fea0003800000 */
.L_x_13622:
[----:B------:R-:W-:-:S05]  /*9860*/  LOP3.LUT R5, R0, R5, RZ, 0xfc, !PT ;  /* 0x0000000500057212 */ /* 0x000fca00078efcff */
[----:B------:R0:W-:Y:S01]  /*9870*/  STG.E.U8 [R8.64], R5 ;  /* 0x0000000508007986 */ /* 0x0001e2000c101124 */
[----:B------:R-:W-:Y:S05]  /*9880*/  BRA `(.L_x_13610) ;  /* 0x0000082000007947 */ /* 0x000fea0003800000 */
.L_x_13621:
        /* <DEDUP_REMOVED lines=13> */
.L_x_13625:
[----:B------:R-:W-:Y:S01]  /*9960*/  IMAD.MOV.U32 R0, RZ, RZ, 0x7f ;  /* 0x0000007fff007424 */ /* 0x000fe200078e00ff */
[----:B------:R-:W-:-:S04]  /*9970*/  ISETP.GT.U32.AND P0, PT, R3, 0x7f800000, PT ;  /* 0x7f8000000300780c */ /* 0x000fc80003f04070 */
[----:B------:R-:W-:-:S04]  /*9980*/  SEL R0, R0, 0x7c, P0 ;  /* 0x0000007c00007807 */ /* 0x000fc80000000000 */
.L_x_13626:
[----:B------:R-:W-:Y:S05]  /*9990*/  BSYNC B0 ;  /* 0x0000000000007941 */ /* 0x000fea0003800000 */
.L_x_13624:
[----:B------:R-:W-:-:S04]  /*99a0*/  LOP3.LUT R3, R5, 0x80000000, RZ, 0xc0, !PT ;  /* 0x8000000005037812 */ /* 0x000fc800078ec0ff */
[----:B------:R-:W-:-:S04]  /*99b0*/  SHF.R.U32.HI R3, RZ, 0x18, R3 ;  /* 0x00000018ff037819 */ /* 0x000fc80000011603 */
[----:B------:R-:W-:-:S05]  /*99c0*/  LOP3.LUT R3, R0, R3, RZ, 0xfc, !PT ;  /* 0x0000000300037212 */ /* 0x000fca00078efcff */
[----:B------:R0:W-:Y:S01]  /*99d0*/  STG.E.U8 [R8.64], R3 ;  /* 0x0000000308007986 */ /* 0x0001e2000c101124 */
[----:B------:R-:W-:Y:S05]  /*99e0*/  BRA `(.L_x_13610) ;  /* 0x000006c000007947 */ /* 0x000fea0003800000 */
.L_x_13620:
[----:B------:R-:W0:Y:S02]  /*99f0*/  I2F R0, R22 ;  /* 0x0000001600007306 */ /* 0x000e240000201400 */
[----:B0-----:R-:W-:-:S05]  /*9a00*/  F2FP.BF16.PACK_AB R0, RZ, R0 ;  /* 0x00000000ff00723e */ /* 0x001fca00000010ff */
[----:B------:R0:W-:Y:S01]  /*9a10*/  STG.E.U16 [R8.64], R0 ;  /* 0x0000000008007986 */ /* 0x0001e2000c101524 */
[----:B------:R-:W-:Y:S05]  /*9a20*/  BRA `(.L_x_13610) ;  /* 0x0000068000007947 */ /* 0x000fea0003800000 */
.L_x_13617:
        /* <DEDUP_REMOVED lines=10> */
.L_x_13629:
        /* <DEDUP_REMOVED lines=17> */
.L_x_13632:
[----:B------:R-:W-:-:S04]  /*9be0*/  LOP3.LUT R3, R5, 0x80000000, RZ, 0xc0, !PT ;  /* 0x8000000005037812 */ /* 0x000fc800078ec0ff */
[----:B------:R-:W-:-:S04]  /*9bf0*/  SHF.R.U32.HI R3, RZ, 0x18, R3 ;  /* 0x00000018ff037819 */ /* 0x000fc80000011603 */
[----:B------:R-:W-:-:S04]  /*9c00*/  LOP3.LUT R0, R0, R3, RZ, 0xfc, !PT ;  /* 0x0000000300007212 */ /* 0x000fc800078efcff */
[----:B------:R-:W-:Y:S02]  /*9c10*/  PRMT R4, R0, 0x7610, R4 ;  /* 0x0000761000047816 */ /* 0x000fe40000000004 */
.L_x_13631:
[----:B------:R-:W-:Y:S05]  /*9c20*/  BSYNC B0 ;  /* 0x0000000000007941 */ /* 0x000fea0003800000 */
.L_x_13630:
[----:B------:R0:W-:Y:S01]  /*9c30*/  STG.E.U8 [R8.64], R4 ;  /* 0x0000000408007986 */ /* 0x0001e2000c101124 */
[----:B------:R-:W-:Y:S05]  /*9c40*/  BRA `(.L_x_13610) ;  /* 0x0000046000007947 */ /* 0x000fea0003800000 */
.L_x_13628:
        /* <DEDUP_REMOVED lines=17> */
.L_x_13635:
[----:B------:R-:W-:-:S04]  /*9d60*/  LOP3.LUT R3, R5, 0x80000000, RZ, 0xc0, !PT ;  /* 0x8000000005037812 */ /* 0x000fc800078ec0ff */
[----:B------:R-:W-:-:S04]  /*9d70*/  SHF.R.U32.HI R3, RZ, 0x18, R3 ;  /* 0x00000018ff037819 */ /* 0x000fc80000011603 */
[----:B------:R-:W-:-:S04]  /*9d80*/  LOP3.LUT R0, R0, R3, RZ, 0xfc, !PT ;  /* 0x0000000300007212 */ /* 0x000fc800078efcff */
[----:B------:R-:W-:Y:S02]  /*9d90*/  PRMT R4, R0, 0x7610, R4 ;  /* 0x0000761000047816 */ /* 0x000fe40000000004 */
.L_x_13634:
[----:B------:R-:W-:Y:S05]  /*9da0*/  BSYNC B0 ;  /* 0x0000000000007941 */ /* 0x000fea0003800000 */
.L_x_13633:
[----:B------:R0:W-:Y:S01]  /*9db0*/  STG.E.U8 [R8.64], R4 ;  /* 0x0000000408007986 */ /* 0x0001e2000c101124 */
[----:B------:R-:W-:Y:S05]  /*9dc0*/  BRA `(.L_x_13610) ;  /* 0x000002e000007947 */ /* 0x000fea0003800000 */
.L_x_13627:
        /* <DEDUP_REMOVED lines=22> */
.L_x_13609:
        /* <DEDUP_REMOVED lines=20> */
.L_x_13637:
[----:B------:R-:W-:-:S05]  /*a070*/  SHF.R.S32.HI R23, RZ, 0x1f, R22 ;  /* 0x0000001fff177819 */ /* 0x000fca0000011416 */
[----:B------:R0:W-:Y:S01]  /*a080*/  STG.E.64 [R8.64], R22 ;  /* 0x0000001608007986 */ /* 0x0001e2000c101b24 */
[----:B------:R-:W-:Y:S05]  /*a090*/  BRA `(.L_x_13610) ;  /* 0x0000001000007947 */ /* 0x000fea0003800000 */
.L_x_13636:
[----:B------:R0:W-:Y:S02]  /*a0a0*/  STG.E [R8.64], R22 ;  /* 0x0000001608007986 */ /* 0x0001e4000c101924 */
.L_x_13610:
[----:B------:R-:W-:Y:S02]  /*a0b0*/  IADD3 R19, R19, 0x80, RZ ;  /* 0x0000008013137810 */ /* 0x000fe40007ffe0ff */
.L_x_13571:
[----:B------:R-:W-:Y:S05]  /*a0c0*/  BSYNC B6 ;  /* 0x0000000000067941 */ /* 0x000fea0003800000 */
.L_x_13570:
        /* <DEDUP_REMOVED lines=19> */
.L_x_13641:
[----:B------:R-:W-:Y:S01]  /*a200*/  STG.E.U8 [R2.64], R18 ;  /* 0x0000001202007986 */ /* 0x000fe2000c101124 */
[----:B------:R-:W-:Y:S05]  /*a210*/  EXIT ;  /* 0x000000000000794d */ /* 0x000fea0003800000 */
.L_x_13640:
        /* <DEDUP_REMOVED lines=9> */
.L_x_13644:
[----:B------:R-:W-:Y:S01]  /*a2b0*/  STG.E [R2.64], R18 ;  /* 0x0000001202007986 */ /* 0x000fe2000c101924 */
[----:B------:R-:W-:Y:S05]  /*a2c0*/  EXIT ;  /* 0x000000000000794d */ /* 0x000fea0003800000 */
.L_x_13643:
[----:B------:R-:W-:Y:S01]  /*a2d0*/  STG.E.U16 [R2.64], R18 ;  /* 0x0000001202007986 */ /* 0x000fe2000c101524 */
[----:B------:R-:W-:Y:S05]  /*a2e0*/  EXIT ;  /* 0x000000000000794d */ /* 0x000fea0003800000 */
.L_x_13639:
        /* <DEDUP_REMOVED lines=9> */
.L_x_13646:
[----:B------:R-:W0:Y:S02]  /*a380*/  I2F R0, R18 ;  /* 0x0000001200007306 */ /* 0x000e240000201400 */
[----:B0-----:R-:W-:-:S05]  /*a390*/  F2FP.PACK_AB R0, RZ, R0 ;  /* 0x00000000ff00723e */ /* 0x001fca00000000ff */
[----:B------:R-:W-:Y:S01]  /*a3a0*/  STG.E.U16 [R2.64], R0 ;  /* 0x0000000002007986 */ /* 0x000fe2000c101524 */
[----:B------:R-:W-:Y:S05]  /*a3b0*/  EXIT ;  /* 0x000000000000794d */ /* 0x000fea0003800000 */
.L_x_13645:
        /* <DEDUP_REMOVED lines=10> */
.L_x_13648:
[----:B------:R-:W0:Y:S02]  /*a460*/  I2F R18, R18 ;  /* 0x0000001200127306 */ /* 0x000e240000201400 */
[----:B0-----:R-:W-:-:S04]  /*a470*/  F2FP.PACK_AB R5, RZ, R18 ;  /* 0x00000012ff05723e */ /* 0x001fc800000000ff */
[----:B------:R-:W-:-:S05]  /*a480*/  PRMT R5, R5, 0x5410, RZ ;  /* 0x0000541005057816 */ /* 0x000fca00000000ff */
[----:B------:R-:W-:Y:S01]  /*a490*/  STG.E [R2.64], R5 ;  /* 0x0000000502007986 */ /* 0x000fe2000c101924 */
[----:B------:R-:W-:Y:S05]  /*a4a0*/  EXIT ;  /* 0x000000000000794d */ /* 0x000fea0003800000 */
.L_x_13647:
[----:B------:R-:W0:Y:S02]  /*a4b0*/  I2F.F64 R18, R18 ;  /* 0x0000001200127312 */ /* 0x000e240000201c00 */
[----:B0-----:R-:W-:Y:S01]  /*a4c0*/  STG.E.64 [R2.64], R18 ;  /* 0x0000001202007986 */ /* 0x001fe2000c101b24 */
[----:B------:R-:W-:Y:S05]  /*a4d0*/  EXIT ;  /* 0x000000000000794d */ /* 0x000fea0003800000 */
.L_x_13638:
        /* <DEDUP_REMOVED lines=12> */
.L_x_13651:
[----:B------:R-:W0:Y:S01]  /*a5a0*/  I2F.F64 R4, R18 ;  /* 0x0000001200047312 */ /* 0x000e220000201c00 */
[----:B------:R-:W-:-:S05]  /*a5b0*/  CS2R R6, SRZ ;  /* 0x0000000000067805 */ /* 0x000fca000001ff00 */
[----:B0-----:R-:W-:Y:S01]  /*a5c0*/  STG.E.128 [R2.64], R4 ;  /* 0x0000000402007986 */ /* 0x001fe2000c101d24 */
[----:B------:R-:W-:Y:S05]  /*a5d0*/  EXIT ;  /* 0x000000000000794d */ /* 0x000fea0003800000 */
.L_x_13650:
        /* <DEDUP_REMOVED lines=21> */
.L_x_13655:
[----:B------:R-:W-:Y:S05]  /*a730*/  BSYNC B0 ;  /* 0x0000000000007941 */ /* 0x000fea0003800000 */
.L_x_13654:
[----:B------:R-:W-:-:S05]  /*a740*/  LOP3.LUT R5, R0, R5, RZ, 0xfc, !PT ;  /* 0x0000000500057212 */ /* 0x000fca00078efcff */
[----:B------:R-:W-:Y:S01]  /*a750*/  STG.E.U8 [R2.64], R5 ;  /* 0x0000000502007986 */ /* 0x000fe2000c101124 */
[----:B------:R-:W-:Y:S05]  /*a760*/  EXIT ;  /* 0x000000000000794d */ /* 0x000fea0003800000 */
.L_x_13653:
        /* <DEDUP_REMOVED lines=13> */
.L_x_13657:
[----:B------:R-:W-:Y:S01]  /*a840*/  IMAD.MOV.U32 R0, RZ, RZ, 0x7f ;  /* 0x0000007fff007424 */ /* 0x000fe200078e00ff */
[----:B------:R-:W-:-:S04]  /*a850*/  ISETP.GT.U32.AND P0, PT, R4, 0x7f800000, PT ;  /* 0x7f8000000400780c */ /* 0x000fc80003f04070 */
[----:B------:R-:W-:-:S04]  /*a860*/  SEL R0, R0, 0x7c, P0 ;  /* 0x0000007c00007807 */ /* 0x000fc80000000000 */
.L_x_13658:
[----:B------:R-:W-:Y:S05]  /*a870*/  BSYNC B0 ;  /* 0x0000000000007941 */ /* 0x000fea0003800000 */
.L_x_13656:
[----:B------:R-:W-:-:S04]  /*a880*/  LOP3.LUT R4, R5, 0x80000000, RZ, 0xc0, !PT ;  /* 0x8000000005047812 */ /* 0x000fc800078ec0ff */
[----:B------:R-:W-:-:S04]  /*a890*/  SHF.R.U32.HI R5, RZ, 0x18, R4 ;  /* 0x00000018ff057819 */ /* 0x000fc80000011604 */
[----:B------:R-:W-:-:S05]  /*a8a0*/  LOP3.LUT R5, R0, R5, RZ, 0xfc, !PT ;  /* 0x0000000500057212 */ /* 0x000fca00078efcff */
[----:B------:R-:W-:Y:S01]  /*a8b0*/  STG.E.U8 [R2.64], R5 ;  /* 0x0000000502007986 */ /* 0x000fe2000c101124 */
[----:B------:R-:W-:Y:S05]  /*a8c0*/  EXIT ;  /* 0x000000000000794d */ /* 0x000fea0003800000 */
.L_x_13652:
[----:B------:R-:W0:Y:S02]  /*a8d0*/  I2F R0, R18 ;  /* 0x0000001200007306 */ /* 0x000e240000201400 */
[----:B0-----:R-:W-:-:S05]  /*a8e0*/  F2FP.BF16.PACK_AB R0, RZ, R0 ;  /* 0x00000000ff00723e */ /* 0x001fca00000010ff */
[----:B------:R-:W-:Y:S01]  /*a8f0*/  STG.E.U16 [R2.64], R0 ;  /* 0x0000000002007986 */ /* 0x000fe2000c101524 */
[----:B------:R-:W-:Y:S05]  /*a900*/  EXIT ;  /* 0x000000000000794d */ /* 0x000fea0003800000 */
.L_x_13649:
        /* <DEDUP_REMOVED lines=10> */
.L_x_13661:
        /* <DEDUP_REMOVED lines=17> */
.L_x_13664:
[----:B------:R-:W-:-:S04]  /*aac0*/  LOP3.LUT R0, R7, 0x80000000, RZ, 0xc0, !PT ;  /* 0x8000000007007812 */ /* 0x000fc800078ec0ff */
[----:B------:R-:W-:-:S04]  /*aad0*/  SHF.R.U32.HI R5, RZ, 0x18, R0 ;  /* 0x00000018ff057819 */ /* 0x000fc80000011600 */
[----:B------:R-:W-:-:S04]  /*aae0*/  LOP3.LUT R4, R4, R5, RZ, 0xfc, !PT ;  /* 0x0000000504047212 */ /* 0x000fc800078efcff */
[----:B------:R-:W-:Y:S02]  /*aaf0*/  PRMT R0, R4, 0x7610, R0 ;  /* 0x0000761004007816 */ /* 0x000fe40000000000 */
.L_x_13663:
[----:B------:R-:W-:Y:S05]  /*ab00*/  BSYNC B0 ;  /* 0x0000000000007941 */ /* 0x000fea0003800000 */
.L_x_13662:
[----:B------:R-:W-:Y:S01]  /*ab10*/  STG.E.U8 [R2.64], R0 ;  /* 0x0000000002007986 */ /* 0x000fe2000c101124 */
[----:B------:R-:W-:Y:S05]  /*ab20*/  EXIT ;  /* 0x000000000000794d */ /* 0x000fea0003800000 */
.L_x_13660:
        /* <DEDUP_REMOVED lines=17> */
.L_x_13667:
[----:B------:R-:W-:-:S04]  /*ac40*/  LOP3.LUT R0, R7, 0x80000000, RZ, 0xc0, !PT ;  /* 0x8000000007007812 */ /* 0x000fc800078ec0ff */
[----:B------:R-:W-:-:S04]  /*ac50*/  SHF.R.U32.HI R5, RZ, 0x18, R0 ;  /* 0x00000018ff057819 */ /* 0x000fc80000011600 */
[----:B------:R-:W-:-:S04]  /*ac60*/  LOP3.LUT R4, R4, R5, RZ, 0xfc, !PT ;  /* 0x0000000504047212 */ /* 0x000fc800078efcff */
[----:B------:R-:W-:Y:S02]  /*ac70*/  PRMT R0, R4, 0x7610, R0 ;  /* 0x0000761004007816 */ /* 0x000fe40000000000 */
.L_x_13666:
[----:B------:R-:W-:Y:S05]  /*ac80*/  BSYNC B0 ;  /* 0x0000000000007941 */ /* 0x000fea0003800000 */
.L_x_13665:
[----:B------:R-:W-:Y:S01]  /*ac90*/  STG.E.U8 [R2.64], R0 ;  /* 0x0000000002007986 */ /* 0x000fe2000c101124 */
[----:B------:R-:W-:Y:S05]  /*aca0*/  EXIT ;  /* 0x000000000000794d */ /* 0x000fea0003800000 */
.L_x_13659:
        /* <DEDUP_REMOVED lines=22> */
.L_x_13642:
        /* <DEDUP_REMOVED lines=20> */
.L_x_13669:
[----:B------:R-:W-:-:S05]  /*af50*/  SHF.R.S32.HI R19, RZ, 0x1f, R18 ;  /* 0x0000001fff137819 */ /* 0x000fca0000011412 */
[----:B------:R-:W-:Y:S01]  /*af60*/  STG.E.64 [R2.64], R18 ;  /* 0x0000001202007986 */ /* 0x000fe2000c101b24 */
[----:B------:R-:W-:Y:S05]  /*af70*/  EXIT ;  /* 0x000000000000794d */ /* 0x000fea0003800000 */
.L_x_13668:
[----:B------:R-:W-:Y:S01]  /*af80*/  STG.E [R2.64], R18 ;  /* 0x0000001202007986 */ /* 0x000fe2000c101924 */
[----:B------:R-:W-:Y:S05]  /*af90*/  EXIT ;  /* 0x000000000000794d */ /* 0x000fea0003800000 */
.L_x_13670:
        /* <DEDUP_REMOVED lines=14> */
.L_x_16620:


//--------------------- .text._ZN2at6native18elementwise_kernelILi128ELi2EZNS0_22gpu_kernel_impl_nocastINS0_13BinaryFunctorIiiiNS0_15binary_internal10MulFunctorIiEEEEEEvRNS_18TensorIteratorBaseERKT_EUliE_EEviT1_ --------------------------
	.section	.text._ZN2at6native18elementwise_kernelILi128ELi2EZNS0_22gpu_kernel_impl_nocastINS0_13BinaryFunctorIiiiNS0_15binary_internal10MulFunctorIiEEEEEEvRNS_18TensorIteratorBaseERKT_EUliE_EEviT1_,"ax",@progbits
	.sectioninfo	@"SHI_REGISTERS=14"
	.align	128
        .global         _ZN2at6native18elementwise_kernelILi128ELi2EZNS0_22gpu_kernel_impl_nocastINS0_13BinaryFunctorIiiiNS0_15binary_internal10MulFunctorIiEEEEEEvRNS_18TensorIteratorBaseERKT_EUliE_EEviT1_
        .type           _ZN2at6native18elementwise_kernelILi128ELi2EZNS0_22gpu_kernel_impl_nocastINS0_13BinaryFunctorIiiiNS0_15binary_internal10MulFunctorIiEEEEEEvRNS_18TensorIteratorBaseERKT_EUliE_EEviT1_,@function
        .size           _ZN2at6native18elementwise_kernelILi128ELi2EZNS0_22gpu_kernel_impl_nocastINS0_13BinaryFunctorIiiiNS0_15binary_internal10MulFunctorIiEEEEEEvRNS_18TensorIteratorBaseERKT_EUliE_EEviT1_,(.L_x_16621 - _ZN2at6native18elementwise_kernelILi128ELi2EZNS0_22gpu_kernel_impl_nocastINS0_13BinaryFunctorIiiiNS0_15binary_internal10MulFunctorIiEEEEEEvRNS_18TensorIteratorBaseERKT_EUliE_EEviT1_)
        .other          _ZN2at6native18elementwise_kernelILi128ELi2EZNS0_22gpu_kernel_impl_nocastINS0_13BinaryFunctorIiiiNS0_15binary_internal10MulFunctorIiEEEEEEvRNS_18TensorIteratorBaseERKT_EUliE_EEviT1_,@"STO_CUDA_ENTRY STV_DEFAULT"
_ZN2at6native18elementwise_kernelILi128ELi2EZNS0_22gpu_kernel_impl_nocastINS0_13BinaryFunctorIiiiNS0_15binary_internal10MulFunctorIiEEEEEEvRNS_18TensorIteratorBaseERKT_EUliE_EEviT1_:
.text._ZN2at6native18elementwise_kernelILi128ELi2EZNS0_22gpu_kernel_impl_nocastINS0_13BinaryFunctorIiiiNS0_15binary_internal10MulFunctorIiEEEEEEvRNS_18TensorIteratorBaseERKT_EUliE_EEviT1_:
        /* <DEDUP_REMOVED lines=262> */
.L_x_13673:
        /* <DEDUP_REMOVED lines=9> */
[----:B--2---:R-:W-:-:S05]  /*10f0*/  IMAD R11, R4, R7, RZ ;  /* 0x00000007040b7224 */ /* 0x004fca00078e02ff */
[----:B------:R0:W-:Y:S02]  /*1100*/  STG.E [R2.64], R11 ;  /* 0x0000000b02007986 */ /* 0x0001e4000c101904 */
.L_x_13672:
[----:B------:R-:W-:Y:S05]  /*1110*/  BSYNC B0 ;  /* 0x0000000000007941 */ /* 0x000fea0003800000 */
.L_x_13671:
        /* <DEDUP_REMOVED lines=255> */
.L_x_13674:
        /* <DEDUP_REMOVED lines=8> */
[----:B--2---:R-:W-:-:S05]  /*2190*/  IMAD R9, R4, R3, RZ ;  /* 0x0000000304097224 */ /* 0x004fca00078e02ff */
[----:B------:R-:W-:Y:S01]  /*21a0*/  STG.E [R6.64], R9 ;  /* 0x0000000906007986 */ /* 0x000fe2000c101904 */
[----:B------:R-:W-:Y:S05]  /*21b0*/  EXIT ;  /* 0x000000000000794d */ /* 0x000fea0003800000 */
.L_x_13675:
        /* <DEDUP_REMOVED lines=12> */
.L_x_16621:


//--------------------- .text._ZN2at6native27unrolled_elementwise_kernelINS0_13BinaryFunctorIiiiNS0_15binary_internal10MulFunctorIiEEEESt5arrayIPcLm3EELi4E23TrivialOffsetCalculatorILi2EjESA_ILi1EjENS0_6memory15LoadWithoutCastENSD_16StoreWithoutCastEEEviT_T0_T2_T3_T4_T5_ --------------------------
	.section	.text._ZN2at6native27unrolled_elementwise_kernelINS0_13BinaryFunctorIiiiNS0_15binary_internal10MulFunctorIiEEEESt5arrayIPcLm3EELi4E23TrivialOffsetCalculatorILi2EjESA_ILi1EjENS0_6memory15LoadWithoutCastENSD_16StoreWithoutCastEEEviT_T0_T2_T3_T4_T5_,"ax",@progbits
	.sectioninfo	@"SHI_REGISTERS=26"
	.align	128
        .global         _ZN2at6native27unrolled_elementwise_kernelINS0_13BinaryFunctorIiiiNS0_15binary_internal10MulFunctorIiEEEESt5arrayIPcLm3EELi4E23TrivialOffsetCalculatorILi2EjESA_ILi1EjENS0_6memory15LoadWithoutCastENSD_16StoreWithoutCastEEEviT_T0_T2_T3_T4_T5_
        .type           _ZN2at6native27unrolled_elementwise_kernelINS0_13BinaryFunctorIiiiNS0_15binary_internal10MulFunctorIiEEEESt5arrayIPcLm3EELi4E23TrivialOffsetCalculatorILi2EjESA_ILi1EjENS0_6memory15LoadWithoutCastENSD_16StoreWithoutCastEEEviT_T0_T2_T3_T4_T5_,@function
        .size           _ZN2at6native27unrolled_elementwise_kernelINS0_13BinaryFunctorIiiiNS0_15binary_internal10MulFunctorIiEEEESt5arrayIPcLm3EELi4E23TrivialOffsetCalculatorILi2EjESA_ILi1EjENS0_6memory15LoadWithoutCastENSD_16StoreWithoutCastEEEviT_T0_T2_T3_T4_T5_,(.L_x_16622 - _ZN2at6native27unrolled_elementwise_kernelINS0_13BinaryFunctorIiiiNS0_15binary_internal10MulFunctorIiEEEESt5arrayIPcLm3EELi4E23TrivialOffsetCalculatorILi2EjESA_ILi1EjENS0_6memory15LoadWithoutCastENSD_16StoreWithoutCastEEEviT_T0_T2_T3_T4_T5_)
        .other          _ZN2at6native27unrolled_elementwise_kernelINS0_13BinaryFunctorIiiiNS0_15binary_internal10MulFunctorIiEEEESt5arrayIPcLm3EELi4E23TrivialOffsetCalculatorILi2EjESA_ILi1EjENS0_6memory15LoadWithoutCastENSD_16StoreWithoutCastEEEviT_T0_T2_T3_T4_T5_,@"STO_CUDA_ENTRY STV_DEFAULT"
_ZN2at6native27unrolled_elementwise_kernelINS0_13BinaryFunctorIiiiNS0_15binary_internal10MulFunctorIiEEEESt5arrayIPcLm3EELi4E23TrivialOffsetCalculatorILi2EjESA_ILi1EjENS0_6memory15LoadWithoutCastENSD_16StoreWithoutCastEEEviT_T0_T2_T3_T4_T5_:
.text._ZN2at6native27unrolled_elementwise_kernelINS0_13BinaryFunctorIiiiNS0_15binary_internal10MulFunctorIiEEEESt5arrayIPcLm3EELi4E23TrivialOffsetCalculatorILi2EjESA_ILi1EjENS0_6memory15LoadWithoutCastENSD_16StoreWithoutCastEEEviT_T0_T2_T3_T4_T5_:
        /* <DEDUP_REMOVED lines=50> */
[----:B--2---:R-:W-:Y:S02]  /*0320*/  IMAD R3, R3, R4, RZ ;  /* 0x0000000403037224 */ /* 0x004fe400078e02ff */
[----:B------:R-:W-:-:S05]  /*0330*/  @!P0 IMAD.WIDE.U32 R4, R5, R14, c[0x0][0x168] ;  /* 0x00005a0005048625 */ /* 0x000fca00078e000e */
[----:B------:R0:W-:Y:S01]  /*0340*/  @!P0 STG.E [R4.64], R3 ;  /* 0x0000000304008986 */ /* 0x0001e2000c101904 */
[----:B----4-:R-:W-:Y:S02]  /*0350*/  IMAD R17, R8, R7, RZ ;  /* 0x0000000708117224 */ /* 0x010fe400078e02ff */
[----:B------:R-:W-:Y:S01]  /*0360*/  IMAD R9, R9, R6, RZ ;  /* 0x0000000609097224 */ /* 0x000fe200078e02ff */
        /* <DEDUP_REMOVED lines=11> */
.L_x_13677:
[----:B0-----:R-:W-:Y:S05]  /*0420*/  BSYNC B0 ;  /* 0x0000000000007941 */ /* 0x001fea0003800000 */
.L_x_13676:
[----:B------:R-:W-:-:S13]  /*0430*/  ISETP.GE.AND P0, PT, R15, R2, PT ;  /* 0x000000020f00720c */ /* 0x000fda0003f06270 */
[----:B------:R-:W-:Y:S05]  /*0440*/  @P0 EXIT ;  /* 0x000000000000094d */ /* 0x000fea0003800000 */
[----:B------:R-:W-:Y:S01]  /*0450*/  HFMA2.MMA R3, -RZ, RZ, 0, 2.384185791015625e-07 ;  /* 0x00000004ff037435 */ /* 0x000fe200000001ff */
[----:B------:R-:W-:Y:S01]  /*0460*/  LEA R2, R0, R15, 0x9 ;  /* 0x0000000f00027211 */ /* 0x000fe200078e48ff */
[----:B-----5:R-:W-:-:S08]  /*0470*/  IMAD R11, R10, R11, RZ ;  /* 0x0000000b0a0b7224 */ /* 0x020fd000078e02ff */
[----:B------:R-:W-:-:S05]  /*0480*/  IMAD.WIDE.U32 R2, R2, R3, c[0x0][0x168] ;  /* 0x00005a0002027625 */ /* 0x000fca00078e0003 */
[----:B------:R-:W-:Y:S01]  /*0490*/  STG.E [R2.64], R11 ;  /* 0x0000000b02007986 */ /* 0x000fe2000c101904 */
[----:B------:R-:W-:Y:S05]  /*04a0*/  EXIT ;  /* 0x000000000000794d */ /* 0x000fea0003800000 */
.L_x_13678:
        /* <DEDUP_REMOVED lines=13> */
.L_x_16622:


//--------------------- .text._ZN2at6native29vectorized_elementwise_kernelILi2ENS0_13BinaryFunctorIiiiNS0_15binary_internal10MulFunctorIiEEEESt5arrayIPcLm3EEEEviT0_T1_ --------------------------
	.section	.text._ZN2at6native29vectorized_elementwise_kernelILi2ENS0_13BinaryFunctorIiiiNS0_15binary_internal10MulFunctorIiEEEESt5arrayIPcLm3EEEEviT0_T1_,"ax",@progbits
	.sectioninfo	@"SHI_REGISTERS=32"
	.align	128
        .global         _ZN2at6native29vectorized_elementwise_kernelILi2ENS0_13BinaryFunctorIiiiNS0_15binary_internal10MulFunctorIiEEEESt5arrayIPcLm3EEEEviT0_T1_
        .type           _ZN2at6native29vectorized_elementwise_kernelILi2ENS0_13BinaryFunctorIiiiNS0_15binary_internal10MulFunctorIiEEEESt5arrayIPcLm3EEEEviT0_T1_,@function
        .size           _ZN2at6native29vectorized_elementwise_kernelILi2ENS0_13BinaryFunctorIiiiNS0_15binary_internal10MulFunctorIiEEEESt5arrayIPcLm3EEEEviT0_T1_,(.L_x_16623 - _ZN2at6native29vectorized_elementwise_kernelILi2ENS0_13BinaryFunctorIiiiNS0_15binary_internal10MulFunctorIiEEEESt5arrayIPcLm3EEEEviT0_T1_)
        .other          _ZN2at6native29vectorized_elementwise_kernelILi2ENS0_13BinaryFunctorIiiiNS0_15binary_internal10MulFunctorIiEEEESt5arrayIPcLm3EEEEviT0_T1_,@"STO_CUDA_ENTRY STV_DEFAULT"
_ZN2at6native29vectorized_elementwise_kernelILi2ENS0_13BinaryFunctorIiiiNS0_15binary_internal10MulFunctorIiEEEESt5arrayIPcLm3EEEEviT0_T1_:
.text._ZN2at6native29vectorized_elementwise_kernelILi2ENS0_13BinaryFunctorIiiiNS0_15binary_internal10MulFunctorIiEEEESt5arrayIPcLm3EEEEviT0_T1_:
        /* <DEDUP_REMOVED lines=23> */
[----:B--2---:R-:W-:Y:S02]  /*0170*/  IMAD R15, R15, R17, RZ ;  /* 0x000000110f0f7224 */ /* 0x004fe400078e02ff */
[----:B------:R-:W-:-:S05]  /*0180*/  IMAD R14, R14, R16, RZ ;  /* 0x000000100e0e7224 */ /* 0x000fca00078e02ff */
[----:B------:R-:W-:Y:S01]  /*0190*/  STG.E.64 [R22.64], R14 ;  /* 0x0000000e16007986 */ /* 0x000fe2000c101b04 */
[----:B---3--:R-:W-:Y:S02]  /*01a0*/  IMAD R9, R9, R11, RZ ;  /* 0x0000000b09097224 */ /* 0x008fe400078e02ff */
[----:B------:R-:W-:-:S05]  /*01b0*/  IMAD R8, R8, R10, RZ ;  /* 0x0000000a08087224 */ /* 0x000fca00078e02ff */
[----:B------:R-:W-:Y:S01]  /*01c0*/  STG.E.64 [R22.64+0x400], R8 ;  /* 0x0004000816007986 */ /* 0x000fe2000c101b04 */
[----:B----4-:R-:W-:Y:S02]  /*01d0*/  IMAD R3, R5, R3, RZ ;  /* 0x0000000305037224 */ /* 0x010fe400078e02ff */
[----:B------:R-:W-:-:S05]  /*01e0*/  IMAD R2, R4, R2, RZ ;  /* 0x0000000204027224 */ /* 0x000fca00078e02ff */
[----:B------:R-:W-:Y:S01]  /*01f0*/  STG.E.64 [R22.64+0x800], R2 ;  /* 0x0008000216007986 */ /* 0x000fe2000c101b04 */
[----:B-----5:R-:W-:Y:S02]  /*0200*/  IMAD R7, R7, R13, RZ ;  /* 0x0000000d07077224 */ /* 0x020fe400078e02ff */
[----:B------:R-:W-:-:S05]  /*0210*/  IMAD R6, R6, R12, RZ ;  /* 0x0000000c06067224 */ /* 0x000fca00078e02ff */
[----:B------:R-:W-:Y:S01]  /*0220*/  STG.E.64 [R22.64+0xc00], R6 ;  /* 0x000c000616007986 */ /* 0x000fe2000c101b04 */
[----:B------:R-:W-:Y:S05]  /*0230*/  EXIT ;  /* 0x000000000000794d */ /* 0x000fea0003800000 */
.L_x_13679:
        /* <DEDUP_REMOVED lines=82> */
[----:B--2---:R-:W-:-:S05]  /*0760*/  IMAD R21, R21, R20, RZ ;  /* 0x0000001415157224 */ /* 0x004fca00078e02ff */
[----:B------:R0:W-:Y:S01]  /*0770*/  @!P0 STG.E [R4.64], R21 ;  /* 0x0000001504008986 */ /* 0x0001e2000c101904 */
[----:B------:R-:W-:Y:S01]  /*0780*/  ISETP.GE.AND P0, PT, R13, R12, PT ;  /* 0x0000000c0d00720c */ /* 0x000fe20003f06270 */
[----:B----4-:R-:W-:Y:S02]  /*0790*/  IMAD R19, R18, R19, RZ ;  /* 0x0000001312137224 */ /* 0x010fe400078e02ff */
[----:B---3--:R-:W-:Y:S02]  /*07a0*/  IMAD R17, R17, R14, RZ ;  /* 0x0000000e11117224 */ /* 0x008fe400078e02ff */
[----:B------:R-:W-:Y:S02]  /*07b0*/  IMAD R15, R16, R15, RZ ;  /* 0x0000000f100f7224 */ /* 0x000fe400078e02ff */
[----:B-----5:R-:W-:Y:S02]  /*07c0*/  IMAD R22, R27, R22, RZ ;  /* 0x000000161b167224 */ /* 0x020fe400078e02ff */
[----:B------:R-:W-:-:S02]  /*07d0*/  IMAD R28, R29, R28, RZ ;  /* 0x0000001c1d1c7224 */ /* 0x000fc400078e02ff */
[----:B------:R-:W-:Y:S02]  /*07e0*/  IMAD R23, R23, R26, RZ ;  /* 0x0000001a17177224 */ /* 0x000fe400078e02ff */
[----:B------:R-:W-:Y:S01]  /*07f0*/  IMAD R24, R25, R24, RZ ;  /* 0x0000001819187224 */ /* 0x000fe200078e02ff */
        /* <DEDUP_REMOVED lines=13> */
.L_x_13682:
[----:B0-----:R-:W-:-:S13]  /*08d0*/  ISETP.GE.AND P0, PT, R13, R12, PT ;  /* 0x0000000c0d00720c */ /* 0x001fda0003f06270 */
[----:B------:R-:W-:Y:S05]  /*08e0*/  @P0 BRA `(.L_x_13684) ;  /* 0x000000c000000947 */ /* 0x000fea0003800000 */
[----:B------:R-:W-:Y:S01]  /*08f0*/  IADD3 R2, R0, R13, RZ ;  /* 0x0000000d00027210 */ /* 0x000fe20007ffe0ff */
[----:B------:R-:W-:Y:S01]  /*0900*/  IMAD.MOV.U32 R3, RZ, RZ, 0x4 ;  /* 0x00000004ff037424 */ /* 0x000fe200078e00ff */
[----:B------:R-:W-:-:S03]  /*0910*/  IADD3 R13, R13, 0x80, RZ ;  /* 0x000000800d0d7810 */ /* 0x000fc60007ffe0ff */
[----:B------:R-:W-:-:S05]  /*0920*/  IMAD.WIDE.U32 R2, R2, R3, c[0x0][0x168] ;  /* 0x00005a0002027625 */ /* 0x000fca00078e0003 */
[----:B------:R0:W-:Y:S02]  /*0930*/  STG.E [R2.64], R15 ;  /* 0x0000000f02007986 */ /* 0x0001e4000c101904 */
.L_x_13683:
[----:B------:R-:W-:-:S13]  /*0940*/  ISETP.GE.AND P0, PT, R13, R12, PT ;  /* 0x0000000c0d00720c */ /* 0x000fda0003f06270 */
[----:B------:R-:W-:Y:S05]  /*0950*/  @P0 BRA `(.L_x_13685) ;  /* 0x000000d000000947 */ /* 0x000fea0003800000 */
[----:B0-----:R-:W-:Y:S02]  /*0960*/  IADD3 R2, R0, R13, RZ ;  /* 0x0000000d00027210 */ /* 0x001fe40007ffe0ff */
[----:B------:R-:W-:Y:S02]  /*0970*/  MOV R3, 0x4 ;  /* 0x0000000400037802 */ /* 0x000fe40000000f00 */
[----:B------:R-:W-:-:S03]  /*0980*/  IADD3 R13, R13, 0x80, RZ ;  /* 0x000000800d0d7810 */ /* 0x000fc60007ffe0ff */
[----:B------:R-:W-:-:S05]  /*0990*/  IMAD.WIDE.U32 R2, R2, R3, c[0x0][0x168] ;  /* 0x00005a0002027625 */ /* 0x000fca00078e0003 */
[----:B------:R0:W-:Y:S02]  /*09a0*/  STG.E [R2.64], R22 ;  /* 0x0000001602007986 */ /* 0x0001e4000c101904 */
.L_x_13684:
        /* <DEDUP_REMOVED lines=8> */
.L_x_13685:
[----:B------:R-:W-:Y:S05]  /*0a30*/  BSYNC B1 ;  /* 0x0000000000017941 */ /* 0x000fea0003800000 */
.L_x_13681:
[----:B------:R-:W-:-:S13]  /*0a40*/  ISETP.GE.AND P0, PT, R13, R12, PT ;  /* 0x0000000c0d00720c */ /* 0x000fda0003f06270 */
[----:B0-----:R-:W-:Y:S01]  /*0a50*/  @!P0 IADD3 R2, R0, R13, RZ ;  /* 0x0000000d00028210 */ /* 0x001fe20007ffe0ff */
[----:B------:R-:W-:Y:S01]  /*0a60*/  @!P0 IMAD.MOV.U32 R3, RZ, RZ, 0x4 ;  /* 0x00000004ff038424 */ /* 0x000fe200078e00ff */
[----:B------:R-:W-:-:S03]  /*0a70*/  @!P0 IADD3 R13, R13, 0x80, RZ ;  /* 0x000000800d0d8810 */ /* 0x000fc60007ffe0ff */
[----:B------:R-:W-:-:S05]  /*0a80*/  @!P0 IMAD.WIDE.U32 R2, R2, R3, c[0x0][0x168] ;  /* 0x00005a0002028625 */ /* 0x000fca00078e0003 */
[----:B------:R0:W-:Y:S02]  /*0a90*/  @!P0 STG.E [R2.64], R23 ;  /* 0x0000001702008986 */ /* 0x0001e4000c101904 */
.L_x_13686:
[----:B------:R-:W-:Y:S05]  /*0aa0*/  BSYNC B0 ;  /* 0x0000000000007941 */ /* 0x000fea0003800000 */
.L_x_13680:
        /* <DEDUP_REMOVED lines=8> */
.L_x_13687:
        /* <DEDUP_REMOVED lines=13> */
.L_x_16623:


//--------------------- .text._ZN2at6native29vectorized_elementwise_kernelILi4ENS0_13BinaryFunctorIiiiNS0_15binary_internal10MulFunctorIiEEEESt5arrayIPcLm3EEEEviT0_T1_ --------------------------
	.section	.text._ZN2at6native29vectorized_elementwise_kernelILi4ENS0_13BinaryFunctorIiiiNS0_15binary_internal10MulFunctorIiEEEESt5arrayIPcLm3EEEEviT0_T1_,"ax",@progbits
	.sectioninfo	@"SHI_REGISTERS=32"
	.align	128
        .global         _ZN2at6native29vectorized_elementwise_kernelILi4ENS0_13BinaryFunctorIiiiNS0_15binary_internal10MulFunctorIiEEEESt5arrayIPcLm3EEEEviT0_T1_
        .type           _ZN2at6native29vectorized_elementwise_kernelILi4ENS0_13BinaryFunctorIiiiNS0_15binary_internal10MulFunctorIiEEEESt5arrayIPcLm3EEEEviT0_T1_,@function
        .size           _ZN2at6native29vectorized_elementwise_kernelILi4ENS0_13BinaryFunctorIiiiNS0_15binary_internal10MulFunctorIiEEEESt5arrayIPcLm3EEEEviT0_T1_,(.L_x_16624 - _ZN2at6native29vectorized_elementwise_kernelILi4ENS0_13BinaryFunctorIiiiNS0_15binary_internal10MulFunctorIiEEEESt5arrayIPcLm3EEEEviT0_T1_)
        .other          _ZN2at6native29vectorized_elementwise_kernelILi4ENS0_13BinaryFunctorIiiiNS0_15binary_internal10MulFunctorIiEEEESt5arrayIPcLm3EEEEviT0_T1_,@"STO_CUDA_ENTRY STV_DEFAULT"
_ZN2at6native29vectorized_elementwise_kernelILi4ENS0_13BinaryFunctorIiiiNS0_15binary_internal10MulFunctorIiEEEESt5arrayIPcLm3EEEEviT0_T1_:
.text._ZN2at6native29vectorized_elementwise_kernelILi4ENS0_13BinaryFunctorIiiiNS0_15binary_internal10MulFunctorIiEEEESt5arrayIPcLm3EEEEviT0_T1_:
        /* <DEDUP_REMOVED lines=19> */
[----:B---3--:R-:W-:Y:S02]  /*0130*/  IMAD R7, R7, R11, RZ ;  /* 0x0000000b07077224 */ /* 0x008fe400078e02ff */
[----:B------:R-:W-:Y:S02]  /*0140*/  IMAD R6, R6, R10, RZ ;  /* 0x0000000a06067224 */ /* 0x000fe400078e02ff */
[----:B------:R-:W-:Y:S02]  /*0150*/  IMAD R5, R5, R9, RZ ;  /* 0x0000000905057224 */ /* 0x000fe400078e02ff */
[----:B------:R-:W-:Y:S02]  /*0160*/  IMAD R4, R4, R8, RZ ;  /* 0x0000000804047224 */ /* 0x000fe400078e02ff */
[----:B--2---:R-:W-:Y:S02]  /*0170*/  IMAD R15, R15, R19, RZ ;  /* 0x000000130f0f7224 */ /* 0x004fe400078e02ff */
[----:B------:R-:W-:-:S02]  /*0180*/  IMAD R14, R14, R18, RZ ;  /* 0x000000120e0e7224 */ /* 0x000fc400078e02ff */
[----:B------:R-:W-:Y:S02]  /*0190*/  IMAD R13, R13, R17, RZ ;  /* 0x000000110d0d7224 */ /* 0x000fe400078e02ff */
[----:B------:R-:W-:Y:S01]  /*01a0*/  IMAD R12, R12, R16, RZ ;  /* 0x000000100c0c7224 */ /* 0x000fe200078e02ff */
[----:B------:R-:W-:Y:S04]  /*01b0*/  STG.E.128 [R22.64], R4 ;  /* 0x0000000416007986 */ /* 0x000fe8000c101d04 */
[----:B------:R-:W-:Y:S01]  /*01c0*/  STG.E.128 [R22.64+0x800], R12 ;  /* 0x0008000c16007986 */ /* 0x000fe2000c101d04 */
[----:B------:R-:W-:Y:S05]  /*01d0*/  EXIT ;  /* 0x000000000000794d */ /* 0x000fea0003800000 */
.L_x_13688:
        /* <DEDUP_REMOVED lines=105> */
.L_x_13691:
[----:B0-----:R-:W-:-:S13]  /*0870*/  ISETP.GE.AND P0, PT, R13, R12, PT ;  /* 0x0000000c0d00720c */ /* 0x001fda0003f06270 */
[----:B------:R-:W-:Y:S05]  /*0880*/  @P0 BRA `(.L_x_13693) ;  /* 0x000000c000000947 */ /* 0x000fea0003800000 */
[----:B------:R-:W-:Y:S01]  /*0890*/  IADD3 R2, R0, R13, RZ ;  /* 0x0000000d00027210 */ /* 0x000fe20007ffe0ff */
[----:B------:R-:W-:Y:S01]  /*08a0*/  IMAD.MOV.U32 R3, RZ, RZ, 0x4 ;  /* 0x00000004ff037424 */ /* 0x000fe200078e00ff */
[----:B------:R-:W-:-:S03]  /*08b0*/  IADD3 R13, R13, 0x80, RZ ;  /* 0x000000800d0d7810 */ /* 0x000fc60007ffe0ff */
[----:B------:R-:W-:-:S05]  /*08c0*/  IMAD.WIDE.U32 R2, R2, R3, c[0x0][0x168] ;  /* 0x00005a0002027625 */ /* 0x000fca00078e0003 */
[----:B------:R0:W-:Y:S02]  /*08d0*/  STG.E [R2.64], R15 ;  /* 0x0000000f02007986 */ /* 0x0001e4000c101904 */
.L_x_13692:
[----:B------:R-:W-:-:S13]  /*08e0*/  ISETP.GE.AND P0, PT, R13, R12, PT ;  /* 0x0000000c0d00720c */ /* 0x000fda0003f06270 */
[----:B------:R-:W-:Y:S05]  /*08f0*/  @P0 BRA `(.L_x_13694) ;  /* 0x000000d000000947 */ /* 0x000fea0003800000 */
[----:B0-----:R-:W-:Y:S02]  /*0900*/  IADD3 R2, R0, R13, RZ ;  /* 0x0000000d00027210 */ /* 0x001fe40007ffe0ff */
[----:B------:R-:W-:Y:S02]  /*0910*/  MOV R3, 0x4 ;  /* 0x0000000400037802 */ /* 0x000fe40000000f00 */
[----:B------:R-:W-:-:S03]  /*0920*/  IADD3 R13, R13, 0x80, RZ ;  /* 0x000000800d0d7810 */ /* 0x000fc60007ffe0ff */
[----:B------:R-:W-:-:S05]  /*0930*/  IMAD.WIDE.U32 R2, R2, R3, c[0x0][0x168] ;  /* 0x00005a0002027625 */ /* 0x000fca00078e0003 */
[----:B------:R0:W-:Y:S02]  /*0940*/  STG.E [R2.64], R22 ;  /* 0x0000001602007986 */ /* 0x0001e4000c101904 */
.L_x_13693:
        /* <DEDUP_REMOVED lines=8> */
.L_x_13694:
[----:B------:R-:W-:Y:S05]  /*09d0*/  BSYNC B1 ;  /* 0x0000000000017941 */ /* 0x000fea0003800000 */
.L_x_13690:
[----:B------:R-:W-:-:S13]  /*09e0*/  ISETP.GE.AND P0, PT, R13, R12, PT ;  /* 0x0000000c0d00720c */ /* 0x000fda0003f06270 */
[----:B0-----:R-:W-:Y:S01]  /*09f0*/  @!P0 IADD3 R2, R0, R13, RZ ;  /* 0x0000000d00028210 */ /* 0x001fe20007ffe0ff */
[----:B------:R-:W-:Y:S01]  /*0a00*/  @!P0 IMAD.MOV.U32 R3, RZ, RZ, 0x4 ;  /* 0x00000004ff038424 */ /* 0x000fe200078e00ff */
[----:B------:R-:W-:-:S03]  /*0a10*/  @!P0 IADD3 R13, R13, 0x80, RZ ;  /* 0x000000800d0d8810 */ /* 0x000fc60007ffe0ff */
[----:B------:R-:W-:-:S05]  /*0a20*/  @!P0 IMAD.WIDE.U32 R2, R2, R3, c[0x0][0x168] ;  /* 0x00005a0002028625 */ /* 0x000fca00078e0003 */
[----:B------:R0:W-:Y:S02]  /*0a30*/  @!P0 STG.E [R2.64], R23 ;  /* 0x0000001702008986 */ /* 0x0001e4000c101904 */
.L_x_13695:
[----:B------:R-:W-:Y:S05]  /*0a40*/  BSYNC B0 ;  /* 0x0000000000007941 */ /* 0x000fea0003800000 */
.L_x_13689:
        /* <DEDUP_REMOVED lines=8> */
.L_x_13696:
        /* <DEDUP_REMOVED lines=11> */
.L_x_16624:


//--------------------- .text._ZN2at6native29vectorized_elementwise_kernelILi8ENS0_13BinaryFunctorIiiiNS0_15binary_internal10MulFunctorIiEEEESt5arrayIPcLm3EEEEviT0_T1_ --------------------------
	.section	.text._ZN2at6native29vectorized_elementwise_kernelILi8ENS0_13BinaryFunctorIiiiNS0_15binary_internal10MulFunctorIiEEEESt5arrayIPcLm3EEEEviT0_T1_,"ax",@progbits
	.sectioninfo	@"SHI_REGISTERS=4"
	.align	128
        .global         _ZN2at6native29vectorized_elementwise_kernelILi8ENS0_13BinaryFunctorIiiiNS0_15binary_internal10MulFunctorIiEEEESt5arrayIPcLm3EEEEviT0_T1_
        .type           _ZN2at6native29vectorized_elementwise_kernelILi8ENS0_13BinaryFunctorIiiiNS0_15binary_internal10MulFunctorIiEEEESt5arrayIPcLm3EEEEviT0_T1_,@function
        .size           _ZN2at6native29vectorized_elementwise_kernelILi8ENS0_13BinaryFunctorIiiiNS0_15binary_internal10MulFunctorIiEEEESt5arrayIPcLm3EEEEviT0_T1_,(.L_x_16625 - _ZN2at6native29vectorized_elementwise_kernelILi8ENS0_13BinaryFunctorIiiiNS0_15binary_internal10MulFunctorIiEEEESt5arrayIPcLm3EEEEviT0_T1_)
        .other          _ZN2at6native29vectorized_elementwise_kernelILi8ENS0_13BinaryFunctorIiiiNS0_15binary_internal10MulFunctorIiEEEESt5arrayIPcLm3EEEEviT0_T1_,@"STO_CUDA_ENTRY STV_DEFAULT"
_ZN2at6native29vectorized_elementwise_kernelILi8ENS0_13BinaryFunctorIiiiNS0_15binary_internal10MulFunctorIiEEEESt5arrayIPcLm3EEEEviT0_T1_:
.text._ZN2at6native29vectorized_elementwise_kernelILi8ENS0_13BinaryFunctorIiiiNS0_15binary_internal10MulFunctorIiEEEESt5arrayIPcLm3EEEEviT0_T1_:
[----:B------:R-:W-:Y:S02]  /*0000*/  MOV R1, c[0x0][0x28] ;  /* 0x00000a0000017a02 */ /* 0x000fe40000000f00 */
[----:B------:R-:W-:Y:S05]  /*0010*/  EXIT ;  /* 0x000000000000794d */ /* 0x000fea0003800000 */
.L_x_13697:
        /* <DEDUP_REMOVED lines=14> */
.L_x_16625:


//--------------------- .text._ZN2at6native18elementwise_kernelILi128ELi4EZNS0_15gpu_kernel_implINS0_13AUnaryFunctorIaaaNS0_15binary_internal10MulFunctorIaEEEEEEvRNS_18TensorIteratorBaseERKT_EUliE_EEviT1_ --------------------------
	.section	.text._ZN2at6native18elementwise_kernelILi128ELi4EZNS0_15gpu_kernel_implINS0_13AUnaryFunctorIaaaNS0_15binary_internal10MulFunctorIaEEEEEEvRNS_18TensorIteratorBaseERKT_EUliE_EEviT1_,"ax",@progbits
	.sectioninfo	@"SHI_REGISTERS=26"
	.align	128
        .global         _ZN2at6native18elementwise_kernelILi128ELi4EZNS0_15gpu_kernel_implINS0_13AUnaryFunctorIaaaNS0_15binary_internal10MulFunctorIaEEEEEEvRNS_18TensorIteratorBaseERKT_EUliE_EEviT1_
        .type           _ZN2at6native18elementwise_kernelILi128ELi4EZNS0_15gpu_kernel_implINS0_13AUnaryFunctorIaaaNS0_15binary_internal10MulFunctorIaEEEEEEvRNS_18TensorIteratorBaseERKT_EUliE_EEviT1_,@function
        .size           _ZN2at6native18elementwise_kernelILi128ELi4EZNS0_15gpu_kernel_implINS0_13AUnaryFunctorIaaaNS0_15binary_internal10MulFunctorIaEEEEEEvRNS_18TensorIteratorBaseERKT_EUliE_EEviT1_,(.L_x_16626 - _ZN2at6native18elementwise_kernelILi128ELi4EZNS0_15gpu_kernel_implINS0_13AUnaryFunctorIaaaNS0_15binary_internal10MulFunctorIaEEEEEEvRNS_18TensorIteratorBaseERKT_EUliE_EEviT1_)
        .other          _ZN2at6native18elementwise_kernelILi128ELi4EZNS0_15gpu_kernel_implINS0_13AUnaryFunctorIaaaNS0_15binary_internal10MulFunctorIaEEEEEEvRNS_18TensorIteratorBaseERKT_EUliE_EEviT1_,@"STO_CUDA_ENTRY STV_DEFAULT"
_ZN2at6native18elementwise_kernelILi128ELi4EZNS0_15gpu_kernel_implINS0_13AUnaryFunctorIaaaNS0_15binary_internal10MulFunctorIaEEEEEEvRNS_18TensorIteratorBaseERKT_EUliE_EEviT1_:
.text._ZN2at6native18elementwise_kernelILi128ELi4EZNS0_15gpu_kernel_implINS0_13AUnaryFunctorIaaaNS0_15binary_internal10MulFunctorIaEEEEEEvRNS_18TensorIteratorBaseERKT_EUliE_EEviT1_:
        /* <DEDUP_REMOVED lines=237> */
.L_x_13700:
        /* <DEDUP_REMOVED lines=16> */
[----:B------:R0:W5:Y:S01]  /*0fd0*/  LDG.E.U8 R0, [R2.64] ;  /* 0x0000002402007981 */ /* 0x000162000c1e1100 */
[----:B------:R-:W-:Y:S05]  /*0fe0*/  BRA `(.L_x_13706) ;  /* 0x00000d9000007947 */ /* 0x000fea0003800000 */
.L_x_13704:
[----:B------:R0:W5:Y:S01]  /*0ff0*/  LDG.E.U8 R0, [R2.64] ;  /* 0x0000002402007981 */ /* 0x000162000c1e1100 */
[----:B------:R-:W-:Y:S05]  /*1000*/  BRA `(.L_x_13706) ;  /* 0x00000d7000007947 */ /* 0x000fea0003800000 */
.L_x_13703:
[----:B------:R-:W-:-:S13]  /*1010*/  ISETP.NE.AND P0, PT, R4, 0x2, PT ;  /* 0x000000020400780c */ /* 0x000fda0003f05270 */
[----:B------:R-:W-:Y:S05]  /*1020*/  @!P0 BRA `(.L_x_13707) ;  /* 0x0000008000008947 */ /* 0x000fea0003800000 */
[----:B------:R-:W-:-:S13]  /*1030*/  ISETP.NE.AND P0, PT, R4, 0x3, PT ;  /* 0x000000030400780c */ /* 0x000fda0003f05270 */
[----:B------:R-:W-:Y:S05]  /*1040*/  @!P0 BRA `(.L_x_13708) ;  /* 0x0000004000008947 */ /* 0x000fea0003800000 */
[----:B------:R-:W-:-:S13]  /*1050*/  ISETP.NE.AND P0, PT, R4, 0x4, PT ;  /* 0x000000040400780c */ /* 0x000fda0003f05270 */
[----:B------:R-:W-:Y:S05]  /*1060*/  @P0 BRA `(.L_x_13705) ;  /* 0x00000b9000000947 */ /* 0x000fea0003800000 */
[----:B------:R0:W5:Y:S01]  /*1070*/  LDG.E.U8 R0, [R2.64] ;  /* 0x0000002402007981 */ /* 0x000162000c1e1100 */
[----:B------:R-:W-:Y:S05]  /*1080*/  BRA `(.L_x_13706) ;  /* 0x00000cf000007947 */ /* 0x000fea0003800000 */
.L_x_13708:
[----:B------:R0:W5:Y:S01]  /*1090*/  LDG.E.U8 R0, [R2.64] ;  /* 0x0000002402007981 */ /* 0x000162000c1e1100 */
[----:B------:R-:W-:Y:S05]  /*10a0*/  BRA `(.L_x_13706) ;  /* 0x00000cd000007947 */ /* 0x000fea0003800000 */
.L_x_13707:
[----:B------:R0:W5:Y:S01]  /*10b0*/  LDG.E.U16 R0, [R2.64] ;  /* 0x0000002402007981 */ /* 0x000162000c1e1500 */
[----:B------:R-:W-:Y:S05]  /*10c0*/  BRA `(.L_x_13706) ;  /* 0x00000cb000007947 */ /* 0x000fea0003800000 */
.L_x_13702:
        /* <DEDUP_REMOVED lines=9> */
.L_x_13710:
[----:B------:R-:W2:Y:S02]  /*1160*/  LDG.E.U16 R4, [R2.64] ;  /* 0x0000002402047981 */ /* 0x000ea4000c1e1500 */
[----:B--2---:R-:W-:-:S06]  /*1170*/  HADD2.F32 R4, -RZ, R4.H0_H0 ;  /* 0x20000004ff047230 */ /* 0x004fcc0000004100 */
[----:B------:R-:W0:Y:S02]  /*1180*/  F2I.FTZ.TRUNC.NTZ R4, R4 ;  /* 0x0000000400047305 */ /* 0x000e24000021f100 */
[----:B0-----:R-:W-:Y:S01]  /*1190*/  PRMT R0, R4, 0x7610, R0 ;  /* 0x0000761004007816 */ /* 0x001fe20000000000 */
[----:B------:R-:W-:Y:S05]  /*11a0*/  BRA `(.L_x_13706) ;  /* 0x00000bd000007947 */ /* 0x000fea0003800000 */
.L_x_13709:
        /* <DEDUP_REMOVED lines=9> */
.L_x_13712:
[----:B------:R-:W2:Y:S02]  /*1240*/  LDG.E.U16 R2, [R2.64] ;  /* 0x0000002402027981 */ /* 0x000ea4000c1e1500 */
[----:B--2---:R-:W-:-:S06]  /*1250*/  HADD2.F32 R4, -RZ, R2.H0_H0 ;  /* 0x20000002ff047230 */ /* 0x004fcc0000004100 */
[----:B------:R-:W0:Y:S02]  /*1260*/  F2I.FTZ.TRUNC.NTZ R4, R4 ;  /* 0x0000000400047305 */ /* 0x000e24000021f100 */
[----:B0-----:R-:W-:Y:S01]  /*1270*/  PRMT R0, R4, 0x7610, R0 ;  /* 0x0000761004007816 */ /* 0x001fe20000000000 */
[----:B------:R-:W-:Y:S05]  /*1280*/  BRA `(.L_x_13706) ;  /* 0x00000af000007947 */ /* 0x000fea0003800000 */
.L_x_13711:
[----:B------:R-:W2:Y:S02]  /*1290*/  LDG.E.64 R2, [R2.64] ;  /* 0x0000002402027981 */ /* 0x000ea4000c1e1b00 */
[----:B--2---:R0:W1:Y:S01]  /*12a0*/  F2I.F64.TRUNC R0, R2 ;  /* 0x0000000200007311 */ /* 0x004062000030d100 */
[----:B------:R-:W-:Y:S05]  /*12b0*/  BRA `(.L_x_13706) ;  /* 0x00000ac000007947 */ /* 0x000fea0003800000 */
.L_x_13701:
        /* <DEDUP_REMOVED lines=12> */
.L_x_13715:
[----:B------:R-:W2:Y:S02]  /*1380*/  LDG.E.64 R2, [R2.64] ;  /* 0x0000002402027981 */ /* 0x000ea4000c1e1b00 */
[----:B--2---:R0:W1:Y:S01]  /*1390*/  F2I.F64.TRUNC R0, R2 ;  /* 0x0000000200007311 */ /* 0x004062000030d100 */
[----:B------:R-:W-:Y:S05]  /*13a0*/  BRA `(.L_x_13706) ;  /* 0x000009d000007947 */ /* 0x000fea0003800000 */
.L_x_13714:
        /* <DEDUP_REMOVED lines=28> */
.L_x_13717:
        /* <DEDUP_REMOVED lines=15> */
.L_x_13716:
[----:B------:R-:W2:Y:S02]  /*1660*/  LDG.E.U16 R2, [R2.64] ;  /* 0x0000002402027981 */ /* 0x000ea4000c1e1500 */
[----:B--2---:R-:W-:-:S04]  /*1670*/  PRMT R2, RZ, 0x5410, R2 ;  /* 0x00005410ff027816 */ /* 0x004fc80000000002 */
[----:B------:R0:W1:Y:S01]  /*1680*/  F2I.FTZ.TRUNC.NTZ R0, R2 ;  /* 0x0000000200007305 */ /* 0x000062000021f100 */
[----:B------:R-:W-:Y:S05]  /*1690*/  BRA `(.L_x_13706) ;  /* 0x000006e000007947 */ /* 0x000fea0003800000 */
.L_x_13713:
        /* <DEDUP_REMOVED lines=10> */
.L_x_13720:
        /* <DEDUP_REMOVED lines=21> */
.L_x_13724:
[----:B------:R-:W-:Y:S05]  /*1890*/  BSYNC B1 ;  /* 0x0000000000017941 */ /* 0x000fea0003800000 */
.L_x_13723:
[----:B------:R-:W-:Y:S01]  /*18a0*/  IMAD.SHL.U32 R2, R2, 0x100000, RZ ;  /* 0x0010000002027824 */ /* 0x000fe200078e00ff */
[----:B------:R-:W-:-:S04]  /*18b0*/  LEA R3, R0, 0x3b800000, 0x17 ;  /* 0x3b80000000037811 */ /* 0x000fc800078eb8ff */
[----:B------:R-:W-:Y:S02]  /*18c0*/  LOP3.LUT R4, R3, R2, R4, 0xfe, !PT ;  /* 0x0000000203047212 */ /* 0x000fe400078efe04 */
.L_x_13722:
[----:B------:R-:W-:Y:S05]  /*18d0*/  BSYNC B0 ;  /* 0x0000000000007941 */ /* 0x000fea0003800000 */
.L_x_13721:
[----:B------:R-:W0:Y:S02]  /*18e0*/  F2I.FTZ.TRUNC.NTZ R4, R4 ;  /* 0x0000000400047305 */ /* 0x000e24000021f100 */
[----:B0-----:R-:W-:Y:S01]  /*18f0*/  PRMT R0, R4, 0x7610, R0 ;  /* 0x0000761004007816 */ /* 0x001fe20000000000 */
[----:B------:R-:W-:Y:S05]  /*1900*/  BRA `(.L_x_13706) ;  /* 0x0000047000007947 */ /* 0x000fea0003800000 */
.L_x_13719:
        /* <DEDUP_REMOVED lines=21> */
.L_x_13728:
[----:B------:R-:W-:Y:S05]  /*1a60*/  BSYNC B1 ;  /* 0x0000000000017941 */ /* 0x000fea0003800000 */
.L_x_13727:
[----:B------:R-:W-:Y:S01]  /*1a70*/  IMAD.SHL.U32 R2, R2, 0x200000, RZ ;  /* 0x0020000002027824 */ /* 0x000fe200078e00ff */
[----:B------:R-:W-:-:S04]  /*1a80*/  LEA R3, R0, 0x37800000, 0x17 ;  /* 0x3780000000037811 */ /* 0x000fc800078eb8ff */
[----:B------:R-:W-:Y:S02]  /*1a90*/  LOP3.LUT R4, R3, R2, R4, 0xfe, !PT ;  /* 0x0000000203047212 */ /* 0x000fe400078efe04 */
.L_x_13726:
[----:B------:R-:W-:Y:S05]  /*1aa0*/  BSYNC B0 ;  /* 0x0000000000007941 */ /* 0x000fea0003800000 */
.L_x_13725:
[----:B------:R-:W0:Y:S02]  /*1ab0*/  F2I.FTZ.TRUNC.NTZ R4, R4 ;  /* 0x0000000400047305 */ /* 0x000e24000021f100 */
[----:B0-----:R-:W-:Y:S01]  /*1ac0*/  PRMT R0, R4, 0x7610, R0 ;  /* 0x0000761004007816 */ /* 0x001fe20000000000 */
[----:B------:R-:W-:Y:S05]  /*1ad0*/  BRA `(.L_x_13706) ;  /* 0x000002a000007947 */ /* 0x000fea0003800000 */
.L_x_13718:
        /* <DEDUP_REMOVED lines=14> */
.L_x_13732:
[----:B------:R-:W-:Y:S05]  /*1bc0*/  BSYNC B0 ;  /* 0x0000000000007941 */ /* 0x000fea0003800000 */
.L_x_13731:
[----:B------:R-:W0:Y:S02]  /*1bd0*/  F2I.FTZ.TRUNC.NTZ R4, R4 ;  /* 0x0000000400047305 */ /* 0x000e24000021f100 */
[----:B0-----:R-:W-:Y:S01]  /*1be0*/  PRMT R0, R4, 0x7610, R0 ;  /* 0x0000761004007816 */ /* 0x001fe20000000000 */
[----:B------:R-:W-:Y:S05]  /*1bf0*/  BRA `(.L_x_13706) ;  /* 0x0000018000007947 */ /* 0x000fea0003800000 */
.L_x_13705:
        /* <DEDUP_REMOVED lines=21> */
.L_x_13730:
[----:B------:R0:W5:Y:S01]  /*1d50*/  LDG.E.U8 R0, [R2.64] ;  /* 0x0000002402007981 */ /* 0x000162000c1e1100 */
[----:B------:R-:W-:Y:S05]  /*1d60*/  BRA `(.L_x_13706) ;  /* 0x0000001000007947 */ /* 0x000fea0003800000 */
.L_x_13729:
[----:B------:R0:W5:Y:S02]  /*1d70*/  LDG.E.U8 R0, [R2.64] ;  /* 0x0000002402007981 */ /* 0x000164000c1e1100 */
.L_x_13706:
[----:B0-----:R-:W0:Y:S01]  /*1d80*/  LDC.U8 R3, c[0x0][0x372] ;  /* 0x0000dc80ff037b82 */ /* 0x001e220000000000 */
[----:B------:R-:W-:Y:S01]  /*1d90*/  ULDC.U8 UR4, c[0x0][0x371] ;  /* 0x0000dc4000047ab9 */ /* 0x000fe20000000000 */
        /* <DEDUP_REMOVED lines=16> */
.L_x_13736:
[----:B------:R0:W-:Y:S01]  /*1ea0*/  STG.E.U8 [R16.64], R5 ;  /* 0x0000000510007986 */ /* 0x0001e2000c101124 */
[----:B------:R-:W-:Y:S05]  /*1eb0*/  BRA `(.L_x_13738) ;  /* 0x00000e9000007947 */ /* 0x000fea0003800000 */
.L_x_13735:
[----:B------:R-:W-:-:S13]  /*1ec0*/  ISETP.NE.AND P0, PT, R2, 0x2, PT ;  /* 0x000000020200780c */ /* 0x000fda0003f05270 */
[----:B------:R-:W-:Y:S05]  /*1ed0*/  @!P0 BRA `(.L_x_13739) ;  /* 0x000000e000008947 */ /* 0x000fea0003800000 */
[----:B------:R-:W-:-:S13]  /*1ee0*/  ISETP.NE.AND P0, PT, R2, 0x3, PT ;  /* 0x000000030200780c */ /* 0x000fda0003f05270 */
[----:B------:R-:W-:Y:S05]  /*1ef0*/  @!P0 BRA `(.L_x_13740) ;  /* 0x0000008000008947 */ /* 0x000fea0003800000 */
[----:B------:R-:W-:-:S13]  /*1f00*/  ISETP.NE.AND P0, PT, R2, 0x4, PT ;  /* 0x000000040200780c */ /* 0x000fda0003f05270 */
[----:B------:R-:W-:Y:S05]  /*1f10*/  @P0 BRA `(.L_x_13737) ;  /* 0x00000c6000000947 */ /* 0x000fea0003800000 */
[----:B------:R-:W-:-:S04]  /*1f20*/  LOP3.LUT R0, R5, 0xffff, RZ, 0xc0, !PT ;  /* 0x0000ffff05007812 */ /* 0x000fc800078ec0ff */
[----:B------:R-:W-:-:S05]  /*1f30*/  PRMT R0, R0, 0x8880, RZ ;  /* 0x0000888000007816 */ /* 0x000fca00000000ff */
[----:B------:R-:W-:-:S05]  /*1f40*/  IMAD.MOV.U32 R2, RZ, RZ, R0 ;  /* 0x000000ffff027224 */ /* 0x000fca00078e0000 */
[----:B------:R-:W-:-:S05]  /*1f50*/  SHF.R.S32.HI R3, RZ, 0x1f, R2 ;  /* 0x0000001fff037819 */ /* 0x000fca0000011402 */
[----:B------:R0:W-:Y:S01]  /*1f60*/  STG.E.64 [R16.64], R2 ;  /* 0x0000000210007986 */ /* 0x0001e2000c101b24 */
[----:B------:R-:W-:Y:S05]  /*1f70*/  BRA `(.L_x_13738) ;  /* 0x00000dd000007947 */ /* 0x000fea0003800000 */
.L_x_13740:
[----:B------:R-:W-:-:S04]  /*1f80*/  LOP3.LUT R5, R5, 0xffff, RZ, 0xc0, !PT ;  /* 0x0000ffff05057812 */ /* 0x000fc800078ec0ff */
[----:B------:R-:W-:-:S05]  /*1f90*/  PRMT R3, R5, 0x8880, RZ ;  /* 0x0000888005037816 */ /* 0x000fca00000000ff */
[----:B------:R0:W-:Y:S01]  /*1fa0*/  STG.E [R16.64], R3 ;  /* 0x0000000310007986 */ /* 0x0001e2000c101924 */
[----:B------:R-:W-:Y:S05]  /*1fb0*/  BRA `(.L_x_13738) ;  /* 0x00000d9000007947 */ /* 0x000fea0003800000 */
.L_x_13739:
[----:B------:R-:W-:-:S04]  /*1fc0*/  PRMT R3, R5, 0x8880, RZ ;  /* 0x0000888005037816 */ /* 0x000fc800000000ff */
[----:B------:R-:W-:-:S05]  /*1fd0*/  PRMT R3, R3, 0x7710, RZ ;  /* 0x0000771003037816 */ /* 0x000fca00000000ff */
[----:B------:R0:W-:Y:S01]  /*1fe0*/  STG.E.U16 [R16.64], R3 ;  /* 0x0000000310007986 */ /* 0x0001e2000c101524 */
[----:B------:R-:W-:Y:S05]  /*1ff0*/  BRA `(.L_x_13738) ;  /* 0x00000d5000007947 */ /* 0x000fea0003800000 */
.L_x_13734:
[----:B------:R-:W-:-:S13]  /*2000*/  ISETP.GT.AND P0, PT, R2, 0x6, PT ;  /* 0x000000060200780c */ /* 0x000fda0003f04270 */
[----:B------:R-:W-:Y:S05]  /*2010*/  @P0 BRA `(.L_x_13741) ;  /* 0x000000b000000947 */ /* 0x000fea0003800000 */
[----:B------:R-:W-:-:S13]  /*2020*/  ISETP.NE.AND P0, PT, R2, 0x5, PT ;  /* 0x000000050200780c */ /* 0x000fda0003f05270 */
[----:B------:R-:W-:Y:S05]  /*2030*/  @!P0 BRA `(.L_x_13742) ;  /* 0x0000005000008947 */ /* 0x000fea0003800000 */
[----:B------:R-:W-:-:S13]  /*2040*/  ISETP.NE.AND P0, PT, R2, 0x6, PT ;  /* 0x000000060200780c */ /* 0x000fda0003f05270 */
[----:B------:R-:W-:Y:S05]  /*2050*/  @P0 BRA `(.L_x_13737) ;  /* 0x00000b2000000947 */ /* 0x000fea0003800000 */
[----:B------:R-:W0:Y:S02]  /*2060*/  I2F.S8 R3, R5 ;  /* 0x0000000500037306 */ /* 0x000e240000001400 */
[----:B0-----:R0:W-:Y:S01]  /*2070*/  STG.E [R16.64], R3 ;  /* 0x0000000310007986 */ /* 0x0011e2000c101924 */
[----:B------:R-:W-:Y:S05]  /*2080*/  BRA `(.L_x_13738) ;  /* 0x00000cc000007947 */ /* 0x000fea0003800000 */
.L_x_13742:
[----:B------:R-:W0:Y:S02]  /*2090*/  I2F.S8 R0, R5 ;  /* 0x0000000500007306 */ /* 0x000e240000001400 */
[----:B0-----:R-:W-:-:S05]  /*20a0*/  F2FP.PACK_AB R0, RZ, R0 ;  /* 0x00000000ff00723e */ /* 0x001fca00000000ff */
[----:B------:R0:W-:Y:S01]  /*20b0*/  STG.E.U16 [R16.64], R0 ;  /* 0x0000000010007986 */ /* 0x0001e2000c101524 */
[----:B------:R-:W-:Y:S05]  /*20c0*/  BRA `(.L_x_13738) ;  /* 0x00000c8000007947 */ /* 0x000fea0003800000 */
.L_x_13741:
[----:B------:R-:W-:-:S13]  /*20d0*/  ISETP.NE.AND P0, PT, R2, 0x7, PT ;  /* 0x000000070200780c */ /* 0x000fda0003f05270 */
[----:B------:R-:W-:Y:S05]  /*20e0*/  @!P0 BRA `(.L_x_13743) ;  /* 0x000000d000008947 */ /* 0x000fea0003800000 */
[----:B------:R-:W-:-:S13]  /*20f0*/  ISETP.NE.AND P0, PT, R2, 0x8, PT ;  /* 0x000000080200780c */ /* 0x000fda0003f05270 */
[----:B------:R-:W-:Y:S05]  /*2100*/  @!P0 BRA `(.L_x_13744) ;  /* 0x0000006000008947 */ /* 0x000fea0003800000 */
[----:B------:R-:W-:-:S13]  /*2110*/  ISETP.NE.AND P0, PT, R2, 0x9, PT ;  /* 0x000000090200780c */ /* 0x000fda0003f05270 */
[----:B------:R-:W-:Y:S05]  /*2120*/  @P0 BRA `(.L_x_13737) ;  /* 0x00000a5000000947 */ /* 0x000fea0003800000 */
[----:B------:R-:W0:Y:S01]  /*2130*/  I2F.S8 R2, R5 ;  /* 0x0000000500027306 */ /* 0x000e220000001400 */
[----:B------:R-:W-:-:S05]  /*2140*/  IMAD.MOV.U32 R3, RZ, RZ, RZ ;  /* 0x000000ffff037224 */ /* 0x000fca00078e00ff */
[----:B0-----:R0:W-:Y:S01]  /*2150*/  STG.E.64 [R16.64], R2 ;  /* 0x0000000210007986 */ /* 0x0011e2000c101b24 */
[----:B------:R-:W-:Y:S05]  /*2160*/  BRA `(.L_x_13738) ;  /* 0x00000be000007947 */ /* 0x000fea0003800000 */
.L_x_13744:
[----:B------:R-:W0:Y:S02]  /*2170*/  I2F.S8 R5, R5 ;  /* 0x0000000500057306 */ /* 0x000e240000001400 */
[----:B0-----:R-:W-:-:S04]  /*2180*/  F2FP.PACK_AB R3, RZ, R5 ;  /* 0x00000005ff03723e */ /* 0x001fc800000000ff */
[----:B------:R-:W-:-:S05]  /*2190*/  PRMT R3, R3, 0x5410, RZ ;  /* 0x0000541003037816 */ /* 0x000fca00000000ff */
[----:B------:R0:W-:Y:S01]  /*21a0*/  STG.E [R16.64], R3 ;  /* 0x0000000310007986 */ /* 0x0001e2000c101924 */
[----:B------:R-:W-:Y:S05]  /*21b0*/  BRA `(.L_x_13738) ;  /* 0x00000b9000007947 */ /* 0x000fea0003800000 */
.L_x_13743:
[----:B------:R-:W-:-:S04]  /*21c0*/  PRMT R2, R5, 0x8880, RZ ;  /* 0x0000888005027816 */ /* 0x000fc800000000ff */
[----:B------:R-:W-:-:S06]  /*21d0*/  PRMT R2, R2, 0x7710, RZ ;  /* 0x0000771002027816 */ /* 0x000fcc00000000ff */
[----:B------:R-:W0:Y:S02]  /*21e0*/  I2F.F64.S16 R2, R2 ;  /* 0x0000000200027312 */ /* 0x000e240000101c00 */
[----:B0-----:R0:W-:Y:S01]  /*21f0*/  STG.E.64 [R16.64], R2 ;  /* 0x0000000210007986 */ /* 0x0011e2000c101b24 */
[----:B------:R-:W-:Y:S05]  /*2200*/  BRA `(.L_x_13738) ;  /* 0x00000b4000007947 */ /* 0x000fea0003800000 */
.L_x_13733:
        /* <DEDUP_REMOVED lines=8> */
[----:B------:R-:W-:-:S04]  /*2290*/  LOP3.LUT P0, RZ, R5, 0xff, RZ, 0xc0, !PT ;  /* 0x000000ff05ff7812 */ /* 0x000fc8000780c0ff */
[----:B------:R-:W-:-:S05]  /*22a0*/  SEL R3, RZ, 0x1, !P0 ;  /* 0x00000001ff037807 */ /* 0x000fca0004000000 */
[----:B------:R0:W-:Y:S01]  /*22b0*/  STG.E.U8 [R16.64], R3 ;  /* 0x0000000310007986 */ /* 0x0001e2000c101124 */
[----:B------:R-:W-:Y:S05]  /*22c0*/  BRA `(.L_x_13738) ;  /* 0x00000a8000007947 */ /* 0x000fea0003800000 */
.L_x_13747:
[----:B------:R-:W-:Y:S01]  /*22d0*/  PRMT R4, R5, 0x8880, RZ ;  /* 0x0000888005047816 */ /* 0x000fe200000000ff */
[----:B------:R-:W-:-:S03]  /*22e0*/  CS2R R6, SRZ ;  /* 0x0000000000067805 */ /* 0x000fc6000001ff00 */
[----:B------:R-:W-:-:S06]  /*22f0*/  PRMT R4, R4, 0x7710, RZ ;  /* 0x0000771004047816 */ /* 0x000fcc00000000ff */
[----:B------:R-:W0:Y:S02]  /*2300*/  I2F.F64.S16 R4, R4 ;  /* 0x0000000400047312 */ /* 0x000e240000101c00 */
[----:B0-----:R0:W-:Y:S01]  /*2310*/  STG.E.128 [R16.64], R4 ;  /* 0x0000000410007986 */ /* 0x0011e2000c101d24 */
[----:B------:R-:W-:Y:S05]  /*2320*/  BRA `(.L_x_13738) ;  /* 0x00000a2000007947 */ /* 0x000fea0003800000 */
.L_x_13746:
[----:B------:R-:W-:-:S13]  /*2330*/  ISETP.NE.AND P0, PT, R2, 0xf, PT ;  /* 0x0000000f0200780c */ /* 0x000fda0003f05270 */
[----:B------:R-:W-:Y:S05]  /*2340*/  @!P0 BRA `(.L_x_13748) ;  /* 0x000002d000008947 */ /* 0x000fea0003800000 */
[----:B------:R-:W-:-:S13]  /*2350*/  ISETP.NE.AND P0, PT, R2, 0x17, PT ;  /* 0x000000170200780c */ /* 0x000fda0003f05270 */
[----:B------:R-:W-:Y:S05]  /*2360*/  @!P0 BRA `(.L_x_13749) ;  /* 0x0000015000008947 */ /* 0x000fea0003800000 */
[----:B------:R-:W-:-:S13]  /*2370*/  ISETP.NE.AND P0, PT, R2, 0x18, PT ;  /* 0x000000180200780c */ /* 0x000fda0003f05270 */
[----:B------:R-:W-:Y:S05]  /*2380*/  @P0 BRA `(.L_x_13737) ;  /* 0x000007f000000947 */ /* 0x000fea0003800000 */
[----:B------:R-:W0:Y:S01]  /*2390*/  I2F.S8 R5, R5 ;  /* 0x0000000500057306 */ /* 0x000e220000001400 */
        /* <DEDUP_REMOVED lines=14> */
.L_x_13751:
[----:B------:R-:W-:Y:S05]  /*2480*/  BSYNC B0 ;  /* 0x0000000000007941 */ /* 0x000fea0003800000 */
.L_x_13750:
[----:B------:R-:W-:-:S05]  /*2490*/  LOP3.LUT R3, R0, R3, RZ, 0xfc, !PT ;  /* 0x0000000300037212 */ /* 0x000fca00078efcff */
[----:B------:R0:W-:Y:S01]  /*24a0*/  STG.E.U8 [R16.64], R3 ;  /* 0x0000000310007986 */ /* 0x0001e2000c101124 */
[----:B------:R-:W-:Y:S05]  /*24b0*/  BRA `(.L_x_13738) ;  /* 0x0000089000007947 */ /* 0x000fea0003800000 */
.L_x_13749:
[----:B------:R-:W0:Y:S01]  /*24c0*/  I2F.S8 R5, R5 ;  /* 0x0000000500057306 */ /* 0x000e220000001400 */
        /* <DEDUP_REMOVED lines=12> */
.L_x_13753:
[----:B------:R-:W-:Y:S01]  /*2590*/  IMAD.MOV.U32 R0, RZ, RZ, 0x7f ;  /* 0x0000007fff007424 */ /* 0x000fe200078e00ff */
[----:B------:R-:W-:-:S04]  /*25a0*/  ISETP.GT.U32.AND P0, PT, R2, 0x7f800000, PT ;  /* 0x7f8000000200780c */ /* 0x000fc80003f04070 */
[----:B------:R-:W-:-:S04]  /*25b0*/  SEL R0, R0, 0x7c, P0 ;  /* 0x0000007c00007807 */ /* 0x000fc80000000000 */
.L_x_13754:
[----:B------:R-:W-:Y:S05]  /*25c0*/  BSYNC B0 ;  /* 0x0000000000007941 */ /* 0x000fea0003800000 */
.L_x_13752:
[----:B------:R-:W-:-:S04]  /*25d0*/  LOP3.LUT R2, R5, 0x80000000, RZ, 0xc0, !PT ;  /* 0x8000000005027812 */ /* 0x000fc800078ec0ff */
[----:B------:R-:W-:-:S04]  /*25e0*/  SHF.R.U32.HI R3, RZ, 0x18, R2 ;  /* 0x00000018ff037819 */ /* 0x000fc80000011602 */
[----:B------:R-:W-:-:S05]  /*25f0*/  LOP3.LUT R3, R0, R3, RZ, 0xfc, !PT ;  /* 0x0000000300037212 */ /* 0x000fca00078efcff */
[----:B------:R0:W-:Y:S01]  /*2600*/  STG.E.U8 [R16.64], R3 ;  /* 0x0000000310007986 */ /* 0x0001e2000c101124 */
[----:B------:R-:W-:Y:S05]  /*2610*/  BRA `(.L_x_13738) ;  /* 0x0000073000007947 */ /* 0x000fea0003800000 */
.L_x_13748:
[----:B------:R-:W0:Y:S02]  /*2620*/  I2F.S8 R0, R5 ;  /* 0x0000000500007306 */ /* 0x000e240000001400 */
[----:B0-----:R-:W-:-:S05]  /*2630*/  F2FP.BF16.PACK_AB R0, RZ, R0 ;  /* 0x00000000ff00723e */ /* 0x001fca00000010ff */
[----:B------:R0:W-:Y:S01]  /*2640*/  STG.E.U16 [R16.64], R0 ;  /* 0x0000000010007986 */ /* 0x0001e2000c101524 */
[----:B------:R-:W-:Y:S05]  /*2650*/  BRA `(.L_x_13738) ;  /* 0x000006f000007947 */ /* 0x000fea0003800000 */
.L_x_13745:
        /* <DEDUP_REMOVED lines=8> */
[----:B------:R-:W-:-:S04]  /*26e0*/  PRMT R3, R5, 0x8880, RZ ;  /* 0x0000888005037816 */ /* 0x000fc800000000ff */
[----:B------:R-:W-:-:S05]  /*26f0*/  PRMT R3, R3, 0x7710, RZ ;  /* 0x0000771003037816 */ /* 0x000fca00000000ff */
[----:B------:R0:W-:Y:S01]  /*2700*/  STG.E.U16 [R16.64], R3 ;  /* 0x0000000310007986 */ /* 0x0001e2000c101524 */
[----:B------:R-:W-:Y:S05]  /*2710*/  BRA `(.L_x_13738) ;  /* 0x0000063000007947 */ /* 0x000fea0003800000 */
.L_x_13757:
[----:B------:R-:W0:Y:S01]  /*2720*/  I2F.S8 R5, R5 ;  /* 0x0000000500057306 */ /* 0x000e220000001400 */
        /* <DEDUP_REMOVED lines=16> */
.L_x_13760:
[----:B------:R-:W-:-:S04]  /*2830*/  LOP3.LUT R2, R5, 0x80000000, RZ, 0xc0, !PT ;  /* 0x8000000005027812 */ /* 0x000fc800078ec0ff */
[----:B------:R-:W-:-:S04]  /*2840*/  SHF.R.U32.HI R3, RZ, 0x18, R2 ;  /* 0x00000018ff037819 */ /* 0x000fc80000011602 */
[----:B------:R-:W-:-:S04]  /*2850*/  LOP3.LUT R0, R0, R3, RZ, 0xfc, !PT ;  /* 0x0000000300007212 */ /* 0x000fc800078efcff */
[----:B------:R-:W-:Y:S02]  /*2860*/  PRMT R8, R0, 0x7610, R8 ;  /* 0x0000761000087816 */ /* 0x000fe40000000008 */
.L_x_13759:
[----:B------:R-:W-:Y:S05]  /*2870*/  BSYNC B0 ;  /* 0x0000000000007941 */ /* 0x000fea0003800000 */
.L_x_13758:
[----:B------:R0:W-:Y:S01]  /*2880*/  STG.E.U8 [R16.64], R8 ;  /* 0x0000000810007986 */ /* 0x0001e2000c101124 */
[----:B------:R-:W-:Y:S05]  /*2890*/  BRA `(.L_x_13738) ;  /* 0x000004b000007947 */ /* 0x000fea0003800000 */
.L_x_13756:
        /* <DEDUP_REMOVED lines=17> */
.L_x_13763:
[----:B------:R-:W-:-:S04]  /*29b0*/  LOP3.LUT R2, R5, 0x80000000, RZ, 0xc0, !PT ;  /* 0x8000000005027812 */ /* 0x000fc800078ec0ff */
[----:B------:R-:W-:-:S04]  /*29c0*/  SHF.R.U32.HI R3, RZ, 0x18, R2 ;  /* 0x00000018ff037819 */ /* 0x000fc80000011602 */
[----:B------:R-:W-:-:S04]  /*29d0*/  LOP3.LUT R0, R0, R3, RZ, 0xfc, !PT ;  /* 0x0000000300007212 */ /* 0x000fc800078efcff */
[----:B------:R-:W-:Y:S02]  /*29e0*/  PRMT R8, R0, 0x7610, R8 ;  /* 0x0000761000087816 */ /* 0x000fe40000000008 */
.L_x_13762:
[----:B------:R-:W-:Y:S05]  /*29f0*/  BSYNC B0 ;  /* 0x0000000000007941 */ /* 0x000fea0003800000 */
.L_x_13761:
[----:B------:R0:W-:Y:S01]  /*2a00*/  STG.E.U8 [R16.64], R8 ;  /* 0x0000000810007986 */ /* 0x0001e2000c101124 */
[----:B------:R-:W-:Y:S05]  /*2a10*/  BRA `(.L_x_13738) ;  /* 0x0000033000007947 */ /* 0x000fea0003800000 */
.L_x_13755:
[----:B------:R-:W-:-:S13]  /*2a20*/  ISETP.NE.AND P0, PT, R2, 0x1c, PT ;  /* 0x0000001c0200780c */ /* 0x000fda0003f05270 */
[----:B------:R-:W-:Y:S05]  /*2a30*/  @!P0 BRA `(.L_x_13764) ;  /* 0x000002e000008947 */ /* 0x000fea0003800000 */
[----:B------:R-:W-:-:S13]  /*2a40*/  ISETP.NE.AND P0, PT, R2, 0x1d, PT ;  /* 0x0000001d0200780c */ /* 0x000fda0003f05270 */
[----:B------:R-:W-:Y:S05]  /*2a50*/  @!P0 BRA `(.L_x_13765) ;  /* 0x0000026000008947 */ /* 0x000fea0003800000 */
[----:B------:R-:W-:-:S13]  /*2a60*/  ISETP.NE.AND P0, PT, R2, 0x2c, PT ;  /* 0x0000002c0200780c */ /* 0x000fda0003f05270 */
[----:B------:R-:W-:Y:S05]  /*2a70*/  @P0 BRA `(.L_x_13737) ;  /* 0x0000010000000947 */ /* 0x000fea0003800000 */
[----:B------:R-:W0:Y:S01]  /*2a80*/  I2F.S8 R4, R5 ;  /* 0x0000000500047306 */ /* 0x000e220000001400 */
        /* <DEDUP_REMOVED lines=15> */
.L_x_13737:
        /* <DEDUP_REMOVED lines=20> */
.L_x_13765:
[----:B------:R-:W-:-:S04]  /*2cc0*/  LOP3.LUT R5, R5, 0xffff, RZ, 0xc0, !PT ;  /* 0x0000ffff05057812 */ /* 0x000fc800078ec0ff */
[----:B------:R-:W-:-:S05]  /*2cd0*/  PRMT R5, R5, 0x8880, RZ ;  /* 0x0000888005057816 */ /* 0x000fca00000000ff */
[----:B------:R-:W-:-:S05]  /*2ce0*/  IMAD.MOV.U32 R2, RZ, RZ, R5 ;  /* 0x000000ffff027224 */ /* 0x000fca00078e0005 */
[----:B------:R-:W-:-:S05]  /*2cf0*/  SHF.R.S32.HI R3, RZ, 0x1f, R2 ;  /* 0x0000001fff037819 */ /* 0x000fca0000011402 */
[----:B------:R0:W-:Y:S01]  /*2d00*/  STG.E.64 [R16.64], R2 ;  /* 0x0000000210007986 */ /* 0x0001e2000c101b24 */
[----:B------:R-:W-:Y:S05]  /*2d10*/  BRA `(.L_x_13738) ;  /* 0x0000003000007947 */ /* 0x000fea0003800000 */
.L_x_13764:
[----:B------:R-:W-:-:S04]  /*2d20*/  LOP3.LUT R5, R5, 0xffff, RZ, 0xc0, !PT ;  /* 0x0000ffff05057812 */ /* 0x000fc800078ec0ff */
[----:B------:R-:W-:-:S05]  /*2d30*/  PRMT R3, R5, 0x8880, RZ ;  /* 0x0000888005037816 */ /* 0x000fca00000000ff */
[----:B------:R0:W-:Y:S02]  /*2d40*/  STG.E [R16.64], R3 ;  /* 0x0000000310007986 */ /* 0x0001e4000c101924 */
.L_x_13738:
[----:B------:R-:W-:-:S05]  /*2d50*/  IMAD R18, R18, 0x200, R23 ;  /* 0x0000020012127824 */ /* 0x000fca00078e0217 */
[----:B------:R-:W-:Y:S02]  /*2d60*/  IADD3 R19, R18, 0x80, RZ ;  /* 0x0000008012137810 */ /* 0x000fe40007ffe0ff */
.L_x_13699:
[----:B------:R-:W-:Y:S05]  /*2d70*/  BSYNC B6 ;  /* 0x0000000000067941 */ /* 0x000fea0003800000 */
.L_x_13698:
        /* <DEDUP_REMOVED lines=231> */
.L_x_13768:
        /* <DEDUP_REMOVED lines=18> */
.L_x_13772:
[----:B------:R0:W5:Y:S01]  /*3d10*/  LDG.E.U8 R0, [R2.64] ;  /* 0x0000002402007981 */ /* 0x000162000c1e1100 */
[----:B------:R-:W-:Y:S05]  /*3d20*/  BRA `(.L_x_13774) ;  /* 0x00000d7000007947 */ /* 0x000fea0003800000 */
.L_x_13771:
        /* <DEDUP_REMOVED lines=8> */
.L_x_13776:
[----:B------:R0:W5:Y:S01]  /*3db0*/  LDG.E.U8 R0, [R2.64] ;  /* 0x0000002402007981 */ /* 0x000162000c1e1100 */
[----:B------:R-:W-:Y:S05]  /*3dc0*/  BRA `(.L_x_13774) ;  /* 0x00000cd000007947 */ /* 0x000fea0003800000 */
.L_x_13775:
[----:B------:R0:W5:Y:S01]  /*3dd0*/  LDG.E.U16 R0, [R2.64] ;  /* 0x0000002402007981 */ /* 0x000162000c1e1500 */
[----:B------:R-:W-:Y:S05]  /*3de0*/  BRA `(.L_x_13774) ;  /* 0x00000cb000007947 */ /* 0x000fea0003800000 */
.L_x_13770:
        /* <DEDUP_REMOVED lines=9> */
.L_x_13778:
[----:B------:R-:W2:Y:S02]  /*3e80*/  LDG.E.U16 R4, [R2.64] ;  /* 0x0000002402047981 */ /* 0x000ea4000c1e1500 */
[----:B--2---:R-:W-:-:S06]  /*3e90*/  HADD2.F32 R4, -RZ, R4.H0_H0 ;  /* 0x20000004ff047230 */ /* 0x004fcc0000004100 */
[----:B------:R-:W0:Y:S02]  /*3ea0*/  F2I.FTZ.TRUNC.NTZ R4, R4 ;  /* 0x0000000400047305 */ /* 0x000e24000021f100 */
[----:B0-----:R-:W-:Y:S01]  /*3eb0*/  PRMT R0, R4, 0x7610, R0 ;  /* 0x0000761004007816 */ /* 0x001fe20000000000 */
[----:B------:R-:W-:Y:S05]  /*3ec0*/  BRA `(.L_x_13774) ;  /* 0x00000bd000007947 */ /* 0x000fea0003800000 */
.L_x_13777:
        /* <DEDUP_REMOVED lines=9> */
.L_x_13780:
[----:B------:R-:W2:Y:S02]  /*3f60*/  LDG.E.U16 R2, [R2.64] ;  /* 0x0000002402027981 */ /* 0x000ea4000c1e1500 */
[----:B--2---:R-:W-:-:S06]  /*3f70*/  HADD2.F32 R4, -RZ, R2.H0_H0 ;  /* 0x20000002ff047230 */ /* 0x004fcc0000004100 */
[----:B------:R-:W0:Y:S02]  /*3f80*/  F2I.FTZ.TRUNC.NTZ R4, R4 ;  /* 0x0000000400047305 */ /* 0x000e24000021f100 */
[----:B0-----:R-:W-:Y:S01]  /*3f90*/  PRMT R0, R4, 0x7610, R0 ;  /* 0x0000761004007816 */ /* 0x001fe20000000000 */
[----:B------:R-:W-:Y:S05]  /*3fa0*/  BRA `(.L_x_13774) ;  /* 0x00000af000007947 */ /* 0x000fea0003800000 */
.L_x_13779:
[----:B------:R-:W2:Y:S02]  /*3fb0*/  LDG.E.64 R2, [R2.64] ;  /* 0x0000002402027981 */ /* 0x000ea4000c1e1b00 */
[----:B--2---:R0:W1:Y:S01]  /*3fc0*/  F2I.F64.TRUNC R0, R2 ;  /* 0x0000000200007311 */ /* 0x004062000030d100 */
[----:B------:R-:W-:Y:S05]  /*3fd0*/  BRA `(.L_x_13774) ;  /* 0x00000ac000007947 */ /* 0x000fea0003800000 */
.L_x_13769:
        /* <DEDUP_REMOVED lines=12> */
.L_x_13783:
[----:B------:R-:W2:Y:S02]  /*40a0*/  LDG.E.64 R2, [R2.64] ;  /* 0x0000002402027981 */ /* 0x000ea4000c1e1b00 */
[----:B--2---:R0:W1:Y:S01]  /*40b0*/  F2I.F64.TRUNC R0, R2 ;  /* 0x0000000200007311 */ /* 0x004062000030d100 */
[----:B------:R-:W-:Y:S05]  /*40c0*/  BRA `(.L_x_13774) ;  /* 0x000009d000007947 */ /* 0x000fea0003800000 */
.L_x_13782:
        /* <DEDUP_REMOVED lines=28> */
.L_x_13785:
        /* <DEDUP_REMOVED lines=15> */
.L_x_13784:
[----:B------:R-:W2:Y:S02]  /*4380*/  LDG.E.U16 R2, [R2.64] ;  /* 0x0000002402027981 */ /* 0x000ea4000c1e1500 */
[----:B--2---:R-:W-:-:S04]  /*4390*/  PRMT R2, RZ, 0x5410, R2 ;  /* 0x00005410ff027816 */ /* 0x004fc80000000002 */
[----:B------:R0:W1:Y:S01]  /*43a0*/  F2I.FTZ.TRUNC.NTZ R0, R2 ;  /* 0x0000000200007305 */ /* 0x000062000021f100 */
[----:B------:R-:W-:Y:S05]  /*43b0*/  BRA `(.L_x_13774) ;  /* 0x000006e000007947 */ /* 0x000fea0003800000 */
.L_x_13781:
        /* <DEDUP_REMOVED lines=10> */
.L_x_13788:
        /* <DEDUP_REMOVED lines=21> */
.L_x_13792:
[----:B------:R-:W-:Y:S05]  /*45b0*/  BSYNC B1 ;  /* 0x0000000000017941 */ /* 0x000fea0003800000 */
.L_x_13791:
[----:B------:R-:W-:Y:S01]  /*45c0*/  IMAD.SHL.U32 R2, R2, 0x100000, RZ ;  /* 0x0010000002027824 */ /* 0x000fe200078e00ff */
[----:B------:R-:W-:-:S04]  /*45d0*/  LEA R3, R0, 0x3b800000, 0x17 ;  /* 0x3b80000000037811 */ /* 0x000fc800078eb8ff */
[----:B------:R-:W-:Y:S02]  /*45e0*/  LOP3.LUT R4, R3, R2, R4, 0xfe, !PT ;  /* 0x0000000203047212 */ /* 0x000fe400078efe04 */
.L_x_13790:
[----:B------:R-:W-:Y:S05]  /*45f0*/  BSYNC B0 ;  /* 0x0000000000007941 */ /* 0x000fea0003800000 */
.L_x_13789:
[----:B------:R-:W0:Y:S02]  /*4600*/  F2I.FTZ.TRUNC.NTZ R4, R4 ;  /* 0x0000000400047305 */ /* 0x000e24000021f100 */
[----:B0-----:R-:W-:Y:S01]  /*4610*/  PRMT R0, R4, 0x7610, R0 ;  /* 0x0000761004007816 */ /* 0x001fe20000000000 */
[----:B------:R-:W-:Y:S05]  /*4620*/  BRA `(.L_x_13774) ;  /* 0x0000047000007947 */ /* 0x000fea0003800000 */
.L_x_13787:
        /* <DEDUP_REMOVED lines=21> */
.L_x_13796:
[----:B------:R-:W-:Y:S05]  /*4780*/  BSYNC B1 ;  /* 0x0000000000017941 */ /* 0x000fea0003800000 */
.L_x_13795:
[----:B------:R-:W-:Y:S01]  /*4790*/  IMAD.SHL.U32 R2, R2, 0x200000, RZ ;  /* 0x0020000002027824 */ /* 0x000fe200078e00ff */
[----:B------:R-:W-:-:S04]  /*47a0*/  LEA R3, R0, 0x37800000, 0x17 ;  /* 0x3780000000037811 */ /* 0x000fc800078eb8ff */
[----:B------:R-:W-:Y:S02]  /*47b0*/  LOP3.LUT R4, R3, R2, R4, 0xfe, !PT ;  /* 0x0000000203047212 */ /* 0x000fe400078efe04 */
.L_x_13794:
[----:B------:R-:W-:Y:S05]  /*47c0*/  BSYNC B0 ;  /* 0x0000000000007941 */ /* 0x000fea0003800000 */
.L_x_13793:
[----:B------:R-:W0:Y:S02]  /*47d0*/  F2I.FTZ.TRUNC.NTZ R4, R4 ;  /* 0x0000000400047305 */ /* 0x000e24000021f100 */
[----:B0-----:R-:W-:Y:S01]  /*47e0*/  PRMT R0, R4, 0x7610, R0 ;  /* 0x0000761004007816 */ /* 0x001fe20000000000 */
[----:B------:R-:W-:Y:S05]  /*47f0*/  BRA `(.L_x_13774) ;  /* 0x000002a000007947 */ /* 0x000fea0003800000 */
.L_x_13786:
        /* <DEDUP_REMOVED lines=14> */
.L_x_13800:
[----:B------:R-:W-:Y:S05]  /*48e0*/  BSYNC B0 ;  /* 0x0000000000007941 */ /* 0x000fea0003800000 */
.L_x_13799:
[----:B------:R-:W0:Y:S02]  /*48f0*/  F2I.FTZ.TRUNC.NTZ R4, R4 ;  /* 0x0000000400047305 */ /* 0x000e24000021f100 */
[----:B0-----:R-:W-:Y:S01]  /*4900*/  PRMT R0, R4, 0x7610, R0 ;  /* 0x0000761004007816 */ /* 0x001fe20000000000 */
[----:B------:R-:W-:Y:S05]  /*4910*/  BRA `(.L_x_13774) ;  /* 0x0000018000007947 */ /* 0x000fea0003800000 */
.L_x_13773:
        /* <DEDUP_REMOVED lines=21> */
.L_x_13798:
[----:B------:R0:W5:Y:S01]  /*4a70*/  LDG.E.U8 R0, [R2.64] ;  /* 0x0000002402007981 */ /* 0x000162000c1e1100 */
[----:B------:R-:W-:Y:S05]  /*4a80*/  BRA `(.L_x_13774) ;  /* 0x0000001000007947 */ /* 0x000fea0003800000 */
.L_x_13797:
[----:B------:R0:W5:Y:S02]  /*4a90*/  LDG.E.U8 R0, [R2.64] ;  /* 0x0000002402007981 */ /* 0x000164000c1e1100 */
.L_x_13774:
        /* <DEDUP_REMOVED lines=18> */
.L_x_13804:
[----:B------:R0:W-:Y:S01]  /*4bc0*/  STG.E.U8 [R16.64], R5 ;  /* 0x0000000510007986 */ /* 0x0001e2000c101124 */
[----:B------:R-:W-:Y:S05]  /*4bd0*/  BRA `(.L_x_13806) ;  /* 0x00000e9000007947 */ /* 0x000fea0003800000 */
.L_x_13803:
        /* <DEDUP_REMOVED lines=12> */
.L_x_13808:
[----:B------:R-:W-:-:S04]  /*4ca0*/  LOP3.LUT R5, R5, 0xffff, RZ, 0xc0, !PT ;  /* 0x0000ffff05057812 */ /* 0x000fc800078ec0ff */
[----:B------:R-:W-:-:S05]  /*4cb0*/  PRMT R3, R5, 0x8880, RZ ;  /* 0x0000888005037816 */ /* 0x000fca00000000ff */
[----:B------:R0:W-:Y:S01]  /*4cc0*/  STG.E [R16.64], R3 ;  /* 0x0000000310007986 */ /* 0x0001e2000c101924 */
[----:B------:R-:W-:Y:S05]  /*4cd0*/  BRA `(.L_x_13806) ;  /* 0x00000d9000007947 */ /* 0x000fea0003800000 */
.L_x_13807:
[----:B------:R-:W-:-:S04]  /*4ce0*/  PRMT R3, R5, 0x8880, RZ ;  /* 0x0000888005037816 */ /* 0x000fc800000000ff */
[----:B------:R-:W-:-:S05]  /*4cf0*/  PRMT R3, R3, 0x7710, RZ ;  /* 0x0000771003037816 */ /* 0x000fca00000000ff */
[----:B------:R0:W-:Y:S01]  /*4d00*/  STG.E.U16 [R16.64], R3 ;  /* 0x0000000310007986 */ /* 0x0001e2000c101524 */
[----:B------:R-:W-:Y:S05]  /*4d10*/  BRA `(.L_x_13806) ;  /* 0x00000d5000007947 */ /* 0x000fea0003800000 */
.L_x_13802:
        /* <DEDUP_REMOVED lines=9> */
.L_x_13810:
[----:B------:R-:W0:Y:S02]  /*4db0*/  I2F.S8 R0, R5 ;  /* 0x0000000500007306 */ /* 0x000e240000001400 */
[----:B0-----:R-:W-:-:S05]  /*4dc0*/  F2FP.PACK_AB R0, RZ, R0 ;  /* 0x00000000ff00723e */ /* 0x001fca00000000ff */
[----:B------:R0:W-:Y:S01]  /*4dd0*/  STG.E.U16 [R16.64], R0 ;  /* 0x0000000010007986 */ /* 0x0001e2000c101524 */
[----:B------:R-:W-:Y:S05]  /*4de0*/  BRA `(.L_x_13806) ;  /* 0x00000c8000007947 */ /* 0x000fea0003800000 */
.L_x_13809:
        /* <DEDUP_REMOVED lines=10> */
.L_x_13812:
[----:B------:R-:W0:Y:S02]  /*4e90*/  I2F.S8 R5, R5 ;  /* 0x0000000500057306 */ /* 0x000e240000001400 */
[----:B0-----:R-:W-:-:S04]  /*4ea0*/  F2FP.PACK_AB R3, RZ, R5 ;  /* 0x00000005ff03723e */ /* 0x001fc800000000ff */
[----:B------:R-:W-:-:S05]  /*4eb0*/  PRMT R3, R3, 0x5410, RZ ;  /* 0x0000541003037816 */ /* 0x000fca00000000ff */
[----:B------:R0:W-:Y:S01]  /*4ec0*/  STG.E [R16.64], R3 ;  /* 0x0000000310007986 */ /* 0x0001e2000c101924 */
[----:B------:R-:W-:Y:S05]  /*4ed0*/  BRA `(.L_x_13806) ;  /* 0x00000b9000007947 */ /* 0x000fea0003800000 */
.L_x_13811:
[----:B------:R-:W-:-:S04]  /*4ee0*/  PRMT R2, R5, 0x8880, RZ ;  /* 0x0000888005027816 */ /* 0x000fc800000000ff */
[----:B------:R-:W-:-:S06]  /*4ef0*/  PRMT R2, R2, 0x7710, RZ ;  /* 0x0000771002027816 */ /* 0x000fcc00000000ff */
[----:B------:R-:W0:Y:S02]  /*4f00*/  I2F.F64.S16 R2, R2 ;  /* 0x0000000200027312 */ /* 0x000e240000101c00 */
[----:B0-----:R0:W-:Y:S01]  /*4f10*/  STG.E.64 [R16.64], R2 ;  /* 0x0000000210007986 */ /* 0x0011e2000c101b24 */
[----:B------:R-:W-:Y:S05]  /*4f20*/  BRA `(.L_x_13806) ;  /* 0x00000b4000007947 */ /* 0x000fea0003800000 */
.L_x_13801:
        /* <DEDUP_REMOVED lines=12> */
.L_x_13815:
[----:B------:R-:W-:Y:S01]  /*4ff0*/  PRMT R4, R5, 0x8880, RZ ;  /* 0x0000888005047816 */ /* 0x000fe200000000ff */
[----:B------:R-:W-:-:S03]  /*5000*/  CS2R R6, SRZ ;  /* 0x0000000000067805 */ /* 0x000fc6000001ff00 */
[----:B------:R-:W-:-:S06]  /*5010*/  PRMT R4, R4, 0x7710, RZ ;  /* 0x0000771004047816 */ /* 0x000fcc00000000ff */
[----:B------:R-:W0:Y:S02]  /*5020*/  I2F.F64.S16 R4, R4 ;  /* 0x0000000400047312 */ /* 0x000e240000101c00 */
[----:B0-----:R0:W-:Y:S01]  /*5030*/  STG.E.128 [R16.64], R4 ;  /* 0x0000000410007986 */ /* 0x0011e2000c101d24 */
[----:B------:R-:W-:Y:S05]  /*5040*/  BRA `(.L_x_13806) ;  /* 0x00000a2000007947 */ /* 0x000fea0003800000 */
.L_x_13814:
        /* <DEDUP_REMOVED lines=21> */
.L_x_13819:
[----:B------:R-:W-:Y:S05]  /*51a0*/  BSYNC B0 ;  /* 0x0000000000007941 */ /* 0x000fea0003800000 */
.L_x_13818:
[----:B------:R-:W-:-:S05]  /*51b0*/  LOP3.LUT R3, R0, R3, RZ, 0xfc, !PT ;  /* 0x0000000300037212 */ /* 0x000fca00078efcff */
[----:B------:R0:W-:Y:S01]  /*51c0*/  STG.E.U8 [R16.64], R3 ;  /* 0x0000000310007986 */ /* 0x0001e2000c101124 */
[----:B------:R-:W-:Y:S05]  /*51d0*/  BRA `(.L_x_13806) ;  /* 0x0000089000007947 */ /* 0x000fea0003800000 */
.L_x_13817:
        /* <DEDUP_REMOVED lines=13> */
.L_x_13821:
[----:B------:R-:W-:Y:S01]  /*52b0*/  IMAD.MOV.U32 R0, RZ, RZ, 0x7f ;  /* 0x0000007fff007424 */ /* 0x000fe200078e00ff */
[----:B------:R-:W-:-:S04]  /*52c0*/  ISETP.GT.U32.AND P0, PT, R2, 0x7f800000, PT ;  /* 0x7f8000000200780c */ /* 0x000fc80003f04070 */
[----:B------:R-:W-:-:S04]  /*52d0*/  SEL R0, R0, 0x7c, P0 ;  /* 0x0000007c00007807 */ /* 0x000fc80000000000 */
.L_x_13822:
[----:B------:R-:W-:Y:S05]  /*52e0*/  BSYNC B0 ;  /* 0x0000000000007941 */ /* 0x000fea0003800000 */
.L_x_13820:
[----:B------:R-:W-:-:S04]  /*52f0*/  LOP3.LUT R2, R5, 0x80000000, RZ, 0xc0, !PT ;  /* 0x8000000005027812 */ /* 0x000fc800078ec0ff */
[----:B------:R-:W-:-:S04]  /*5300*/  SHF.R.U32.HI R3, RZ, 0x18, R2 ;  /* 0x00000018ff037819 */ /* 0x000fc80000011602 */
[----:B------:R-:W-:-:S05]  /*5310*/  LOP3.LUT R3, R0, R3, RZ, 0xfc, !PT ;  /* 0x0000000300037212 */ /* 0x000fca00078efcff */
[----:B------:R0:W-:Y:S01]  /*5320*/  STG.E.U8 [R16.64], R3 ;  /* 0x0000000310007986 */ /* 0x0001e2000c101124 */
[----:B------:R-:W-:Y:S05]  /*5330*/  BRA `(.L_x_13806) ;  /* 0x0000073000007947 */ /* 0x000fea0003800000 */
.L_x_13816:
[----:B------:R-:W0:Y:S02]  /*5340*/  I2F.S8 R0, R5 ;  /* 0x0000000500007306 */ /* 0x000e240000001400 */
[----:B0-----:R-:W-:-:S05]  /*5350*/  F2FP.BF16.PACK_AB R0, RZ, R0 ;  /* 0x00000000ff00723e */ /* 0x001fca00000010ff */
[----:B------:R0:W-:Y:S01]  /*5360*/  STG.E.U16 [R16.64], R0 ;  /* 0x0000000010007986 */ /* 0x0001e2000c101524 */
[----:B------:R-:W-:Y:S05]  /*5370*/  BRA `(.L_x_13806) ;  /* 0x000006f000007947 */ /* 0x000fea0003800000 */
.L_x_13813:
        /* <DEDUP_REMOVED lines=12> */
.L_x_13825:
        /* <DEDUP_REMOVED lines=17> */
.L_x_13828:
[----:B------:R-:W-:-:S04]  /*5550*/  LOP3.LUT R2, R5, 0x80000000, RZ, 0xc0, !PT ;  /* 0x8000000005027812 */ /* 0x000fc800078ec0ff */
[----:B------:R-:W-:-:S04]  /*5560*/  SHF.R.U32.HI R3, RZ, 0x18, R2 ;  /* 0x00000018ff037819 */ /* 0x000fc80000011602 */
[----:B------:R-:W-:-:S04]  /*5570*/  LOP3.LUT R0, R0, R3, RZ, 0xfc, !PT ;  /* 0x0000000300007212 */ /* 0x000fc800078efcff */
[----:B------:R-:W-:Y:S02]  /*5580*/  PRMT R8, R0, 0x7610, R8 ;  /* 0x0000761000087816 */ /* 0x000fe40000000008 */
.L_x_13827:
[----:B------:R-:W-:Y:S05]  /*5590*/  BSYNC B0 ;  /* 0x0000000000007941 */ /* 0x000fea0003800000 */
.L_x_13826:
[----:B------:R0:W-:Y:S01]  /*55a0*/  STG.E.U8 [R16.64], R8 ;  /* 0x0000000810007986 */ /* 0x0001e2000c101124 */
[----:B------:R-:W-:Y:S05]  /*55b0*/  BRA `(.L_x_13806) ;  /* 0x000004b000007947 */ /* 0x000fea0003800000 */
.L_x_13824:
        /* <DEDUP_REMOVED lines=17> */
.L_x_13831:
[----:B------:R-:W-:-:S04]  /*56d0*/  LOP3.LUT R2, R5, 0x80000000, RZ, 0xc0, !PT ;  /* 0x8000000005027812 */ /* 0x000fc800078ec0ff */
[----:B------:R-:W-:-:S04]  /*56e0*/  SHF.R.U32.HI R3, RZ, 0x18, R2 ;  /* 0x00000018ff037819 */ /* 0x000fc80000011602 */
[----:B------:R-:W-:-:S04]  /*56f0*/  LOP3.LUT R0, R0, R3, RZ, 0xfc, !PT ;  /* 0x0000000300007212 */ /* 0x000fc800078efcff */
[----:B------:R-:W-:Y:S02]  /*5700*/  PRMT R8, R0, 0x7610, R8 ;  /* 0x0000761000087816 */ /* 0x000fe40000000008 */
.L_x_13830:
[----:B------:R-:W-:Y:S05]  /*5710*/  BSYNC B0 ;  /* 0x0000000000007941 */ /* 0x000fea0003800000 */
.L_x_13829:
[----:B------:R0:W-:Y:S01]  /*5720*/  STG.E.U8 [R16.64], R8 ;  /* 0x0000000810007986 */ /* 0x0001e2000c101124 */
[----:B------:R-:W-:Y:S05]  /*5730*/  BRA `(.L_x_13806) ;  /* 0x0000033000007947 */ /* 0x000fea0003800000 */
.L_x_13823:
        /* <DEDUP_REMOVED lines=22> */
.L_x_13805:
        /* <DEDUP_REMOVED lines=20> */
.L_x_13833:
[----:B------:R-:W-:-:S04]  /*59e0*/  LOP3.LUT R5, R5, 0xffff, RZ, 0xc0, !PT ;  /* 0x0000ffff05057812 */ /* 0x000fc800078ec0ff */
[----:B------:R-:W-:-:S05]  /*59f0*/  PRMT R5, R5, 0x8880, RZ ;  /* 0x0000888005057816 */ /* 0x000fca00000000ff */
[----:B------:R-:W-:-:S05]  /*5a00*/  IMAD.MOV.U32 R2, RZ, RZ, R5 ;  /* 0x000000ffff027224 */ /* 0x000fca00078e0005 */
[----:B------:R-:W-:-:S05]  /*5a10*/  SHF.R.S32.HI R3, RZ, 0x1f, R2 ;  /* 0x0000001fff037819 */ /* 0x000fca0000011402 */
[----:B------:R0:W-:Y:S01]  /*5a20*/  STG.E.64 [R16.64], R2 ;  /* 0x0000000210007986 */ /* 0x0001e2000c101b24 */
[----:B------:R-:W-:Y:S05]  /*5a30*/  BRA `(.L_x_13806) ;  /* 0x0000003000007947 */ /* 0x000fea0003800000 */
.L_x_13832:
[----:B------:R-:W-:-:S04]  /*5a40*/  LOP3.LUT R5, R5, 0xffff, RZ, 0xc0, !PT ;  /* 0x0000ffff05057812 */ /* 0x000fc800078ec0ff */
[----:B------:R-:W-:-:S05]  /*5a50*/  PRMT R3, R5, 0x8880, RZ ;  /* 0x0000888005037816 */ /* 0x000fca00000000ff */
[----:B------:R0:W-:Y:S02]  /*5a60*/  STG.E [R16.64], R3 ;  /* 0x0000000310007986 */ /* 0x0001e4000c101924 */
.L_x_13806:
        /* <DEDUP_REMOVED lines=231> */
.L_x_13834:
        /* <DEDUP_REMOVED lines=18> */
.L_x_13838:
[----:B------:R0:W5:Y:S01]  /*6a00*/  LDG.E.U8 R0, [R2.64] ;  /* 0x0000002402007981 */ /* 0x000162000c1e1100 */
[----:B------:R-:W-:Y:S05]  /*6a10*/  BRA `(.L_x_13840) ;  /* 0x00000d7000007947 */ /* 0x000fea0003800000 */
.L_x_13837:
        /* <DEDUP_REMOVED lines=8> */
.L_x_13842:
[----:B------:R0:W5:Y:S01]  /*6aa0*/  LDG.E.U8 R0, [R2.64] ;  /* 0x0000002402007981 */ /* 0x000162000c1e1100 */
[----:B------:R-:W-:Y:S05]  /*6ab0*/  BRA `(.L_x_13840) ;  /* 0x00000cd000007947 */ /* 0x000fea0003800000 */
.L_x_13841:
[----:B------:R0:W5:Y:S01]  /*6ac0*/  LDG.E.U16 R0, [R2.64] ;  /* 0x0000002402007981 */ /* 0x000162000c1e1500 */
[----:B------:R-:W-:Y:S05]  /*6ad0*/  BRA `(.L_x_13840) ;  /* 0x00000cb000007947 */ /* 0x000fea0003800000 */
.L_x_13836:
        /* <DEDUP_REMOVED lines=9> */
.L_x_13844:
[----:B------:R-:W2:Y:S02]  /*6b70*/  LDG.E.U16 R4, [R2.64] ;  /* 0x0000002402047981 */ /* 0x000ea4000c1e1500 */
[----:B--2---:R-:W-:-:S06]  /*6b80*/  HADD2.F32 R4, -RZ, R4.H0_H0 ;  /* 0x20000004ff047230 */ /* 0x004fcc0000004100 */
[----:B------:R-:W0:Y:S02]  /*6b90*/  F2I.FTZ.TRUNC.NTZ R4, R4 ;  /* 0x0000000400047305 */ /* 0x000e24000021f100 */
[----:B0-----:R-:W-:Y:S01]  /*6ba0*/  PRMT R0, R4, 0x7610, R0 ;  /* 0x0000761004007816 */ /* 0x001fe20000000000 */
[----:B------:R-:W-:Y:S05]  /*6bb0*/  BRA `(.L_x_13840) ;  /* 0x00000bd000007947 */ /* 0x000fea0003800000 */
.L_x_13843:
        /* <DEDUP_REMOVED lines=9> */
.L_x_13846:
[----:B------:R-:W2:Y:S02]  /*6c50*/  LDG.E.U16 R2, [R2.64] ;  /* 0x0000002402027981 */ /* 0x000ea4000c1e1500 */
[----:B--2---:R-:W-:-:S06]  /*6c60*/  HADD2.F32 R4, -RZ, R2.H0_H0 ;  /* 0x20000002ff047230 */ /* 0x004fcc0000004100 */
[----:B------:R-:W0:Y:S02]  /*6c70*/  F2I.FTZ.TRUNC.NTZ R4, R4 ;  /* 0x0000000400047305 */ /* 0x000e24000021f100 */
[----:B0-----:R-:W-:Y:S01]  /*6c80*/  PRMT R0, R4, 0x7610, R0 ;  /* 0x0000761004007816 */ /* 0x001fe20000000000 */
[----:B------:R-:W-:Y:S05]  /*6c90*/  BRA `(.L_x_13840) ;  /* 0x00000af000007947 */ /* 0x000fea0003800000 */
.L_x_13845:
[----:B------:R-:W2:Y:S02]  /*6ca0*/  LDG.E.64 R2, [R2.64] ;  /* 0x0000002402027981 */ /* 0x000ea4000c1e1b00 */
[----:B--2---:R0:W1:Y:S01]  /*6cb0*/  F2I.F64.TRUNC R0, R2 ;  /* 0x0000000200007311 */ /* 0x004062000030d100 */
[----:B------:R-:W-:Y:S05]  /*6cc0*/  BRA `(.L_x_13840) ;  /* 0x00000ac000007947 */ /* 0x000fea0003800000 */
.L_x_13835:
        /* <DEDUP_REMOVED lines=12> */
.L_x_13849:
[----:B------:R-:W2:Y:S02]  /*6d90*/  LDG.E.64 R2, [R2.64] ;  /* 0x0000002402027981 */ /* 0x000ea4000c1e1b00 */
[----:B--2---:R0:W1:Y:S01]  /*6da0*/  F2I.F64.TRUNC R0, R2 ;  /* 0x0000000200007311 */ /* 0x004062000030d100 */
[----:B------:R-:W-:Y:S05]  /*6db0*/  BRA `(.L_x_13840) ;  /* 0x000009d000007947 */ /* 0x000fea0003800000 */
.L_x_13848:
        /* <DEDUP_REMOVED lines=28> */
.L_x_13851:
        /* <DEDUP_REMOVED lines=15> */
.L_x_13850:
[----:B------:R-:W2:Y:S02]  /*7070*/  LDG.E.U16 R2, [R2.64] ;  /* 0x0000002402027981 */ /* 0x000ea4000c1e1500 */
[----:B--2---:R-:W-:-:S04]  /*7080*/  PRMT R2, RZ, 0x5410, R2 ;  /* 0x00005410ff027816 */ /* 0x004fc80000000002 */
[----:B------:R0:W1:Y:S01]  /*7090*/  F2I.FTZ.TRUNC.NTZ R0, R2 ;  /* 0x0000000200007305 */ /* 0x000062000021f100 */
[----:B------:R-:W-:Y:S05]  /*70a0*/  BRA `(.L_x_13840) ;  /* 0x000006e000007947 */ /* 0x000fea0003800000 */
.L_x_13847:
        /* <DEDUP_REMOVED lines=10> */
.L_x_13854:
        /* <DEDUP_REMOVED lines=21> */
.L_x_13858:
[----:B------:R-:W-:Y:S05]  /*72a0*/  BSYNC B1 ;  /* 0x0000000000017941 */ /* 0x000fea0003800000 */
.L_x_13857:
[----:B------:R-:W-:Y:S01]  /*72b0*/  IMAD.SHL.U32 R2, R2, 0x100000, RZ ;  /* 0x0010000002027824 */ /* 0x000fe200078e00ff */
[----:B------:R-:W-:-:S04]  /*72c0*/  LEA R3, R0, 0x3b800000, 0x17 ;  /* 0x3b80000000037811 */ /* 0x000fc800078eb8ff */
[----:B------:R-:W-:Y:S02]  /*72d0*/  LOP3.LUT R4, R3, R2, R4, 0xfe, !PT ;  /* 0x0000000203047212 */ /* 0x000fe400078efe04 */
.L_x_13856:
[----:B------:R-:W-:Y:S05]  /*72e0*/  BSYNC B0 ;  /* 0x0000000000007941 */ /* 0x000fea0003800000 */
.L_x_13855:
[----:B------:R-:W0:Y:S02]  /*72f0*/  F2I.FTZ.TRUNC.NTZ R4, R4 ;  /* 0x0000000400047305 */ /* 0x000e24000021f100 */
[----:B0-----:R-:W-:Y:S01]  /*7300*/  PRMT R0, R4, 0x7610, R0 ;  /* 0x0000761004007816 */ /* 0x001fe20000000000 */
[----:B------:R-:W-:Y:S05]  /*7310*/  BRA `(.L_x_13840) ;  /* 0x0000047000007947 */ /* 0x000fea0003800000 */
.L_x_13853:
        /* <DEDUP_REMOVED lines=21> */
.L_x_13862:
[----:B------:R-:W-:Y:S05]  /*7470*/  BSYNC B1 ;  /* 0x0000000000017941 */ /* 0x000fea0003800000 */
.L_x_13861:
[----:B------:R-:W-:Y:S01]  /*7480*/  IMAD.SHL.U32 R2, R2, 0x200000, RZ ;  /* 0x0020000002027824 */ /* 0x000fe200078e00ff */
[----:B------:R-:W-:-:S04]  /*7490*/  LEA R3, R0, 0x37800000, 0x17 ;  /* 0x3780000000037811 */ /* 0x000fc800078eb8ff */
[----:B------:R-:W-:Y:S02]  /*74a0*/  LOP3.LUT R4, R3, R2, R4, 0xfe, !PT ;  /* 0x0000000203047212 */ /* 0x000fe400078efe04 */
.L_x_13860:
[----:B------:R-:W-:Y:S05]  /*74b0*/  BSYNC B0 ;  /* 0x0000000000007941 */ /* 0x000fea0003800000 */
.L_x_13859:
[----:B------:R-:W0:Y:S02]  /*74c0*/  F2I.FTZ.TRUNC.NTZ R4, R4 ;  /* 0x0000000400047305 */ /* 0x000e24000021f100 */
[----:B0-----:R-:W-:Y:S01]  /*74d0*/  PRMT R0, R4, 0x7610, R0 ;  /* 0x0000761004007816 */ /* 0x001fe20000000000 */
[----:B------:R-:W-:Y:S05]  /*74e0*/  BRA `(.L_x_13840) ;  /* 0x000002a000007947 */ /* 0x000fea0003800000 */
.L_x_13852:
        /* <DEDUP_REMOVED lines=14> */
.L_x_13866:
[----:B------:R-:W-:Y:S05]  /*75d0*/  BSYNC B0 ;  /* 0x0000000000007941 */ /* 0x000fea0003800000 */
.L_x_13865:
[----:B------:R-:W0:Y:S02]  /*75e0*/  F2I.FTZ.TRUNC.NTZ R4, R4 ;  /* 0x0000000400047305 */ /* 0x000e24000021f100 */
[----:B0-----:R-:W-:Y:S01]  /*75f0*/  PRMT R0, R4, 0x7610, R0 ;  /* 0x0000761004007816 */ /* 0x001fe20000000000 */
[----:B------:R-:W-:Y:S05]  /*7600*/  BRA `(.L_x_13840) ;  /* 0x0000018000007947 */ /* 0x000fea0003800000 */
.L_x_13839:
        /* <DEDUP_REMOVED lines=21> */
.L_x_13864:
[----:B------:R0:W5:Y:S01]  /*7760*/  LDG.E.U8 R0, [R2.64] ;  /* 0x0000002402007981 */ /* 0x000162000c1e1100 */
[----:B------:R-:W-:Y:S05]  /*7770*/  BRA `(.L_x_13840) ;  /* 0x0000001000007947 */ /* 0x000fea0003800000 */
.L_x_13863:
[----:B------:R0:W5:Y:S02]  /*7780*/  LDG.E.U8 R0, [R2.64] ;  /* 0x0000002402007981 */ /* 0x000164000c1e1100 */
.L_x_13840:
        /* <DEDUP_REMOVED lines=18> */
.L_x_13870:
[----:B------:R0:W-:Y:S01]  /*78b0*/  STG.E.U8 [R16.64], R5 ;  /* 0x0000000510007986 */ /* 0x0001e2000c101124 */
[----:B------:R-:W-:Y:S05]  /*78c0*/  BRA `(.L_x_13872) ;  /* 0x00000e9000007947 */ /* 0x000fea0003800000 */
.L_x_13869:
        /* <DEDUP_REMOVED lines=12> */
.L_x_13874:
[----:B------:R-:W-:-:S04]  /*7990*/  LOP3.LUT R5, R5, 0xffff, RZ, 0xc0, !PT ;  /* 0x0000ffff05057812 */ /* 0x000fc800078ec0ff */
[----:B------:R-:W-:-:S05]  /*79a0*/  PRMT R3, R5, 0x8880, RZ ;  /* 0x0000888005037816 */ /* 0x000fca00000000ff */
[----:B------:R0:W-:Y:S01]  /*79b0*/  STG.E [R16.64], R3 ;  /* 0x0000000310007986 */ /* 0x0001e2000c101924 */
[----:B------:R-:W-:Y:S05]  /*79c0*/  BRA `(.L_x_13872) ;  /* 0x00000d9000007947 */ /* 0x000fea0003800000 */
.L_x_13873:
[----:B------:R-:W-:-:S04]  /*79d0*/  PRMT R3, R5, 0x8880, RZ ;  /* 0x0000888005037816 */ /* 0x000fc800000000ff */
[----:B------:R-:W-:-:S05]  /*79e0*/  PRMT R3, R3, 0x7710, RZ ;  /* 0x0000771003037816 */ /* 0x000fca00000000ff */
[----:B------:R0:W-:Y:S01]  /*79f0*/  STG.E.U16 [R16.64], R3 ;  /* 0x0000000310007986 */ /* 0x0001e2000c101524 */
[----:B------:R-:W-:Y:S05]  /*7a00*/  BRA `(.L_x_13872) ;  /* 0x00000d5000007947 */ /* 0x000fea0003800000 */
.L_x_13868:
        /* <DEDUP_REMOVED lines=9> */
.L_x_13876:
[----:B------:R-:W0:Y:S02]  /*7aa0*/  I2F.S8 R0, R5 ;  /* 0x0000000500007306 */ /* 0x000e240000001400 */
[----:B0-----:R-:W-:-:S05]  /*7ab0*/  F2FP.PACK_AB R0, RZ, R0 ;  /* 0x00000000ff00723e */ /* 0x001fca00000000ff */
[----:B------:R0:W-:Y:S01]  /*7ac0*/  STG.E.U16 [R16.64], R0 ;  /* 0x0000000010007986 */ /* 0x0001e2000c101524 */
[----:B------:R-:W-:Y:S05]  /*7ad0*/  BRA `(.L_x_13872) ;  /* 0x00000c8000007947 */ /* 0x000fea0003800000 */
.L_x_13875:
        /* <DEDUP_REMOVED lines=10> */
.L_x_13878:
[----:B------:R-:W0:Y:S02]  /*7b80*/  I2F.S8 R5, R5 ;  /* 0x0000000500057306 */ /* 0x000e240000001400 */
[----:B0-----:R-:W-:-:S04]  /*7b90*/  F2FP.PACK_AB R3, RZ, R5 ;  /* 0x00000005ff03723e */ /* 0x001fc800000000ff */
[----:B------:R-:W-:-:S05]  /*7ba0*/  PRMT R3, R3, 0x5410, RZ ;  /* 0x0000541003037816 */ /* 0x000fca00000000ff */
[----:B------:R0:W-:Y:S01]  /*7bb0*/  STG.E [R16.64], R3 ;  /* 0x0000000310007986 */ /* 0x0001e2000c101924 */
[----:B------:R-:W-:Y:S05]  /*7bc0*/  BRA `(.L_x_13872) ;  /* 0x00000b9000007947 */ /* 0x000fea0003800000 */
.L_x_13877:
[----:B------:R-:W-:-:S04]  /*7bd0*/  PRMT R2, R5, 0x8880, RZ ;  /* 0x0000888005027816 */ /* 0x000fc800000000ff */
[----:B------:R-:W-:-:S06]  /*7be0*/  PRMT R2, R2, 0x7710, RZ ;  /* 0x0000771002027816 */ /* 0x000fcc00000000ff */
[----:B------:R-:W0:Y:S02]  /*7bf0*/  I2F.F64.S16 R2, R2 ;  /* 0x0000000200027312 */ /* 0x000e240000101c00 */
[----:B0-----:R0:W-:Y:S01]  /*7c00*/  STG.E.64 [R16.64], R2 ;  /* 0x0000000210007986 */ /* 0x0011e2000c101b24 */
[----:B------:R-:W-:Y:S05]  /*7c10*/  BRA `(.L_x_13872) ;  /* 0x00000b4000007947 */ /* 0x000fea0003800000 */
.L_x_13867:
        /* <DEDUP_REMOVED lines=12> */
.L_x_13881:
[----:B------:R-:W-:Y:S01]  /*7ce0*/  PRMT R4, R5, 0x8880, RZ ;  /* 0x0000888005047816 */ /* 0x000fe200000000ff */
[----:B------:R-:W-:-:S03]  /*7cf0*/  CS2R R6, SRZ ;  /* 0x0000000000067805 */ /* 0x000fc6000001ff00 */
[----:B------:R-:W-:-:S06]  /*7d00*/  PRMT R4, R4, 0x7710, RZ ;  /* 0x0000771004047816 */ /* 0x000fcc00000000ff */
[----:B------:R-:W0:Y:S02]  /*7d10*/  I2F.F64.S16 R4, R4 ;  /* 0x0000000400047312 */ /* 0x000e240000101c00 */
[----:B0-----:R0:W-:Y:S01]  /*7d20*/  STG.E.128 [R16.64], R4 ;  /* 0x0000000410007986 */ /* 0x0011e2000c101d24 */
[----:B------:R-:W-:Y:S05]  /*7d30*/  BRA `(.L_x_13872) ;  /* 0x00000a2000007947 */ /* 0x000fea0003800000 */
.L_x_13880:
        /* <DEDUP_REMOVED lines=21> */
.L_x_13885:
[----:B------:R-:W-:Y:S05]  /*7e90*/  BSYNC B0 ;  /* 0x0000000000007941 */ /* 0x000fea0003800000 */
.L_x_13884:
[----:B------:R-:W-:-:S05]  /*7ea0*/  LOP3.LUT R3, R0, R3, RZ, 0xfc, !PT ;  /* 0x0000000300037212 */ /* 0x000fca00078efcff */
[----:B------:R0:W-:Y:S01]  /*7eb0*/  STG.E.U8 [R16.64], R3 ;  /* 0x0000000310007986 */ /* 0x0001e2000c101124 */
[----:B------:R-:W-:Y:S05]  /*7ec0*/  BRA `(.L_x_13872) ;  /* 0x0000089000007947 */ /* 0x000fea0003800000 */
.L_x_13883:
        /* <DEDUP_REMOVED lines=13> */
.L_x_13887:
[----:B------:R-:W-:Y:S01]  /*7fa0*/  IMAD.MOV.U32 R0, RZ, RZ, 0x7f ;  /* 0x0000007fff007424 */ /* 0x000fe200078e00ff */
[----:B------:R-:W-:-:S04]  /*7fb0*/  ISETP.GT.U32.AND P0, PT, R2, 0x7f800000, PT ;  /* 0x7f8000000200780c */ /* 0x000fc80003f04070 */
[----:B------:R-:W-:-:S04]  /*7fc0*/  SEL R0, R0, 0x7c, P0 ;  /* 0x0000007c00007807 */ /* 0x000fc80000000000 */
.L_x_13888:
[----:B------:R-:W-:Y:S05]  /*7fd0*/  BSYNC B0 ;  /* 0x0000000000007941 */ /* 0x000fea0003800000 */
.L_x_13886:
[----:B------:R-:W-:-:S04]  /*7fe0*/  LOP3.LUT R2, R5, 0x80000000, RZ, 0xc0, !PT ;  /* 0x8000000005027812 */ /* 0x000fc800078ec0ff */
[----:B------:R-:W-:-:S04]  /*7ff0*/  SHF.R.U32.HI R3, RZ, 0x18, R2 ;  /* 0x00000018ff037819 */ /* 0x000fc80000011602 */
[----:B------:R-:W-:-:S05]  /*8000*/  LOP3.LUT R3, R0, R3, RZ, 0xfc, !PT ;  /* 0x0000000300037212 */ /* 0x000fca00078efcff */
[----:B------:R0:W-:Y:S01]  /*8010*/  STG.E.U8 [R16.64], R3 ;  /* 0x0000000310007986 */ /* 0x0001e2000c101124 */
[----:B------:R-:W-:Y:S05]  /*8020*/  BRA `(.L_x_13872) ;  /* 0x0000073000007947 */ /* 0x000fea0003800000 */
.L_x_13882:
[----:B------:R-:W0:Y:S02]  /*8030*/  I2F.S8 R0, R5 ;  /* 0x0000000500007306 */ /* 0x000e240000001400 */
[----:B0-----:R-:W-:-:S05]  /*8040*/  F2FP.BF16.PACK_AB R0, RZ, R0 ;  /* 0x00000000ff00723e */ /* 0x001fca00000010ff */
[----:B------:R0:W-:Y:S01]  /*8050*/  STG.E.U16 [R16.64], R0 ;  /* 0x0000000010007986 */ /* 0x0001e2000c101524 */
[----:B------:R-:W-:Y:S05]  /*8060*/  BRA `(.L_x_13872) ;  /* 0x000006f000007947 */ /* 0x000fea0003800000 */
.L_x_13879:
        /* <DEDUP_REMOVED lines=12> */
.L_x_13891:
        /* <DEDUP_REMOVED lines=17> */
.L_x_13894:
[----:B------:R-:W-:-:S04]  /*8240*/  LOP3.LUT R2, R5, 0x80000000, RZ, 0xc0, !PT ;  /* 0x8000000005027812 */ /* 0x000fc800078ec0ff */
[----:B------:R-:W-:-:S04]  /*8250*/  SHF.R.U32.HI R3, RZ, 0x18, R2 ;  /* 0x00000018ff037819 */ /* 0x000fc80000011602 */
[----:B------:R-:W-:-:S04]  /*8260*/  LOP3.LUT R0, R0, R3, RZ, 0xfc, !PT ;  /* 0x0000000300007212 */ /* 0x000fc800078efcff */
[----:B------:R-:W-:Y:S02]  /*8270*/  PRMT R8, R0, 0x7610, R8 ;  /* 0x0000761000087816 */ /* 0x000fe40000000008 */
.L_x_13893:
[----:B------:R-:W-:Y:S05]  /*8280*/  BSYNC B0 ;  /* 0x0000000000007941 */ /* 0x000fea0003800000 */
.L_x_13892:
[----:B------:R0:W-:Y:S01]  /*8290*/  STG.E.U8 [R16.64], R8 ;  /* 0x0000000810007986 */ /* 0x0001e2000c101124 */
[----:B------:R-:W-:Y:S05]  /*82a0*/  BRA `(.L_x_13872) ;  /* 0x000004b000007947 */ /* 0x000fea0003800000 */
.L_x_13890:
        /* <DEDUP_REMOVED lines=17> */
.L_x_13897:
[----:B------:R-:W-:-:S04]  /*83c0*/  LOP3.LUT R2, R5, 0x80000000, RZ, 0xc0, !PT ;  /* 0x8000000005027812 */ /* 0x000fc800078ec0ff */
[----:B------:R-:W-:-:S04]  /*83d0*/  SHF.R.U32.HI R3, RZ, 0x18, R2 ;  /* 0x00000018ff037819 */ /* 0x000fc80000011602 */
[----:B------:R-:W-:-:S04]  /*83e0*/  LOP3.LUT R0, R0, R3, RZ, 0xfc, !PT ;  /* 0x0000000300007212 */ /* 0x000fc800078efcff */
[----:B------:R-:W-:Y:S02]  /*83f0*/  PRMT R8, R0, 0x7610, R8 ;  /* 0x0000761000087816 */ /* 0x000fe40000000008 */
.L_x_13896:
[----:B------:R-:W-:Y:S05]  /*8400*/  BSYNC B0 ;  /* 0x0000000000007941 */ /* 0x000fea0003800000 */
.L_x_13895:
[----:B------:R0:W-:Y:S01]  /*8410*/  STG.E.U8 [R16.64], R8 ;  /* 0x0000000810007986 */ /* 0x0001e2000c101124 */
[----:B------:R-:W-:Y:S05]  /*8420*/  BRA `(.L_x_13872) ;  /* 0x0000033000007947 */ /* 0x000fea0003800000 */
.L_x_13889:
        /* <DEDUP_REMOVED lines=22> */
.L_x_13871:
        /* <DEDUP_REMOVED lines=20> */
.L_x_13899:
[----:B------:R-:W-:-:S04]  /*86d0*/  LOP3.LUT R5, R5, 0xffff, RZ, 0xc0, !PT ;  /* 0x0000ffff05057812 */ /* 0x000fc800078ec0ff */
[----:B------:R-:W-:-:S05]  /*86e0*/  PRMT R5, R5, 0x8880, RZ ;  /* 0x0000888005057816 */ /* 0x000fca00000000ff */
[----:B------:R-:W-:-:S05]  /*86f0*/  IMAD.MOV.U32 R2, RZ, RZ, R5 ;  /* 0x000000ffff027224 */ /* 0x000fca00078e0005 */
[----:B------:R-:W-:-:S05]  /*8700*/  SHF.R.S32.HI R3, RZ, 0x1f, R2 ;  /* 0x0000001fff037819 */ /* 0x000fca0000011402 */
[----:B------:R0:W-:Y:S01]  /*8710*/  STG.E.64 [R16.64], R2 ;  /* 0x0000000210007986 */ /* 0x0001e2000c101b24 */
[----:B------:R-:W-:Y:S05]  /*8720*/  BRA `(.L_x_13872) ;  /* 0x0000003000007947 */ /* 0x000fea0003800000 */
.L_x_13898:
[----:B------:R-:W-:-:S04]  /*8730*/  LOP3.LUT R5, R5, 0xffff, RZ, 0xc0, !PT ;  /* 0x0000ffff05057812 */ /* 0x000fc800078ec0ff */
[----:B------:R-:W-:-:S05]  /*8740*/  PRMT R3, R5, 0x8880, RZ ;  /* 0x0000888005037816 */ /* 0x000fca00000000ff */
[----:B------:R0:W-:Y:S02]  /*8750*/  STG.E [R16.64], R3 ;  /* 0x0000000310007986 */ /* 0x0001e4000c101924 */
.L_x_13872:
[----:B------:R-:W-:Y:S02]  /*8760*/  IADD3 R19, R19, 0x80, RZ ;  /* 0x0000008013137810 */ /* 0x000fe40007ffe0ff */
.L_x_13767:
[----:B------:R-:W-:Y:S05]  /*8770*/  BSYNC B6 ;  /* 0x0000000000067941 */ /* 0x000fea0003800000 */
.L_x_13766:
        /* <DEDUP_REMOVED lines=230> */
.L_x_13900:
        /* <DEDUP_REMOVED lines=18> */
.L_x_13904:
[----:B------:R0:W5:Y:S01]  /*9700*/  LDG.E.U8 R0, [R2.64] ;  /* 0x0000002402007981 */ /* 0x000162000c1e1100 */
[----:B------:R-:W-:Y:S05]  /*9710*/  BRA `(.L_x_13906) ;  /* 0x00000d7000007947 */ /* 0x000fea0003800000 */
.L_x_13903:
        /* <DEDUP_REMOVED lines=8> */
.L_x_13908:
[----:B------:R0:W5:Y:S01]  /*97a0*/  LDG.E.U8 R0, [R2.64] ;  /* 0x0000002402007981 */ /* 0x000162000c1e1100 */
[----:B------:R-:W-:Y:S05]  /*97b0*/  BRA `(.L_x_13906) ;  /* 0x00000cd000007947 */ /* 0x000fea0003800000 */
.L_x_13907:
[----:B------:R0:W5:Y:S01]  /*97c0*/  LDG.E.U16 R0, [R2.64] ;  /* 0x0000002402007981 */ /* 0x000162000c1e1500 */
[----:B------:R-:W-:Y:S05]  /*97d0*/  BRA `(.L_x_13906) ;  /* 0x00000cb000007947 */ /* 0x000fea0003800000 */
.L_x_13902:
        /* <DEDUP_REMOVED lines=9> */
.L_x_13910:
[----:B------:R-:W2:Y:S02]  /*9870*/  LDG.E.U16 R4, [R2.64] ;  /* 0x0000002402047981 */ /* 0x000ea4000c1e1500 */
[----:B--2---:R-:W-:-:S06]  /*9880*/  HADD2.F32 R4, -RZ, R4.H0_H0 ;  /* 0x20000004ff047230 */ /* 0x004fcc0000004100 */
[----:B------:R-:W0:Y:S02]  /*9890*/  F2I.FTZ.TRUNC.NTZ R4, R4 ;  /* 0x0000000400047305 */ /* 0x000e24000021f100 */
[----:B0-----:R-:W-:Y:S01]  /*98a0*/  PRMT R0, R4, 0x7610, R0 ;  /* 0x0000761004007816 */ /* 0x001fe20000000000 */
[----:B------:R-:W-:Y:S05]  /*98b0*/  BRA `(.L_x_13906) ;  /* 0x00000bd000007947 */ /* 0x000fea0003800000 */
.L_x_13909:
        /* <DEDUP_REMOVED lines=9> */
.L_x_13912:
[----:B------:R-:W2:Y:S02]  /*9950*/  LDG.E.U16 R2, [R2.64] ;  /* 0x0000002402027981 */ /* 0x000ea4000c1e1500 */
[----:B--2---:R-:W-:-:S06]  /*9960*/  HADD2.F32 R4, -RZ, R2.H0_H0 ;  /* 0x20000002ff047230 */ /* 0x004fcc0000004100 */
[----:B------:R-:W0:Y:S02]  /*9970*/  F2I.FTZ.TRUNC.NTZ R4, R4 ;  /* 0x0000000400047305 */ /* 0x000e24000021f100 */
[----:B0-----:R-:W-:Y:S01]  /*9980*/  PRMT R0, R4, 0x7610, R0 ;  /* 0x0000761004007816 */ /* 0x001fe20000000000 */
[----:B------:R-:W-:Y:S05]  /*9990*/  BRA `(.L_x_13906) ;  /* 0x00000af000007947 */ /* 0x000fea0003800000 */
.L_x_13911:
[----:B------:R-:W2:Y:S02]  /*99a0*/  LDG.E.64 R2, [R2.64] ;  /* 0x0000002402027981 */ /* 0x000ea4000c1e1b00 */
[----:B--2---:R0:W1:Y:S01]  /*99b0*/  F2I.F64.TRUNC R0, R2 ;  /* 0x0000000200007311 */ /* 0x004062000030d100 */
[----:B------:R-:W-:Y:S05]  /*99c0*/  BRA `(.L_x_13906) ;  /* 0x00000ac000007947 */ /* 0x000fea0003800000 */
.L_x_13901:
        /* <DEDUP_REMOVED lines=12> */
.L_x_13915:
[----:B------:R-:W2:Y:S02]  /*9a90*/  LDG.E.64 R2, [R2.64] ;  /* 0x0000002402027981 */ /* 0x000ea4000c1e1b00 */
[----:B--2---:R0:W1:Y:S01]  /*9aa0*/  F2I.F64.TRUNC R0, R2 ;  /* 0x0000000200007311 */ /* 0x004062000030d100 */
[----:B------:R-:W-:Y:S05]  /*9ab0*/  BRA `(.L_x_13906) ;  /* 0x000009d000007947 */ /* 0x000fea0003800000 */
.L_x_13914:
        /* <DEDUP_REMOVED lines=28> */
.L_x_13917:
        /* <DEDUP_REMOVED lines=15> */
.L_x_13916:
[----:B------:R-:W2:Y:S02]  /*9d70*/  LDG.E.U16 R2, [R2.64] ;  /* 0x0000002402027981 */ /* 0x000ea4000c1e1500 */
[----:B--2---:R-:W-:-:S04]  /*9d80*/  PRMT R2, RZ, 0x5410, R2 ;  /* 0x00005410ff027816 */ /* 0x004fc80000000002 */
[----:B------:R0:W1:Y:S01]  /*9d90*/  F2I.FTZ.TRUNC.NTZ R0, R2 ;  /* 0x0000000200007305 */ /* 0x000062000021f100 */
[----:B------:R-:W-:Y:S05]  /*9da0*/  BRA `(.L_x_13906) ;  /* 0x000006e000007947 */ /* 0x000fea0003800000 */
.L_x_13913:
        /* <DEDUP_REMOVED lines=10> */
.L_x_13920:
        /* <DEDUP_REMOVED lines=21> */
.L_x_13924:
[----:B------:R-:W-:Y:S05]  /*9fa0*/  BSYNC B1 ;  /* 0x0000000000017941 */ /* 0x000fea0003800000 */
.L_x_13923:
[----:B------:R-:W-:Y:S01]  /*9fb0*/  IMAD.SHL.U32 R2, R2, 0x100000, RZ ;  /* 0x0010000002027824 */ /* 0x000fe200078e00ff */
[----:B------:R-:W-:-:S04]  /*9fc0*/  LEA R3, R0, 0x3b800000, 0x17 ;  /* 0x3b80000000037811 */ /* 0x000fc800078eb8ff */
[----:B------:R-:W-:Y:S02]  /*9fd0*/  LOP3.LUT R4, R3, R2, R4, 0xfe, !PT ;  /* 0x0000000203047212 */ /* 0x000fe400078efe04 */
.L_x_13922:
[----:B------:R-:W-:Y:S05]  /*9fe0*/  BSYNC B0 ;  /* 0x0000000000007941 */ /* 0x000fea0003800000 */
.L_x_13921:
[----:B------:R-:W0:Y:S02]  /*9ff0*/  F2I.FTZ.TRUNC.NTZ R4, R4 ;  /* 0x0000000400047305 */ /* 0x000e24000021f100 */
[----:B0-----:R-:W-:Y:S01]  /*a000*/  PRMT R0, R4, 0x7610, R0 ;  /* 0x0000761004007816 */ /* 0x001fe20000000000 */
[----:B------:R-:W-:Y:S05]  /*a010*/  BRA `(.L_x_13906) ;  /* 0x0000047000007947 */ /* 0x000fea0003800000 */
.L_x_13919:
        /* <DEDUP_REMOVED lines=21> */
.L_x_13928:
[----:B------:R-:W-:Y:S05]  /*a170*/  BSYNC B1 ;  /* 0x0000000000017941 */ /* 0x000fea0003800000 */
.L_x_13927:
[----:B------:R-:W-:Y:S01]  /*a180*/  IMAD.SHL.U32 R2, R2, 0x200000, RZ ;  /* 0x0020000002027824 */ /* 0x000fe200078e00ff */
[----:B------:R-:W-:-:S04]  /*a190*/  LEA R3, R0, 0x37800000, 0x17 ;  /* 0x3780000000037811 */ /* 0x000fc800078eb8ff */
[----:B------:R-:W-:Y:S02]  /*a1a0*/  LOP3.LUT R4, R3, R2, R4, 0xfe, !PT ;  /* 0x0000000203047212 */ /* 0x000fe400078efe04 */
.L_x_13926:
[----:B------:R-:W-:Y:S05]  /*a1b0*/  BSYNC B0 ;  /* 0x0000000000007941 */ /* 0x000fea0003800000 */
.L_x_13925:
[----:B------:R-:W0:Y:S02]  /*a1c0*/  F2I.FTZ.TRUNC.NTZ R4, R4 ;  /* 0x0000000400047305 */ /* 0x000e24000021f100 */
[----:B0-----:R-:W-:Y:S01]  /*a1d0*/  PRMT R0, R4, 0x7610, R0 ;  /* 0x0000761004007816 */ /* 0x001fe20000000000 */
[----:B------:R-:W-:Y:S05]  /*a1e0*/  BRA `(.L_x_13906) ;  /* 0x000002a000007947 */ /* 0x000fea0003800000 */
.L_x_13918:
        /* <DEDUP_REMOVED lines=14> */
.L_x_13932:
[----:B------:R-:W-:Y:S05]  /*a2d0*/  BSYNC B0 ;  /* 0x0000000000007941 */ /* 0x000fea0003800000 */
.L_x_13931:
[----:B------:R-:W0:Y:S02]  /*a2e0*/  F2I.FTZ.TRUNC.NTZ R4, R4 ;  /* 0x0000000400047305 */ /* 0x000e24000021f100 */
[----:B0-----:R-:W-:Y:S01]  /*a2f0*/  PRMT R0, R4, 0x7610, R0 ;  /* 0x0000761004007816 */ /* 0x001fe20000000000 */
[----:B------:R-:W-:Y:S05]  /*a300*/  BRA `(.L_x_13906) ;  /* 0x0000018000007947 */ /* 0x000fea0003800000 */
.L_x_13905:
        /* <DEDUP_REMOVED lines=21> */
.L_x_13930:
[----:B------:R0:W5:Y:S01]  /*a460*/  LDG.E.U8 R0, [R2.64] ;  /* 0x0000002402007981 */ /* 0x000162000c1e1100 */
[----:B------:R-:W-:Y:S05]  /*a470*/  BRA `(.L_x_13906) ;  /* 0x0000001000007947 */ /* 0x000fea0003800000 */
.L_x_13929:
[----:B------:R0:W5:Y:S02]  /*a480*/  LDG.E.U8 R0, [R2.64] ;  /* 0x0000002402007981 */ /* 0x000164000c1e1100 */
.L_x_13906:
        /* <DEDUP_REMOVED lines=18> */
.L_x_13936:
[----:B------:R-:W-:Y:S01]  /*a5b0*/  STG.E.U8 [R16.64], R5 ;  /* 0x0000000510007986 */ /* 0x000fe2000c101124 */
[----:B------:R-:W-:Y:S05]  /*a5c0*/  EXIT ;  /* 0x000000000000794d */ /* 0x000fea0003800000 */
.L_x_13935:
        /* <DEDUP_REMOVED lines=10> */
[----:B------:R-:W-:Y:S01]  /*a670*/  STG.E.64 [R16.64], R2 ;  /* 0x0000000210007986 */ /* 0x000fe2000c101b24 */
[----:B------:R-:W-:Y:S05]  /*a680*/  EXIT ;  /* 0x000000000000794d */ /* 0x000fea0003800000 */
.L_x_13939:
[----:B------:R-:W-:-:S04]  /*a690*/  LOP3.LUT R5, R5, 0xffff, RZ, 0xc0, !PT ;  /* 0x0000ffff05057812 */ /* 0x000fc800078ec0ff */
[----:B------:R-:W-:-:S05]  /*a6a0*/  PRMT R3, R5, 0x8880, RZ ;  /* 0x0000888005037816 */ /* 0x000fca00000000ff */
[----:B------:R-:W-:Y:S01]  /*a6b0*/  STG.E [R16.64], R3 ;  /* 0x0000000310007986 */ /* 0x000fe2000c101924 */
[----:B------:R-:W-:Y:S05]  /*a6c0*/  EXIT ;  /* 0x000000000000794d */ /* 0x000fea0003800000 */
.L_x_13938:
[----:B------:R-:W-:-:S04]  /*a6d0*/  PRMT R3, R5, 0x8880, RZ ;  /* 0x0000888005037816 */ /* 0x000fc800000000ff */
[----:B------:R-:W-:-:S05]  /*a6e0*/  PRMT R3, R3, 0x7710, RZ ;  /* 0x0000771003037816 */ /* 0x000fca00000000ff */
[----:B------:R-:W-:Y:S01]  /*a6f0*/  STG.E.U16 [R16.64], R3 ;  /* 0x0000000310007986 */ /* 0x000fe2000c101524 */
[----:B------:R-:W-:Y:S05]  /*a700*/  EXIT ;  /* 0x000000000000794d */ /* 0x000fea0003800000 */
.L_x_13934:
[----:B------:R-:W-:-:S13]  /*a710*/  ISETP.GT.AND P0, PT, R2, 0x6, PT ;  /* 0x000000060200780c */ /* 0x000fda0003f04270 */
[----:B------:R-:W-:Y:S05]  /*a720*/  @P0 BRA `(.L_x_13940) ;  /* 0x000000b000000947 */ /* 0x000fea0003800000 */
[----:B------:R-:W-:-:S13]  /*a730*/  ISETP.NE.AND P0, PT, R2, 0x5, PT ;  /* 0x000000050200780c */ /* 0x000fda0003f05270 */
[----:B------:R-:W-:Y:S05]  /*a740*/  @!P0 BRA `(.L_x_13941) ;  /* 0x0000005000008947 */ /* 0x000fea0003800000 */
[----:B------:R-:W-:-:S13]  /*a750*/  ISETP.NE.AND P0, PT, R2, 0x6, PT ;  /* 0x000000060200780c */ /* 0x000fda0003f05270 */
[----:B------:R-:W-:Y:S05]  /*a760*/  @P0 BRA `(.L_x_13937) ;  /* 0x00000b2000000947 */ /* 0x000fea0003800000 */
[----:B------:R-:W0:Y:S02]  /*a770*/  I2F.S8 R3, R5 ;  /* 0x0000000500037306 */ /* 0x000e240000001400 */
[----:B0-----:R-:W-:Y:S01]  /*a780*/  STG.E [R16.64], R3 ;  /* 0x0000000310007986 */ /* 0x001fe2000c101924 */
[----:B------:R-:W-:Y:S05]  /*a790*/  EXIT ;  /* 0x000000000000794d */ /* 0x000fea0003800000 */
.L_x_13941:
[----:B------:R-:W0:Y:S02]  /*a7a0*/  I2F.S8 R0, R5 ;  /* 0x0000000500007306 */ /* 0x000e240000001400 */
[----:B0-----:R-:W-:-:S05]  /*a7b0*/  F2FP.PACK_AB R0, RZ, R0 ;  /* 0x00000000ff00723e */ /* 0x001fca00000000ff */
[----:B------:R-:W-:Y:S01]  /*a7c0*/  STG.E.U16 [R16.64], R0 ;  /* 0x0000000010007986 */ /* 0x000fe2000c101524 */
[----:B------:R-:W-:Y:S05]  /*a7d0*/  EXIT ;  /* 0x000000000000794d */ /* 0x000fea0003800000 */
.L_x_13940:
        /* <DEDUP_REMOVED lines=8> */
[----:B0-----:R-:W-:Y:S01]  /*a860*/  STG.E.64 [R16.64], R2 ;  /* 0x0000000210007986 */ /* 0x001fe2000c101b24 */
[----:B------:R-:W-:Y:S05]  /*a870*/  EXIT ;  /* 0x000000000000794d */ /* 0x000fea0003800000 */
.L_x_13943:
[----:B------:R-:W0:Y:S02]  /*a880*/  I2F.S8 R5, R5 ;  /* 0x0000000500057306 */ /* 0x000e240000001400 */
[----:B0-----:R-:W-:-:S04]  /*a890*/  F2FP.PACK_AB R3, RZ, R5 ;  /* 0x00000005ff03723e */ /* 0x001fc800000000ff */
[----:B------:R-:W-:-:S05]  /*a8a0*/  PRMT R3, R3, 0x5410, RZ ;  /* 0x0000541003037816 */ /* 0x000fca00000000ff */
[----:B------:R-:W-:Y:S01]  /*a8b0*/  STG.E [R16.64], R3 ;  /* 0x0000000310007986 */ /* 0x000fe2000c101924 */
[----:B------:R-:W-:Y:S05]  /*a8c0*/  EXIT ;  /* 0x000000000000794d */ /* 0x000fea0003800000 */
.L_x_13942:
[----:B------:R-:W-:-:S04]  /*a8d0*/  PRMT R2, R5, 0x8880, RZ ;  /* 0x0000888005027816 */ /* 0x000fc800000000ff */
[----:B------:R-:W-:-:S06]  /*a8e0*/  PRMT R2, R2, 0x7710, RZ ;  /* 0x0000771002027816 */ /* 0x000fcc00000000ff */
[----:B------:R-:W0:Y:S02]  /*a8f0*/  I2F.F64.S16 R2, R2 ;  /* 0x0000000200027312 */ /* 0x000e240000101c00 */
[----:B0-----:R-:W-:Y:S01]  /*a900*/  STG.E.64 [R16.64], R2 ;  /* 0x0000000210007986 */ /* 0x001fe2000c101b24 */
[----:B------:R-:W-:Y:S05]  /*a910*/  EXIT ;  /* 0x000000000000794d */ /* 0x000fea0003800000 */
.L_x_13933:
        /* <DEDUP_REMOVED lines=10> */
[----:B------:R-:W-:Y:S01]  /*a9c0*/  STG.E.U8 [R16.64], R3 ;  /* 0x0000000310007986 */ /* 0x000fe2000c101124 */
[----:B------:R-:W-:Y:S05]  /*a9d0*/  EXIT ;  /* 0x000000000000794d */ /* 0x000fea0003800000 */
.L_x_13946:
[----:B------:R-:W-:Y:S01]  /*a9e0*/  PRMT R4, R5, 0x8880, RZ ;  /* 0x0000888005047816 */ /* 0x000fe200000000ff */
[----:B------:R-:W-:-:S03]  /*a9f0*/  CS2R R6, SRZ ;  /* 0x0000000000067805 */ /* 0x000fc6000001ff00 */
[----:B------:R-:W-:-:S06]  /*aa00*/  PRMT R4, R4, 0x7710, RZ ;  /* 0x0000771004047816 */ /* 0x000fcc00000000ff */
[----:B------:R-:W0:Y:S02]  /*aa10*/  I2F.F64.S16 R4, R4 ;  /* 0x0000000400047312 */ /* 0x000e240000101c00 */
[----:B0-----:R-:W-:Y:S01]  /*aa20*/  STG.E.128 [R16.64], R4 ;  /* 0x0000000410007986 */ /* 0x001fe2000c101d24 */
[----:B------:R-:W-:Y:S05]  /*aa30*/  EXIT ;  /* 0x000000000000794d */ /* 0x000fea0003800000 */
.L_x_13945:
        /* <DEDUP_REMOVED lines=21> */
.L_x_13950:
[----:B------:R-:W-:Y:S05]  /*ab90*/  BSYNC B0 ;  /* 0x0000000000007941 */ /* 0x000fea0003800000 */
.L_x_13949:
[----:B------:R-:W-:-:S05]  /*aba0*/  LOP3.LUT R3, R0, R3, RZ, 0xfc, !PT ;  /* 0x0000000300037212 */ /* 0x000fca00078efcff */
[----:B------:R-:W-:Y:S01]  /*abb0*/  STG.E.U8 [R16.64], R3 ;  /* 0x0000000310007986 */ /* 0x000fe2000c101124 */
[----:B------:R-:W-:Y:S05]  /*abc0*/  EXIT ;  /* 0x000000000000794d */ /* 0x000fea0003800000 */
.L_x_13948:
        /* <DEDUP_REMOVED lines=13> */
.L_x_13952:
[----:B------:R-:W-:Y:S01]  /*aca0*/  IMAD.MOV.U32 R0, RZ, RZ, 0x7f ;  /* 0x0000007fff007424 */ /* 0x000fe200078e00ff */
[----:B------:R-:W-:-:S04]  /*acb0*/  ISETP.GT.U32.AND P0, PT, R2, 0x7f800000, PT ;  /* 0x7f8000000200780c */ /* 0x000fc80003f04070 */
[----:B------:R-:W-:-:S04]  /*acc0*/  SEL R0, R0, 0x7c, P0 ;  /* 0x0000007c00007807 */ /* 0x000fc80000000000 */
.L_x_13953:
[----:B------:R-:W-:Y:S05]  /*acd0*/  BSYNC B0 ;  /* 0x0000000000007941 */ /* 0x000fea0003800000 */
.L_x_13951:
[----:B------:R-:W-:-:S04]  /*ace0*/  LOP3.LUT R2, R5, 0x80000000, RZ, 0xc0, !PT ;  /* 0x8000000005027812 */ /* 0x000fc800078ec0ff */
[----:B------:R-:W-:-:S04]  /*acf0*/  SHF.R.U32.HI R3, RZ, 0x18, R2 ;  /* 0x00000018ff037819 */ /* 0x000fc80000011602 */
[----:B------:R-:W-:-:S05]  /*ad00*/  LOP3.LUT R3, R0, R3, RZ, 0xfc, !PT ;  /* 0x0000000300037212 */ /* 0x000fca00078efcff */
[----:B------:R-:W-:Y:S01]  /*ad10*/  STG.E.U8 [R16.64], R3 ;  /* 0x0000000310007986 */ /* 0x000fe2000c101124 */
[----:B------:R-:W-:Y:S05]  /*ad20*/  EXIT ;  /* 0x000000000000794d */ /* 0x000fea0003800000 */
.L_x_13947:
[----:B------:R-:W0:Y:S02]  /*ad30*/  I2F.S8 R0, R5 ;  /* 0x0000000500007306 */ /* 0x000e240000001400 */
[----:B0-----:R-:W-:-:S05]  /*ad40*/  F2FP.BF16.PACK_AB R0, RZ, R0 ;  /* 0x00000000ff00723e */ /* 0x001fca00000010ff */
[----:B------:R-:W-:Y:S01]  /*ad50*/  STG.E.U16 [R16.64], R0 ;  /* 0x0000000010007986 */ /* 0x000fe2000c101524 */
[----:B------:R-:W-:Y:S05]  /*ad60*/  EXIT ;  /* 0x000000000000794d */ /* 0x000fea0003800000 */
.L_x_13944:
        /* <DEDUP_REMOVED lines=10> */
[----:B------:R-:W-:Y:S01]  /*ae10*/  STG.E.U16 [R16.64], R3 ;  /* 0x0000000310007986 */ /* 0x000fe2000c101524 */
[----:B------:R-:W-:Y:S05]  /*ae20*/  EXIT ;  /* 0x000000000000794d */ /* 0x000fea0003800000 */
.L_x_13956:
        /* <DEDUP_REMOVED lines=17> */
.L_x_13959:
[----:B------:R-:W-:-:S04]  /*af40*/  LOP3.LUT R2, R5, 0x80000000, RZ, 0xc0, !PT ;  /* 0x8000000005027812 */ /* 0x000fc800078ec0ff */
[----:B------:R-:W-:-:S04]  /*af50*/  SHF.R.U32.HI R3, RZ, 0x18, R2 ;  /* 0x00000018ff037819 */ /* 0x000fc80000011602 */
[----:B------:R-:W-:-:S04]  /*af60*/  LOP3.LUT R0, R0, R3, RZ, 0xfc, !PT ;  /* 0x0000000300007212 */ /* 0x000fc800078efcff */
[----:B------:R-:W-:Y:S02]  /*af70*/  PRMT R8, R0, 0x7610, R8 ;  /* 0x0000761000087816 */ /* 0x000fe40000000008 */
.L_x_13958:
[----:B------:R-:W-:Y:S05]  /*af80*/  BSYNC B0 ;  /* 0x0000000000007941 */ /* 0x000fea0003800000 */
.L_x_13957:
[----:B------:R-:W-:Y:S01]  /*af90*/  STG.E.U8 [R16.64], R8 ;  /* 0x0000000810007986 */ /* 0x000fe2000c101124 */
[----:B------:R-:W-:Y:S05]  /*afa0*/  EXIT ;  /* 0x000000000000794d */ /* 0x000fea0003800000 */
.L_x_13955:
        /* <DEDUP_REMOVED lines=17> */
.L_x_13962:
[----:B------:R-:W-:-:S04]  /*b0c0*/  LOP3.LUT R2, R5, 0x80000000, RZ, 0xc0, !PT ;  /* 0x8000000005027812 */ /* 0x000fc800078ec0ff */
[----:B------:R-:W-:-:S04]  /*b0d0*/  SHF.R.U32.HI R3, RZ, 0x18, R2 ;  /* 0x00000018ff037819 */ /* 0x000fc80000011602 */
[----:B------:R-:W-:-:S04]  /*b0e0*/  LOP3.LUT R0, R0, R3, RZ, 0xfc, !PT ;  /* 0x0000000300007212 */ /* 0x000fc800078efcff */
[----:B------:R-:W-:Y:S02]  /*b0f0*/  PRMT R8, R0, 0x7610, R8 ;  /* 0x0000761000087816 */ /* 0x000fe40000000008 */
.L_x_13961:
[----:B------:R-:W-:Y:S05]  /*b100*/  BSYNC B0 ;  /* 0x0000000000007941 */ /* 0x000fea0003800000 */
.L_x_13960:
[----:B------:R-:W-:Y:S01]  /*b110*/  STG.E.U8 [R16.64], R8 ;  /* 0x0000000810007986 */ /* 0x000fe2000c101124 */
[----:B------:R-:W-:Y:S05]  /*b120*/  EXIT ;  /* 0x000000000000794d */ /* 0x000fea0003800000 */
.L_x_13954:
        /* <DEDUP_REMOVED lines=22> */
.L_x_13937:
        /* <DEDUP_REMOVED lines=20> */
.L_x_13964:
[----:B------:R-:W-:-:S04]  /*b3d0*/  LOP3.LUT R5, R5, 0xffff, RZ, 0xc0, !PT ;  /* 0x0000ffff05057812 */ /* 0x000fc800078ec0ff */
[----:B------:R-:W-:-:S05]  /*b3e0*/  PRMT R5, R5, 0x8880, RZ ;  /* 0x0000888005057816 */ /* 0x000fca00000000ff */
[----:B------:R-:W-:-:S05]  /*b3f0*/  IMAD.MOV.U32 R2, RZ, RZ, R5 ;  /* 0x000000ffff027224 */ /* 0x000fca00078e0005 */
[----:B------:R-:W-:-:S05]  /*b400*/  SHF.R.S32.HI R3, RZ, 0x1f, R2 ;  /* 0x0000001fff037819 */ /* 0x000fca0000011402 */
[----:B------:R-:W-:Y:S01]  /*b410*/  STG.E.64 [R16.64], R2 ;  /* 0x0000000210007986 */ /* 0x000fe2000c101b24 */
[----:B------:R-:W-:Y:S05]  /*b420*/  EXIT ;  /* 0x000000000000794d */ /* 0x000fea0003800000 */
.L_x_13963:
[----:B------:R-:W-:-:S04]  /*b430*/  LOP3.LUT R5, R5, 0xffff, RZ, 0xc0, !PT ;  /* 0x0000ffff05057812 */ /* 0x000fc800078ec0ff */
[----:B------:R-:W-:-:S05]  /*b440*/  PRMT R3, R5, 0x8880, RZ ;  /* 0x0000888005037816 */ /* 0x000fca00000000ff */
[----:B------:R-:W-:Y:S01]  /*b450*/  STG.E [R16.64], R3 ;  /* 0x0000000310007986 */ /* 0x000fe2000c101924 */
[----:B------:R-:W-:Y:S05]  /*b460*/  EXIT ;  /* 0x000000000000794d */ /* 0x000fea0003800000 */
.L_x_13965:
        /* <DEDUP_REMOVED lines=9> */
.L_x_16626:


//--------------------- .text._ZN2at6native27unrolled_elementwise_kernelINS0_13AUnaryFunctorIaaaNS0_15binary_internal10MulFunctorIaEEEESt5arrayIPcLm2EELi4E23TrivialOffsetCalculatorILi1EjESB_NS0_6memory12LoadWithCastILi1EEENSC_13StoreWithCastILi1EEEEEviT_T0_T2_T3_T4_T5_ --------------------------
	.section	.text._ZN2at6native27unrolled_elementwise_kernelINS0_13AUnaryFunctorIaaaNS0_15binary_internal10MulFunctorIaEEEESt5arrayIPcLm2EELi4E23TrivialOffsetCalculatorILi1EjESB_NS0_6memory12LoadWithCastILi1EEENSC_13StoreWithCastILi1EEEEEviT_T0_T2_T3_T4_T5_,"ax",@progbits
	.sectioninfo	@"SHI_REGISTERS=29"
	.align	128
        .global         _ZN2at6native27unrolled_elementwise_kernelINS0_13AUnaryFunctorIaaaNS0_15binary_internal10MulFunctorIaEEEESt5arrayIPcLm2EELi4E23TrivialOffsetCalculatorILi1EjESB_NS0_6memory12LoadWithCastILi1EEENSC_13StoreWithCastILi1EEEEEviT_T0_T2_T3_T4_T5_
        .type           _ZN2at6native27unrolled_elementwise_kernelINS0_13AUnaryFunctorIaaaNS0_15binary_internal10MulFunctorIaEEEESt5arrayIPcLm2EELi4E23TrivialOffsetCalculatorILi1EjESB_NS0_6memory12LoadWithCastILi1EEENSC_13StoreWithCastILi1EEEEEviT_T0_T2_T3_T4_T5_,@function
        .size           _ZN2at6native27unrolled_elementwise_kernelINS0_13AUnaryFunctorIaaaNS0_15binary_internal10MulFunctorIaEEEESt5arrayIPcLm2EELi4E23TrivialOffsetCalculatorILi1EjESB_NS0_6memory12LoadWithCastILi1EEENSC_13StoreWithCastILi1EEEEEviT_T0_T2_T3_T4_T5_,(.L_x_16627 - _ZN2at6native27unrolled_elementwise_kernelINS0_13AUnaryFunctorIaaaNS0_15binary_internal10MulFunctorIaEEEESt5arrayIPcLm2EELi4E23TrivialOffsetCalculatorILi1EjESB_NS0_6memory12LoadWithCastILi1EEENSC_13StoreWithCastILi1EEEEEviT_T0_T2_T3_T4_T5_)
        .other          _ZN2at6native27unrolled_elementwise_kernelINS0_13AUnaryFunctorIaaaNS0_15binary_internal10MulFunctorIaEEEESt5arrayIPcLm2EELi4E23TrivialOffsetCalculatorILi1EjESB_NS0_6memory12LoadWithCastILi1EEENSC_13StoreWithCastILi1EEEEEviT_T0_T2_T3_T4_T5_,@"STO_CUDA_ENTRY STV_DEFAULT"
_ZN2at6native27unrolled_elementwise_kernelINS0_13AUnaryFunctorIaaaNS0_15binary_internal10MulFunctorIaEEEESt5arrayIPcLm2EELi4E23TrivialOffsetCalculatorILi1EjESB_NS0_6memory12LoadWithCastILi1EEENSC_13StoreWithCastILi1EEEEEviT_T0_T2_T3_T4_T5_:
.text._ZN2at6native27unrolled_elementwise_kernelINS0_13AUnaryFunctorIaaaNS0_15binary_internal10MulFunctorIaEEEESt5arrayIPcLm2EELi4E23TrivialOffsetCalculatorILi1EjESB_NS0_6memory12LoadWithCastILi1EEENSC_13StoreWithCastILi1EEEEEviT_T0_T2_T3_T4_T5_:
        /* <DEDUP_REMOVED lines=29> */
.L_x_13971:
[----:B------:R0:W5:Y:S01]  /*01d0*/  LDG.E.U8 R22, [R2.64] ;  /* 0x0000002402167981 */ /* 0x000162000c1e1100 */
[----:B------:R-:W-:Y:S05]  /*01e0*/  BRA `(.L_x_13973) ;  /* 0x00000d9000007947 */ /* 0x000fea0003800000 */
.L_x_13970:
        /* <DEDUP_REMOVED lines=8> */
.L_x_13975:
[----:B------:R0:W5:Y:S01]  /*0270*/  LDG.E.U8 R22, [R2.64] ;  /* 0x0000002402167981 */ /* 0x000162000c1e1100 */
[----:B------:R-:W-:Y:S05]  /*0280*/  BRA `(.L_x_13973) ;  /* 0x00000cf000007947 */ /* 0x000fea0003800000 */
.L_x_13974:
[----:B------:R0:W5:Y:S01]  /*0290*/  LDG.E.U16 R22, [R2.64] ;  /* 0x0000002402167981 */ /* 0x000162000c1e1500 */
[----:B------:R-:W-:Y:S05]  /*02a0*/  BRA `(.L_x_13973) ;  /* 0x00000cd000007947 */ /* 0x000fea0003800000 */
.L_x_13969:
        /* <DEDUP_REMOVED lines=9> */
.L_x_13977:
[----:B------:R-:W2:Y:S02]  /*0340*/  LDG.E.U16 R0, [R2.64] ;  /* 0x0000002402007981 */ /* 0x000ea4000c1e1500 */
[----:B--2---:R-:W-:-:S06]  /*0350*/  HADD2.F32 R0, -RZ, R0.H0_H0 ;  /* 0x20000000ff007230 */ /* 0x004fcc0000004100 */
[----:B------:R-:W0:Y:S02]  /*0360*/  F2I.FTZ.TRUNC.NTZ R0, R0 ;  /* 0x0000000000007305 */ /* 0x000e24000021f100 */
[----:B0-----:R-:W-:Y:S01]  /*0370*/  PRMT R22, R0, 0x7610, R22 ;  /* 0x0000761000167816 */ /* 0x001fe20000000016 */
[----:B------:R-:W-:Y:S05]  /*0380*/  BRA `(.L_x_13973) ;  /* 0x00000bf000007947 */ /* 0x000fea0003800000 */
.L_x_13976:
        /* <DEDUP_REMOVED lines=9> */
.L_x_13979:
[----:B------:R-:W2:Y:S02]  /*0420*/  LDG.E.U16 R2, [R2.64] ;  /* 0x0000002402027981 */ /* 0x000ea4000c1e1500 */
[----:B--2---:R-:W-:-:S06]  /*0430*/  HADD2.F32 R0, -RZ, R2.H0_H0 ;  /* 0x20000002ff007230 */ /* 0x004fcc0000004100 */
[----:B------:R-:W0:Y:S02]  /*0440*/  F2I.FTZ.TRUNC.NTZ R0, R0 ;  /* 0x0000000000007305 */ /* 0x000e24000021f100 */
[----:B0-----:R-:W-:Y:S01]  /*0450*/  PRMT R22, R0, 0x7610, R22 ;  /* 0x0000761000167816 */ /* 0x001fe20000000016 */
[----:B------:R-:W-:Y:S05]  /*0460*/  BRA `(.L_x_13973) ;  /* 0x00000b1000007947 */ /* 0x000fea0003800000 */
.L_x_13978:
[----:B------:R-:W2:Y:S02]  /*0470*/  LDG.E.64 R2, [R2.64] ;  /* 0x0000002402027981 */ /* 0x000ea4000c1e1b00 */
[----:B--2---:R0:W1:Y:S01]  /*0480*/  F2I.F64.TRUNC R22, R2 ;  /* 0x0000000200167311 */ /* 0x004062000030d100 */
[----:B------:R-:W-:Y:S05]  /*0490*/  BRA `(.L_x_13973) ;  /* 0x00000ae000007947 */ /* 0x000fea0003800000 */
.L_x_13968:
        /* <DEDUP_REMOVED lines=12> */
.L_x_13982:
[----:B------:R-:W2:Y:S02]  /*0560*/  LDG.E.64 R2, [R2.64] ;  /* 0x0000002402027981 */ /* 0x000ea4000c1e1b00 */
[----:B--2---:R0:W1:Y:S01]  /*0570*/  F2I.F64.TRUNC R22, R2 ;  /* 0x0000000200167311 */ /* 0x004062000030d100 */
[----:B------:R-:W-:Y:S05]  /*0580*/  BRA `(.L_x_13973) ;  /* 0x000009f000007947 */ /* 0x000fea0003800000 */
.L_x_13981:
        /* <DEDUP_REMOVED lines=28> */
.L_x_13984:
        /* <DEDUP_REMOVED lines=16> */
.L_x_13983:
[----:B------:R-:W2:Y:S02]  /*0850*/  LDG.E.U16 R0, [R2.64] ;  /* 0x0000002402007981 */ /* 0x000ea4000c1e1500 */
[----:B--2---:R-:W-:-:S06]  /*0860*/  PRMT R0, RZ, 0x5410, R0 ;  /* 0x00005410ff007816 */ /* 0x004fcc0000000000 */
[----:B------:R-:W0:Y:S02]  /*0870*/  F2I.FTZ.TRUNC.NTZ R0, R0 ;  /* 0x0000000000007305 */ /* 0x000e24000021f100 */
[----:B0-----:R-:W-:Y:S01]  /*0880*/  PRMT R22, R0, 0x7610, R22 ;  /* 0x0000761000167816 */ /* 0x001fe20000000016 */
[----:B------:R-:W-:Y:S05]  /*0890*/  BRA `(.L_x_13973) ;  /* 0x000006e000007947 */ /* 0x000fea0003800000 */
.L_x_13980:
        /* <DEDUP_REMOVED lines=10> */
.L_x_13987:
        /* <DEDUP_REMOVED lines=21> */
.L_x_13991:
[----:B------:R-:W-:Y:S05]  /*0a90*/  BSYNC B1 ;  /* 0x0000000000017941 */ /* 0x000fea0003800000 */
.L_x_13990:
[----:B------:R-:W-:Y:S01]  /*0aa0*/  LEA R3, R0, 0x3b800000, 0x17 ;  /* 0x3b80000000037811 */ /* 0x000fe200078eb8ff */
[----:B------:R-:W-:-:S05]  /*0ab0*/  IMAD.SHL.U32 R0, R2, 0x100000, RZ ;  /* 0x0010000002007824 */ /* 0x000fca00078e00ff */
[----:B------:R-:W-:Y:S02]  /*0ac0*/  LOP3.LUT R0, R3, R0, R4, 0xfe, !PT ;  /* 0x0000000003007212 */ /* 0x000fe400078efe04 */
.L_x_13989:
[----:B------:R-:W-:Y:S05]  /*0ad0*/  BSYNC B0 ;  /* 0x0000000000007941 */ /* 0x000fea0003800000 */
.L_x_13988:
[----:B------:R-:W0:Y:S02]  /*0ae0*/  F2I.FTZ.TRUNC.NTZ R0, R0 ;  /* 0x0000000000007305 */ /* 0x000e24000021f100 */
[----:B0-----:R-:W-:Y:S01]  /*0af0*/  PRMT R22, R0, 0x7610, R22 ;  /* 0x0000761000167816 */ /* 0x001fe20000000016 */
[----:B------:R-:W-:Y:S05]  /*0b00*/  BRA `(.L_x_13973) ;  /* 0x0000047000007947 */ /* 0x000fea0003800000 */
.L_x_13986:
        /* <DEDUP_REMOVED lines=21> */
.L_x_13995:
[----:B------:R-:W-:Y:S05]  /*0c60*/  BSYNC B1 ;  /* 0x0000000000017941 */ /* 0x000fea0003800000 */
.L_x_13994:
[----:B------:R-:W-:Y:S01]  /*0c70*/  LEA R3, R0, 0x37800000, 0x17 ;  /* 0x3780000000037811 */ /* 0x000fe200078eb8ff */
[----:B------:R-:W-:-:S05]  /*0c80*/  IMAD.SHL.U32 R0, R2, 0x200000, RZ ;  /* 0x0020000002007824 */ /* 0x000fca00078e00ff */
[----:B------:R-:W-:Y:S02]  /*0c90*/  LOP3.LUT R0, R3, R0, R4, 0xfe, !PT ;  /* 0x0000000003007212 */ /* 0x000fe400078efe04 */
.L_x_13993:
[----:B------:R-:W-:Y:S05]  /*0ca0*/  BSYNC B0 ;  /* 0x0000000000007941 */ /* 0x000fea0003800000 */
.L_x_13992:
[----:B------:R-:W0:Y:S02]  /*0cb0*/  F2I.FTZ.TRUNC.NTZ R0, R0 ;  /* 0x0000000000007305 */ /* 0x000e24000021f100 */
[----:B0-----:R-:W-:Y:S01]  /*0cc0*/  PRMT R22, R0, 0x7610, R22 ;  /* 0x0000761000167816 */ /* 0x001fe20000000016 */
[----:B------:R-:W-:Y:S05]  /*0cd0*/  BRA `(.L_x_13973) ;  /* 0x000002a000007947 */ /* 0x000fea0003800000 */
.L_x_13985:
        /* <DEDUP_REMOVED lines=14> */
.L_x_13999:
[----:B------:R-:W-:Y:S05]  /*0dc0*/  BSYNC B0 ;  /* 0x0000000000007941 */ /* 0x000fea0003800000 */
.L_x_13998:
[----:B------:R-:W0:Y:S02]  /*0dd0*/  F2I.FTZ.TRUNC.NTZ R0, R0 ;  /* 0x0000000000007305 */ /* 0x000e24000021f100 */
[----:B0-----:R-:W-:Y:S01]  /*0de0*/  PRMT R22, R0, 0x7610, R22 ;  /* 0x0000761000167816 */ /* 0x001fe20000000016 */
[----:B------:R-:W-:Y:S05]  /*0df0*/  BRA `(.L_x_13973) ;  /* 0x0000018000007947 */ /* 0x000fea0003800000 */
.L_x_13972:
        /* <DEDUP_REMOVED lines=21> */
.L_x_13997:
[----:B------:R0:W5:Y:S01]  /*0f50*/  LDG.E.U8 R22, [R2.64] ;  /* 0x0000002402167981 */ /* 0x000162000c1e1100 */
[----:B------:R-:W-:Y:S05]  /*0f60*/  BRA `(.L_x_13973) ;  /* 0x0000001000007947 */ /* 0x000fea0003800000 */
.L_x_13996:
[----:B------:R0:W5:Y:S02]  /*0f70*/  LDG.E.U8 R22, [R2.64] ;  /* 0x0000002402167981 */ /* 0x000164000c1e1100 */
.L_x_13973:
[----:B------:R-:W2:Y:S02]  /*0f80*/  S2R R18, SR_TID.X ;  /* 0x0000000000127919 */ /* 0x000ea40000002100 */
[----:B--2---:R-:W-:Y:S02]  /*0f90*/  IADD3 R18, R18, 0x80, RZ ;  /* 0x0000008012127810 */ /* 0x004fe40007ffe0ff */
.L_x_13967:
[----:B-1----:R-:W-:Y:S05]  /*0fa0*/  BSYNC B6 ;  /* 0x0000000000067941 */ /* 0x002fea0003800000 */
.L_x_13966:
        /* <DEDUP_REMOVED lines=21> */
.L_x_14005:
[----:B------:R0:W5:Y:S01]  /*1100*/  LDG.E.U8 R19, [R2.64] ;  /* 0x0000002402137981 */ /* 0x000162000c1e1100 */
[----:B------:R-:W-:Y:S05]  /*1110*/  BRA `(.L_x_14007) ;  /* 0x00000d8000007947 */ /* 0x000fea0003800000 */
.L_x_14004:
        /* <DEDUP_REMOVED lines=8> */
.L_x_14009:
[----:B------:R0:W5:Y:S01]  /*11a0*/  LDG.E.U8 R19, [R2.64] ;  /* 0x0000002402137981 */ /* 0x000162000c1e1100 */
[----:B------:R-:W-:Y:S05]  /*11b0*/  BRA `(.L_x_14007) ;  /* 0x00000ce000007947 */ /* 0x000fea0003800000 */
.L_x_14008:
[----:B------:R0:W5:Y:S01]  /*11c0*/  LDG.E.U16 R19, [R2.64] ;  /* 0x0000002402137981 */ /* 0x000162000c1e1500 */
[----:B------:R-:W-:Y:S05]  /*11d0*/  BRA `(.L_x_14007) ;  /* 0x00000cc000007947 */ /* 0x000fea0003800000 */
.L_x_14003:
        /* <DEDUP_REMOVED lines=9> */
.L_x_14011:
[----:B------:R-:W2:Y:S02]  /*1270*/  LDG.E.U16 R0, [R2.64] ;  /* 0x0000002402007981 */ /* 0x000ea4000c1e1500 */
[----:B--2---:R-:W-:-:S06]  /*1280*/  HADD2.F32 R0, -RZ, R0.H0_H0 ;  /* 0x20000000ff007230 */ /* 0x004fcc0000004100 */
[----:B------:R-:W0:Y:S02]  /*1290*/  F2I.FTZ.TRUNC.NTZ R0, R0 ;  /* 0x0000000000007305 */ /* 0x000e24000021f100 */
[----:B0-----:R-:W-:Y:S01]  /*12a0*/  PRMT R19, R0, 0x7610, R19 ;  /* 0x0000761000137816 */ /* 0x001fe20000000013 */
[----:B------:R-:W-:Y:S05]  /*12b0*/  BRA `(.L_x_14007) ;  /* 0x00000be000007947 */ /* 0x000fea0003800000 */
.L_x_14010:
        /* <DEDUP_REMOVED lines=9> */
.L_x_14013:
[----:B------:R-:W2:Y:S02]  /*1350*/  LDG.E.U16 R2, [R2.64] ;  /* 0x0000002402027981 */ /* 0x000ea4000c1e1500 */
[----:B--2---:R-:W-:-:S06]  /*1360*/  HADD2.F32 R0, -RZ, R2.H0_H0 ;  /* 0x20000002ff007230 */ /* 0x004fcc0000004100 */
[----:B------:R-:W0:Y:S02]  /*1370*/  F2I.FTZ.TRUNC.NTZ R0, R0 ;  /* 0x0000000000007305 */ /* 0x000e24000021f100 */
[----:B0-----:R-:W-:Y:S01]  /*1380*/  PRMT R19, R0, 0x7610, R19 ;  /* 0x0000761000137816 */ /* 0x001fe20000000013 */
[----:B------:R-:W-:Y:S05]  /*1390*/  BRA `(.L_x_14007) ;  /* 0x00000b0000007947 */ /* 0x000fea0003800000 */
.L_x_14012:
[----:B------:R-:W2:Y:S02]  /*13a0*/  LDG.E.64 R2, [R2.64] ;  /* 0x0000002402027981 */ /* 0x000ea4000c1e1b00 */
[----:B--2---:R0:W1:Y:S01]  /*13b0*/  F2I.F64.TRUNC R19, R2 ;  /* 0x0000000200137311 */ /* 0x004062000030d100 */
[----:B------:R-:W-:Y:S05]  /*13c0*/  BRA `(.L_x_14007) ;  /* 0x00000ad000007947 */ /* 0x000fea0003800000 */
.L_x_14002:
        /* <DEDUP_REMOVED lines=12> */
.L_x_14016:
[----:B------:R-:W2:Y:S02]  /*1490*/  LDG.E.64 R2, [R2.64] ;  /* 0x0000002402027981 */ /* 0x000ea4000c1e1b00 */
[----:B--2---:R0:W1:Y:S01]  /*14a0*/  F2I.F64.TRUNC R19, R2 ;  /* 0x0000000200137311 */ /* 0x004062000030d100 */
[----:B------:R-:W-:Y:S05]  /*14b0*/  BRA `(.L_x_14007) ;  /* 0x000009e000007947 */ /* 0x000fea0003800000 */
.L_x_14015:
        /* <DEDUP_REMOVED lines=28> */
.L_x_14018:
        /* <DEDUP_REMOVED lines=15> */
.L_x_14017:
[----:B------:R-:W2:Y:S02]  /*1770*/  LDG.E.U16 R0, [R2.64] ;  /* 0x0000002402007981 */ /* 0x000ea4000c1e1500 */
[----:B--2---:R-:W-:-:S06]  /*1780*/  PRMT R0, RZ, 0x5410, R0 ;  /* 0x00005410ff007816 */ /* 0x004fcc0000000000 */
[----:B------:R-:W0:Y:S02]  /*1790*/  F2I.FTZ.TRUNC.NTZ R0, R0 ;  /* 0x0000000000007305 */ /* 0x000e24000021f100 */
[----:B0-----:R-:W-:Y:S01]  /*17a0*/  PRMT R19, R0, 0x7610, R19 ;  /* 0x0000761000137816 */ /* 0x001fe20000000013 */
[----:B------:R-:W-:Y:S05]  /*17b0*/  BRA `(.L_x_14007) ;  /* 0x000006e000007947 */ /* 0x000fea0003800000 */
.L_x_14014:
        /* <DEDUP_REMOVED lines=10> */
.L_x_14021:
        /* <DEDUP_REMOVED lines=21> */
.L_x_14025:
[----:B------:R-:W-:Y:S05]  /*19b0*/  BSYNC B1 ;  /* 0x0000000000017941 */ /* 0x000fea0003800000 */
.L_x_14024:
[----:B------:R-:W-:Y:S01]  /*19c0*/  LEA R3, R0, 0x3b800000, 0x17 ;  /* 0x3b80000000037811 */ /* 0x000fe200078eb8ff */
[----:B------:R-:W-:-:S05]  /*19d0*/  IMAD.SHL.U32 R0, R2, 0x100000, RZ ;  /* 0x0010000002007824 */ /* 0x000fca00078e00ff */
[----:B------:R-:W-:Y:S02]  /*19e0*/  LOP3.LUT R0, R3, R0, R4, 0xfe, !PT ;  /* 0x0000000003007212 */ /* 0x000fe400078efe04 */
.L_x_14023:
[----:B------:R-:W-:Y:S05]  /*19f0*/  BSYNC B0 ;  /* 0x0000000000007941 */ /* 0x000fea0003800000 */
.L_x_14022:
[----:B------:R-:W0:Y:S02]  /*1a00*/  F2I.FTZ.TRUNC.NTZ R0, R0 ;  /* 0x0000000000007305 */ /* 0x000e24000021f100 */
[----:B0-----:R-:W-:Y:S01]  /*1a10*/  PRMT R19, R0, 0x7610, R19 ;  /* 0x0000761000137816 */ /* 0x001fe20000000013 */
[----:B------:R-:W-:Y:S05]  /*1a20*/  BRA `(.L_x_14007) ;  /* 0x0000047000007947 */ /* 0x000fea0003800000 */
.L_x_14020:
        /* <DEDUP_REMOVED lines=21> */
.L_x_14029:
[----:B------:R-:W-:Y:S05]  /*1b80*/  BSYNC B1 ;  /* 0x0000000000017941 */ /* 0x000fea0003800000 */
.L_x_14028:
[----:B------:R-:W-:Y:S01]  /*1b90*/  LEA R3, R0, 0x37800000, 0x17 ;  /* 0x3780000000037811 */ /* 0x000fe200078eb8ff */
[----:B------:R-:W-:-:S05]  /*1ba0*/  IMAD.SHL.U32 R0, R2, 0x200000, RZ ;  /* 0x0020000002007824 */ /* 0x000fca00078e00ff */
[----:B------:R-:W-:Y:S02]  /*1bb0*/  LOP3.LUT R0, R3, R0, R4, 0xfe, !PT ;  /* 0x0000000003007212 */ /* 0x000fe400078efe04 */
.L_x_14027:
[----:B------:R-:W-:Y:S05]  /*1bc0*/  BSYNC B0 ;  /* 0x0000000000007941 */ /* 0x000fea0003800000 */
.L_x_14026:
[----:B------:R-:W0:Y:S02]  /*1bd0*/  F2I.FTZ.TRUNC.NTZ R0, R0 ;  /* 0x0000000000007305 */ /* 0x000e24000021f100 */
[----:B0-----:R-:W-:Y:S01]  /*1be0*/  PRMT R19, R0, 0x7610, R19 ;  /* 0x0000761000137816 */ /* 0x001fe20000000013 */
[----:B------:R-:W-:Y:S05]  /*1bf0*/  BRA `(.L_x_14007) ;  /* 0x000002a000007947 */ /* 0x000fea0003800000 */
.L_x_14019:
        /* <DEDUP_REMOVED lines=14> */
.L_x_14033:
[----:B------:R-:W-:Y:S05]  /*1ce0*/  BSYNC B0 ;  /* 0x0000000000007941 */ /* 0x000fea0003800000 */
.L_x_14032:
[----:B------:R-:W0:Y:S02]  /*1cf0*/  F2I.FTZ.TRUNC.NTZ R0, R0 ;  /* 0x0000000000007305 */ /* 0x000e24000021f100 */
[----:B0-----:R-:W-:Y:S01]  /*1d00*/  PRMT R19, R0, 0x7610, R19 ;  /* 0x0000761000137816 */ /* 0x001fe20000000013 */
[----:B------:R-:W-:Y:S05]  /*1d10*/  BRA `(.L_x_14007) ;  /* 0x0000018000007947 */ /* 0x000fea0003800000 */
.L_x_14006:
        /* <DEDUP_REMOVED lines=21> */
.L_x_14031:
[----:B------:R0:W5:Y:S01]  /*1e70*/  LDG.E.U8 R19, [R2.64] ;  /* 0x0000002402137981 */ /* 0x000162000c1e1100 */
[----:B------:R-:W-:Y:S05]  /*1e80*/  BRA `(.L_x_14007) ;  /* 0x0000001000007947 */ /* 0x000fea0003800000 */
.L_x_14030:
[----:B------:R0:W5:Y:S02]  /*1e90*/  LDG.E.U8 R19, [R2.64] ;  /* 0x0000002402137981 */ /* 0x000164000c1e1100 */
.L_x_14007:
[----:B------:R-:W-:-:S03]  /*1ea0*/  IADD3 R18, R18, 0x80, RZ ;  /* 0x0000008012127810 */ /* 0x000fc60007ffe0ff */
.L_x_14001:
[----:B------:R-:W-:Y:S05]  /*1eb0*/  BSYNC B6 ;  /* 0x0000000000067941 */ /* 0x000fea0003800000 */
.L_x_14000:
        /* <DEDUP_REMOVED lines=23> */
.L_x_14039:
[----:B------:R0:W5:Y:S01]  /*2030*/  LDG.E.U8 R25, [R2.64] ;  /* 0x0000002402197981 */ /* 0x000162000c1e1100 */
[----:B------:R-:W-:Y:S05]  /*2040*/  BRA `(.L_x_14041) ;  /* 0x00000d8000007947 */ /* 0x000fea0003800000 */
.L_x_14038:
        /* <DEDUP_REMOVED lines=8> */
.L_x_14043:
[----:B------:R0:W5:Y:S01]  /*20d0*/  LDG.E.U8 R25, [R2.64] ;  /* 0x0000002402197981 */ /* 0x000162000c1e1100 */
[----:B------:R-:W-:Y:S05]  /*20e0*/  BRA `(.L_x_14041) ;  /* 0x00000ce000007947 */ /* 0x000fea0003800000 */
.L_x_14042:
[----:B------:R0:W5:Y:S01]  /*20f0*/  LDG.E.U16 R25, [R2.64] ;  /* 0x0000002402197981 */ /* 0x000162000c1e1500 */
[----:B------:R-:W-:Y:S05]  /*2100*/  BRA `(.L_x_14041) ;  /* 0x00000cc000007947 */ /* 0x000fea0003800000 */
.L_x_14037:
        /* <DEDUP_REMOVED lines=9> */
.L_x_14045:
[----:B------:R-:W2:Y:S02]  /*21a0*/  LDG.E.U16 R0, [R2.64] ;  /* 0x0000002402007981 */ /* 0x000ea4000c1e1500 */
[----:B--2---:R-:W-:-:S06]  /*21b0*/  HADD2.F32 R0, -RZ, R0.H0_H0 ;  /* 0x20000000ff007230 */ /* 0x004fcc0000004100 */
[----:B------:R-:W0:Y:S02]  /*21c0*/  F2I.FTZ.TRUNC.NTZ R0, R0 ;  /* 0x0000000000007305 */ /* 0x000e24000021f100 */
[----:B0-----:R-:W-:Y:S01]  /*21d0*/  PRMT R25, R0, 0x7610, R25 ;  /* 0x0000761000197816 */ /* 0x001fe20000000019 */
[----:B------:R-:W-:Y:S05]  /*21e0*/  BRA `(.L_x_14041) ;  /* 0x00000be000007947 */ /* 0x000fea0003800000 */
.L_x_14044:
        /* <DEDUP_REMOVED lines=9> */
.L_x_14047:
[----:B------:R-:W2:Y:S02]  /*2280*/  LDG.E.U16 R2, [R2.64] ;  /* 0x0000002402027981 */ /* 0x000ea4000c1e1500 */
[----:B--2---:R-:W-:-:S06]  /*2290*/  HADD2.F32 R0, -RZ, R2.H0_H0 ;  /* 0x20000002ff007230 */ /* 0x004fcc0000004100 */
[----:B------:R-:W0:Y:S02]  /*22a0*/  F2I.FTZ.TRUNC.NTZ R0, R0 ;  /* 0x0000000000007305 */ /* 0x000e24000021f100 */
[----:B0-----:R-:W-:Y:S01]  /*22b0*/  PRMT R25, R0, 0x7610, R25 ;  /* 0x0000761000197816 */ /* 0x001fe20000000019 */
[----:B------:R-:W-:Y:S05]  /*22c0*/  BRA `(.L_x_14041) ;  /* 0x00000b0000007947 */ /* 0x000fea0003800000 */
.L_x_14046:
[----:B------:R-:W2:Y:S02]  /*22d0*/  LDG.E.64 R2, [R2.64] ;  /* 0x0000002402027981 */ /* 0x000ea4000c1e1b00 */
[----:B--2---:R0:W2:Y:S01]  /*22e0*/  F2I.F64.TRUNC R25, R2 ;  /* 0x0000000200197311 */ /* 0x0040a2000030d100 */
[----:B------:R-:W-:Y:S05]  /*22f0*/  BRA `(.L_x_14041) ;  /* 0x00000ad000007947 */ /* 0x000fea0003800000 */
.L_x_14036:
        /* <DEDUP_REMOVED lines=12> */
.L_x_14050:
[----:B------:R-:W2:Y:S02]  /*23c0*/  LDG.E.64 R2, [R2.64] ;  /* 0x0000002402027981 */ /* 0x000ea4000c1e1b00 */
[----:B--2---:R0:W2:Y:S01]  /*23d0*/  F2I.F64.TRUNC R25, R2 ;  /* 0x0000000200197311 */ /* 0x0040a2000030d100 */
[----:B------:R-:W-:Y:S05]  /*23e0*/  BRA `(.L_x_14041) ;  /* 0x000009e000007947 */ /* 0x000fea0003800000 */
.L_x_14049:
        /* <DEDUP_REMOVED lines=28> */
.L_x_14052:
        /* <DEDUP_REMOVED lines=15> */
.L_x_14051:
[----:B------:R-:W2:Y:S02]  /*26a0*/  LDG.E.U16 R0, [R2.64] ;  /* 0x0000002402007981 */ /* 0x000ea4000c1e1500 */
[----:B--2---:R-:W-:-:S06]  /*26b0*/  PRMT R0, RZ, 0x5410, R0 ;  /* 0x00005410ff007816 */ /* 0x004fcc0000000000 */
[----:B------:R-:W0:Y:S02]  /*26c0*/  F2I.FTZ.TRUNC.NTZ R0, R0 ;  /* 0x0000000000007305 */ /* 0x000e24000021f100 */
[----:B0-----:R-:W-:Y:S01]  /*26d0*/  PRMT R25, R0, 0x7610, R25 ;  /* 0x0000761000197816 */ /* 0x001fe20000000019 */
[----:B------:R-:W-:Y:S05]  /*26e0*/  BRA `(.L_x_14041) ;  /* 0x000006e000007947 */ /* 0x000fea0003800000 */
.L_x_14048:
        /* <DEDUP_REMOVED lines=10> */
.L_x_14055:
        /* <DEDUP_REMOVED lines=21> */
.L_x_14059:
[----:B------:R-:W-:Y:S05]  /*28e0*/  BSYNC B1 ;  /* 0x0000000000017941 */ /* 0x000fea0003800000 */
.L_x_14058:
[----:B------:R-:W-:Y:S01]  /*28f0*/  LEA R3, R0, 0x3b800000, 0x17 ;  /* 0x3b80000000037811 */ /* 0x000fe200078eb8ff */
[----:B------:R-:W-:-:S05]  /*2900*/  IMAD.SHL.U32 R0, R2, 0x100000, RZ ;  /* 0x0010000002007824 */ /* 0x000fca00078e00ff */
[----:B------:R-:W-:Y:S02]  /*2910*/  LOP3.LUT R0, R3, R0, R4, 0xfe, !PT ;  /* 0x0000000003007212 */ /* 0x000fe400078efe04 */
.L_x_14057:
[----:B------:R-:W-:Y:S05]  /*2920*/  BSYNC B0 ;  /* 0x0000000000007941 */ /* 0x000fea0003800000 */
.L_x_14056:
[----:B------:R-:W0:Y:S02]  /*2930*/  F2I.FTZ.TRUNC.NTZ R0, R0 ;  /* 0x0000000000007305 */ /* 0x000e24000021f100 */
[----:B0-----:R-:W-:Y:S01]  /*2940*/  PRMT R25, R0, 0x7610, R25 ;  /* 0x0000761000197816 */ /* 0x001fe20000000019 */
[----:B------:R-:W-:Y:S05]  /*2950*/  BRA `(.L_x_14041) ;  /* 0x0000047000007947 */ /* 0x000fea0003800000 */
.L_x_14054:
        /* <DEDUP_REMOVED lines=21> */
.L_x_14063:
[----:B------:R-:W-:Y:S05]  /*2ab0*/  BSYNC B1 ;  /* 0x0000000000017941 */ /* 0x000fea0003800000 */
.L_x_14062:
[----:B------:R-:W-:Y:S01]  /*2ac0*/  LEA R3, R0, 0x37800000, 0x17 ;  /* 0x3780000000037811 */ /* 0x000fe200078eb8ff */
[----:B------:R-:W-:-:S05]  /*2ad0*/  IMAD.SHL.U32 R0, R2, 0x200000, RZ ;  /* 0x0020000002007824 */ /* 0x000fca00078e00ff */
[----:B------:R-:W-:Y:S02]  /*2ae0*/  LOP3.LUT R0, R3, R0, R4, 0xfe, !PT ;  /* 0x0000000003007212 */ /* 0x000fe400078efe04 */
.L_x_14061:
[----:B------:R-:W-:Y:S05]  /*2af0*/  BSYNC B0 ;  /* 0x0000000000007941 */ /* 0x000fea0003800000 */
.L_x_14060:
[----:B------:R-:W0:Y:S02]  /*2b00*/  F2I.FTZ.TRUNC.NTZ R0, R0 ;  /* 0x0000000000007305 */ /* 0x000e24000021f100 */
[----:B0-----:R-:W-:Y:S01]  /*2b10*/  PRMT R25, R0, 0x7610, R25 ;  /* 0x0000761000197816 */ /* 0x001fe20000000019 */
[----:B------:R-:W-:Y:S05]  /*2b20*/  BRA `(.L_x_14041) ;  /* 0x000002a000007947 */ /* 0x000fea0003800000 */
.L_x_14053:
        /* <DEDUP_REMOVED lines=14> */
.L_x_14067:
[----:B------:R-:W-:Y:S05]  /*2c10*/  BSYNC B0 ;  /* 0x0000000000007941 */ /* 0x000fea0003800000 */
.L_x_14066:
[----:B------:R-:W0:Y:S02]  /*2c20*/  F2I.FTZ.TRUNC.NTZ R0, R0 ;  /* 0x0000000000007305 */ /* 0x000e24000021f100 */
[----:B0-----:R-:W-:Y:S01]  /*2c30*/  PRMT R25, R0, 0x7610, R25 ;  /* 0x0000761000197816 */ /* 0x001fe20000000019 */
[----:B------:R-:W-:Y:S05]  /*2c40*/  BRA `(.L_x_14041) ;  /* 0x0000018000007947 */ /* 0x000fea0003800000 */
.L_x_14040:
        /* <DEDUP_REMOVED lines=21> */
.L_x_14065:
[----:B------:R0:W5:Y:S01]  /*2da0*/  LDG.E.U8 R25, [R2.64] ;  /* 0x0000002402197981 */ /* 0x000162000c1e1100 */
[----:B------:R-:W-:Y:S05]  /*2db0*/  BRA `(.L_x_14041) ;  /* 0x0000001000007947 */ /* 0x000fea0003800000 */
.L_x_14064:
[----:B------:R0:W5:Y:S02]  /*2dc0*/  LDG.E.U8 R25, [R2.64] ;  /* 0x0000002402197981 */ /* 0x000164000c1e1100 */
.L_x_14041:
[----:B------:R-:W-:-:S03]  /*2dd0*/  IADD3 R18, R18, 0x80, RZ ;  /* 0x0000008012127810 */ /* 0x000fc60007ffe0ff */
.L_x_14035:
[----:B------:R-:W-:Y:S05]  /*2de0*/  BSYNC B6 ;  /* 0x0000000000067941 */ /* 0x000fea0003800000 */
.L_x_14034:
[----:B------:R-:W3:Y:S01]  /*2df0*/  LDC.U8 R26, c[0x0][0x165] ;  /* 0x00005940ff1a7b82 */ /* 0x000ee20000000000 */
        /* <DEDUP_REMOVED lines=20> */
.L_x_14073:
[----:B------:R0:W5:Y:S01]  /*2f40*/  LDG.E.U8 R23, [R2.64] ;  /* 0x0000002402177981 */ /* 0x000162000c1e1100 */
[----:B------:R-:W-:Y:S05]  /*2f50*/  BRA `(.L_x_14069) ;  /* 0x00000d7000007947 */ /* 0x000fea0003800000 */
.L_x_14072:
        /* <DEDUP_REMOVED lines=8> */
.L_x_14076:
[----:B------:R0:W5:Y:S01]  /*2fe0*/  LDG.E.U8 R23, [R2.64] ;  /* 0x0000002402177981 */ /* 0x000162000c1e1100 */
[----:B------:R-:W-:Y:S05]  /*2ff0*/  BRA `(.L_x_14069) ;  /* 0x00000cd000007947 */ /* 0x000fea0003800000 */
.L_x_14075:
[----:B------:R0:W5:Y:S01]  /*3000*/  LDG.E.U16 R23, [R2.64] ;  /* 0x0000002402177981 */ /* 0x000162000c1e1500 */
[----:B------:R-:W-:Y:S05]  /*3010*/  BRA `(.L_x_14069) ;  /* 0x00000cb000007947 */ /* 0x000fea0003800000 */
.L_x_14071:
        /* <DEDUP_REMOVED lines=9> */
.L_x_14078:
[----:B------:R-:W4:Y:S02]  /*30b0*/  LDG.E.U16 R0, [R2.64] ;  /* 0x0000002402007981 */ /* 0x000f24000c1e1500 */
[----:B----4-:R-:W-:-:S06]  /*30c0*/  HADD2.F32 R0, -RZ, R0.H0_H0 ;  /* 0x20000000ff007230 */ /* 0x010fcc0000004100 */
[----:B------:R-:W0:Y:S02]  /*30d0*/  F2I.FTZ.TRUNC.NTZ R0, R0 ;  /* 0x0000000000007305 */ /* 0x000e24000021f100 */
[----:B0-----:R-:W-:Y:S01]  /*30e0*/  PRMT R23, R0, 0x7610, R23 ;  /* 0x0000761000177816 */ /* 0x001fe20000000017 */
[----:B------:R-:W-:Y:S05]  /*30f0*/  BRA `(.L_x_14069) ;  /* 0x00000bd000007947 */ /* 0x000fea0003800000 */
.L_x_14077:
        /* <DEDUP_REMOVED lines=9> */
.L_x_14080:
[----:B------:R-:W4:Y:S02]  /*3190*/  LDG.E.U16 R2, [R2.64] ;  /* 0x0000002402027981 */ /* 0x000f24000c1e1500 */
[----:B----4-:R-:W-:-:S06]  /*31a0*/  HADD2.F32 R0, -RZ, R2.H0_H0 ;  /* 0x20000002ff007230 */ /* 0x010fcc0000004100 */
[----:B------:R-:W0:Y:S02]  /*31b0*/  F2I.FTZ.TRUNC.NTZ R0, R0 ;  /* 0x0000000000007305 */ /* 0x000e24000021f100 */
[----:B0-----:R-:W-:Y:S01]  /*31c0*/  PRMT R23, R0, 0x7610, R23 ;  /* 0x0000761000177816 */ /* 0x001fe20000000017 */
[----:B------:R-:W-:Y:S05]  /*31d0*/  BRA `(.L_x_14069) ;  /* 0x00000af000007947 */ /* 0x000fea0003800000 */
.L_x_14079:
[----:B------:R-:W4:Y:S02]  /*31e0*/  LDG.E.64 R2, [R2.64] ;  /* 0x0000002402027981 */ /* 0x000f24000c1e1b00 */
[----:B----4-:R0:W4:Y:S01]  /*31f0*/  F2I.F64.TRUNC R23, R2 ;  /* 0x0000000200177311 */ /* 0x010122000030d100 */
[----:B------:R-:W-:Y:S05]  /*3200*/  BRA `(.L_x_14069) ;  /* 0x00000ac000007947 */ /* 0x000fea0003800000 */
.L_x_14070:
        /* <DEDUP_REMOVED lines=12> */
.L_x_14083:
[----:B------:R-:W4:Y:S02]  /*32d0*/  LDG.E.64 R2, [R2.64] ;  /* 0x0000002402027981 */ /* 0x000f24000c1e1b00 */
[----:B----4-:R0:W4:Y:S01]  /*32e0*/  F2I.F64.TRUNC R23, R2 ;  /* 0x0000000200177311 */ /* 0x010122000030d100 */
[----:B------:R-:W-:Y:S05]  /*32f0*/  BRA `(.L_x_14069) ;  /* 0x000009d000007947 */ /* 0x000fea0003800000 */
.L_x_14082:
        /* <DEDUP_REMOVED lines=28> */
.L_x_14085:
        /* <DEDUP_REMOVED lines=15> */
.L_x_14084:
[----:B------:R-:W4:Y:S02]  /*35b0*/  LDG.E.U16 R0, [R2.64] ;  /* 0x0000002402007981 */ /* 0x000f24000c1e1500 */
[----:B----4-:R-:W-:-:S06]  /*35c0*/  PRMT R0, RZ, 0x5410, R0 ;  /* 0x00005410ff007816 */ /* 0x010fcc0000000000 */
[----:B------:R-:W0:Y:S02]  /*35d0*/  F2I.FTZ.TRUNC.NTZ R0, R0 ;  /* 0x0000000000007305 */ /* 0x000e24000021f100 */
[----:B0-----:R-:W-:Y:S01]  /*35e0*/  PRMT R23, R0, 0x7610, R23 ;  /* 0x0000761000177816 */ /* 0x001fe20000000017 */
[----:B------:R-:W-:Y:S05]  /*35f0*/  BRA `(.L_x_14069) ;  /* 0x000006d000007947 */ /* 0x000fea0003800000 */
.L_x_14081:
        /* <DEDUP_REMOVED lines=10> */
.L_x_14088:
        /* <DEDUP_REMOVED lines=21> */
.L_x_14092:
[----:B------:R-:W-:Y:S05]  /*37f0*/  BSYNC B1 ;  /* 0x0000000000017941 */ /* 0x000fea0003800000 */
.L_x_14091:
[----:B------:R-:W-:Y:S01]  /*3800*/  LEA R3, R0, 0x3b800000, 0x17 ;  /* 0x3b80000000037811 */ /* 0x000fe200078eb8ff */
[----:B------:R-:W-:-:S05]  /*3810*/  IMAD.SHL.U32 R0, R2, 0x100000, RZ ;  /* 0x0010000002007824 */ /* 0x000fca00078e00ff */
[----:B------:R-:W-:Y:S02]  /*3820*/  LOP3.LUT R0, R3, R0, R4, 0xfe, !PT ;  /* 0x0000000003007212 */ /* 0x000fe400078efe04 */
.L_x_14090:
[----:B------:R-:W-:Y:S05]  /*3830*/  BSYNC B0 ;  /* 0x0000000000007941 */ /* 0x000fea0003800000 */
.L_x_14089:
[----:B------:R-:W0:Y:S02]  /*3840*/  F2I.FTZ.TRUNC.NTZ R0, R0 ;  /* 0x0000000000007305 */ /* 0x000e24000021f100 */
[----:B0-----:R-:W-:Y:S01]  /*3850*/  PRMT R23, R0, 0x7610, R23 ;  /* 0x0000761000177816 */ /* 0x001fe20000000017 */
[----:B------:R-:W-:Y:S05]  /*3860*/  BRA `(.L_x_14069) ;  /* 0x0000046000007947 */ /* 0x000fea0003800000 */
.L_x_14087:
        /* <DEDUP_REMOVED lines=21> */
.L_x_14096:
[----:B------:R-:W-:Y:S05]  /*39c0*/  BSYNC B1 ;  /* 0x0000000000017941 */ /* 0x000fea0003800000 */
.L_x_14095:
[----:B------:R-:W-:Y:S01]  /*39d0*/  LEA R3, R0, 0x37800000, 0x17 ;  /* 0x3780000000037811 */ /* 0x000fe200078eb8ff */
[----:B------:R-:W-:-:S05]  /*39e0*/  IMAD.SHL.U32 R0, R2, 0x200000, RZ ;  /* 0x0020000002007824 */ /* 0x000fca00078e00ff */
[----:B------:R-:W-:Y:S02]  /*39f0*/  LOP3.LUT R0, R3, R0, R4, 0xfe, !PT ;  /* 0x0000000003007212 */ /* 0x000fe400078efe04 */
.L_x_14094:
[----:B------:R-:W-:Y:S05]  /*3a00*/  BSYNC B0 ;  /* 0x0000000000007941 */ /* 0x000fea0003800000 */
.L_x_14093:
[----:B------:R-:W0:Y:S02]  /*3a10*/  F2I.FTZ.TRUNC.NTZ R0, R0 ;  /* 0x0000000000007305 */ /* 0x000e24000021f100 */
[----:B0-----:R-:W-:Y:S01]  /*3a20*/  PRMT R23, R0, 0x7610, R23 ;  /* 0x0000761000177816 */ /* 0x001fe20000000017 */
[----:B------:R-:W-:Y:S05]  /*3a30*/  BRA `(.L_x_14069) ;  /* 0x0000029000007947 */ /* 0x000fea0003800000 */
.L_x_14086:
        /* <DEDUP_REMOVED lines=14> */
.L_x_14100:
[----:B------:R-:W-:Y:S05]  /*3b20*/  BSYNC B0 ;  /* 0x0000000000007941 */ /* 0x000fea0003800000 */
.L_x_14099:
[----:B------:R-:W0:Y:S02]  /*3b30*/  F2I.FTZ.TRUNC.NTZ R0, R0 ;  /* 0x0000000000007305 */ /* 0x000e24000021f100 */
[----:B0-----:R-:W-:Y:S01]  /*3b40*/  PRMT R23, R0, 0x7610, R23 ;  /* 0x0000761000177816 */ /* 0x001fe20000000017 */
[----:B------:R-:W-:Y:S05]  /*3b50*/  BRA `(.L_x_14069) ;  /* 0x0000017000007947 */ /* 0x000fea0003800000 */
.L_x_14074:
        /* <DEDUP_REMOVED lines=19> */
[----:B------:R-:W-:Y:S05]  /*3c90*/  BRA `(.L_x_14069) ;  /* 0x0000003000007947 */ /* 0x000fea0003800000 */
.L_x_14098:
[----:B------:R0:W5:Y:S01]  /*3ca0*/  LDG.E.U8 R23, [R2.64] ;  /* 0x0000002402177981 */ /* 0x000162000c1e1100 */
[----:B------:R-:W-:Y:S05]  /*3cb0*/  BRA `(.L_x_14069) ;  /* 0x0000001000007947 */ /* 0x000fea0003800000 */
.L_x_14097:
[----:B------:R0:W5:Y:S02]  /*3cc0*/  LDG.E.U8 R23, [R2.64] ;  /* 0x0000002402177981 */ /* 0x000164000c1e1100 */
.L_x_14069:
[----:B------:R-:W-:Y:S05]  /*3cd0*/  BSYNC B6 ;  /* 0x0000000000067941 */ /* 0x000fea0003800000 */
.L_x_14068:
[----:B------:R-:W0:Y:S01]  /*3ce0*/  S2R R24, SR_TID.X ;  /* 0x0000000000187919 */ /* 0x000e220000002100 */
[----:B------:R-:W4:Y:S01]  /*3cf0*/  LDC.U8 R18, c[0x0][0x184] ;  /* 0x00006100ff127b82 */ /* 0x000f220000000000 */
[----:B---3--:R-:W-:Y:S01]  /*3d00*/  PRMT R26, R26, 0x9910, RZ ;  /* 0x000099101a1a7816 */ /* 0x008fe200000000ff */
[----:B------:R-:W-:Y:S01]  /*3d10*/  BSSY B6, `(.L_x_14101) ;  /* 0x000010a000067945 */ /* 0x000fe20003800000 */
[----:B-----5:R-:W-:Y:S02]  /*3d20*/  PRMT R0, R22, 0x9910, RZ ;  /* 0x0000991016007816 */ /* 0x020fe400000000ff */
[----:B01----:R-:W-:Y:S02]  /*3d30*/  PRMT R2, R19, 0x9910, RZ ;  /* 0x0000991013027816 */ /* 0x003fe400000000ff */
[----:B--2---:R-:W-:Y:S02]  /*3d40*/  PRMT R22, R25, 0x9910, RZ ;  /* 0x0000991019167816 */ /* 0x004fe400000000ff */
[----:B----4-:R-:W-:Y:S01]  /*3d50*/  PRMT R4, R23, 0x9910, RZ ;  /* 0x0000991017047816 */ /* 0x010fe200000000ff */
[----:B------:R-:W-:-:S04]  /*3d60*/  IMAD.MOV.U32 R23, RZ, RZ, R26 ;  /* 0x000000ffff177224 */ /* 0x000fc800078e001a */
[C---:B------:R-:W-:Y:S02]  /*3d70*/  IMAD R7, R23.reuse, R0, RZ ;  /* 0x0000000017077224 */ /* 0x040fe400078e02ff */
[C---:B------:R-:W-:Y:S02]  /*3d80*/  IMAD R19, R23.reuse, R2, RZ ;  /* 0x0000000217137224 */ /* 0x040fe400078e02ff */
[C---:B------:R-:W-:Y:S02]  /*3d90*/  IMAD R22, R23.reuse, R22, RZ ;  /* 0x0000001617167224 */ /* 0x040fe400078e02ff */
[----:B------:R-:W-:Y:S01]  /*3da0*/  IMAD R23, R23, R4, RZ ;  /* 0x0000000417177224 */ /* 0x000fe200078e02ff */
[----:B------:R-:W-:-:S13]  /*3db0*/  ISETP.GE.AND P0, PT, R24, R17, PT ;  /* 0x000000111800720c */ /* 0x000fda0003f06270 */
        /* <DEDUP_REMOVED lines=20> */
.L_x_14106:
[----:B------:R0:W-:Y:S01]  /*3f00*/  STG.E.U8 [R2.64], R7 ;  /* 0x0000000702007986 */ /* 0x0001e2000c101124 */
[----:B------:R-:W-:Y:S05]  /*3f10*/  BRA `(.L_x_14102) ;  /* 0x00000e9000007947 */ /* 0x000fea0003800000 */
.L_x_14105:
        /* <DEDUP_REMOVED lines=12> */
.L_x_14109:
[----:B------:R-:W-:-:S04]  /*3fe0*/  LOP3.LUT R7, R7, 0xffff, RZ, 0xc0, !PT ;  /* 0x0000ffff07077812 */ /* 0x000fc800078ec0ff */
[----:B------:R-:W-:-:S05]  /*3ff0*/  PRMT R5, R7, 0x8880, RZ ;  /* 0x0000888007057816 */ /* 0x000fca00000000ff */
[----:B------:R0:W-:Y:S01]  /*4000*/  STG.E [R2.64], R5 ;  /* 0x0000000502007986 */ /* 0x0001e2000c101924 */
[----:B------:R-:W-:Y:S05]  /*4010*/  BRA `(.L_x_14102) ;  /* 0x00000d9000007947 */ /* 0x000fea0003800000 */
.L_x_14108:
[----:B------:R-:W-:-:S04]  /*4020*/  PRMT R5, R7, 0x8880, RZ ;  /* 0x0000888007057816 */ /* 0x000fc800000000ff */
[----:B------:R-:W-:-:S05]  /*4030*/  PRMT R5, R5, 0x7710, RZ ;  /* 0x0000771005057816 */ /* 0x000fca00000000ff */
[----:B------:R0:W-:Y:S01]  /*4040*/  STG.E.U16 [R2.64], R5 ;  /* 0x0000000502007986 */ /* 0x0001e2000c101524 */
[----:B------:R-:W-:Y:S05]  /*4050*/  BRA `(.L_x_14102) ;  /* 0x00000d5000007947 */ /* 0x000fea0003800000 */
.L_x_14104:
        /* <DEDUP_REMOVED lines=9> */
.L_x_14111:
[----:B------:R-:W0:Y:S02]  /*40f0*/  I2F.S8 R0, R7 ;  /* 0x0000000700007306 */ /* 0x000e240000001400 */
[----:B0-----:R-:W-:-:S05]  /*4100*/  F2FP.PACK_AB R0, RZ, R0 ;  /* 0x00000000ff00723e */ /* 0x001fca00000000ff */
[----:B------:R0:W-:Y:S01]  /*4110*/  STG.E.U16 [R2.64], R0 ;  /* 0x0000000002007986 */ /* 0x0001e2000c101524 */
[----:B------:R-:W-:Y:S05]  /*4120*/  BRA `(.L_x_14102) ;  /* 0x00000c8000007947 */ /* 0x000fea0003800000 */
.L_x_14110:
        /* <DEDUP_REMOVED lines=10> */
.L_x_14113:
[----:B------:R-:W0:Y:S02]  /*41d0*/  I2F.S8 R7, R7 ;  /* 0x0000000700077306 */ /* 0x000e240000001400 */
[----:B0-----:R-:W-:-:S04]  /*41e0*/  F2FP.PACK_AB R5, RZ, R7 ;  /* 0x00000007ff05723e */ /* 0x001fc800000000ff */
[----:B------:R-:W-:-:S05]  /*41f0*/  PRMT R5, R5, 0x5410, RZ ;  /* 0x0000541005057816 */ /* 0x000fca00000000ff */
[----:B------:R0:W-:Y:S01]  /*4200*/  STG.E [R2.64], R5 ;  /* 0x0000000502007986 */ /* 0x0001e2000c101924 */
[----:B------:R-:W-:Y:S05]  /*4210*/  BRA `(.L_x_14102) ;  /* 0x00000b9000007947 */ /* 0x000fea0003800000 */
.L_x_14112:
[----:B------:R-:W-:-:S04]  /*4220*/  PRMT R4, R7, 0x8880, RZ ;  /* 0x0000888007047816 */ /* 0x000fc800000000ff */
[----:B------:R-:W-:-:S06]  /*4230*/  PRMT R4, R4, 0x7710, RZ ;  /* 0x0000771004047816 */ /* 0x000fcc00000000ff */
[----:B------:R-:W0:Y:S02]  /*4240*/  I2F.F64.S16 R4, R4 ;  /* 0x0000000400047312 */ /* 0x000e240000101c00 */
[----:B0-----:R0:W-:Y:S01]  /*4250*/  STG.E.64 [R2.64], R4 ;  /* 0x0000000402007986 */ /* 0x0011e2000c101b24 */
[----:B------:R-:W-:Y:S05]  /*4260*/  BRA `(.L_x_14102) ;  /* 0x00000b4000007947 */ /* 0x000fea0003800000 */
.L_x_14103:
        /* <DEDUP_REMOVED lines=12> */
.L_x_14116:
[----:B------:R-:W-:Y:S02]  /*4330*/  PRMT R4, R7, 0x8880, RZ ;  /* 0x0000888007047816 */ /* 0x000fe400000000ff */
[----:B------:R-:W-:Y:S02]  /*4340*/  CS2R R6, SRZ ;  /* 0x0000000000067805 */ /* 0x000fe4000001ff00 */
[----:B------:R-:W-:-:S06]  /*4350*/  PRMT R4, R4, 0x7710, RZ ;  /* 0x0000771004047816 */ /* 0x000fcc00000000ff */
[----:B------:R-:W0:Y:S02]  /*4360*/  I2F.F64.S16 R4, R4 ;  /* 0x0000000400047312 */ /* 0x000e240000101c00 */
[----:B0-----:R0:W-:Y:S01]  /*4370*/  STG.E.128 [R2.64], R4 ;  /* 0x0000000402007986 */ /* 0x0011e2000c101d24 */
[----:B------:R-:W-:Y:S05]  /*4380*/  BRA `(.L_x_14102) ;  /* 0x00000a2000007947 */ /* 0x000fea0003800000 */
.L_x_14115:
        /* <DEDUP_REMOVED lines=21> */
.L_x_14120:
[----:B------:R-:W-:Y:S05]  /*44e0*/  BSYNC B0 ;  /* 0x0000000000007941 */ /* 0x000fea0003800000 */
.L_x_14119:
[----:B------:R-:W-:-:S05]  /*44f0*/  LOP3.LUT R5, R0, R5, RZ, 0xfc, !PT ;  /* 0x0000000500057212 */ /* 0x000fca00078efcff */
[----:B------:R0:W-:Y:S01]  /*4500*/  STG.E.U8 [R2.64], R5 ;  /* 0x0000000502007986 */ /* 0x0001e2000c101124 */
[----:B------:R-:W-:Y:S05]  /*4510*/  BRA `(.L_x_14102) ;  /* 0x0000089000007947 */ /* 0x000fea0003800000 */
.L_x_14118:
        /* <DEDUP_REMOVED lines=13> */
.L_x_14122:
[----:B------:R-:W-:Y:S01]  /*45f0*/  IMAD.MOV.U32 R0, RZ, RZ, 0x7f ;  /* 0x0000007fff007424 */ /* 0x000fe200078e00ff */
[----:B------:R-:W-:-:S04]  /*4600*/  ISETP.GT.U32.AND P0, PT, R4, 0x7f800000, PT ;  /* 0x7f8000000400780c */ /* 0x000fc80003f04070 */
[----:B------:R-:W-:-:S04]  /*4610*/  SEL R0, R0, 0x7c, P0 ;  /* 0x0000007c00007807 */ /* 0x000fc80000000000 */
.L_x_14123:
[----:B------:R-:W-:Y:S05]  /*4620*/  BSYNC B0 ;  /* 0x0000000000007941 */ /* 0x000fea0003800000 */
.L_x_14121:
[----:B------:R-:W-:-:S04]  /*4630*/  LOP3.LUT R4, R7, 0x80000000, RZ, 0xc0, !PT ;  /* 0x8000000007047812 */ /* 0x000fc800078ec0ff */
[----:B------:R-:W-:-:S04]  /*4640*/  SHF.R.U32.HI R5, RZ, 0x18, R4 ;  /* 0x00000018ff057819 */ /* 0x000fc80000011604 */
[----:B------:R-:W-:-:S05]  /*4650*/  LOP3.LUT R5, R0, R5, RZ, 0xfc, !PT ;  /* 0x0000000500057212 */ /* 0x000fca00078efcff */
[----:B------:R0:W-:Y:S01]  /*4660*/  STG.E.U8 [R2.64], R5 ;  /* 0x0000000502007986 */ /* 0x0001e2000c101124 */
[----:B------:R-:W-:Y:S05]  /*4670*/  BRA `(.L_x_14102) ;  /* 0x0000073000007947 */ /* 0x000fea0003800000 */
.L_x_14117:
[----:B------:R-:W0:Y:S02]  /*4680*/  I2F.S8 R0, R7 ;  /* 0x0000000700007306 */ /* 0x000e240000001400 */
[----:B0-----:R-:W-:-:S05]  /*4690*/  F2FP.BF16.PACK_AB R0, RZ, R0 ;  /* 0x00000000ff00723e */ /* 0x001fca00000010ff */
[----:B------:R0:W-:Y:S01]  /*46a0*/  STG.E.U16 [R2.64], R0 ;  /* 0x0000000002007986 */ /* 0x0001e2000c101524 */
[----:B------:R-:W-:Y:S05]  /*46b0*/  BRA `(.L_x_14102) ;  /* 0x000006f000007947 */ /* 0x000fea0003800000 */
.L_x_14114:
        /* <DEDUP_REMOVED lines=12> */
.L_x_14126:
        /* <DEDUP_REMOVED lines=17> */
.L_x_14129:
[----:B------:R-:W-:-:S04]  /*4890*/  LOP3.LUT R0, R7, 0x80000000, RZ, 0xc0, !PT ;  /* 0x8000000007007812 */ /* 0x000fc800078ec0ff */
[----:B------:R-:W-:-:S04]  /*48a0*/  SHF.R.U32.HI R5, RZ, 0x18, R0 ;  /* 0x00000018ff057819 */ /* 0x000fc80000011600 */
[----:B------:R-:W-:-:S04]  /*48b0*/  LOP3.LUT R4, R4, R5, RZ, 0xfc, !PT ;  /* 0x0000000504047212 */ /* 0x000fc800078efcff */
[----:B------:R-:W-:Y:S02]  /*48c0*/  PRMT R0, R4, 0x7610, R0 ;  /* 0x0000761004007816 */ /* 0x000fe40000000000 */
.L_x_14128:
[----:B------:R-:W-:Y:S05]  /*48d0*/  BSYNC B0 ;  /* 0x0000000000007941 */ /* 0x000fea0003800000 */
.L_x_14127:
[----:B------:R0:W-:Y:S01]  /*48e0*/  STG.E.U8 [R2.64], R0 ;  /* 0x0000000002007986 */ /* 0x0001e2000c101124 */
[----:B------:R-:W-:Y:S05]  /*48f0*/  BRA `(.L_x_14102) ;  /* 0x000004b000007947 */ /* 0x000fea0003800000 */
.L_x_14125:
        /* <DEDUP_REMOVED lines=17> */
.L_x_14132:
[----:B------:R-:W-:-:S04]  /*4a10*/  LOP3.LUT R0, R7, 0x80000000, RZ, 0xc0, !PT ;  /* 0x8000000007007812 */ /* 0x000fc800078ec0ff */
[----:B------:R-:W-:-:S04]  /*4a20*/  SHF.R.U32.HI R5, RZ, 0x18, R0 ;  /* 0x00000018ff057819 */ /* 0x000fc80000011600 */
[----:B------:R-:W-:-:S04]  /*4a30*/  LOP3.LUT R4, R4, R5, RZ, 0xfc, !PT ;  /* 0x0000000504047212 */ /* 0x000fc800078efcff */
[----:B------:R-:W-:Y:S02]  /*4a40*/  PRMT R0, R4, 0x7610, R0 ;  /* 0x0000761004007816 */ /* 0x000fe40000000000 */
.L_x_14131:
[----:B------:R-:W-:Y:S05]  /*4a50*/  BSYNC B0 ;  /* 0x0000000000007941 */ /* 0x000fea0003800000 */
.L_x_14130:
[----:B------:R0:W-:Y:S01]  /*4a60*/  STG.E.U8 [R2.64], R0 ;  /* 0x0000000002007986 */ /* 0x0001e2000c101124 */
[----:B------:R-:W-:Y:S05]  /*4a70*/  BRA `(.L_x_14102) ;  /* 0x0000033000007947 */ /* 0x000fea0003800000 */
.L_x_14124:
        /* <DEDUP_REMOVED lines=22> */
.L_x_14107:
        /* <DEDUP_REMOVED lines=20> */
.L_x_14134:
[----:B------:R-:W-:-:S04]  /*4d20*/  LOP3.LUT R7, R7, 0xffff, RZ, 0xc0, !PT ;  /* 0x0000ffff07077812 */ /* 0x000fc800078ec0ff */
[----:B------:R-:W-:-:S05]  /*4d30*/  PRMT R7, R7, 0x8880, RZ ;  /* 0x0000888007077816 */ /* 0x000fca00000000ff */
[----:B------:R-:W-:-:S05]  /*4d40*/  IMAD.MOV.U32 R4, RZ, RZ, R7 ;  /* 0x000000ffff047224 */ /* 0x000fca00078e0007 */
[----:B------:R-:W-:-:S05]  /*4d50*/  SHF.R.S32.HI R5, RZ, 0x1f, R4 ;  /* 0x0000001fff057819 */ /* 0x000fca0000011404 */
[----:B------:R0:W-:Y:S01]  /*4d60*/  STG.E.64 [R2.64], R4 ;  /* 0x0000000402007986 */ /* 0x0001e2000c101b24 */
[----:B------:R-:W-:Y:S05]  /*4d70*/  BRA `(.L_x_14102) ;  /* 0x0000003000007947 */ /* 0x000fea0003800000 */
.L_x_14133:
[----:B------:R-:W-:-:S04]  /*4d80*/  LOP3.LUT R7, R7, 0xffff, RZ, 0xc0, !PT ;  /* 0x0000ffff07077812 */ /* 0x000fc800078ec0ff */
[----:B------:R-:W-:-:S05]  /*4d90*/  PRMT R5, R7, 0x8880, RZ ;  /* 0x0000888007057816 */ /* 0x000fca00000000ff */
[----:B------:R0:W-:Y:S02]  /*4da0*/  STG.E [R2.64], R5 ;  /* 0x0000000502007986 */ /* 0x0001e4000c101924 */
.L_x_14102:
[----:B------:R-:W-:Y:S05]  /*4db0*/  BSYNC B6 ;  /* 0x0000000000067941 */ /* 0x000fea0003800000 */
.L_x_14101:
        /* <DEDUP_REMOVED lines=21> */
.L_x_14140:
[----:B------:R0:W-:Y:S01]  /*4f10*/  STG.E.U8 [R2.64], R19 ;  /* 0x0000001302007986 */ /* 0x0001e2000c101124 */
[----:B------:R-:W-:Y:S05]  /*4f20*/  BRA `(.L_x_14142) ;  /* 0x00000e9000007947 */ /* 0x000fea0003800000 */
.L_x_14139:
        /* <DEDUP_REMOVED lines=12> */
.L_x_14144:
[----:B------:R-:W-:-:S04]  /*4ff0*/  LOP3.LUT R19, R19, 0xffff, RZ, 0xc0, !PT ;  /* 0x0000ffff13137812 */ /* 0x000fc800078ec0ff */
[----:B------:R-:W-:-:S05]  /*5000*/  PRMT R5, R19, 0x8880, RZ ;  /* 0x0000888013057816 */ /* 0x000fca00000000ff */
[----:B------:R0:W-:Y:S01]  /*5010*/  STG.E [R2.64], R5 ;  /* 0x0000000502007986 */ /* 0x0001e2000c101924 */
[----:B------:R-:W-:Y:S05]  /*5020*/  BRA `(.L_x_14142) ;  /* 0x00000d9000007947 */ /* 0x000fea0003800000 */
.L_x_14143:
[----:B------:R-:W-:-:S04]  /*5030*/  PRMT R5, R19, 0x8880, RZ ;  /* 0x0000888013057816 */ /* 0x000fc800000000ff */
[----:B------:R-:W-:-:S05]  /*5040*/  PRMT R5, R5, 0x7710, RZ ;  /* 0x0000771005057816 */ /* 0x000fca00000000ff */
[----:B------:R0:W-:Y:S01]  /*5050*/  STG.E.U16 [R2.64], R5 ;  /* 0x0000000502007986 */ /* 0x0001e2000c101524 */
[----:B------:R-:W-:Y:S05]  /*5060*/  BRA `(.L_x_14142) ;  /* 0x00000d5000007947 */ /* 0x000fea0003800000 */
.L_x_14138:
        /* <DEDUP_REMOVED lines=9> */
.L_x_14146:
[----:B------:R-:W0:Y:S02]  /*5100*/  I2F.S8 R0, R19 ;  /* 0x0000001300007306 */ /* 0x000e240000001400 */
[----:B0-----:R-:W-:-:S05]  /*5110*/  F2FP.PACK_AB R0, RZ, R0 ;  /* 0x00000000ff00723e */ /* 0x001fca00000000ff */
[----:B------:R0:W-:Y:S01]  /*5120*/  STG.E.U16 [R2.64], R0 ;  /* 0x0000000002007986 */ /* 0x0001e2000c101524 */
[----:B------:R-:W-:Y:S05]  /*5130*/  BRA `(.L_x_14142) ;  /* 0x00000c8000007947 */ /* 0x000fea0003800000 */
.L_x_14145:
        /* <DEDUP_REMOVED lines=10> */
.L_x_14148:
[----:B------:R-:W0:Y:S02]  /*51e0*/  I2F.S8 R19, R19 ;  /* 0x0000001300137306 */ /* 0x000e240000001400 */
[----:B0-----:R-:W-:-:S04]  /*51f0*/  F2FP.PACK_AB R5, RZ, R19 ;  /* 0x00000013ff05723e */ /* 0x001fc800000000ff */
[----:B------:R-:W-:-:S05]  /*5200*/  PRMT R5, R5, 0x5410, RZ ;  /* 0x0000541005057816 */ /* 0x000fca00000000ff */
[----:B------:R0:W-:Y:S01]  /*5210*/  STG.E [R2.64], R5 ;  /* 0x0000000502007986 */ /* 0x0001e2000c101924 */
[----:B------:R-:W-:Y:S05]  /*5220*/  BRA `(.L_x_14142) ;  /* 0x00000b9000007947 */ /* 0x000fea0003800000 */
.L_x_14147:
[----:B------:R-:W-:-:S04]  /*5230*/  PRMT R4, R19, 0x8880, RZ ;  /* 0x0000888013047816 */ /* 0x000fc800000000ff */
[----:B------:R-:W-:-:S06]  /*5240*/  PRMT R4, R4, 0x7710, RZ ;  /* 0x0000771004047816 */ /* 0x000fcc00000000ff */
[----:B------:R-:W0:Y:S02]  /*5250*/  I2F.F64.S16 R4, R4 ;  /* 0x0000000400047312 */ /* 0x000e240000101c00 */
[----:B0-----:R0:W-:Y:S01]  /*5260*/  STG.E.64 [R2.64], R4 ;  /* 0x0000000402007986 */ /* 0x0011e2000c101b24 */
[----:B------:R-:W-:Y:S05]  /*5270*/  BRA `(.L_x_14142) ;  /* 0x00000b4000007947 */ /* 0x000fea0003800000 */
.L_x_14137:
        /* <DEDUP_REMOVED lines=12> */
.L_x_14151:
[----:B------:R-:W-:Y:S01]  /*5340*/  PRMT R4, R19, 0x8880, RZ ;  /* 0x0000888013047816 */ /* 0x000fe200000000ff */
[----:B------:R-:W-:-:S03]  /*5350*/  CS2R R6, SRZ ;  /* 0x0000000000067805 */ /* 0x000fc6000001ff00 */
[----:B------:R-:W-:-:S06]  /*5360*/  PRMT R4, R4, 0x7710, RZ ;  /* 0x0000771004047816 */ /* 0x000fcc00000000ff */
[----:B------:R-:W0:Y:S02]  /*5370*/  I2F.F64.S16 R4, R4 ;  /* 0x0000000400047312 */ /* 0x000e240000101c00 */
[----:B0-----:R0:W-:Y:S01]  /*5380*/  STG.E.128 [R2.64], R4 ;  /* 0x0000000402007986 */ /* 0x0011e2000c101d24 */
[----:B------:R-:W-:Y:S05]  /*5390*/  BRA `(.L_x_14142) ;  /* 0x00000a2000007947 */ /* 0x000fea0003800000 */
.L_x_14150:
        /* <DEDUP_REMOVED lines=21> */
.L_x_14155:
[----:B------:R-:W-:Y:S05]  /*54f0*/  BSYNC B0 ;  /* 0x0000000000007941 */ /* 0x000fea0003800000 */
.L_x_14154:
[----:B------:R-:W-:-:S05]  /*5500*/  LOP3.LUT R5, R0, R5, RZ, 0xfc, !PT ;  /* 0x0000000500057212 */ /* 0x000fca00078efcff */
[----:B------:R0:W-:Y:S01]  /*5510*/  STG.E.U8 [R2.64], R5 ;  /* 0x0000000502007986 */ /* 0x0001e2000c101124 */
[----:B------:R-:W-:Y:S05]  /*5520*/  BRA `(.L_x_14142) ;  /* 0x0000089000007947 */ /* 0x000fea0003800000 */
.L_x_14153:
        /* <DEDUP_REMOVED lines=13> */
.L_x_14157:
[----:B------:R-:W-:Y:S01]  /*5600*/  IMAD.MOV.U32 R0, RZ, RZ, 0x7f ;  /* 0x0000007fff007424 */ /* 0x000fe200078e00ff */
[----:B------:R-:W-:-:S04]  /*5610*/  ISETP.GT.U32.AND P0, PT, R4, 0x7f800000, PT ;  /* 0x7f8000000400780c */ /* 0x000fc80003f04070 */
[----:B------:R-:W-:-:S04]  /*5620*/  SEL R0, R0, 0x7c, P0 ;  /* 0x0000007c00007807 */ /* 0x000fc80000000000 */
.L_x_14158:
[----:B------:R-:W-:Y:S05]  /*5630*/  BSYNC B0 ;  /* 0x0000000000007941 */ /* 0x000fea0003800000 */
.L_x_14156:
[----:B------:R-:W-:-:S04]  /*5640*/  LOP3.LUT R4, R19, 0x80000000, RZ, 0xc0, !PT ;  /* 0x8000000013047812 */ /* 0x000fc800078ec0ff */
[----:B------:R-:W-:-:S04]  /*5650*/  SHF.R.U32.HI R5, RZ, 0x18, R4 ;  /* 0x00000018ff057819 */ /* 0x000fc80000011604 */
[----:B------:R-:W-:-:S05]  /*5660*/  LOP3.LUT R5, R0, R5, RZ, 0xfc, !PT ;  /* 0x0000000500057212 */ /* 0x000fca00078efcff */
[----:B------:R0:W-:Y:S01]  /*5670*/  STG.E.U8 [R2.64], R5 ;  /* 0x0000000502007986 */ /* 0x0001e2000c101124 */
[----:B------:R-:W-:Y:S05]  /*5680*/  BRA `(.L_x_14142) ;  /* 0x0000073000007947 */ /* 0x000fea0003800000 */
.L_x_14152:
[----:B------:R-:W0:Y:S02]  /*5690*/  I2F.S8 R0, R19 ;  /* 0x0000001300007306 */ /* 0x000e240000001400 */
[----:B0-----:R-:W-:-:S05]  /*56a0*/  F2FP.BF16.PACK_AB R0, RZ, R0 ;  /* 0x00000000ff00723e */ /* 0x001fca00000010ff */
[----:B------:R0:W-:Y:S01]  /*56b0*/  STG.E.U16 [R2.64], R0 ;  /* 0x0000000002007986 */ /* 0x0001e2000c101524 */
[----:B------:R-:W-:Y:S05]  /*56c0*/  BRA `(.L_x_14142) ;  /* 0x000006f000007947 */ /* 0x000fea0003800000 */
.L_x_14149:
        /* <DEDUP_REMOVED lines=12> */
.L_x_14161:
        /* <DEDUP_REMOVED lines=17> */
.L_x_14164:
[----:B------:R-:W-:-:S04]  /*58a0*/  LOP3.LUT R0, R19, 0x80000000, RZ, 0xc0, !PT ;  /* 0x8000000013007812 */ /* 0x000fc800078ec0ff */
[----:B------:R-:W-:-:S04]  /*58b0*/  SHF.R.U32.HI R5, RZ, 0x18, R0 ;  /* 0x00000018ff057819 */ /* 0x000fc80000011600 */
[----:B------:R-:W-:-:S04]  /*58c0*/  LOP3.LUT R4, R4, R5, RZ, 0xfc, !PT ;  /* 0x0000000504047212 */ /* 0x000fc800078efcff */
[----:B------:R-:W-:Y:S02]  /*58d0*/  PRMT R0, R4, 0x7610, R0 ;  /* 0x0000761004007816 */ /* 0x000fe40000000000 */
.L_x_14163:
[----:B------:R-:W-:Y:S05]  /*58e0*/  BSYNC B0 ;  /* 0x0000000000007941 */ /* 0x000fea0003800000 */
.L_x_14162:
[----:B------:R0:W-:Y:S01]  /*58f0*/  STG.E.U8 [R2.64], R0 ;  /* 0x0000000002007986 */ /* 0x0001e2000c101124 */
[----:B------:R-:W-:Y:S05]  /*5900*/  BRA `(.L_x_14142) ;  /* 0x000004b000007947 */ /* 0x000fea0003800000 */
.L_x_14160:
        /* <DEDUP_REMOVED lines=17> */
.L_x_14167:
[----:B------:R-:W-:-:S04]  /*5a20*/  LOP3.LUT R0, R19, 0x80000000, RZ, 0xc0, !PT ;  /* 0x8000000013007812 */ /* 0x000fc800078ec0ff */
[----:B------:R-:W-:-:S04]  /*5a30*/  SHF.R.U32.HI R5, RZ, 0x18, R0 ;  /* 0x00000018ff057819 */ /* 0x000fc80000011600 */
[----:B------:R-:W-:-:S04]  /*5a40*/  LOP3.LUT R4, R4, R5, RZ, 0xfc, !PT ;  /* 0x0000000504047212 */ /* 0x000fc800078efcff */
[----:B------:R-:W-:Y:S02]  /*5a50*/  PRMT R0, R4, 0x7610, R0 ;  /* 0x0000761004007816 */ /* 0x000fe40000000000 */
.L_x_14166:
[----:B------:R-:W-:Y:S05]  /*5a60*/  BSYNC B0 ;  /* 0x0000000000007941 */ /* 0x000fea0003800000 */
.L_x_14165:
[----:B------:R0:W-:Y:S01]  /*5a70*/  STG.E.U8 [R2.64], R0 ;  /* 0x0000000002007986 */ /* 0x0001e2000c101124 */
[----:B------:R-:W-:Y:S05]  /*5a80*/  BRA `(.L_x_14142) ;  /* 0x0000033000007947 */ /* 0x000fea0003800000 */
.L_x_14159:
        /* <DEDUP_REMOVED lines=22> */
.L_x_14141:
        /* <DEDUP_REMOVED lines=20> */
.L_x_14169:
[----:B------:R-:W-:-:S04]  /*5d30*/  LOP3.LUT R19, R19, 0xffff, RZ, 0xc0, !PT ;  /* 0x0000ffff13137812 */ /* 0x000fc800078ec0ff */
[----:B------:R-:W-:-:S05]  /*5d40*/  PRMT R19, R19, 0x8880, RZ ;  /* 0x0000888013137816 */ /* 0x000fca00000000ff */
[----:B------:R-:W-:-:S05]  /*5d50*/  IMAD.MOV.U32 R4, RZ, RZ, R19 ;  /* 0x000000ffff047224 */ /* 0x000fca00078e0013 */
[----:B------:R-:W-:-:S05]  /*5d60*/  SHF.R.S32.HI R5, RZ, 0x1f, R4 ;  /* 0x0000001fff057819 */ /* 0x000fca0000011404 */
[----:B------:R0:W-:Y:S01]  /*5d70*/  STG.E.64 [R2.64], R4 ;  /* 0x0000000402007986 */ /* 0x0001e2000c101b24 */
[----:B------:R-:W-:Y:S05]  /*5d80*/  BRA `(.L_x_14142) ;  /* 0x0000003000007947 */ /* 0x000fea0003800000 */
.L_x_14168:
[----:B------:R-:W-:-:S04]  /*5d90*/  LOP3.LUT R19, R19, 0xffff, RZ, 0xc0, !PT ;  /* 0x0000ffff13137812 */ /* 0x000fc800078ec0ff */
[----:B------:R-:W-:-:S05]  /*5da0*/  PRMT R5, R19, 0x8880, RZ ;  /* 0x0000888013057816 */ /* 0x000fca00000000ff */
[----:B------:R0:W-:Y:S02]  /*5db0*/  STG.E [R2.64], R5 ;  /* 0x0000000502007986 */ /* 0x0001e4000c101924 */
.L_x_14142:
        /* <DEDUP_REMOVED lines=21> */
.L_x_14173:
[----:B------:R0:W-:Y:S01]  /*5f10*/  STG.E.U8 [R2.64], R22 ;  /* 0x0000001602007986 */ /* 0x0001e2000c101124 */
[----:B------:R-:W-:Y:S05]  /*5f20*/  BRA `(.L_x_14175) ;  /* 0x00000e9000007947 */ /* 0x000fea0003800000 */
.L_x_14172:
        /* <DEDUP_REMOVED lines=12> */
.L_x_14177:
[----:B------:R-:W-:-:S04]  /*5ff0*/  LOP3.LUT R22, R22, 0xffff, RZ, 0xc0, !PT ;  /* 0x0000ffff16167812 */ /* 0x000fc800078ec0ff */
[----:B------:R-:W-:-:S05]  /*6000*/  PRMT R5, R22, 0x8880, RZ ;  /* 0x0000888016057816 */ /* 0x000fca00000000ff */
[----:B------:R0:W-:Y:S01]  /*6010*/  STG.E [R2.64], R5 ;  /* 0x0000000502007986 */ /* 0x0001e2000c101924 */
[----:B------:R-:W-:Y:S05]  /*6020*/  BRA `(.L_x_14175) ;  /* 0x00000d9000007947 */ /* 0x000fea0003800000 */
.L_x_14176:
[----:B------:R-:W-:-:S04]  /*6030*/  PRMT R5, R22, 0x8880, RZ ;  /* 0x0000888016057816 */ /* 0x000fc800000000ff */
[----:B------:R-:W-:-:S05]  /*6040*/  PRMT R5, R5, 0x7710, RZ ;  /* 0x0000771005057816 */ /* 0x000fca00000000ff */
[----:B------:R0:W-:Y:S01]  /*6050*/  STG.E.U16 [R2.64], R5 ;  /* 0x0000000502007986 */ /* 0x0001e2000c101524 */
[----:B------:R-:W-:Y:S05]  /*6060*/  BRA `(.L_x_14175) ;  /* 0x00000d5000007947 */ /* 0x000fea0003800000 */
.L_x_14171:
        /* <DEDUP_REMOVED lines=9> */
.L_x_14179:
[----:B------:R-:W0:Y:S02]  /*6100*/  I2F.S8 R0, R22 ;  /* 0x0000001600007306 */ /* 0x000e240000001400 */
[----:B0-----:R-:W-:-:S05]  /*6110*/  F2FP.PACK_AB R0, RZ, R0 ;  /* 0x00000000ff00723e */ /* 0x001fca00000000ff */
[----:B------:R0:W-:Y:S01]  /*6120*/  STG.E.U16 [R2.64], R0 ;  /* 0x0000000002007986 */ /* 0x0001e2000c101524 */
[----:B------:R-:W-:Y:S05]  /*6130*/  BRA `(.L_x_14175) ;  /* 0x00000c8000007947 */ /* 0x000fea0003800000 */
.L_x_14178:
        /* <DEDUP_REMOVED lines=10> */
.L_x_14181:
[----:B------:R-:W0:Y:S02]  /*61e0*/  I2F.S8 R22, R22 ;  /* 0x0000001600167306 */ /* 0x000e240000001400 */
[----:B0-----:R-:W-:-:S04]  /*61f0*/  F2FP.PACK_AB R5, RZ, R22 ;  /* 0x00000016ff05723e */ /* 0x001fc800000000ff */
[----:B------:R-:W-:-:S05]  /*6200*/  PRMT R5, R5, 0x5410, RZ ;  /* 0x0000541005057816 */ /* 0x000fca00000000ff */
[----:B------:R0:W-:Y:S01]  /*6210*/  STG.E [R2.64], R5 ;  /* 0x0000000502007986 */ /* 0x0001e2000c101924 */
[----:B------:R-:W-:Y:S05]  /*6220*/  BRA `(.L_x_14175) ;  /* 0x00000b9000007947 */ /* 0x000fea0003800000 */
.L_x_14180:
[----:B------:R-:W-:-:S04]  /*6230*/  PRMT R4, R22, 0x8880, RZ ;  /* 0x0000888016047816 */ /* 0x000fc800000000ff */
[----:B------:R-:W-:-:S06]  /*6240*/  PRMT R4, R4, 0x7710, RZ ;  /* 0x0000771004047816 */ /* 0x000fcc00000000ff */
[----:B------:R-:W0:Y:S02]  /*6250*/  I2F.F64.S16 R4, R4 ;  /* 0x0000000400047312 */ /* 0x000e240000101c00 */
[----:B0-----:R0:W-:Y:S01]  /*6260*/  STG.E.64 [R2.64], R4 ;  /* 0x0000000402007986 */ /* 0x0011e2000c101b24 */
[----:B------:R-:W-:Y:S05]  /*6270*/  BRA `(.L_x_14175) ;  /* 0x00000b4000007947 */ /* 0x000fea0003800000 */
.L_x_14170:
        /* <DEDUP_REMOVED lines=12> */
.L_x_14184:
[----:B------:R-:W-:Y:S01]  /*6340*/  PRMT R4, R22, 0x8880, RZ ;  /* 0x0000888016047816 */ /* 0x000fe200000000ff */
[----:B------:R-:W-:-:S03]  /*6350*/  CS2R R6, SRZ ;  /* 0x0000000000067805 */ /* 0x000fc6000001ff00 */
[----:B------:R-:W-:-:S06]  /*6360*/  PRMT R4, R4, 0x7710, RZ ;  /* 0x0000771004047816 */ /* 0x000fcc00000000ff */
[----:B------:R-:W0:Y:S02]  /*6370*/  I2F.F64.S16 R4, R4 ;  /* 0x0000000400047312 */ /* 0x000e240000101c00 */
[----:B0-----:R0:W-:Y:S01]  /*6380*/  STG.E.128 [R2.64], R4 ;  /* 0x0000000402007986 */ /* 0x0011e2000c101d24 */
[----:B------:R-:W-:Y:S05]  /*6390*/  BRA `(.L_x_14175) ;  /* 0x00000a2000007947 */ /* 0x000fea0003800000 */
.L_x_14183:
        /* <DEDUP_REMOVED lines=21> */
.L_x_14188:
[----:B------:R-:W-:Y:S05]  /*64f0*/  BSYNC B0 ;  /* 0x0000000000007941 */ /* 0x000fea0003800000 */
.L_x_14187:
[----:B------:R-:W-:-:S05]  /*6500*/  LOP3.LUT R5, R0, R5, RZ, 0xfc, !PT ;  /* 0x0000000500057212 */ /* 0x000fca00078efcff */
[----:B------:R0:W-:Y:S01]  /*6510*/  STG.E.U8 [R2.64], R5 ;  /* 0x0000000502007986 */ /* 0x0001e2000c101124 */
[----:B------:R-:W-:Y:S05]  /*6520*/  BRA `(.L_x_14175) ;  /* 0x0000089000007947 */ /* 0x000fea0003800000 */
.L_x_14186:
        /* <DEDUP_REMOVED lines=13> */
.L_x_14190:
[----:B------:R-:W-:Y:S01]  /*6600*/  IMAD.MOV.U32 R0, RZ, RZ, 0x7f ;  /* 0x0000007fff007424 */ /* 0x000fe200078e00ff */
[----:B------:R-:W-:-:S04]  /*6610*/  ISETP.GT.U32.AND P0, PT, R4, 0x7f800000, PT ;  /* 0x7f8000000400780c */ /* 0x000fc80003f04070 */
[----:B------:R-:W-:-:S04]  /*6620*/  SEL R0, R0, 0x7c, P0 ;  /* 0x0000007c00007807 */ /* 0x000fc80000000000 */
.L_x_14191:
[----:B------:R-:W-:Y:S05]  /*6630*/  BSYNC B0 ;  /* 0x0000000000007941 */ /* 0x000fea0003800000 */
.L_x_14189:
[----:B------:R-:W-:-:S04]  /*6640*/  LOP3.LUT R4, R5, 0x80000000, RZ, 0xc0, !PT ;  /* 0x8000000005047812 */ /* 0x000fc800078ec0ff */
[----:B------:R-:W-:-:S04]  /*6650*/  SHF.R.U32.HI R5, RZ, 0x18, R4 ;  /* 0x00000018ff057819 */ /* 0x000fc80000011604 */
[----:B------:R-:W-:-:S05]  /*6660*/  LOP3.LUT R5, R0, R5, RZ, 0xfc, !PT ;  /* 0x0000000500057212 */ /* 0x000fca00078efcff */
[----:B------:R0:W-:Y:S01]  /*6670*/  STG.E.U8 [R2.64], R5 ;  /* 0x0000000502007986 */ /* 0x0001e2000c101124 */
[----:B------:R-:W-:Y:S05]  /*6680*/  BRA `(.L_x_14175) ;  /* 0x0000073000007947 */ /* 0x000fea0003800000 */
.L_x_14185:
[----:B------:R-:W0:Y:S02]  /*6690*/  I2F.S8 R0, R22 ;  /* 0x0000001600007306 */ /* 0x000e240000001400 */
[----:B0-----:R-:W-:-:S05]  /*66a0*/  F2FP.BF16.PACK_AB R0, RZ, R0 ;  /* 0x00000000ff00723e */ /* 0x001fca00000010ff */
[----:B------:R0:W-:Y:S01]  /*66b0*/  STG.E.U16 [R2.64], R0 ;  /* 0x0000000002007986 */ /* 0x0001e2000c101524 */
[----:B------:R-:W-:Y:S05]  /*66c0*/  BRA `(.L_x_14175) ;  /* 0x000006f000007947 */ /* 0x000fea0003800000 */
.L_x_14182:
        /* <DEDUP_REMOVED lines=12> */
.L_x_14194:
        /* <DEDUP_REMOVED lines=17> */
.L_x_14197:
[----:B------:R-:W-:-:S04]  /*68a0*/  LOP3.LUT R0, R7, 0x80000000, RZ, 0xc0, !PT ;  /* 0x8000000007007812 */ /* 0x000fc800078ec0ff */
[----:B------:R-:W-:-:S04]  /*68b0*/  SHF.R.U32.HI R5, RZ, 0x18, R0 ;  /* 0x00000018ff057819 */ /* 0x000fc80000011600 */
[----:B------:R-:W-:-:S04]  /*68c0*/  LOP3.LUT R4, R4, R5, RZ, 0xfc, !PT ;  /* 0x0000000504047212 */ /* 0x000fc800078efcff */
[----:B------:R-:W-:Y:S02]  /*68d0*/  PRMT R0, R4, 0x7610, R0 ;  /* 0x0000761004007816 */ /* 0x000fe40000000000 */
.L_x_14196:
[----:B------:R-:W-:Y:S05]  /*68e0*/  BSYNC B0 ;  /* 0x0000000000007941 */ /* 0x000fea0003800000 */
.L_x_14195:
[----:B------:R0:W-:Y:S01]  /*68f0*/  STG.E.U8 [R2.64], R0 ;  /* 0x0000000002007986 */ /* 0x0001e2000c101124 */
[----:B------:R-:W-:Y:S05]  /*6900*/  BRA `(.L_x_14175) ;  /* 0x000004b000007947 */ /* 0x000fea0003800000 */
.L_x_14193:
        /* <DEDUP_REMOVED lines=17> */
.L_x_14200:
[----:B------:R-:W-:-:S04]  /*6a20*/  LOP3.LUT R0, R7, 0x80000000, RZ, 0xc0, !PT ;  /* 0x8000000007007812 */ /* 0x000fc800078ec0ff */
[----:B------:R-:W-:-:S04]  /*6a30*/  SHF.R.U32.HI R5, RZ, 0x18, R0 ;  /* 0x00000018ff057819 */ /* 0x000fc80000011600 */
[----:B------:R-:W-:-:S04]  /*6a40*/  LOP3.LUT R4, R4, R5, RZ, 0xfc, !PT ;  /* 0x0000000504047212 */ /* 0x000fc800078efcff */
[----:B------:R-:W-:Y:S02]  /*6a50*/  PRMT R0, R4, 0x7610, R0 ;  /* 0x0000761004007816 */ /* 0x000fe40000000000 */
.L_x_14199:
[----:B------:R-:W-:Y:S05]  /*6a60*/  BSYNC B0 ;  /* 0x0000000000007941 */ /* 0x000fea0003800000 */
.L_x_14198:
[----:B------:R0:W-:Y:S01]  /*6a70*/  STG.E.U8 [R2.64], R0 ;  /* 0x0000000002007986 */ /* 0x0001e2000c101124 */
[----:B------:R-:W-:Y:S05]  /*6a80*/  BRA `(.L_x_14175) ;  /* 0x0000033000007947 */ /* 0x000fea0003800000 */
.L_x_14192:
        /* <DEDUP_REMOVED lines=22> */
.L_x_14174:
        /* <DEDUP_REMOVED lines=20> */
.L_x_14202:
[----:B------:R-:W-:-:S04]  /*6d30*/  LOP3.LUT R22, R22, 0xffff, RZ, 0xc0, !PT ;  /* 0x0000ffff16167812 */ /* 0x000fc800078ec0ff */
[----:B------:R-:W-:-:S05]  /*6d40*/  PRMT R22, R22, 0x8880, RZ ;  /* 0x0000888016167816 */ /* 0x000fca00000000ff */
[----:B------:R-:W-:-:S05]  /*6d50*/  IMAD.MOV.U32 R4, RZ, RZ, R22 ;  /* 0x000000ffff047224 */ /* 0x000fca00078e0016 */
[----:B------:R-:W-:-:S05]  /*6d60*/  SHF.R.S32.HI R5, RZ, 0x1f, R4 ;  /* 0x0000001fff057819 */ /* 0x000fca0000011404 */
[----:B------:R0:W-:Y:S01]  /*6d70*/  STG.E.64 [R2.64], R4 ;  /* 0x0000000402007986 */ /* 0x0001e2000c101b24 */
[----:B------:R-:W-:Y:S05]  /*6d80*/  BRA `(.L_x_14175) ;  /* 0x0000003000007947 */ /* 0x000fea0003800000 */
.L_x_14201:
[----:B------:R-:W-:-:S04]  /*6d90*/  LOP3.LUT R22, R22, 0xffff, RZ, 0xc0, !PT ;  /* 0x0000ffff16167812 */ /* 0x000fc800078ec0ff */
[----:B------:R-:W-:-:S05]  /*6da0*/  PRMT R5, R22, 0x8880, RZ ;  /* 0x0000888016057816 */ /* 0x000fca00000000ff */
[----:B------:R0:W-:Y:S02]  /*6db0*/  STG.E [R2.64], R5 ;  /* 0x0000000502007986 */ /* 0x0001e4000c101924 */
.L_x_14175:
[----:B------:R-:W-:Y:S02]  /*6dc0*/  IADD3 R24, R24, 0x80, RZ ;  /* 0x0000008018187810 */ /* 0x000fe40007ffe0ff */
.L_x_14136:
[----:B------:R-:W-:Y:S05]  /*6dd0*/  BSYNC B6 ;  /* 0x0000000000067941 */ /* 0x000fea0003800000 */
.L_x_14135:
        /* <DEDUP_REMOVED lines=19> */
.L_x_14206:
[----:B------:R-:W-:Y:S01]  /*6f10*/  STG.E.U8 [R2.64], R23 ;  /* 0x0000001702007986 */ /* 0x000fe2000c101124 */
[----:B------:R-:W-:Y:S05]  /*6f20*/  EXIT ;  /* 0x000000000000794d */ /* 0x000fea0003800000 */
.L_x_14205:
        /* <DEDUP_REMOVED lines=12> */
.L_x_14209:
[----:B------:R-:W-:-:S04]  /*6ff0*/  LOP3.LUT R23, R23, 0xffff, RZ, 0xc0, !PT ;  /* 0x0000ffff17177812 */ /* 0x000fc800078ec0ff */
[----:B------:R-:W-:-:S05]  /*7000*/  PRMT R5, R23, 0x8880, RZ ;  /* 0x0000888017057816 */ /* 0x000fca00000000ff */
[----:B------:R-:W-:Y:S01]  /*7010*/  STG.E [R2.64], R5 ;  /* 0x0000000502007986 */ /* 0x000fe2000c101924 */
[----:B------:R-:W-:Y:S05]  /*7020*/  EXIT ;  /* 0x000000000000794d */ /* 0x000fea0003800000 */
.L_x_14208:
[----:B------:R-:W-:-:S04]  /*7030*/  PRMT R5, R23, 0x8880, RZ ;  /* 0x0000888017057816 */ /* 0x000fc800000000ff */
[----:B------:R-:W-:-:S05]  /*7040*/  PRMT R5, R5, 0x7710, RZ ;  /* 0x0000771005057816 */ /* 0x000fca00000000ff */
[----:B------:R-:W-:Y:S01]  /*7050*/  STG.E.U16 [R2.64], R5 ;  /* 0x0000000502007986 */ /* 0x000fe2000c101524 */
[----:B------:R-:W-:Y:S05]  /*7060*/  EXIT ;  /* 0x000000000000794d */ /* 0x000fea0003800000 */
.L_x_14204:
        /* <DEDUP_REMOVED lines=9> */
.L_x_14211:
[----:B------:R-:W0:Y:S02]  /*7100*/  I2F.S8 R0, R23 ;  /* 0x0000001700007306 */ /* 0x000e240000001400 */
[----:B0-----:R-:W-:-:S05]  /*7110*/  F2FP.PACK_AB R0, RZ, R0 ;  /* 0x00000000ff00723e */ /* 0x001fca00000000ff */
[----:B------:R-:W-:Y:S01]  /*7120*/  STG.E.U16 [R2.64], R0 ;  /* 0x0000000002007986 */ /* 0x000fe2000c101524 */
[----:B------:R-:W-:Y:S05]  /*7130*/  EXIT ;  /* 0x000000000000794d */ /* 0x000fea0003800000 */
.L_x_14210:
        /* <DEDUP_REMOVED lines=10> */
.L_x_14213:
[----:B------:R-:W0:Y:S02]  /*71e0*/  I2F.S8 R23, R23 ;  /* 0x0000001700177306 */ /* 0x000e240000001400 */
[----:B0-----:R-:W-:-:S04]  /*71f0*/  F2FP.PACK_AB R5, RZ, R23 ;  /* 0x00000017ff05723e */ /* 0x001fc800000000ff */
[----:B------:R-:W-:-:S05]  /*7200*/  PRMT R5, R5, 0x5410, RZ ;  /* 0x0000541005057816 */ /* 0x000fca00000000ff */
[----:B------:R-:W-:Y:S01]  /*7210*/  STG.E [R2.64], R5 ;  /* 0x0000000502007986 */ /* 0x000fe2000c101924 */
[----:B------:R-:W-:Y:S05]  /*7220*/  EXIT ;  /* 0x000000000000794d */ /* 0x000fea0003800000 */
.L_x_14212:
[----:B------:R-:W-:-:S04]  /*7230*/  PRMT R4, R23, 0x8880, RZ ;  /* 0x0000888017047816 */ /* 0x000fc800000000ff */
[----:B------:R-:W-:-:S06]  /*7240*/  PRMT R4, R4, 0x7710, RZ ;  /* 0x0000771004047816 */ /* 0x000fcc00000000ff */
[----:B------:R-:W0:Y:S02]  /*7250*/  I2F.F64.S16 R4, R4 ;  /* 0x0000000400047312 */ /* 0x000e240000101c00 */
[----:B0-----:R-:W-:Y:S01]  /*7260*/  STG.E.64 [R2.64], R4 ;  /* 0x0000000402007986 */ /* 0x001fe2000c101b24 */
[----:B------:R-:W-:Y:S05]  /*7270*/  EXIT ;  /* 0x000000000000794d */ /* 0x000fea0003800000 */
.L_x_14203:
        /* <DEDUP_REMOVED lines=12> */
.L_x_14216:
[----:B------:R-:W-:Y:S01]  /*7340*/  PRMT R4, R23, 0x8880, RZ ;  /* 0x0000888017047816 */ /* 0x000fe200000000ff */
[----:B------:R-:W-:-:S03]  /*7350*/  CS2R R6, SRZ ;  /* 0x0000000000067805 */ /* 0x000fc6000001ff00 */
[----:B------:R-:W-:-:S06]  /*7360*/  PRMT R4, R4, 0x7710, RZ ;  /* 0x0000771004047816 */ /* 0x000fcc00000000ff */
[----:B------:R-:W0:Y:S02]  /*7370*/  I2F.F64.S16 R4, R4 ;  /* 0x0000000400047312 */ /* 0x000e240000101c00 */
[----:B0-----:R-:W-:Y:S01]  /*7380*/  STG.E.128 [R2.64], R4 ;  /* 0x0000000402007986 */ /* 0x001fe2000c101d24 */
[----:B------:R-:W-:Y:S05]  /*7390*/  EXIT ;  /* 0x000000000000794d */ /* 0x000fea0003800000 */
.L_x_14215:
        /* <DEDUP_REMOVED lines=21> */
.L_x_14220:
[----:B------:R-:W-:Y:S05]  /*74f0*/  BSYNC B0 ;  /* 0x0000000000007941 */ /* 0x000fea0003800000 */
.L_x_14219:
[----:B------:R-:W-:-:S05]  /*7500*/  LOP3.LUT R5, R0, R5, RZ, 0xfc, !PT ;  /* 0x0000000500057212 */ /* 0x000fca00078efcff */
[----:B------:R-:W-:Y:S01]  /*7510*/  STG.E.U8 [R2.64], R5 ;  /* 0x0000000502007986 */ /* 0x000fe2000c101124 */
[----:B------:R-:W-:Y:S05]  /*7520*/  EXIT ;  /* 0x000000000000794d */ /* 0x000fea0003800000 */
.L_x_14218:
        /* <DEDUP_REMOVED lines=13> */
.L_x_14222:
[----:B------:R-:W-:Y:S01]  /*7600*/  IMAD.MOV.U32 R0, RZ, RZ, 0x7f ;  /* 0x0000007fff007424 */ /* 0x000fe200078e00ff */
[----:B------:R-:W-:-:S04]  /*7610*/  ISETP.GT.U32.AND P0, PT, R4, 0x7f800000, PT ;  /* 0x7f8000000400780c */ /* 0x000fc80003f04070 */
[----:B------:R-:W-:-:S04]  /*7620*/  SEL R0, R0, 0x7c, P0 ;  /* 0x0000007c00007807 */ /* 0x000fc80000000000 */
.L_x_14223:
[----:B------:R-:W-:Y:S05]  /*7630*/  BSYNC B0 ;  /* 0x0000000000007941 */ /* 0x000fea0003800000 */
.L_x_14221:
[----:B------:R-:W-:-:S04]  /*7640*/  LOP3.LUT R4, R23, 0x80000000, RZ, 0xc0, !PT ;  /* 0x8000000017047812 */ /* 0x000fc800078ec0ff */
[----:B------:R-:W-:-:S04]  /*7650*/  SHF.R.U32.HI R5, RZ, 0x18, R4 ;  /* 0x00000018ff057819 */ /* 0x000fc80000011604 */
[----:B------:R-:W-:-:S05]  /*7660*/  LOP3.LUT R5, R0, R5, RZ, 0xfc, !PT ;  /* 0x0000000500057212 */ /* 0x000fca00078efcff */
[----:B------:R-:W-:Y:S01]  /*7670*/  STG.E.U8 [R2.64], R5 ;  /* 0x0000000502007986 */ /* 0x000fe2000c101124 */
[----:B------:R-:W-:Y:S05]  /*7680*/  EXIT ;  /* 0x000000000000794d */ /* 0x000fea0003800000 */
.L_x_14217:
[----:B------:R-:W0:Y:S02]  /*7690*/  I2F.S8 R0, R23 ;  /* 0x0000001700007306 */ /* 0x000e240000001400 */
[----:B0-----:R-:W-:-:S05]  /*76a0*/  F2FP.BF16.PACK_AB R0, RZ, R0 ;  /* 0x00000000ff00723e */ /* 0x001fca00000010ff */
[----:B------:R-:W-:Y:S01]  /*76b0*/  STG.E.U16 [R2.64], R0 ;  /* 0x0000000002007986 */ /* 0x000fe2000c101524 */
[----:B------:R-:W-:Y:S05]  /*76c0*/  EXIT ;  /* 0x000000000000794d */ /* 0x000fea0003800000 */
.L_x_14214:
        /* <DEDUP_REMOVED lines=12> */
.L_x_14226:
        /* <DEDUP_REMOVED lines=17> */
.L_x_14229:
[----:B------:R-:W-:-:S04]  /*78a0*/  LOP3.LUT R0, R23, 0x80000000, RZ, 0xc0, !PT ;  /* 0x8000000017007812 */ /* 0x000fc800078ec0ff */
[----:B------:R-:W-:-:S04]  /*78b0*/  SHF.R.U32.HI R5, RZ, 0x18, R0 ;  /* 0x00000018ff057819 */ /* 0x000fc80000011600 */
[----:B------:R-:W-:-:S04]  /*78c0*/  LOP3.LUT R4, R4, R5, RZ, 0xfc, !PT ;  /* 0x0000000504047212 */ /* 0x000fc800078efcff */
[----:B------:R-:W-:Y:S02]  /*78d0*/  PRMT R0, R4, 0x7610, R0 ;  /* 0x0000761004007816 */ /* 0x000fe40000000000 */
.L_x_14228:
[----:B------:R-:W-:Y:S05]  /*78e0*/  BSYNC B0 ;  /* 0x0000000000007941 */ /* 0x000fea0003800000 */
.L_x_14227:
[----:B------:R-:W-:Y:S01]  /*78f0*/  STG.E.U8 [R2.64], R0 ;  /* 0x0000000002007986 */ /* 0x000fe2000c101124 */
[----:B------:R-:W-:Y:S05]  /*7900*/  EXIT ;  /* 0x000000000000794d */ /* 0x000fea0003800000 */
.L_x_14225:
        /* <DEDUP_REMOVED lines=17> */
.L_x_14232:
[----:B------:R-:W-:-:S04]  /*7a20*/  LOP3.LUT R0, R23, 0x80000000, RZ, 0xc0, !PT ;  /* 0x8000000017007812 */ /* 0x000fc800078ec0ff */
[----:B------:R-:W-:-:S04]  /*7a30*/  SHF.R.U32.HI R5, RZ, 0x18, R0 ;  /* 0x00000018ff057819 */ /* 0x000fc80000011600 */
[----:B------:R-:W-:-:S04]  /*7a40*/  LOP3.LUT R4, R4, R5, RZ, 0xfc, !PT ;  /* 0x0000000504047212 */ /* 0x000fc800078efcff */
[----:B------:R-:W-:Y:S02]  /*7a50*/  PRMT R0, R4, 0x7610, R0 ;  /* 0x0000761004007816 */ /* 0x000fe40000000000 */
.L_x_14231:
[----:B------:R-:W-:Y:S05]  /*7a60*/  BSYNC B0 ;  /* 0x0000000000007941 */ /* 0x000fea0003800000 */
.L_x_14230:
[----:B------:R-:W-:Y:S01]  /*7a70*/  STG.E.U8 [R2.64], R0 ;  /* 0x0000000002007986 */ /* 0x000fe2000c101124 */
[----:B------:R-:W-:Y:S05]  /*7a80*/  EXIT ;  /* 0x000000000000794d */ /* 0x000fea0003800000 */
.L_x_14224:
        /* <DEDUP_REMOVED lines=22> */
.L_x_14207:
        /* <DEDUP_REMOVED lines=20> */
.L_x_14234:
[----:B------:R-:W-:-:S04]  /*7d30*/  LOP3.LUT R23, R23, 0xffff, RZ, 0xc0, !PT ;  /* 0x0000ffff17177812 */ /* 0x000fc800078ec0ff */
[----:B------:R-:W-:-:S05]  /*7d40*/  PRMT R23, R23, 0x8880, RZ ;  /* 0x0000888017177816 */ /* 0x000fca00000000ff */
[----:B------:R-:W-:-:S05]  /*7d50*/  IMAD.MOV.U32 R4, RZ, RZ, R23 ;  /* 0x000000ffff047224 */ /* 0x000fca00078e0017 */
[----:B------:R-:W-:-:S05]  /*7d60*/  SHF.R.S32.HI R5, RZ, 0x1f, R4 ;  /* 0x0000001fff057819 */ /* 0x000fca0000011404 */
[----:B------:R-:W-:Y:S01]  /*7d70*/  STG.E.64 [R2.64], R4 ;  /* 0x0000000402007986 */ /* 0x000fe2000c101b24 */
[----:B------:R-:W-:Y:S05]  /*7d80*/  EXIT ;  /* 0x000000000000794d */ /* 0x000fea0003800000 */
.L_x_14233:
[----:B------:R-:W-:-:S04]  /*7d90*/  LOP3.LUT R23, R23, 0xffff, RZ, 0xc0, !PT ;  /* 0x0000ffff17177812 */ /* 0x000fc800078ec0ff */
[----:B------:R-:W-:-:S05]  /*7da0*/  PRMT R5, R23, 0x8880, RZ ;  /* 0x0000888017057816 */ /* 0x000fca00000000ff */
[----:B------:R-:W-:Y:S01]  /*7db0*/  STG.E [R2.64], R5 ;  /* 0x0000000502007986 */ /* 0x000fe2000c101924 */
[----:B------:R-:W-:Y:S05]  /*7dc0*/  EXIT ;  /* 0x000000000000794d */ /* 0x000fea0003800000 */
.L_x_14235:
        /* <DEDUP_REMOVED lines=11> */
.L_x_16627:


//--------------------- .text._ZN2at6native18elementwise_kernelILi128ELi4EZNS0_22gpu_kernel_impl_nocastINS0_13AUnaryFunctorIaaaNS0_15binary_internal10MulFunctorIaEEEEEEvRNS_18TensorIteratorBaseERKT_EUliE_EEviT1_ --------------------------
	.section	.text._ZN2at6native18elementwise_kernelILi128ELi4EZNS0_22gpu_kernel_impl_nocastINS0_13AUnaryFunctorIaaaNS0_15binary_internal10MulFunctorIaEEEEEEvRNS_18TensorIteratorBaseERKT_EUliE_EEviT1_,"ax",@progbits
	.sectioninfo	@"SHI_REGISTERS=12"
	.align	128
        .global         _ZN2at6native18elementwise_kernelILi128ELi4EZNS0_22gpu_kernel_impl_nocastINS0_13AUnaryFunctorIaaaNS0_15binary_internal10MulFunctorIaEEEEEEvRNS_18TensorIteratorBaseERKT_EUliE_EEviT1_
        .type           _ZN2at6native18elementwise_kernelILi128ELi4EZNS0_22gpu_kernel_impl_nocastINS0_13AUnaryFunctorIaaaNS0_15binary_internal10MulFunctorIaEEEEEEvRNS_18TensorIteratorBaseERKT_EUliE_EEviT1_,@function
        .size           _ZN2at6native18elementwise_kernelILi128ELi4EZNS0_22gpu_kernel_impl_nocastINS0_13AUnaryFunctorIaaaNS0_15binary_internal10MulFunctorIaEEEEEEvRNS_18TensorIteratorBaseERKT_EUliE_EEviT1_,(.L_x_16628 - _ZN2at6native18elementwise_kernelILi128ELi4EZNS0_22gpu_kernel_impl_nocastINS0_13AUnaryFunctorIaaaNS0_15binary_internal10MulFunctorIaEEEEEEvRNS_18TensorIteratorBaseERKT_EUliE_EEviT1_)
        .other          _ZN2at6native18elementwise_kernelILi128ELi4EZNS0_22gpu_kernel_impl_nocastINS0_13AUnaryFunctorIaaaNS0_15binary_internal10MulFunctorIaEEEEEEvRNS_18TensorIteratorBaseERKT_EUliE_EEviT1_,@"STO_CUDA_ENTRY STV_DEFAULT"
_ZN2at6native18elementwise_kernelILi128ELi4EZNS0_22gpu_kernel_impl_nocastINS0_13AUnaryFunctorIaaaNS0_15binary_internal10MulFunctorIaEEEEEEvRNS_18TensorIteratorBaseERKT_EUliE_EEviT1_:
.text._ZN2at6native18elementwise_kernelILi128ELi4EZNS0_22gpu_kernel_impl_nocastINS0_13AUnaryFunctorIaaaNS0_15binary_internal10MulFunctorIaEEEEEEvRNS_18TensorIteratorBaseERKT_EUliE_EEviT1_:
        /* <DEDUP_REMOVED lines=236> */
.L_x_14238:
[----:B------:R-:W-:-:S04]  /*0ec0*/  IADD3 R4, P0, R3, c[0x0][0x368], RZ ;  /* 0x0000da0003047a10 */ /* 0x000fc80007f1e0ff */
[----:B------:R-:W-:-:S05]  /*0ed0*/  IADD3.X R5, RZ, c[0x0][0x36c], RZ, P0, !PT ;  /* 0x0000db00ff057a10 */ /* 0x000fca00007fe4ff */
[----:B------:R-:W2:Y:S01]  /*0ee0*/  LDG.E.U8 R4, [R4.64] ;  /* 0x0000000604047981 */ /* 0x000ea2000c1e1100 */
[----:B------:R-:W-:Y:S01]  /*0ef0*/  UPRMT UR4, UR5, 0x9910, URZ ;  /* 0x0000991005047896 */ /* 0x000fe2000800003f */
[----:B------:R-:W-:Y:S02]  /*0f00*/  IADD3 R2, P0, R2, c[0x0][0x360], RZ ;  /* 0x0000d80002027a10 */ /* 0x000fe40007f1e0ff */
[----:B------:R-:W-:Y:S02]  /*0f10*/  IADD3 R0, R0, 0x80, RZ ;  /* 0x0000008000007810 */ /* 0x000fe40007ffe0ff */
[----:B------:R-:W-:Y:S01]  /*0f20*/  IADD3.X R3, RZ, c[0x0][0x364], RZ, P0, !PT ;  /* 0x0000d900ff037a10 */ /* 0x000fe200007fe4ff */
[----:B--2---:R-:W-:-:S05]  /*0f30*/  IMAD R7, R4, UR4, RZ ;  /* 0x0000000404077c24 */ /* 0x004fca000f8e02ff */
[----:B------:R0:W-:Y:S03]  /*0f40*/  STG.E.U8 [R2.64], R7 ;  /* 0x0000000702007986 */ /* 0x0001e6000c101106 */
.L_x_14237:
[----:B------:R-:W-:Y:S05]  /*0f50*/  BSYNC B0 ;  /* 0x0000000000007941 */ /* 0x000fea0003800000 */
.L_x_14236:
[----:B------:R-:W-:Y:S01]  /*0f60*/  ISETP.GE.AND P0, PT, R0, c[0x0][0x160], PT ;  /* 0x0000580000007a0c */ /* 0x000fe20003f06270 */
[----:B------:R-:W-:-:S12]  /*0f70*/  BSSY B0, `(.L_x_14239) ;  /* 0x00001dc000007945 */ /* 0x000fd80003800000 */
        /* <DEDUP_REMOVED lines=228> */
.L_x_14241:
[----:B------:R-:W-:-:S04]  /*1dc0*/  IADD3 R4, P0, R3, c[0x0][0x368], RZ ;  /* 0x0000da0003047a10 */ /* 0x000fc80007f1e0ff */
[----:B------:R-:W-:-:S05]  /*1dd0*/  IADD3.X R5, RZ, c[0x0][0x36c], RZ, P0, !PT ;  /* 0x0000db00ff057a10 */ /* 0x000fca00007fe4ff */
[----:B------:R-:W2:Y:S01]  /*1de0*/  LDG.E.U8 R4, [R4.64] ;  /* 0x0000000604047981 */ /* 0x000ea2000c1e1100 */
[----:B------:R-:W-:Y:S01]  /*1df0*/  UPRMT UR4, UR5, 0x9910, URZ ;  /* 0x0000991005047896 */ /* 0x000fe2000800003f */
[----:B------:R-:W-:Y:S02]  /*1e00*/  IADD3 R2, P0, R2, c[0x0][0x360], RZ ;  /* 0x0000d80002027a10 */ /* 0x000fe40007f1e0ff */
[----:B------:R-:W-:Y:S02]  /*1e10*/  IADD3 R0, R0, 0x80, RZ ;  /* 0x0000008000007810 */ /* 0x000fe40007ffe0ff */
[----:B------:R-:W-:Y:S02]  /*1e20*/  IADD3.X R3, RZ, c[0x0][0x364], RZ, P0, !PT ;  /* 0x0000d900ff037a10 */ /* 0x000fe400007fe4ff */
[----:B------:R-:W-:Y:S01]  /*1e30*/  ISETP.GE.AND P0, PT, R0, c[0x0][0x160], PT ;  /* 0x0000580000007a0c */ /* 0x000fe20003f06270 */
[----:B--2---:R-:W-:-:S05]  /*1e40*/  IMAD R7, R4, UR4, RZ ;  /* 0x0000000404077c24 */ /* 0x004fca000f8e02ff */
[----:B------:R0:W-:Y:S07]  /*1e50*/  STG.E.U8 [R2.64], R7 ;  /* 0x0000000702007986 */ /* 0x0001ee000c101106 */
        /* <DEDUP_REMOVED lines=228> */
.L_x_14242:
        /* <DEDUP_REMOVED lines=9> */
.L_x_14240:
[----:B------:R-:W-:Y:S05]  /*2d30*/  BSYNC B0 ;  /* 0x0000000000007941 */ /* 0x000fea0003800000 */
.L_x_14239:
        /* <DEDUP_REMOVED lines=229> */
.L_x_14243:
[----:B------:R-:W-:-:S04]  /*3b90*/  IADD3 R4, P0, R3, c[0x0][0x368], RZ ;  /* 0x0000da0003047a10 */ /* 0x000fc80007f1e0ff */
[----:B------:R-:W-:-:S05]  /*3ba0*/  IADD3.X R5, RZ, c[0x0][0x36c], RZ, P0, !PT ;  /* 0x0000db00ff057a10 */ /* 0x000fca00007fe4ff */
[----:B------:R-:W2:Y:S01]  /*3bb0*/  LDG.E.U8 R4, [R4.64] ;  /* 0x0000000604047981 */ /* 0x000ea2000c1e1100 */
[----:B------:R-:W-:Y:S01]  /*3bc0*/  UPRMT UR4, UR5, 0x9910, URZ ;  /* 0x0000991005047896 */ /* 0x000fe2000800003f */
[----:B------:R-:W-:-:S04]  /*3bd0*/  IADD3 R2, P0, R2, c[0x0][0x360], RZ ;  /* 0x0000d80002027a10 */ /* 0x000fc80007f1e0ff */
[----:B------:R-:W-:Y:S01]  /*3be0*/  IADD3.X R3, RZ, c[0x0][0x364], RZ, P0, !PT ;  /* 0x0000d900ff037a10 */ /* 0x000fe200007fe4ff */
[----:B--2---:R-:W-:-:S05]  /*3bf0*/  IMAD R7, R4, UR4, RZ ;  /* 0x0000000404077c24 */ /* 0x004fca000f8e02ff */
[----:B------:R-:W-:Y:S01]  /*3c00*/  STG.E.U8 [R2.64], R7 ;  /* 0x0000000702007986 */ /* 0x000fe2000c101106 */
[----:B------:R-:W-:Y:S05]  /*3c10*/  EXIT ;  /* 0x000000000000794d */ /* 0x000fea0003800000 */
.L_x_14244:
        /* <DEDUP_REMOVED lines=14> */
.L_x_16628:


//--------------------- .text._ZN2at6native27unrolled_elementwise_kernelINS0_13AUnaryFunctorIaaaNS0_15binary_internal10MulFunctorIaEEEESt5arrayIPcLm2EELi4E23TrivialOffsetCalculatorILi1EjESB_NS0_6memory15LoadWithoutCastENSC_16StoreWithoutCastEEEviT_T0_T2_T3_T4_T5_ --------------------------
	.section	.text._ZN2at6native27unrolled_elementwise_kernelINS0_13AUnaryFunctorIaaaNS0_15binary_internal10MulFunctorIaEEEESt5arrayIPcLm2EELi4E23TrivialOffsetCalculatorILi1EjESB_NS0_6memory15LoadWithoutCastENSC_16StoreWithoutCastEEEviT_T0_T2_T3_T4_T5_,"ax",@progbits
	.sectioninfo	@"SHI_REGISTERS=19"
	.align	128
        .global         _ZN2at6native27unrolled_elementwise_kernelINS0_13AUnaryFunctorIaaaNS0_15binary_internal10MulFunctorIaEEEESt5arrayIPcLm2EELi4E23TrivialOffsetCalculatorILi1EjESB_NS0_6memory15LoadWithoutCastENSC_16StoreWithoutCastEEEviT_T0_T2_T3_T4_T5_
        .type           _ZN2at6native27unrolled_elementwise_kernelINS0_13AUnaryFunctorIaaaNS0_15binary_internal10MulFunctorIaEEEESt5arrayIPcLm2EELi4E23TrivialOffsetCalculatorILi1EjESB_NS0_6memory15LoadWithoutCastENSC_16StoreWithoutCastEEEviT_T0_T2_T3_T4_T5_,@function
        .size           _ZN2at6native27unrolled_elementwise_kernelINS0_13AUnaryFunctorIaaaNS0_15binary_internal10MulFunctorIaEEEESt5arrayIPcLm2EELi4E23TrivialOffsetCalculatorILi1EjESB_NS0_6memory15LoadWithoutCastENSC_16StoreWithoutCastEEEviT_T0_T2_T3_T4_T5_,(.L_x_16629 - _ZN2at6native27unrolled_elementwise_kernelINS0_13AUnaryFunctorIaaaNS0_15binary_internal10MulFunctorIaEEEESt5arrayIPcLm2EELi4E23TrivialOffsetCalculatorILi1EjESB_NS0_6memory15LoadWithoutCastENSC_16StoreWithoutCastEEEviT_T0_T2_T3_T4_T5_)
        .other          _ZN2at6native27unrolled_elementwise_kernelINS0_13AUnaryFunctorIaaaNS0_15binary_internal10MulFunctorIaEEEESt5arrayIPcLm2EELi4E23TrivialOffsetCalculatorILi1EjESB_NS0_6memory15LoadWithoutCastENSC_16StoreWithoutCastEEEviT_T0_T2_T3_T4_T5_,@"STO_CUDA_ENTRY STV_DEFAULT"
_ZN2at6native27unrolled_elementwise_kernelINS0_13AUnaryFunctorIaaaNS0_15binary_internal10MulFunctorIaEEEESt5arrayIPcLm2EELi4E23TrivialOffsetCalculatorILi1EjESB_NS0_6memory15LoadWithoutCastENSC_16StoreWithoutCastEEEviT_T0_T2_T3_T4_T5_:
.text._ZN2at6native27unrolled_elementwise_kernelINS0_13AUnaryFunctorIaaaNS0_15binary_internal10MulFunctorIaEEEESt5arrayIPcLm2EELi4E23TrivialOffsetCalculatorILi1EjESB_NS0_6memory15LoadWithoutCastENSC_16StoreWithoutCastEEEviT_T0_T2_T3_T4_T5_:
[----:B------:R-:W-:Y:S02]  /*0000*/  IMAD.MOV.U32 R1, RZ, RZ, c[0x0][0x28] ;  /* 0x00000a00ff017624 */ /* 0x000fe400078e00ff */
[----:B------:R-:W0:Y:S01]  /*0010*/  S2R R0, SR_CTAID.X ;  /* 0x0000000000007919 */ /* 0x000e220000002500 */
[----:B------:R-:W-:Y:S01]  /*0020*/  IMAD.MOV.U32 R3, RZ, RZ, -0x200 ;  /* 0xfffffe00ff037424 */ /* 0x000fe200078e00ff */
[----:B------:R-:W-:Y:S01]  /*0030*/  PRMT R12, RZ, 0x7610, R12 ;  /* 0x00007610ff0c7816 */ /* 0x000fe2000000000c */
[----:B------:R-:W-:Y:S01]  /*0040*/  ULDC.64 UR6, c[0x0][0x118] ;  /* 0x0000460000067ab9 */ /* 0x000fe20000000a00 */
        /* <DEDUP_REMOVED lines=10> */
[----:B------:R0:W2:Y:S01]  /*00f0*/  @!P0 LDG.E.U8 R12, [R4.64] ;  /* 0x00000006040c8981 */ /* 0x0000a2000c1e1100 */
[----:B------:R-:W-:Y:S01]  /*0100*/  @!P3 IMAD R6, R0, 0x200, R3 ;  /* 0x000002000006b824 */ /* 0x000fe200078e0203 */
[----:B------:R-:W-:-:S04]  /*0110*/  @!P3 IADD3 R3, R3, 0x80, RZ ;  /* 0x000000800303b810 */ /* 0x000fc80007ffe0ff */
[----:B------:R-:W-:Y:S02]  /*0120*/  ISETP.GE.AND P2, PT, R3, R2, PT ;  /* 0x000000020300720c */ /* 0x000fe40003f46270 */
[----:B------:R-:W-:-:S11]  /*0130*/  @!P3 IADD3 R6, P5, R6, c[0x0][0x170], RZ ;  /* 0x00005c000606ba10 */ /* 0x000fd60007fbe0ff */
[----:B------:R-:W-:Y:S01]  /*0140*/  @!P2 IMAD R10, R0, 0x200, R3 ;  /* 0x00000200000aa824 */ /* 0x000fe200078e0203 */
[----:B------:R-:W-:-:S04]  /*0150*/  @!P2 IADD3 R3, R3, 0x80, RZ ;  /* 0x000000800303a810 */ /* 0x000fc80007ffe0ff */
[----:B------:R-:W-:Y:S02]  /*0160*/  ISETP.GE.AND P1, PT, R3, R2, PT ;  /* 0x000000020300720c */ /* 0x000fe40003f26270 */
[----:B------:R-:W-:Y:S01]  /*0170*/  @!P2 IADD3 R10, P4, R10, c[0x0][0x170], RZ ;  /* 0x00005c000a0aaa10 */ /* 0x000fe20007f9e0ff */
[----:B------:R-:W-:Y:S01]  /*0180*/  @!P3 IMAD.X R7, RZ, RZ, c[0x0][0x174], P5 ;  /* 0x00005d00ff07b624 */ /* 0x000fe200028e06ff */
[----:B------:R-:W-:-:S03]  /*0190*/  PRMT R14, RZ, 0x7610, R14 ;  /* 0x00007610ff0e7816 */ /* 0x000fc6000000000e */
[----:B------:R-:W-:Y:S01]  /*01a0*/  @!P2 IMAD.X R11, RZ, RZ, c[0x0][0x174], P4 ;  /* 0x00005d00ff0ba624 */ /* 0x000fe200020e06ff */
[----:B------:R-:W-:-:S04]  /*01b0*/  PRMT R13, RZ, 0x7610, R13 ;  /* 0x00007610ff0d7816 */ /* 0x000fc8000000000d */
[----:B------:R-:W3:Y:S01]  /*01c0*/  @!P2 LDG.E.U8 R14, [R10.64] ;  /* 0x000000060a0ea981 */ /* 0x000ee2000c1e1100 */
[--C-:B------:R-:W-:Y:S01]  /*01d0*/  @!P1 IMAD R8, R0, 0x200, R3.reuse ;  /* 0x0000020000089824 */ /* 0x100fe200078e0203 */
[----:B------:R-:W-:-:S04]  /*01e0*/  PRMT R3, RZ, 0x7610, R3 ;  /* 0x00007610ff037816 */ /* 0x000fc80000000003 */
[----:B------:R-:W-:Y:S02]  /*01f0*/  @!P1 IADD3 R8, P5, R8, c[0x0][0x170], RZ ;  /* 0x00005c0008089a10 */ /* 0x000fe40007fbe0ff */
[----:B------:R2:W4:Y:S03]  /*0200*/  @!P3 LDG.E.U8 R3, [R6.64] ;  /* 0x000000060603b981 */ /* 0x000526000c1e1100 */
[----:B------:R-:W-:-:S05]  /*0210*/  @!P1 IMAD.X R9, RZ, RZ, c[0x0][0x174], P5 ;  /* 0x00005d00ff099624 */ /* 0x000fca00028e06ff */
[----:B------:R1:W5:Y:S01]  /*0220*/  @!P1 LDG.E.U8 R13, [R8.64] ;  /* 0x00000006080d9981 */ /* 0x000362000c1e1100 */
[----:B0-----:R-:W-:Y:S01]  /*0230*/  @!P0 IMAD R4, R0, 0x200, R15 ;  /* 0x0000020000048824 */ /* 0x001fe200078e020f */
[----:B------:R-:W-:Y:S02]  /*0240*/  ULDC.U8 UR4, c[0x0][0x165] ;  /* 0x0000594000047ab9 */ /* 0x000fe40000000000 */
[----:B------:R-:W-:Y:S02]  /*0250*/  UPRMT UR4, UR4, 0x9910, URZ ;  /* 0x0000991004047896 */ /* 0x000fe4000800003f */
[----:B------:R-:W-:-:S05]  /*0260*/  @!P0 IADD3 R4, P2, R4, c[0x0][0x168], RZ ;  /* 0x00005a0004048a10 */ /* 0x000fca0007f5e0ff */
[----:B------:R-:W-:Y:S02]  /*0270*/  @!P0 IMAD.X R5, RZ, RZ, c[0x0][0x16c], P2 ;  /* 0x00005b00ff058624 */ /* 0x000fe400010e06ff */
[----:B------:R-:W-:-:S05]  /*0280*/  @!P0 IMAD.MOV.U32 R15, RZ, RZ, R16 ;  /* 0x000000ffff0f8224 */ /* 0x000fca00078e0010 */
[----:B------:R-:W-:Y:S01]  /*0290*/  ISETP.GE.AND P1, PT, R15, R2, PT ;  /* 0x000000020f00720c */ /* 0x000fe20003f26270 */
[----:B------:R-:W-:Y:S01]  /*02a0*/  BSSY B0, `(.L_x_14245) ;  /* 0x0000017000007945 */ /* 0x000fe20003800000 */
[----:B--2---:R-:W-:-:S05]  /*02b0*/  PRMT R6, R12, 0x9910, RZ ;  /* 0x000099100c067816 */ /* 0x004fca00000000ff */
[----:B-1----:R-:W-:-:S05]  /*02c0*/  IMAD R9, R6, UR4, RZ ;  /* 0x0000000406097c24 */ /* 0x002fca000f8e02ff */
[----:B------:R0:W-:Y:S01]  /*02d0*/  @!P0 STG.E.U8 [R4.64], R9 ;  /* 0x0000000904008986 */ /* 0x0001e2000c101106 */
[----:B---3--:R-:W-:-:S05]  /*02e0*/  PRMT R14, R14, 0x9910, RZ ;  /* 0x000099100e0e7816 */ /* 0x008fca00000000ff */
[----:B------:R-:W-:Y:S01]  /*02f0*/  IMAD.MOV.U32 R6, RZ, RZ, R14 ;  /* 0x000000ffff067224 */ /* 0x000fe200078e000e */
[----:B----4-:R-:W-:-:S03]  /*0300*/  PRMT R3, R3, 0x9910, RZ ;  /* 0x0000991003037816 */ /* 0x010fc600000000ff */
[----:B------:R-:W-:Y:S01]  /*0310*/  IMAD R11, R6, UR4, RZ ;  /* 0x00000004060b7c24 */ /* 0x000fe2000f8e02ff */
[----:B-----5:R-:W-:Y:S01]  /*0320*/  PRMT R7, R13, 0x9910, RZ ;  /* 0x000099100d077816 */ /* 0x020fe200000000ff */
[----:B------:R-:W-:-:S04]  /*0330*/  IMAD R3, R3, UR4, RZ ;  /* 0x0000000403037c24 */ /* 0x000fc8000f8e02ff */
[----:B------:R-:W-:Y:S01]  /*0340*/  IMAD R13, R7, UR4, RZ ;  /* 0x00000004070d7c24 */ /* 0x000fe2000f8e02ff */
        /* <DEDUP_REMOVED lines=12> */
.L_x_14246:
[----:B0-----:R-:W-:Y:S05]  /*0410*/  BSYNC B0 ;  /* 0x0000000000007941 */ /* 0x001fea0003800000 */
.L_x_14245:
[----:B------:R-:W-:-:S13]  /*0420*/  ISETP.GE.AND P0, PT, R15, R2, PT ;  /* 0x000000020f00720c */ /* 0x000fda0003f06270 */
[----:B------:R-:W-:Y:S05]  /*0430*/  @P0 EXIT ;  /* 0x000000000000094d */ /* 0x000fea0003800000 */
[----:B------:R-:W-:-:S05]  /*0440*/  IMAD R0, R0, 0x200, R15 ;  /* 0x0000020000007824 */ /* 0x000fca00078e020f */
[----:B------:R-:W-:-:S05]  /*0450*/  IADD3 R2, P0, R0, c[0x0][0x168], RZ ;  /* 0x00005a0000027a10 */ /* 0x000fca0007f1e0ff */
[----:B------:R-:W-:-:S05]  /*0460*/  IMAD.X R3, RZ, RZ, c[0x0][0x16c], P0 ;  /* 0x00005b00ff037624 */ /* 0x000fca00000e06ff */
[----:B------:R-:W-:Y:S01]  /*0470*/  STG.E.U8 [R2.64], R13 ;  /* 0x0000000d02007986 */ /* 0x000fe2000c101106 */
[----:B------:R-:W-:Y:S05]  /*0480*/  EXIT ;  /* 0x000000000000794d */ /* 0x000fea0003800000 */
.L_x_14247:
        /* <DEDUP_REMOVED lines=15> */
.L_x_16629:


//--------------------- .text._ZN2at6native29vectorized_elementwise_kernelILi2ENS0_13AUnaryFunctorIaaaNS0_15binary_internal10MulFunctorIaEEEESt5arrayIPcLm2EEEEviT0_T1_ --------------------------
	.section	.text._ZN2at6native29vectorized_elementwise_kernelILi2ENS0_13AUnaryFunctorIaaaNS0_15binary_internal10MulFunctorIaEEEESt5arrayIPcLm2EEEEviT0_T1_,"ax",@progbits
	.sectioninfo	@"SHI_REGISTERS=25"
	.align	128
        .global         _ZN2at6native29vectorized_elementwise_kernelILi2ENS0_13AUnaryFunctorIaaaNS0_15binary_internal10MulFunctorIaEEEESt5arrayIPcLm2EEEEviT0_T1_
        .type           _ZN2at6native29vectorized_elementwise_kernelILi2ENS0_13AUnaryFunctorIaaaNS0_15binary_internal10MulFunctorIaEEEESt5arrayIPcLm2EEEEviT0_T1_,@function
        .size           _ZN2at6native29vectorized_elementwise_kernelILi2ENS0_13AUnaryFunctorIaaaNS0_15binary_internal10MulFunctorIaEEEESt5arrayIPcLm2EEEEviT0_T1_,(.L_x_16630 - _ZN2at6native29vectorized_elementwise_kernelILi2ENS0_13AUnaryFunctorIaaaNS0_15binary_internal10MulFunctorIaEEEESt5arrayIPcLm2EEEEviT0_T1_)
        .other          _ZN2at6native29vectorized_elementwise_kernelILi2ENS0_13AUnaryFunctorIaaaNS0_15binary_internal10MulFunctorIaEEEESt5arrayIPcLm2EEEEviT0_T1_,@"STO_CUDA_ENTRY STV_DEFAULT"
_ZN2at6native29vectorized_elementwise_kernelILi2ENS0_13AUnaryFunctorIaaaNS0_15binary_internal10MulFunctorIaEEEESt5arrayIPcLm2EEEEviT0_T1_:
.text._ZN2at6native29vectorized_elementwise_kernelILi2ENS0_13AUnaryFunctorIaaaNS0_15binary_internal10MulFunctorIaEEEESt5arrayIPcLm2EEEEviT0_T1_:
        /* <DEDUP_REMOVED lines=14> */
[----:B------:R0:W4:Y:S04]  /*00e0*/  LDG.E.U16 R9, [R6.64+0x200] ;  /* 0x0002000606097981 */ /* 0x000128000c1e1500 */
[----:B------:R0:W5:Y:S01]  /*00f0*/  LDG.E.U16 R10, [R6.64+0x300] ;  /* 0x00030006060a7981 */ /* 0x000162000c1e1500 */
[----:B------:R-:W-:Y:S01]  /*0100*/  IADD3 R2, P0, R0, c[0x0][0x168], RZ ;  /* 0x00005a0000027a10 */ /* 0x000fe20007f1e0ff */
[----:B------:R-:W-:-:S04]  /*0110*/  UPRMT UR4, UR4, 0x9910, URZ ;  /* 0x0000991004047896 */ /* 0x000fc8000800003f */
[----:B------:R-:W-:-:S04]  /*0120*/  IMAD.X R3, RZ, RZ, c[0x0][0x16c], P0 ;  /* 0x00005b00ff037624 */ /* 0x000fc800000e06ff */
[----:B------:R-:W-:Y:S01]  /*0130*/  IMAD.WIDE R2, R5, 0x2, R2 ;  /* 0x0000000205027825 */ /* 0x000fe200078e0202 */
[C---:B--2---:R-:W-:Y:S02]  /*0140*/  PRMT R0, R4.reuse, 0x7771, RZ ;  /* 0x0000777104007816 */ /* 0x044fe400000000ff */
[----:B------:R-:W-:Y:S02]  /*0150*/  LOP3.LUT R4, R4, 0xff, RZ, 0xc0, !PT ;  /* 0x000000ff04047812 */ /* 0x000fe400078ec0ff */
[----:B---3--:R-:W-:Y:S01]  /*0160*/  PRMT R12, R8, 0x7771, RZ ;  /* 0x00007771080c7816 */ /* 0x008fe200000000ff */
[----:B------:R-:W-:Y:S01]  /*0170*/  IMAD R0, R0, UR4, RZ ;  /* 0x0000000400007c24 */ /* 0x000fe2000f8e02ff */
[----:B------:R-:W-:Y:S01]  /*0180*/  LOP3.LUT R8, R8, 0xff, RZ, 0xc0, !PT ;  /* 0x000000ff08087812 */ /* 0x000fe200078ec0ff */
[----:B0-----:R-:W-:Y:S01]  /*0190*/  IMAD R7, R4, UR4, RZ ;  /* 0x0000000404077c24 */ /* 0x001fe2000f8e02ff */
[C---:B----4-:R-:W-:Y:S01]  /*01a0*/  PRMT R14, R9.reuse, 0x7771, RZ ;  /* 0x00007771090e7816 */ /* 0x050fe200000000ff */
[----:B------:R-:W-:Y:S01]  /*01b0*/  IMAD.MOV.U32 R4, RZ, RZ, R12 ;  /* 0x000000ffff047224 */ /* 0x000fe200078e000c */
[----:B------:R-:W-:Y:S01]  /*01c0*/  LOP3.LUT R11, R9, 0xff, RZ, 0xc0, !PT ;  /* 0x000000ff090b7812 */ /* 0x000fe200078ec0ff */
[----:B------:R-:W-:Y:S01]  /*01d0*/  IMAD R9, R8, UR4, RZ ;  /* 0x0000000408097c24 */ /* 0x000fe2000f8e02ff */
[C---:B-----5:R-:W-:Y:S01]  /*01e0*/  PRMT R15, R10.reuse, 0x7771, RZ ;  /* 0x000077710a0f7816 */ /* 0x060fe200000000ff */
[----:B------:R-:W-:Y:S01]  /*01f0*/  IMAD.MOV.U32 R6, RZ, RZ, R14 ;  /* 0x000000ffff067224 */ /* 0x000fe200078e000e */
[----:B------:R-:W-:Y:S01]  /*0200*/  LOP3.LUT R13, R10, 0xff, RZ, 0xc0, !PT ;  /* 0x000000ff0a0d7812 */ /* 0x000fe200078ec0ff */
[----:B------:R-:W-:Y:S01]  /*0210*/  IMAD R11, R11, UR4, RZ ;  /* 0x000000040b0b7c24 */ /* 0x000fe2000f8e02ff */
[----:B------:R-:W-:Y:S01]  /*0220*/  PRMT R7, R0, 0x7604, R7 ;  /* 0x0000760400077816 */ /* 0x000fe20000000007 */
[----:B------:R-:W-:-:S02]  /*0230*/  IMAD.MOV.U32 R8, RZ, RZ, R15 ;  /* 0x000000ffff087224 */ /* 0x000fc400078e000f */
[----:B------:R-:W-:Y:S02]  /*0240*/  IMAD R13, R13, UR4, RZ ;  /* 0x000000040d0d7c24 */ /* 0x000fe4000f8e02ff */
[----:B------:R-:W-:Y:S01]  /*0250*/  IMAD R4, R4, UR4, RZ ;  /* 0x0000000404047c24 */ /* 0x000fe2000f8e02ff */
[----:B------:R-:W-:Y:S01]  /*0260*/  STG.E.U16 [R2.64], R7 ;  /* 0x0000000702007986 */ /* 0x000fe2000c101506 */
[----:B------:R-:W-:Y:S02]  /*0270*/  IMAD R6, R6, UR4, RZ ;  /* 0x0000000406067c24 */ /* 0x000fe4000f8e02ff */
[----:B------:R-:W-:Y:S01]  /*0280*/  IMAD R8, R8, UR4, RZ ;  /* 0x0000000408087c24 */ /* 0x000fe2000f8e02ff */
[----:B------:R-:W-:Y:S02]  /*0290*/  PRMT R9, R4, 0x7604, R9 ;  /* 0x0000760404097816 */ /* 0x000fe40000000009 */
[----:B------:R-:W-:Y:S02]  /*02a0*/  PRMT R11, R6, 0x7604, R11 ;  /* 0x00007604060b7816 */ /* 0x000fe4000000000b */
[----:B------:R-:W-:Y:S01]  /*02b0*/  PRMT R13, R8, 0x7604, R13 ;  /* 0x00007604080d7816 */ /* 0x000fe2000000000d */
[----:B------:R-:W-:Y:S04]  /*02c0*/  STG.E.U16 [R2.64+0x100], R9 ;  /* 0x0001000902007986 */ /* 0x000fe8000c101506 */
[----:B------:R-:W-:Y:S04]  /*02d0*/  STG.E.U16 [R2.64+0x200], R11 ;  /* 0x0002000b02007986 */ /* 0x000fe8000c101506 */
[----:B------:R-:W-:Y:S01]  /*02e0*/  STG.E.U16 [R2.64+0x300], R13 ;  /* 0x0003000d02007986 */ /* 0x000fe2000c101506 */
[----:B------:R-:W-:Y:S05]  /*02f0*/  EXIT ;  /* 0x000000000000794d */ /* 0x000fea0003800000 */
.L_x_14248:
[----:B------:R-:W0:Y:S01]  /*0300*/  S2R R11, SR_TID.X ;  /* 0x00000000000b7919 */ /* 0x000e220000002100 */
[----:B------:R-:W-:-:S02]  /*0310*/  PRMT R3, RZ, 0x7610, R3 ;  /* 0x00007610ff037816 */ /* 0x000fc40000000003 */
        /* <DEDUP_REMOVED lines=10> */
[----:B------:R0:W2:Y:S01]  /*03c0*/  @!P4 LDG.E.U8 R3, [R4.64] ;  /* 0x000000060403c981 */ /* 0x0000a2000c1e1100 */
        /* <DEDUP_REMOVED lines=9> */
[----:B------:R-:W-:-:S11]  /*0460*/  @!P5 IADD3 R6, P6, R6, c[0x0][0x170], RZ ;  /* 0x00005c000606da10 */ /* 0x000fd60007fde0ff */
[----:B------:R-:W-:Y:S01]  /*0470*/  @!P3 IMAD.IADD R18, R0, 0x1, R21 ;  /* 0x000000010012b824 */ /* 0x000fe200078e0215 */
[----:B------:R-:W-:-:S04]  /*0480*/  @!P3 IADD3 R21, R21, 0x80, RZ ;  /* 0x000000801515b810 */ /* 0x000fc80007ffe0ff */
[----:B------:R-:W-:Y:S01]  /*0490*/  ISETP.GE.AND P4, PT, R21, R2, PT ;  /* 0x000000021500720c */ /* 0x000fe20003f86270 */
[----:B------:R-:W-:Y:S01]  /*04a0*/  @!P5 IMAD.X R7, RZ, RZ, c[0x0][0x174], P6 ;  /* 0x00005d00ff07d624 */ /* 0x000fe200030e06ff */
[----:B------:R-:W-:Y:S01]  /*04b0*/  PRMT R10, RZ, 0x7610, R10 ;  /* 0x00007610ff0a7816 */ /* 0x000fe2000000000a */
[----:B------:R-:W-:Y:S01]  /*04c0*/  @!P0 IMAD.IADD R8, R0, 0x1, R11 ;  /* 0x0000000100088824 */ /* 0x000fe200078e020b */
[----:B------:R-:W-:-:S04]  /*04d0*/  @!P1 IADD3 R12, P6, R12, c[0x0][0x170], RZ ;  /* 0x00005c000c0c9a10 */ /* 0x000fc80007fde0ff */
[----:B------:R1:W3:Y:S01]  /*04e0*/  @!P5 LDG.E.U8 R10, [R6.64] ;  /* 0x00000006060ad981 */ /* 0x0002e2000c1e1100 */
[----:B------:R-:W-:-:S04]  /*04f0*/  @!P0 IADD3 R8, P5, R8, c[0x0][0x170], RZ ;  /* 0x00005c0008088a10 */ /* 0x000fc80007fbe0ff */
[----:B------:R-:W-:Y:S01]  /*0500*/  @!P4 IMAD.IADD R20, R0, 0x1, R21 ;  /* 0x000000010014c824 */ /* 0x000fe200078e0215 */
[----:B------:R-:W-:Y:S01]  /*0510*/  @!P4 IADD3 R21, R21, 0x80, RZ ;  /* 0x000000801515c810 */ /* 0x000fe20007ffe0ff */
[----:B------:R-:W-:-:S03]  /*0520*/  @!P0 IMAD.X R9, RZ, RZ, c[0x0][0x174], P5 ;  /* 0x00005d00ff098624 */ /* 0x000fc600028e06ff */
[----:B------:R-:W-:Y:S01]  /*0530*/  ISETP.GE.AND P5, PT, R21, R2, PT ;  /* 0x000000021500720c */ /* 0x000fe20003fa6270 */
[----:B------:R-:W-:Y:S01]  /*0540*/  @!P1 IMAD.X R13, RZ, RZ, c[0x0][0x174], P6 ;  /* 0x00005d00ff0d9624 */ /* 0x000fe200030e06ff */
[----:B------:R-:W-:Y:S02]  /*0550*/  @!P2 IADD3 R16, P6, R16, c[0x0][0x170], RZ ;  /* 0x00005c001010aa10 */ /* 0x000fe40007fde0ff */
[----:B------:R-:W-:Y:S02]  /*0560*/  PRMT R19, RZ, 0x7610, R19 ;  /* 0x00007610ff137816 */ /* 0x000fe40000000013 */
[----:B------:R-:W-:Y:S01]  /*0570*/  PRMT R15, RZ, 0x7610, R15 ;  /* 0x00007610ff0f7816 */ /* 0x000fe2000000000f */
[----:B------:R-:W-:Y:S01]  /*0580*/  @!P2 IMAD.X R17, RZ, RZ, c[0x0][0x174], P6 ;  /* 0x00005d00ff11a624 */ /* 0x000fe200030e06ff */
[----:B------:R-:W-:Y:S02]  /*0590*/  PRMT R14, RZ, 0x7610, R14 ;  /* 0x00007610ff0e7816 */ /* 0x000fe4000000000e */
[----:B------:R4:W5:Y:S04]  /*05a0*/  @!P0 LDG.E.U8 R19, [R8.64] ;  /* 0x0000000608138981 */ /* 0x000968000c1e1100 */
[----:B------:R4:W5:Y:S01]  /*05b0*/  @!P1 LDG.E.U8 R15, [R12.64] ;  /* 0x000000060c0f9981 */ /* 0x000962000c1e1100 */
[----:B0-----:R-:W-:Y:S01]  /*05c0*/  @!P3 IADD3 R4, P1, R18, c[0x0][0x170], RZ ;  /* 0x00005c001204ba10 */ /* 0x001fe20007f3e0ff */
[----:B-1----:R-:W-:-:S02]  /*05d0*/  @!P5 IMAD.IADD R7, R0, 0x1, R21 ;  /* 0x000000010007d824 */ /* 0x002fc400078e0215 */
[----:B------:R5:W5:Y:S01]  /*05e0*/  @!P2 LDG.E.U8 R14, [R16.64] ;  /* 0x00000006100ea981 */ /* 0x000b62000c1e1100 */
[----:B------:R-:W-:Y:S01]  /*05f0*/  @!P4 IADD3 R6, P2, R20, c[0x0][0x170], RZ ;  /* 0x00005c001406ca10 */ /* 0x000fe20007f5e0ff */
[----:B------:R-:W-:Y:S01]  /*0600*/  @!P3 IMAD.X R5, RZ, RZ, c[0x0][0x174], P1 ;  /* 0x00005d00ff05b624 */ /* 0x000fe200008e06ff */
[----:B----4-:R-:W-:Y:S02]  /*0610*/  @!P5 IADD3 R8, P1, R7, c[0x0][0x170], RZ ;  /* 0x00005c000708da10 */ /* 0x010fe40007f3e0ff */
[----:B------:R-:W-:Y:S01]  /*0620*/  PRMT R20, RZ, 0x7610, R20 ;  /* 0x00007610ff147816 */ /* 0x000fe20000000014 */
[----:B------:R-:W-:Y:S01]  /*0630*/  @!P4 IMAD.X R7, RZ, RZ, c[0x0][0x174], P2 ;  /* 0x00005d00ff07c624 */ /* 0x000fe200010e06ff */
[----:B------:R-:W-:Y:S01]  /*0640*/  PRMT R18, RZ, 0x7610, R18 ;  /* 0x00007610ff127816 */ /* 0x000fe20000000012 */
[----:B------:R-:W-:Y:S01]  /*0650*/  @!P5 IMAD.X R9, RZ, RZ, c[0x0][0x174], P1 ;  /* 0x00005d00ff09d624 */ /* 0x000fe200008e06ff */
[----:B------:R-:W-:Y:S02]  /*0660*/  PRMT R21, RZ, 0x7610, R21 ;  /* 0x00007610ff157816 */ /* 0x000fe40000000015 */
[----:B------:R0:W4:Y:S04]  /*0670*/  @!P4 LDG.E.U8 R20, [R6.64] ;  /* 0x000000060614c981 */ /* 0x000128000c1e1100 */
[----:B------:R3:W4:Y:S04]  /*0680*/  @!P3 LDG.E.U8 R18, [R4.64] ;  /* 0x000000060412b981 */ /* 0x000728000c1e1100 */
[----:B------:R1:W4:Y:S01]  /*0690*/  @!P5 LDG.E.U8 R21, [R8.64] ;  /* 0x000000060815d981 */ /* 0x000322000c1e1100 */
[----:B------:R-:W-:Y:S01]  /*06a0*/  @!P0 IMAD.IADD R12, R0, 0x1, R11 ;  /* 0x00000001000c8824 */ /* 0x000fe200078e020b */
[----:B------:R-:W-:-:S04]  /*06b0*/  UPRMT UR4, UR4, 0x9910, URZ ;  /* 0x0000991004047896 */ /* 0x000fc8000800003f */
[----:B------:R-:W-:Y:S01]  /*06c0*/  @!P0 IADD3 R12, P1, R12, c[0x0][0x168], RZ ;  /* 0x00005a000c0c8a10 */ /* 0x000fe20007f3e0ff */
[----:B------:R-:W-:-:S04]  /*06d0*/  @!P0 IMAD.MOV.U32 R11, RZ, RZ, R22 ;  /* 0x000000ffff0b8224 */ /* 0x000fc800078e0016 */
[----:B------:R-:W-:Y:S01]  /*06e0*/  @!P0 IMAD.X R13, RZ, RZ, c[0x0][0x16c], P1 ;  /* 0x00005b00ff0d8624 */ /* 0x000fe200008e06ff */
[----:B------:R-:W-:Y:S01]  /*06f0*/  BSSY B0, `(.L_x_14249) ;  /* 0x0000040000007945 */ /* 0x000fe20003800000 */
[----:B------:R-:W-:Y:S01]  /*0700*/  BSSY B1, `(.L_x_14250) ;  /* 0x0000038000017945 */ /* 0x000fe20003800000 */
[----:B--2---:R-:W-:-:S05]  /*0710*/  PRMT R3, R3, 0x9910, RZ ;  /* 0x0000991003037816 */ /* 0x004fca00000000ff */
[----:B-1----:R-:W-:Y:S01]  /*0720*/  IMAD R9, R3, UR4, RZ ;  /* 0x0000000403097c24 */ /* 0x002fe2000f8e02ff */
[----:B---3--:R-:W-:Y:S02]  /*0730*/  PRMT R4, R10, 0x9910, RZ ;  /* 0x000099100a047816 */ /* 0x008fe400000000ff */
[----:B-----5:R-:W-:-:S05]  /*0740*/  PRMT R16, R19, 0x9910, RZ ;  /* 0x0000991013107816 */ /* 0x020fca00000000ff */
[----:B0-----:R-:W-:Y:S01]  /*0750*/  IMAD R7, R16, UR4, RZ ;  /* 0x0000000410077c24 */ /* 0x001fe2000f8e02ff */
[----:B------:R-:W-:-:S04]  /*0760*/  PRMT R15, R15, 0x9910, RZ ;  /* 0x000099100f0f7816 */ /* 0x000fc800000000ff */
[----:B------:R0:W-:Y:S01]  /*0770*/  @!P0 STG.E.U8 [R12.64], R7 ;  /* 0x000000070c008986 */ /* 0x0001e2000c101106 */
[----:B------:R-:W-:Y:S01]  /*0780*/  ISETP.GE.AND P0, PT, R11, R2, PT ;  /* 0x000000020b00720c */ /* 0x000fe20003f06270 */
[----:B------:R-:W-:Y:S01]  /*0790*/  IMAD.MOV.U32 R3, RZ, RZ, R15 ;  /* 0x000000ffff037224 */ /* 0x000fe200078e000f */
[----:B------:R-:W-:Y:S02]  /*07a0*/  PRMT R5, R14, 0x9910, RZ ;  /* 0x000099100e057816 */ /* 0x000fe400000000ff */
[----:B----4-:R-:W-:Y:S02]  /*07b0*/  PRMT R20, R20, 0x9910, RZ ;  /* 0x0000991014147816 */ /* 0x010fe400000000ff */
[----:B------:R-:W-:-:S03]  /*07c0*/  PRMT R6, R18, 0x9910, RZ ;  /* 0x0000991012067816 */ /* 0x000fc600000000ff */
[----:B0-----:R-:W-:Y:S01]  /*07d0*/  IMAD.MOV.U32 R7, RZ, RZ, R20 ;  /* 0x000000ffff077224 */ /* 0x001fe200078e0014 */
[----:B------:R-:W-:Y:S01]  /*07e0*/  PRMT R8, R21, 0x9910, RZ ;  /* 0x0000991015087816 */ /* 0x000fe200000000ff */
[----:B------:R-:W-:Y:S02]  /*07f0*/  IMAD R13, R3, UR4, RZ ;  /* 0x00000004030d7c24 */ /* 0x000fe4000f8e02ff */
[----:B------:R-:W-:Y:S02]  /*0800*/  IMAD R4, R4, UR4, RZ ;  /* 0x0000000404047c24 */ /* 0x000fe4000f8e02ff */
[----:B------:R-:W-:Y:S02]  /*0810*/  IMAD R15, R5, UR4, RZ ;  /* 0x00000004050f7c24 */ /* 0x000fe4000f8e02ff */
[----:B------:R-:W-:Y:S02]  /*0820*/  IMAD R17, R6, UR4, RZ ;  /* 0x0000000406117c24 */ /* 0x000fe4000f8e02ff */
[----:B------:R-:W-:-:S02]  /*0830*/  IMAD R19, R7, UR4, RZ ;  /* 0x0000000407137c24 */ /* 0x000fc4000f8e02ff */
[----:B------:R-:W-:Y:S01]  /*0840*/  IMAD R3, R8, UR4, RZ ;  /* 0x0000000408037c24 */ /* 0x000fe2000f8e02ff */
        /* <DEDUP_REMOVED lines=13> */
.L_x_14251:
[----:B------:R-:W-:-:S13]  /*0920*/  ISETP.GE.AND P0, PT, R11, R2, PT ;  /* 0x000000020b00720c */ /* 0x000fda0003f06270 */
[----:B------:R-:W-:Y:S05]  /*0930*/  @P0 BRA `(.L_x_14253) ;  /* 0x000000c000000947 */ /* 0x000fea0003800000 */
[----:B0-----:R-:W-:Y:S01]  /*0940*/  IMAD.IADD R4, R0, 0x1, R11 ;  /* 0x0000000100047824 */ /* 0x001fe200078e020b */
[----:B------:R-:W-:-:S04]  /*0950*/  IADD3 R11, R11, 0x80, RZ ;  /* 0x000000800b0b7810 */ /* 0x000fc80007ffe0ff */
[----:B------:R-:W-:-:S05]  /*0960*/  IADD3 R4, P0, R4, c[0x0][0x168], RZ ;  /* 0x00005a0004047a10 */ /* 0x000fca0007f1e0ff */
[----:B------:R-:W-:-:S05]  /*0970*/  IMAD.X R5, RZ, RZ, c[0x0][0x16c], P0 ;  /* 0x00005b00ff057624 */ /* 0x000fca00000e06ff */
[----:B------:R0:W-:Y:S03]  /*0980*/  STG.E.U8 [R4.64], R13 ;  /* 0x0000000d04007986 */ /* 0x0001e6000c101106 */
.L_x_14252:
[----:B------:R-:W-:-:S13]  /*0990*/  ISETP.GE.AND P0, PT, R11, R2, PT ;  /* 0x000000020b00720c */ /* 0x000fda0003f06270 */
[----:B------:R-:W-:Y:S05]  /*09a0*/  @P0 BRA `(.L_x_14254) ;  /* 0x000000d000000947 */ /* 0x000fea0003800000 */
[----:B0-----:R-:W-:Y:S01]  /*09b0*/  IMAD.IADD R4, R0, 0x1, R11 ;  /* 0x0000000100047824 */ /* 0x001fe200078e020b */
[----:B------:R-:W-:-:S04]  /*09c0*/  IADD3 R11, R11, 0x80, RZ ;  /* 0x000000800b0b7810 */ /* 0x000fc80007ffe0ff */
[----:B------:R-:W-:-:S05]  /*09d0*/  IADD3 R4, P0, R4, c[0x0][0x168], RZ ;  /* 0x00005a0004047a10 */ /* 0x000fca0007f1e0ff */
[----:B------:R-:W-:-:S05]  /*09e0*/  IMAD.X R5, RZ, RZ, c[0x0][0x16c], P0 ;  /* 0x00005b00ff057624 */ /* 0x000fca00000e06ff */
[----:B------:R0:W-:Y:S03]  /*09f0*/  STG.E.U8 [R4.64], R15 ;  /* 0x0000000f04007986 */ /* 0x0001e6000c101106 */
.L_x_14253:
        /* <DEDUP_REMOVED lines=8> */
.L_x_14254:
[----:B------:R-:W-:Y:S05]  /*0a80*/  BSYNC B1 ;  /* 0x0000000000017941 */ /* 0x000fea0003800000 */
.L_x_14250:
[----:B------:R-:W-:-:S13]  /*0a90*/  ISETP.GE.AND P0, PT, R11, R2, PT ;  /* 0x000000020b00720c */ /* 0x000fda0003f06270 */
[----:B0-----:R-:W-:Y:S01]  /*0aa0*/  @!P0 IMAD.IADD R4, R0, 0x1, R11 ;  /* 0x0000000100048824 */ /* 0x001fe200078e020b */
[----:B------:R-:W-:-:S04]  /*0ab0*/  @!P0 IADD3 R11, R11, 0x80, RZ ;  /* 0x000000800b0b8810 */ /* 0x000fc80007ffe0ff */
[----:B------:R-:W-:-:S05]  /*0ac0*/  @!P0 IADD3 R4, P1, R4, c[0x0][0x168], RZ ;  /* 0x00005a0004048a10 */ /* 0x000fca0007f3e0ff */
[----:B------:R-:W-:-:S05]  /*0ad0*/  @!P0 IMAD.X R5, RZ, RZ, c[0x0][0x16c], P1 ;  /* 0x00005b00ff058624 */ /* 0x000fca00008e06ff */
[----:B------:R0:W-:Y:S03]  /*0ae0*/  @!P0 STG.E.U8 [R4.64], R19 ;  /* 0x0000001304008986 */ /* 0x0001e6000c101106 */
.L_x_14255:
[----:B------:R-:W-:Y:S05]  /*0af0*/  BSYNC B0 ;  /* 0x0000000000007941 */ /* 0x000fea0003800000 */
.L_x_14249:
[----:B------:R-:W-:Y:S01]  /*0b00*/  WARPSYNC 0xffffffff ;  /* 0xffffffff00007948 */ /* 0x000fe20003800000 */
[----:B------:R-:W-:-:S13]  /*0b10*/  ISETP.GE.AND P0, PT, R11, R2, PT ;  /* 0x000000020b00720c */ /* 0x000fda0003f06270 */
[----:B------:R-:W-:Y:S05]  /*0b20*/  @P0 EXIT ;  /* 0x000000000000094d */ /* 0x000fea0003800000 */
[----:B------:R-:W-:-:S05]  /*0b30*/  IMAD.IADD R0, R0, 0x1, R11 ;  /* 0x0000000100007824 */ /* 0x000fca00078e020b */
[----:B0-----:R-:W-:-:S05]  /*0b40*/  IADD3 R4, P0, R0, c[0x0][0x168], RZ ;  /* 0x00005a0000047a10 */ /* 0x001fca0007f1e0ff */
[----:B------:R-:W-:-:S05]  /*0b50*/  IMAD.X R5, RZ, RZ, c[0x0][0x16c], P0 ;  /* 0x00005b00ff057624 */ /* 0x000fca00000e06ff */
[----:B------:R-:W-:Y:S01]  /*0b60*/  STG.E.U8 [R4.64], R3 ;  /* 0x0000000304007986 */ /* 0x000fe2000c101106 */
[----:B------:R-:W-:Y:S05]  /*0b70*/  EXIT ;  /* 0x000000000000794d */ /* 0x000fea0003800000 */
.L_x_14256:
        /* <DEDUP_REMOVED lines=16> */
.L_x_16630:


//--------------------- .text._ZN2at6native29vectorized_elementwise_kernelILi4ENS0_13AUnaryFunctorIaaaNS0_15binary_internal10MulFunctorIaEEEESt5arrayIPcLm2EEEEviT0_T1_ --------------------------
	.section	.text._ZN2at6native29vectorized_elementwise_kernelILi4ENS0_13AUnaryFunctorIaaaNS0_15binary_internal10MulFunctorIaEEEESt5arrayIPcLm2EEEEviT0_T1_,"ax",@progbits
	.sectioninfo	@"SHI_REGISTERS=25"
	.align	128
        .global         _ZN2at6native29vectorized_elementwise_kernelILi4ENS0_13AUnaryFunctorIaaaNS0_15binary_internal10MulFunctorIaEEEESt5arrayIPcLm2EEEEviT0_T1_
        .type           _ZN2at6native29vectorized_elementwise_kernelILi4ENS0_13AUnaryFunctorIaaaNS0_15binary_internal10MulFunctorIaEEEESt5arrayIPcLm2EEEEviT0_T1_,@function
        .size           _ZN2at6native29vectorized_elementwise_kernelILi4ENS0_13AUnaryFunctorIaaaNS0_15binary_internal10MulFunctorIaEEEESt5arrayIPcLm2EEEEviT0_T1_,(.L_x_16631 - _ZN2at6native29vectorized_elementwise_kernelILi4ENS0_13AUnaryFunctorIaaaNS0_15binary_internal10MulFunctorIaEEEESt5arrayIPcLm2EEEEviT0_T1_)
        .other          _ZN2at6native29vectorized_elementwise_kernelILi4ENS0_13AUnaryFunctorIaaaNS0_15binary_internal10MulFunctorIaEEEESt5arrayIPcLm2EEEEviT0_T1_,@"STO_CUDA_ENTRY STV_DEFAULT"
_ZN2at6native29vectorized_elementwise_kernelILi4ENS0_13AUnaryFunctorIaaaNS0_15binary_internal10MulFunctorIaEEEESt5arrayIPcLm2EEEEviT0_T1_:
.text._ZN2at6native29vectorized_elementwise_kernelILi4ENS0_13AUnaryFunctorIaaaNS0_15binary_internal10MulFunctorIaEEEESt5arrayIPcLm2EEEEviT0_T1_:
        /* <DEDUP_REMOVED lines=14> */
[----:B------:R-:W-:Y:S01]  /*00e0*/  UPRMT UR4, UR4, 0x9910, URZ ;  /* 0x0000991004047896 */ /* 0x000fe2000800003f */
[C---:B--2---:R-:W-:Y:S02]  /*00f0*/  PRMT R3, R8.reuse, 0x7771, RZ ;  /* 0x0000777108037816 */ /* 0x044fe400000000ff */
[----:B------:R-:W-:Y:S02]  /*0100*/  LOP3.LUT R6, R8, 0xff, RZ, 0xc0, !PT ;  /* 0x000000ff08067812 */ /* 0x000fe400078ec0ff */
[----:B---3--:R-:W-:Y:S01]  /*0110*/  PRMT R10, R9, 0x7771, RZ ;  /* 0x00007771090a7816 */ /* 0x008fe200000000ff */
[----:B------:R-:W-:Y:S01]  /*0120*/  IMAD R3, R3, UR4, RZ ;  /* 0x0000000403037c24 */ /* 0x000fe2000f8e02ff */
[----:B------:R-:W-:Y:S01]  /*0130*/  LOP3.LUT R7, R9, 0xff, RZ, 0xc0, !PT ;  /* 0x000000ff09077812 */ /* 0x000fe200078ec0ff */
[----:B------:R-:W-:Y:S01]  /*0140*/  IMAD R6, R6, UR4, RZ ;  /* 0x0000000406067c24 */ /* 0x000fe2000f8e02ff */
[----:B------:R-:W-:Y:S01]  /*0150*/  PRMT R5, R8, 0x7772, RZ ;  /* 0x0000777208057816 */ /* 0x000fe200000000ff */
[----:B------:R-:W-:Y:S01]  /*0160*/  IMAD R4, R10, UR4, RZ ;  /* 0x000000040a047c24 */ /* 0x000fe2000f8e02ff */
[----:B------:R-:W-:Y:S01]  /*0170*/  PRMT R8, R8, 0x7773, RZ ;  /* 0x0000777308087816 */ /* 0x000fe200000000ff */
[----:B------:R-:W-:Y:S01]  /*0180*/  IMAD R7, R7, UR4, RZ ;  /* 0x0000000407077c24 */ /* 0x000fe2000f8e02ff */
[----:B------:R-:W-:Y:S01]  /*0190*/  PRMT R11, R3, 0x7604, R6 ;  /* 0x00007604030b7816 */ /* 0x000fe20000000006 */
[----:B------:R-:W-:Y:S01]  /*01a0*/  IMAD.MOV.U32 R3, RZ, RZ, R5 ;  /* 0x000000ffff037224 */ /* 0x000fe200078e0005 */
[----:B------:R-:W-:-:S02]  /*01b0*/  PRMT R6, R9, 0x7772, RZ ;  /* 0x0000777209067816 */ /* 0x000fc400000000ff */
[----:B------:R-:W-:Y:S02]  /*01c0*/  PRMT R13, R4, 0x7604, R7 ;  /* 0x00007604040d7816 */ /* 0x000fe40000000007 */
[----:B------:R-:W-:Y:S01]  /*01d0*/  IADD3 R4, P0, R0, c[0x0][0x168], RZ ;  /* 0x00005a0000047a10 */ /* 0x000fe20007f1e0ff */
[----:B------:R-:W-:Y:S01]  /*01e0*/  IMAD R0, R3, UR4, RZ ;  /* 0x0000000403007c24 */ /* 0x000fe2000f8e02ff */
[----:B------:R-:W-:Y:S01]  /*01f0*/  PRMT R7, R9, 0x7773, RZ ;  /* 0x0000777309077816 */ /* 0x000fe200000000ff */
[----:B------:R-:W-:Y:S02]  /*0200*/  IMAD.MOV.U32 R3, RZ, RZ, R8 ;  /* 0x000000ffff037224 */ /* 0x000fe400078e0008 */
[----:B------:R-:W-:Y:S01]  /*0210*/  IMAD R6, R6, UR4, RZ ;  /* 0x0000000406067c24 */ /* 0x000fe2000f8e02ff */
[----:B------:R-:W-:Y:S01]  /*0220*/  PRMT R11, R0, 0x7054, R11 ;  /* 0x00007054000b7816 */ /* 0x000fe2000000000b */
[----:B------:R-:W-:Y:S02]  /*0230*/  IMAD R0, R3, UR4, RZ ;  /* 0x0000000403007c24 */ /* 0x000fe4000f8e02ff */
[----:B------:R-:W-:Y:S01]  /*0240*/  IMAD R3, R7, UR4, RZ ;  /* 0x0000000407037c24 */ /* 0x000fe2000f8e02ff */
[----:B------:R-:W-:Y:S01]  /*0250*/  PRMT R6, R6, 0x7054, R13 ;  /* 0x0000705406067816 */ /* 0x000fe2000000000d */
[----:B------:R-:W-:Y:S01]  /*0260*/  IMAD.X R5, RZ, RZ, c[0x0][0x16c], P0 ;  /* 0x00005b00ff057624 */ /* 0x000fe200000e06ff */
[----:B------:R-:W-:-:S02]  /*0270*/  PRMT R11, R0, 0x654, R11 ;  /* 0x00000654000b7816 */ /* 0x000fc4000000000b */
[----:B------:R-:W-:Y:S01]  /*0280*/  PRMT R3, R3, 0x654, R6 ;  /* 0x0000065403037816 */ /* 0x000fe20000000006 */
[----:B------:R-:W-:-:S05]  /*0290*/  IMAD.WIDE R4, R2, 0x4, R4 ;  /* 0x0000000402047825 */ /* 0x000fca00078e0204 */
[----:B------:R-:W-:Y:S04]  /*02a0*/  STG.E [R4.64], R11 ;  /* 0x0000000b04007986 */ /* 0x000fe8000c101906 */
[----:B------:R-:W-:Y:S01]  /*02b0*/  STG.E [R4.64+0x200], R3 ;  /* 0x0002000304007986 */ /* 0x000fe2000c101906 */
[----:B------:R-:W-:Y:S05]  /*02c0*/  EXIT ;  /* 0x000000000000794d */ /* 0x000fea0003800000 */
.L_x_14257:
[----:B------:R-:W0:Y:S01]  /*02d0*/  S2R R11, SR_TID.X ;  /* 0x00000000000b7919 */ /* 0x000e220000002100 */
[----:B------:R-:W-:Y:S02]  /*02e0*/  PRMT R3, RZ, 0x7610, R3 ;  /* 0x00007610ff037816 */ /* 0x000fe40000000003 */
        /* <DEDUP_REMOVED lines=96> */
.L_x_14260:
[----:B------:R-:W-:-:S13]  /*08f0*/  ISETP.GE.AND P0, PT, R11, R2, PT ;  /* 0x000000020b00720c */ /* 0x000fda0003f06270 */
[----:B------:R-:W-:Y:S05]  /*0900*/  @P0 BRA `(.L_x_14262) ;  /* 0x000000c000000947 */ /* 0x000fea0003800000 */
[----:B0-----:R-:W-:Y:S01]  /*0910*/  IMAD.IADD R4, R0, 0x1, R11 ;  /* 0x0000000100047824 */ /* 0x001fe200078e020b */
[----:B------:R-:W-:-:S04]  /*0920*/  IADD3 R11, R11, 0x80, RZ ;  /* 0x000000800b0b7810 */ /* 0x000fc80007ffe0ff */
[----:B------:R-:W-:-:S05]  /*0930*/  IADD3 R4, P0, R4, c[0x0][0x168], RZ ;  /* 0x00005a0004047a10 */ /* 0x000fca0007f1e0ff */
[----:B------:R-:W-:-:S05]  /*0940*/  IMAD.X R5, RZ, RZ, c[0x0][0x16c], P0 ;  /* 0x00005b00ff057624 */ /* 0x000fca00000e06ff */
[----:B------:R0:W-:Y:S03]  /*0950*/  STG.E.U8 [R4.64], R13 ;  /* 0x0000000d04007986 */ /* 0x0001e6000c101106 */
.L_x_14261:
[----:B------:R-:W-:-:S13]  /*0960*/  ISETP.GE.AND P0, PT, R11, R2, PT ;  /* 0x000000020b00720c */ /* 0x000fda0003f06270 */
[----:B------:R-:W-:Y:S05]  /*0970*/  @P0 BRA `(.L_x_14263) ;  /* 0x000000d000000947 */ /* 0x000fea0003800000 */
[----:B0-----:R-:W-:Y:S01]  /*0980*/  IMAD.IADD R4, R0, 0x1, R11 ;  /* 0x0000000100047824 */ /* 0x001fe200078e020b */
[----:B------:R-:W-:-:S04]  /*0990*/  IADD3 R11, R11, 0x80, RZ ;  /* 0x000000800b0b7810 */ /* 0x000fc80007ffe0ff */
[----:B------:R-:W-:-:S05]  /*09a0*/  IADD3 R4, P0, R4, c[0x0][0x168], RZ ;  /* 0x00005a0004047a10 */ /* 0x000fca0007f1e0ff */
[----:B------:R-:W-:-:S05]  /*09b0*/  IMAD.X R5, RZ, RZ, c[0x0][0x16c], P0 ;  /* 0x00005b00ff057624 */ /* 0x000fca00000e06ff */
[----:B------:R0:W-:Y:S03]  /*09c0*/  STG.E.U8 [R4.64], R15 ;  /* 0x0000000f04007986 */ /* 0x0001e6000c101106 */
.L_x_14262:
        /* <DEDUP_REMOVED lines=8> */
.L_x_14263:
[----:B------:R-:W-:Y:S05]  /*0a50*/  BSYNC B1 ;  /* 0x0000000000017941 */ /* 0x000fea0003800000 */
.L_x_14259:
[----:B------:R-:W-:-:S13]  /*0a60*/  ISETP.GE.AND P0, PT, R11, R2, PT ;  /* 0x000000020b00720c */ /* 0x000fda0003f06270 */
[----:B0-----:R-:W-:Y:S01]  /*0a70*/  @!P0 IMAD.IADD R4, R0, 0x1, R11 ;  /* 0x0000000100048824 */ /* 0x001fe200078e020b */
[----:B------:R-:W-:-:S04]  /*0a80*/  @!P0 IADD3 R11, R11, 0x80, RZ ;  /* 0x000000800b0b8810 */ /* 0x000fc80007ffe0ff */
[----:B------:R-:W-:-:S05]  /*0a90*/  @!P0 IADD3 R4, P1, R4, c[0x0][0x168], RZ ;  /* 0x00005a0004048a10 */ /* 0x000fca0007f3e0ff */
[----:B------:R-:W-:-:S05]  /*0aa0*/  @!P0 IMAD.X R5, RZ, RZ, c[0x0][0x16c], P1 ;  /* 0x00005b00ff058624 */ /* 0x000fca00008e06ff */
[----:B------:R0:W-:Y:S03]  /*0ab0*/  @!P0 STG.E.U8 [R4.64], R19 ;  /* 0x0000001304008986 */ /* 0x0001e6000c101106 */
.L_x_14264:
[----:B------:R-:W-:Y:S05]  /*0ac0*/  BSYNC B0 ;  /* 0x0000000000007941 */ /* 0x000fea0003800000 */
.L_x_14258:
        /* <DEDUP_REMOVED lines=8> */
.L_x_14265:
        /* <DEDUP_REMOVED lines=11> */
.L_x_16631:


//--------------------- .text._ZN2at6native29vectorized_elementwise_kernelILi8ENS0_13AUnaryFunctorIaaaNS0_15binary_internal10MulFunctorIaEEEESt5arrayIPcLm2EEEEviT0_T1_ --------------------------
	.section	.text._ZN2at6native29vectorized_elementwise_kernelILi8ENS0_13AUnaryFunctorIaaaNS0_15binary_internal10MulFunctorIaEEEESt5arrayIPcLm2EEEEviT0_T1_,"ax",@progbits
	.sectioninfo	@"SHI_REGISTERS=4"
	.align	128
        .global         _ZN2at6native29vectorized_elementwise_kernelILi8ENS0_13AUnaryFunctorIaaaNS0_15binary_internal10MulFunctorIaEEEESt5arrayIPcLm2EEEEviT0_T1_
        .type           _ZN2at6native29vectorized_elementwise_kernelILi8ENS0_13AUnaryFunctorIaaaNS0_15binary_internal10MulFunctorIaEEEESt5arrayIPcLm2EEEEviT0_T1_,@function
        .size           _ZN2at6native29vectorized_elementwise_kernelILi8ENS0_13AUnaryFunctorIaaaNS0_15binary_internal10MulFunctorIaEEEESt5arrayIPcLm2EEEEviT0_T1_,(.L_x_16632 - _ZN2at6native29vectorized_elementwise_kernelILi8ENS0_13AUnaryFunctorIaaaNS0_15binary_internal10MulFunctorIaEEEESt5arrayIPcLm2EEEEviT0_T1_)
        .other          _ZN2at6native29vectorized_elementwise_kernelILi8ENS0_13AUnaryFunctorIaaaNS0_15binary_internal10MulFunctorIaEEEESt5arrayIPcLm2EEEEviT0_T1_,@"STO_CUDA_ENTRY STV_DEFAULT"
_ZN2at6native29vectorized_elementwise_kernelILi8ENS0_13AUnaryFunctorIaaaNS0_15binary_internal10MulFunctorIaEEEESt5arrayIPcLm2EEEEviT0_T1_:
.text._ZN2at6native29vectorized_elementwise_kernelILi8ENS0_13AUnaryFunctorIaaaNS0_15binary_internal10MulFunctorIaEEEESt5arrayIPcLm2EEEEviT0_T1_:
[----:B------:R-:W-:Y:S02]  /*0000*/  MOV R1, c[0x0][0x28] ;  /* 0x00000a0000017a02 */ /* 0x000fe40000000f00 */
[----:B------:R-:W-:Y:S05]  /*0010*/  EXIT ;  /* 0x000000000000794d */ /* 0x000fea0003800000 */
.L_x_14266:
        /* <DEDUP_REMOVED lines=14> */
.L_x_16632:


//--------------------- .text._ZN2at6native18elementwise_kernelILi128ELi4EZNS0_15gpu_kernel_implINS0_13BinaryFunctorIaaaNS0_15binary_internal10MulFunctorIaEEEEEEvRNS_18TensorIteratorBaseERKT_EUliE_EEviT1_ --------------------------
	.section	.text._ZN2at6native18elementwise_kernelILi128ELi4EZNS0_15gpu_kernel_implINS0_13BinaryFunctorIaaaNS0_15binary_internal10MulFunctorIaEEEEEEvRNS_18TensorIteratorBaseERKT_EUliE_EEviT1_,"ax",@progbits
	.sectioninfo	@"SHI_REGISTERS=26"
	.align	128
        .global         _ZN2at6native18elementwise_kernelILi128ELi4EZNS0_15gpu_kernel_implINS0_13BinaryFunctorIaaaNS0_15binary_internal10MulFunctorIaEEEEEEvRNS_18TensorIteratorBaseERKT_EUliE_EEviT1_
        .type           _ZN2at6native18elementwise_kernelILi128ELi4EZNS0_15gpu_kernel_implINS0_13BinaryFunctorIaaaNS0_15binary_internal10MulFunctorIaEEEEEEvRNS_18TensorIteratorBaseERKT_EUliE_EEviT1_,@function
        .size           _ZN2at6native18elementwise_kernelILi128ELi4EZNS0_15gpu_kernel_implINS0_13BinaryFunctorIaaaNS0_15binary_internal10MulFunctorIaEEEEEEvRNS_18TensorIteratorBaseERKT_EUliE_EEviT1_,(.L_x_16633 - _ZN2at6native18elementwise_kernelILi128ELi4EZNS0_15gpu_kernel_implINS0_13BinaryFunctorIaaaNS0_15binary_internal10MulFunctorIaEEEEEEvRNS_18TensorIteratorBaseERKT_EUliE_EEviT1_)
        .other          _ZN2at6native18elementwise_kernelILi128ELi4EZNS0_15gpu_kernel_implINS0_13BinaryFunctorIaaaNS0_15binary_internal10MulFunctorIaEEEEEEvRNS_18TensorIteratorBaseERKT_EUliE_EEviT1_,@"STO_CUDA_ENTRY STV_DEFAULT"
_ZN2at6native18elementwise_kernelILi128ELi4EZNS0_15gpu_kernel_implINS0_13BinaryFunctorIaaaNS0_15binary_internal10MulFunctorIaEEEEEEvRNS_18TensorIteratorBaseERKT_EUliE_EEviT1_:
.text._ZN2at6native18elementwise_kernelILi128ELi4EZNS0_15gpu_kernel_implINS0_13BinaryFunctorIaaaNS0_15binary_internal10MulFunctorIaEEEEEEvRNS_18TensorIteratorBaseERKT_EUliE_EEviT1_:
        /* <DEDUP_REMOVED lines=263> */
.L_x_14269:
        /* <DEDUP_REMOVED lines=18> */
.L_x_14273:
[----:B------:R0:W5:Y:S01]  /*1190*/  LDG.E.U8 R23, [R2.64] ;  /* 0x0000002402177981 */ /* 0x000162000c1e1100 */
[----:B------:R-:W-:Y:S05]  /*11a0*/  BRA `(.L_x_14275) ;  /* 0x00000d8000007947 */ /* 0x000fea0003800000 */
.L_x_14272:
        /* <DEDUP_REMOVED lines=8> */
.L_x_14277:
[----:B------:R0:W5:Y:S01]  /*1230*/  LDG.E.U8 R23, [R2.64] ;  /* 0x0000002402177981 */ /* 0x000162000c1e1100 */
[----:B------:R-:W-:Y:S05]  /*1240*/  BRA `(.L_x_14275) ;  /* 0x00000ce000007947 */ /* 0x000fea0003800000 */
.L_x_14276:
[----:B------:R0:W5:Y:S01]  /*1250*/  LDG.E.U16 R23, [R2.64] ;  /* 0x0000002402177981 */ /* 0x000162000c1e1500 */
[----:B------:R-:W-:Y:S05]  /*1260*/  BRA `(.L_x_14275) ;  /* 0x00000cc000007947 */ /* 0x000fea0003800000 */
.L_x_14271:
        /* <DEDUP_REMOVED lines=9> */
.L_x_14279:
[----:B------:R-:W2:Y:S02]  /*1300*/  LDG.E.U16 R0, [R2.64] ;  /* 0x0000002402007981 */ /* 0x000ea4000c1e1500 */
[----:B--2---:R-:W-:-:S06]  /*1310*/  HADD2.F32 R0, -RZ, R0.H0_H0 ;  /* 0x20000000ff007230 */ /* 0x004fcc0000004100 */
[----:B------:R-:W0:Y:S02]  /*1320*/  F2I.FTZ.TRUNC.NTZ R0, R0 ;  /* 0x0000000000007305 */ /* 0x000e24000021f100 */
[----:B0-----:R-:W-:Y:S01]  /*1330*/  PRMT R23, R0, 0x7610, R23 ;  /* 0x0000761000177816 */ /* 0x001fe20000000017 */
[----:B------:R-:W-:Y:S05]  /*1340*/  BRA `(.L_x_14275) ;  /* 0x00000be000007947 */ /* 0x000fea0003800000 */
.L_x_14278:
        /* <DEDUP_REMOVED lines=9> */
.L_x_14281:
[----:B------:R-:W2:Y:S02]  /*13e0*/  LDG.E.U16 R2, [R2.64] ;  /* 0x0000002402027981 */ /* 0x000ea4000c1e1500 */
[----:B--2---:R-:W-:-:S06]  /*13f0*/  HADD2.F32 R0, -RZ, R2.H0_H0 ;  /* 0x20000002ff007230 */ /* 0x004fcc0000004100 */
[----:B------:R-:W0:Y:S02]  /*1400*/  F2I.FTZ.TRUNC.NTZ R0, R0 ;  /* 0x0000000000007305 */ /* 0x000e24000021f100 */
[----:B0-----:R-:W-:Y:S01]  /*1410*/  PRMT R23, R0, 0x7610, R23 ;  /* 0x0000761000177816 */ /* 0x001fe20000000017 */
[----:B------:R-:W-:Y:S05]  /*1420*/  BRA `(.L_x_14275) ;  /* 0x00000b0000007947 */ /* 0x000fea0003800000 */
.L_x_14280:
[----:B------:R-:W2:Y:S02]  /*1430*/  LDG.E.64 R2, [R2.64] ;  /* 0x0000002402027981 */ /* 0x000ea4000c1e1b00 */
[----:B--2---:R0:W1:Y:S01]  /*1440*/  F2I.F64.TRUNC R23, R2 ;  /* 0x0000000200177311 */ /* 0x004062000030d100 */
[----:B------:R-:W-:Y:S05]  /*1450*/  BRA `(.L_x_14275) ;  /* 0x00000ad000007947 */ /* 0x000fea0003800000 */
.L_x_14270:
        /* <DEDUP_REMOVED lines=12> */
.L_x_14284:
[----:B------:R-:W2:Y:S02]  /*1520*/  LDG.E.64 R2, [R2.64] ;  /* 0x0000002402027981 */ /* 0x000ea4000c1e1b00 */
[----:B--2---:R0:W1:Y:S01]  /*1530*/  F2I.F64.TRUNC R23, R2 ;  /* 0x0000000200177311 */ /* 0x004062000030d100 */
[----:B------:R-:W-:Y:S05]  /*1540*/  BRA `(.L_x_14275) ;  /* 0x000009e000007947 */ /* 0x000fea0003800000 */
.L_x_14283:
        /* <DEDUP_REMOVED lines=28> */
.L_x_14286:
        /* <DEDUP_REMOVED lines=15> */
.L_x_14285:
[----:B------:R-:W2:Y:S02]  /*1800*/  LDG.E.U16 R0, [R2.64] ;  /* 0x0000002402007981 */ /* 0x000ea4000c1e1500 */
[----:B--2---:R-:W-:-:S06]  /*1810*/  PRMT R0, RZ, 0x5410, R0 ;  /* 0x00005410ff007816 */ /* 0x004fcc0000000000 */
[----:B------:R-:W0:Y:S02]  /*1820*/  F2I.FTZ.TRUNC.NTZ R0, R0 ;  /* 0x0000000000007305 */ /* 0x000e24000021f100 */
[----:B0-----:R-:W-:Y:S01]  /*1830*/  PRMT R23, R0, 0x7610, R23 ;  /* 0x0000761000177816 */ /* 0x001fe20000000017 */
[----:B------:R-:W-:Y:S05]  /*1840*/  BRA `(.L_x_14275) ;  /* 0x000006e000007947 */ /* 0x000fea0003800000 */
.L_x_14282:
        /* <DEDUP_REMOVED lines=10> */
.L_x_14289:
        /* <DEDUP_REMOVED lines=21> */
.L_x_14293:
[----:B------:R-:W-:Y:S05]  /*1a40*/  BSYNC B1 ;  /* 0x0000000000017941 */ /* 0x000fea0003800000 */
.L_x_14292:
[----:B------:R-:W-:Y:S01]  /*1a50*/  LEA R3, R0, 0x3b800000, 0x17 ;  /* 0x3b80000000037811 */ /* 0x000fe200078eb8ff */
[----:B------:R-:W-:-:S05]  /*1a60*/  IMAD.SHL.U32 R0, R2, 0x100000, RZ ;  /* 0x0010000002007824 */ /* 0x000fca00078e00ff */
[----:B------:R-:W-:Y:S02]  /*1a70*/  LOP3.LUT R0, R3, R0, R4, 0xfe, !PT ;  /* 0x0000000003007212 */ /* 0x000fe400078efe04 */
.L_x_14291:
[----:B------:R-:W-:Y:S05]  /*1a80*/  BSYNC B0 ;  /* 0x0000000000007941 */ /* 0x000fea0003800000 */
.L_x_14290:
[----:B------:R-:W0:Y:S02]  /*1a90*/  F2I.FTZ.TRUNC.NTZ R0, R0 ;  /* 0x0000000000007305 */ /* 0x000e24000021f100 */
[----:B0-----:R-:W-:Y:S01]  /*1aa0*/  PRMT R23, R0, 0x7610, R23 ;  /* 0x0000761000177816 */ /* 0x001fe20000000017 */
[----:B------:R-:W-:Y:S05]  /*1ab0*/  BRA `(.L_x_14275) ;  /* 0x0000047000007947 */ /* 0x000fea0003800000 */
.L_x_14288:
        /* <DEDUP_REMOVED lines=21> */
.L_x_14297:
[----:B------:R-:W-:Y:S05]  /*1c10*/  BSYNC B1 ;  /* 0x0000000000017941 */ /* 0x000fea0003800000 */
.L_x_14296:
[----:B------:R-:W-:Y:S01]  /*1c20*/  LEA R3, R0, 0x37800000, 0x17 ;  /* 0x3780000000037811 */ /* 0x000fe200078eb8ff */
[----:B------:R-:W-:-:S05]  /*1c30*/  IMAD.SHL.U32 R0, R2, 0x200000, RZ ;  /* 0x0020000002007824 */ /* 0x000fca00078e00ff */
[----:B------:R-:W-:Y:S02]  /*1c40*/  LOP3.LUT R0, R3, R0, R4, 0xfe, !PT ;  /* 0x0000000003007212 */ /* 0x000fe400078efe04 */
.L_x_14295:
[----:B------:R-:W-:Y:S05]  /*1c50*/  BSYNC B0 ;  /* 0x0000000000007941 */ /* 0x000fea0003800000 */
.L_x_14294:
[----:B------:R-:W0:Y:S02]  /*1c60*/  F2I.FTZ.TRUNC.NTZ R0, R0 ;  /* 0x0000000000007305 */ /* 0x000e24000021f100 */
[----:B0-----:R-:W-:Y:S01]  /*1c70*/  PRMT R23, R0, 0x7610, R23 ;  /* 0x0000761000177816 */ /* 0x001fe20000000017 */
[----:B------:R-:W-:Y:S05]  /*1c80*/  BRA `(.L_x_14275) ;  /* 0x000002a000007947 */ /* 0x000fea0003800000 */
.L_x_14287:
        /* <DEDUP_REMOVED lines=14> */
.L_x_14301:
[----:B------:R-:W-:Y:S05]  /*1d70*/  BSYNC B0 ;  /* 0x0000000000007941 */ /* 0x000fea0003800000 */
.L_x_14300:
[----:B------:R-:W0:Y:S02]  /*1d80*/  F2I.FTZ.TRUNC.NTZ R0, R0 ;  /* 0x0000000000007305 */ /* 0x000e24000021f100 */
[----:B0-----:R-:W-:Y:S01]  /*1d90*/  PRMT R23, R0, 0x7610, R23 ;  /* 0x0000761000177816 */ /* 0x001fe20000000017 */
[----:B------:R-:W-:Y:S05]  /*1da0*/  BRA `(.L_x_14275) ;  /* 0x0000018000007947 */ /* 0x000fea0003800000 */
.L_x_14274:
        /* <DEDUP_REMOVED lines=21> */
.L_x_14299:
[----:B------:R0:W5:Y:S01]  /*1f00*/  LDG.E.U8 R23, [R2.64] ;  /* 0x0000002402177981 */ /* 0x000162000c1e1100 */
[----:B------:R-:W-:Y:S05]  /*1f10*/  BRA `(.L_x_14275) ;  /* 0x0000001000007947 */ /* 0x000fea0003800000 */
.L_x_14298:
[----:B------:R0:W5:Y:S02]  /*1f20*/  LDG.E.U8 R23, [R2.64] ;  /* 0x0000002402177981 */ /* 0x000164000c1e1100 */
.L_x_14275:
        /* <DEDUP_REMOVED lines=16> */
.L_x_14305:
[----:B------:R0:W5:Y:S01]  /*2030*/  LDG.E.U8 R0, [R2.64] ;  /* 0x0000002402007981 */ /* 0x000162000c1e1100 */
[----:B------:R-:W-:Y:S05]  /*2040*/  BRA `(.L_x_14307) ;  /* 0x00000d7000007947 */ /* 0x000fea0003800000 */
.L_x_14304:
        /* <DEDUP_REMOVED lines=8> */
.L_x_14309:
[----:B------:R0:W5:Y:S01]  /*20d0*/  LDG.E.U8 R0, [R2.64] ;  /* 0x0000002402007981 */ /* 0x000162000c1e1100 */
[----:B------:R-:W-:Y:S05]  /*20e0*/  BRA `(.L_x_14307) ;  /* 0x00000cd000007947 */ /* 0x000fea0003800000 */
.L_x_14308:
[----:B------:R0:W5:Y:S01]  /*20f0*/  LDG.E.U16 R0, [R2.64] ;  /* 0x0000002402007981 */ /* 0x000162000c1e1500 */
[----:B------:R-:W-:Y:S05]  /*2100*/  BRA `(.L_x_14307) ;  /* 0x00000cb000007947 */ /* 0x000fea0003800000 */
.L_x_14303:
        /* <DEDUP_REMOVED lines=9> */
.L_x_14311:
[----:B------:R-:W2:Y:S02]  /*21a0*/  LDG.E.U16 R4, [R2.64] ;  /* 0x0000002402047981 */ /* 0x000ea4000c1e1500 */
[----:B--2---:R-:W-:-:S06]  /*21b0*/  HADD2.F32 R4, -RZ, R4.H0_H0 ;  /* 0x20000004ff047230 */ /* 0x004fcc0000004100 */
[----:B------:R-:W0:Y:S02]  /*21c0*/  F2I.FTZ.TRUNC.NTZ R4, R4 ;  /* 0x0000000400047305 */ /* 0x000e24000021f100 */
[----:B0-----:R-:W-:Y:S01]  /*21d0*/  PRMT R0, R4, 0x7610, R0 ;  /* 0x0000761004007816 */ /* 0x001fe20000000000 */
[----:B------:R-:W-:Y:S05]  /*21e0*/  BRA `(.L_x_14307) ;  /* 0x00000bd000007947 */ /* 0x000fea0003800000 */
.L_x_14310:
        /* <DEDUP_REMOVED lines=9> */
.L_x_14313:
[----:B------:R-:W2:Y:S02]  /*2280*/  LDG.E.U16 R2, [R2.64] ;  /* 0x0000002402027981 */ /* 0x000ea4000c1e1500 */
[----:B--2---:R-:W-:-:S06]  /*2290*/  HADD2.F32 R4, -RZ, R2.H0_H0 ;  /* 0x20000002ff047230 */ /* 0x004fcc0000004100 */
[----:B------:R-:W0:Y:S02]  /*22a0*/  F2I.FTZ.TRUNC.NTZ R4, R4 ;  /* 0x0000000400047305 */ /* 0x000e24000021f100 */
[----:B0-----:R-:W-:Y:S01]  /*22b0*/  PRMT R0, R4, 0x7610, R0 ;  /* 0x0000761004007816 */ /* 0x001fe20000000000 */
[----:B------:R-:W-:Y:S05]  /*22c0*/  BRA `(.L_x_14307) ;  /* 0x00000af000007947 */ /* 0x000fea0003800000 */
.L_x_14312:
[----:B------:R-:W2:Y:S02]  /*22d0*/  LDG.E.64 R2, [R2.64] ;  /* 0x0000002402027981 */ /* 0x000ea4000c1e1b00 */
[----:B--2---:R0:W2:Y:S01]  /*22e0*/  F2I.F64.TRUNC R0, R2 ;  /* 0x0000000200007311 */ /* 0x0040a2000030d100 */
[----:B------:R-:W-:Y:S05]  /*22f0*/  BRA `(.L_x_14307) ;  /* 0x00000ac000007947 */ /* 0x000fea0003800000 */
.L_x_14302:
        /* <DEDUP_REMOVED lines=12> */
.L_x_14316:
[----:B------:R-:W2:Y:S02]  /*23c0*/  LDG.E.64 R2, [R2.64] ;  /* 0x0000002402027981 */ /* 0x000ea4000c1e1b00 */
[----:B--2---:R0:W2:Y:S01]  /*23d0*/  F2I.F64.TRUNC R0, R2 ;  /* 0x0000000200007311 */ /* 0x0040a2000030d100 */
[----:B------:R-:W-:Y:S05]  /*23e0*/  BRA `(.L_x_14307) ;  /* 0x000009d000007947 */ /* 0x000fea0003800000 */
.L_x_14315:
        /* <DEDUP_REMOVED lines=28> */
.L_x_14318:
        /* <DEDUP_REMOVED lines=15> */
.L_x_14317:
[----:B------:R-:W2:Y:S02]  /*26a0*/  LDG.E.U16 R2, [R2.64] ;  /* 0x0000002402027981 */ /* 0x000ea4000c1e1500 */
[----:B--2---:R-:W-:-:S04]  /*26b0*/  PRMT R2, RZ, 0x5410, R2 ;  /* 0x00005410ff027816 */ /* 0x004fc80000000002 */
[----:B------:R0:W2:Y:S01]  /*26c0*/  F2I.FTZ.TRUNC.NTZ R0, R2 ;  /* 0x0000000200007305 */ /* 0x0000a2000021f100 */
[----:B------:R-:W-:Y:S05]  /*26d0*/  BRA `(.L_x_14307) ;  /* 0x000006e000007947 */ /* 0x000fea0003800000 */
.L_x_14314:
        /* <DEDUP_REMOVED lines=10> */
.L_x_14321:
        /* <DEDUP_REMOVED lines=21> */
.L_x_14325:
[----:B------:R-:W-:Y:S05]  /*28d0*/  BSYNC B1 ;  /* 0x0000000000017941 */ /* 0x000fea0003800000 */
.L_x_14324:
[----:B------:R-:W-:Y:S01]  /*28e0*/  IMAD.SHL.U32 R2, R2, 0x100000, RZ ;  /* 0x0010000002027824 */ /* 0x000fe200078e00ff */
[----:B------:R-:W-:-:S04]  /*28f0*/  LEA R3, R0, 0x3b800000, 0x17 ;  /* 0x3b80000000037811 */ /* 0x000fc800078eb8ff */
[----:B------:R-:W-:Y:S02]  /*2900*/  LOP3.LUT R4, R3, R2, R4, 0xfe, !PT ;  /* 0x0000000203047212 */ /* 0x000fe400078efe04 */
.L_x_14323:
[----:B------:R-:W-:Y:S05]  /*2910*/  BSYNC B0 ;  /* 0x0000000000007941 */ /* 0x000fea0003800000 */
.L_x_14322:
[----:B------:R-:W0:Y:S02]  /*2920*/  F2I.FTZ.TRUNC.NTZ R4, R4 ;  /* 0x0000000400047305 */ /* 0x000e24000021f100 */
[----:B0-----:R-:W-:Y:S01]  /*2930*/  PRMT R0, R4, 0x7610, R0 ;  /* 0x0000761004007816 */ /* 0x001fe20000000000 */
[----:B------:R-:W-:Y:S05]  /*2940*/  BRA `(.L_x_14307) ;  /* 0x0000047000007947 */ /* 0x000fea0003800000 */
.L_x_14320:
        /* <DEDUP_REMOVED lines=21> */
.L_x_14329:
[----:B------:R-:W-:Y:S05]  /*2aa0*/  BSYNC B1 ;  /* 0x0000000000017941 */ /* 0x000fea0003800000 */
.L_x_14328:
[----:B------:R-:W-:Y:S01]  /*2ab0*/  IMAD.SHL.U32 R2, R2, 0x200000, RZ ;  /* 0x0020000002027824 */ /* 0x000fe200078e00ff */
[----:B------:R-:W-:-:S04]  /*2ac0*/  LEA R3, R0, 0x37800000, 0x17 ;  /* 0x3780000000037811 */ /* 0x000fc800078eb8ff */
[----:B------:R-:W-:Y:S02]  /*2ad0*/  LOP3.LUT R4, R3, R2, R4, 0xfe, !PT ;  /* 0x0000000203047212 */ /* 0x000fe400078efe04 */
.L_x_14327:
[----:B------:R-:W-:Y:S05]  /*2ae0*/  BSYNC B0 ;  /* 0x0000000000007941 */ /* 0x000fea0003800000 */
.L_x_14326:
[----:B------:R-:W0:Y:S02]  /*2af0*/  F2I.FTZ.TRUNC.NTZ R4, R4 ;  /* 0x0000000400047305 */ /* 0x000e24000021f100 */
[----:B0-----:R-:W-:Y:S01]  /*2b00*/  PRMT R0, R4, 0x7610, R0 ;  /* 0x0000761004007816 */ /* 0x001fe20000000000 */
[----:B------:R-:W-:Y:S05]  /*2b10*/  BRA `(.L_x_14307) ;  /* 0x000002a000007947 */ /* 0x000fea0003800000 */
.L_x_14319:
        /* <DEDUP_REMOVED lines=14> */
.L_x_14333:
[----:B------:R-:W-:Y:S05]  /*2c00*/  BSYNC B0 ;  /* 0x0000000000007941 */ /* 0x000fea0003800000 */
.L_x_14332:
[----:B------:R-:W0:Y:S02]  /*2c10*/  F2I.FTZ.TRUNC.NTZ R4, R4 ;  /* 0x0000000400047305 */ /* 0x000e24000021f100 */
[----:B0-----:R-:W-:Y:S01]  /*2c20*/  PRMT R0, R4, 0x7610, R0 ;  /* 0x0000761004007816 */ /* 0x001fe20000000000 */
[----:B------:R-:W-:Y:S05]  /*2c30*/  BRA `(.L_x_14307) ;  /* 0x0000018000007947 */ /* 0x000fea0003800000 */
.L_x_14306:
        /* <DEDUP_REMOVED lines=21> */
.L_x_14331:
[----:B------:R0:W5:Y:S01]  /*2d90*/  LDG.E.U8 R0, [R2.64] ;  /* 0x0000002402007981 */ /* 0x000162000c1e1100 */
[----:B------:R-:W-:Y:S05]  /*2da0*/  BRA `(.L_x_14307) ;  /* 0x0000001000007947 */ /* 0x000fea0003800000 */
.L_x_14330:
[----:B------:R0:W5:Y:S02]  /*2db0*/  LDG.E.U8 R0, [R2.64] ;  /* 0x0000002402007981 */ /* 0x000164000c1e1100 */
.L_x_14307:
        /* <DEDUP_REMOVED lines=18> */
.L_x_14337:
[----:B------:R0:W-:Y:S01]  /*2ee0*/  STG.E.U8 [R16.64], R5 ;  /* 0x0000000510007986 */ /* 0x0001e2000c101124 */
[----:B------:R-:W-:Y:S05]  /*2ef0*/  BRA `(.L_x_14339) ;  /* 0x00000e9000007947 */ /* 0x000fea0003800000 */
.L_x_14336:
        /* <DEDUP_REMOVED lines=12> */
.L_x_14341:
[----:B------:R-:W-:-:S04]  /*2fc0*/  LOP3.LUT R5, R5, 0xffff, RZ, 0xc0, !PT ;  /* 0x0000ffff05057812 */ /* 0x000fc800078ec0ff */
[----:B------:R-:W-:-:S05]  /*2fd0*/  PRMT R3, R5, 0x8880, RZ ;  /* 0x0000888005037816 */ /* 0x000fca00000000ff */
[----:B------:R0:W-:Y:S01]  /*2fe0*/  STG.E [R16.64], R3 ;  /* 0x0000000310007986 */ /* 0x0001e2000c101924 */
[----:B------:R-:W-:Y:S05]  /*2ff0*/  BRA `(.L_x_14339) ;  /* 0x00000d9000007947 */ /* 0x000fea0003800000 */
.L_x_14340:
[----:B------:R-:W-:-:S04]  /*3000*/  PRMT R3, R5, 0x8880, RZ ;  /* 0x0000888005037816 */ /* 0x000fc800000000ff */
[----:B------:R-:W-:-:S05]  /*3010*/  PRMT R3, R3, 0x7710, RZ ;  /* 0x0000771003037816 */ /* 0x000fca00000000ff */
[----:B------:R0:W-:Y:S01]  /*3020*/  STG.E.U16 [R16.64], R3 ;  /* 0x0000000310007986 */ /* 0x0001e2000c101524 */
[----:B------:R-:W-:Y:S05]  /*3030*/  BRA `(.L_x_14339) ;  /* 0x00000d5000007947 */ /* 0x000fea0003800000 */
.L_x_14335:
        /* <DEDUP_REMOVED lines=9> */
.L_x_14343:
[----:B------:R-:W0:Y:S02]  /*30d0*/  I2F.S8 R0, R5 ;  /* 0x0000000500007306 */ /* 0x000e240000001400 */
[----:B0-----:R-:W-:-:S05]  /*30e0*/  F2FP.PACK_AB R0, RZ, R0 ;  /* 0x00000000ff00723e */ /* 0x001fca00000000ff */
[----:B------:R0:W-:Y:S01]  /*30f0*/  STG.E.U16 [R16.64], R0 ;  /* 0x0000000010007986 */ /* 0x0001e2000c101524 */
[----:B------:R-:W-:Y:S05]  /*3100*/  BRA `(.L_x_14339) ;  /* 0x00000c8000007947 */ /* 0x000fea0003800000 */
.L_x_14342:
        /* <DEDUP_REMOVED lines=10> */
.L_x_14345:
[----:B------:R-:W0:Y:S02]  /*31b0*/  I2F.S8 R5, R5 ;  /* 0x0000000500057306 */ /* 0x000e240000001400 */
[----:B0-----:R-:W-:-:S04]  /*31c0*/  F2FP.PACK_AB R3, RZ, R5 ;  /* 0x00000005ff03723e */ /* 0x001fc800000000ff */
[----:B------:R-:W-:-:S05]  /*31d0*/  PRMT R3, R3, 0x5410, RZ ;  /* 0x0000541003037816 */ /* 0x000fca00000000ff */
[----:B------:R0:W-:Y:S01]  /*31e0*/  STG.E [R16.64], R3 ;  /* 0x0000000310007986 */ /* 0x0001e2000c101924 */
[----:B------:R-:W-:Y:S05]  /*31f0*/  BRA `(.L_x_14339) ;  /* 0x00000b9000007947 */ /* 0x000fea0003800000 */
.L_x_14344:
[----:B------:R-:W-:-:S04]  /*3200*/  PRMT R2, R5, 0x8880, RZ ;  /* 0x0000888005027816 */ /* 0x000fc800000000ff */
[----:B------:R-:W-:-:S06]  /*3210*/  PRMT R2, R2, 0x7710, RZ ;  /* 0x0000771002027816 */ /* 0x000fcc00000000ff */
[----:B------:R-:W0:Y:S02]  /*3220*/  I2F.F64.S16 R2, R2 ;  /* 0x0000000200027312 */ /* 0x000e240000101c00 */
[----:B0-----:R0:W-:Y:S01]  /*3230*/  STG.E.64 [R16.64], R2 ;  /* 0x0000000210007986 */ /* 0x0011e2000c101b24 */
[----:B------:R-:W-:Y:S05]  /*3240*/  BRA `(.L_x_14339) ;  /* 0x00000b4000007947 */ /* 0x000fea0003800000 */
.L_x_14334:
        /* <DEDUP_REMOVED lines=12> */
.L_x_14348:
[----:B------:R-:W-:Y:S01]  /*3310*/  PRMT R4, R5, 0x8880, RZ ;  /* 0x0000888005047816 */ /* 0x000fe200000000ff */
[----:B------:R-:W-:-:S03]  /*3320*/  CS2R R6, SRZ ;  /* 0x0000000000067805 */ /* 0x000fc6000001ff00 */
[----:B------:R-:W-:-:S06]  /*3330*/  PRMT R4, R4, 0x7710, RZ ;  /* 0x0000771004047816 */ /* 0x000fcc00000000ff */
[----:B------:R-:W0:Y:S02]  /*3340*/  I2F.F64.S16 R4, R4 ;  /* 0x0000000400047312 */ /* 0x000e240000101c00 */
[----:B0-----:R0:W-:Y:S01]  /*3350*/  STG.E.128 [R16.64], R4 ;  /* 0x0000000410007986 */ /* 0x0011e2000c101d24 */
[----:B------:R-:W-:Y:S05]  /*3360*/  BRA `(.L_x_14339) ;  /* 0x00000a2000007947 */ /* 0x000fea0003800000 */
.L_x_14347:
        /* <DEDUP_REMOVED lines=21> */
.L_x_14352:
[----:B------:R-:W-:Y:S05]  /*34c0*/  BSYNC B0 ;  /* 0x0000000000007941 */ /* 0x000fea0003800000 */
.L_x_14351:
[----:B------:R-:W-:-:S05]  /*34d0*/  LOP3.LUT R3, R0, R3, RZ, 0xfc, !PT ;  /* 0x0000000300037212 */ /* 0x000fca00078efcff */
[----:B------:R0:W-:Y:S01]  /*34e0*/  STG.E.U8 [R16.64], R3 ;  /* 0x0000000310007986 */ /* 0x0001e2000c101124 */
[----:B------:R-:W-:Y:S05]  /*34f0*/  BRA `(.L_x_14339) ;  /* 0x0000089000007947 */ /* 0x000fea0003800000 */
.L_x_14350:
        /* <DEDUP_REMOVED lines=13> */
.L_x_14354:
[----:B------:R-:W-:Y:S01]  /*35d0*/  IMAD.MOV.U32 R0, RZ, RZ, 0x7f ;  /* 0x0000007fff007424 */ /* 0x000fe200078e00ff */
[----:B------:R-:W-:-:S04]  /*35e0*/  ISETP.GT.U32.AND P0, PT, R2, 0x7f800000, PT ;  /* 0x7f8000000200780c */ /* 0x000fc80003f04070 */
[----:B------:R-:W-:-:S04]  /*35f0*/  SEL R0, R0, 0x7c, P0 ;  /* 0x0000007c00007807 */ /* 0x000fc80000000000 */
.L_x_14355:
[----:B------:R-:W-:Y:S05]  /*3600*/  BSYNC B0 ;  /* 0x0000000000007941 */ /* 0x000fea0003800000 */
.L_x_14353:
[----:B------:R-:W-:-:S04]  /*3610*/  LOP3.LUT R2, R5, 0x80000000, RZ, 0xc0, !PT ;  /* 0x8000000005027812 */ /* 0x000fc800078ec0ff */
[----:B------:R-:W-:-:S04]  /*3620*/  SHF.R.U32.HI R3, RZ, 0x18, R2 ;  /* 0x00000018ff037819 */ /* 0x000fc80000011602 */
[----:B------:R-:W-:-:S05]  /*3630*/  LOP3.LUT R3, R0, R3, RZ, 0xfc, !PT ;  /* 0x0000000300037212 */ /* 0x000fca00078efcff */
[----:B------:R0:W-:Y:S01]  /*3640*/  STG.E.U8 [R16.64], R3 ;  /* 0x0000000310007986 */ /* 0x0001e2000c101124 */
[----:B------:R-:W-:Y:S05]  /*3650*/  BRA `(.L_x_14339) ;  /* 0x0000073000007947 */ /* 0x000fea0003800000 */
.L_x_14349:
[----:B------:R-:W0:Y:S02]  /*3660*/  I2F.S8 R0, R5 ;  /* 0x0000000500007306 */ /* 0x000e240000001400 */
[----:B0-----:R-:W-:-:S05]  /*3670*/  F2FP.BF16.PACK_AB R0, RZ, R0 ;  /* 0x00000000ff00723e */ /* 0x001fca00000010ff */
[----:B------:R0:W-:Y:S01]  /*3680*/  STG.E.U16 [R16.64], R0 ;  /* 0x0000000010007986 */ /* 0x0001e2000c101524 */
[----:B------:R-:W-:Y:S05]  /*3690*/  BRA `(.L_x_14339) ;  /* 0x000006f000007947 */ /* 0x000fea0003800000 */
.L_x_14346:
        /* <DEDUP_REMOVED lines=12> */
.L_x_14358:
        /* <DEDUP_REMOVED lines=17> */
.L_x_14361:
[----:B------:R-:W-:-:S04]  /*3870*/  LOP3.LUT R2, R5, 0x80000000, RZ, 0xc0, !PT ;  /* 0x8000000005027812 */ /* 0x000fc800078ec0ff */
[----:B------:R-:W-:-:S04]  /*3880*/  SHF.R.U32.HI R3, RZ, 0x18, R2 ;  /* 0x00000018ff037819 */ /* 0x000fc80000011602 */
[----:B------:R-:W-:-:S04]  /*3890*/  LOP3.LUT R0, R0, R3, RZ, 0xfc, !PT ;  /* 0x0000000300007212 */ /* 0x000fc800078efcff */
[----:B------:R-:W-:Y:S02]  /*38a0*/  PRMT R8, R0, 0x7610, R8 ;  /* 0x0000761000087816 */ /* 0x000fe40000000008 */
.L_x_14360:
[----:B------:R-:W-:Y:S05]  /*38b0*/  BSYNC B0 ;  /* 0x0000000000007941 */ /* 0x000fea0003800000 */
.L_x_14359:
[----:B------:R0:W-:Y:S01]  /*38c0*/  STG.E.U8 [R16.64], R8 ;  /* 0x0000000810007986 */ /* 0x0001e2000c101124 */
[----:B------:R-:W-:Y:S05]  /*38d0*/  BRA `(.L_x_14339) ;  /* 0x000004b000007947 */ /* 0x000fea0003800000 */
.L_x_14357:
        /* <DEDUP_REMOVED lines=17> */
.L_x_14364:
[----:B------:R-:W-:-:S04]  /*39f0*/  LOP3.LUT R2, R5, 0x80000000, RZ, 0xc0, !PT ;  /* 0x8000000005027812 */ /* 0x000fc800078ec0ff */
[----:B------:R-:W-:-:S04]  /*3a00*/  SHF.R.U32.HI R3, RZ, 0x18, R2 ;  /* 0x00000018ff037819 */ /* 0x000fc80000011602 */
[----:B------:R-:W-:-:S04]  /*3a10*/  LOP3.LUT R0, R0, R3, RZ, 0xfc, !PT ;  /* 0x0000000300007212 */ /* 0x000fc800078efcff */
[----:B------:R-:W-:Y:S02]  /*3a20*/  PRMT R8, R0, 0x7610, R8 ;  /* 0x0000761000087816 */ /* 0x000fe40000000008 */
.L_x_14363:
[----:B------:R-:W-:Y:S05]  /*3a30*/  BSYNC B0 ;  /* 0x0000000000007941 */ /* 0x000fea0003800000 */
.L_x_14362:
[----:B------:R0:W-:Y:S01]  /*3a40*/  STG.E.U8 [R16.64], R8 ;  /* 0x0000000810007986 */ /* 0x0001e2000c101124 */
[----:B------:R-:W-:Y:S05]  /*3a50*/  BRA `(.L_x_14339) ;  /* 0x0000033000007947 */ /* 0x000fea0003800000 */
.L_x_14356:
        /* <DEDUP_REMOVED lines=22> */
.L_x_14338:
        /* <DEDUP_REMOVED lines=20> */
.L_x_14366:
[----:B------:R-:W-:-:S04]  /*3d00*/  LOP3.LUT R5, R5, 0xffff, RZ, 0xc0, !PT ;  /* 0x0000ffff05057812 */ /* 0x000fc800078ec0ff */
[----:B------:R-:W-:-:S05]  /*3d10*/  PRMT R5, R5, 0x8880, RZ ;  /* 0x0000888005057816 */ /* 0x000fca00000000ff */
[----:B------:R-:W-:-:S05]  /*3d20*/  IMAD.MOV.U32 R2, RZ, RZ, R5 ;  /* 0x000000ffff027224 */ /* 0x000fca00078e0005 */
[----:B------:R-:W-:-:S05]  /*3d30*/  SHF.R.S32.HI R3, RZ, 0x1f, R2 ;  /* 0x0000001fff037819 */ /* 0x000fca0000011402 */
[----:B------:R0:W-:Y:S01]  /*3d40*/  STG.E.64 [R16.64], R2 ;  /* 0x0000000210007986 */ /* 0x0001e2000c101b24 */
[----:B------:R-:W-:Y:S05]  /*3d50*/  BRA `(.L_x_14339) ;  /* 0x0000003000007947 */ /* 0x000fea0003800000 */
.L_x_14365:
[----:B------:R-:W-:-:S04]  /*3d60*/  LOP3.LUT R5, R5, 0xffff, RZ, 0xc0, !PT ;  /* 0x0000ffff05057812 */ /* 0x000fc800078ec0ff */
[----:B------:R-:W-:-:S05]  /*3d70*/  PRMT R3, R5, 0x8880, RZ ;  /* 0x0000888005037816 */ /* 0x000fca00000000ff */
[----:B------:R0:W-:Y:S02]  /*3d80*/  STG.E [R16.64], R3 ;  /* 0x0000000310007986 */ /* 0x0001e4000c101924 */
.L_x_14339:
[----:B------:R-:W-:-:S05]  /*3d90*/  IMAD R18, R19, 0x200, R18 ;  /* 0x0000020013127824 */ /* 0x000fca00078e0212 */
[----:B------:R-:W-:Y:S02]  /*3da0*/  IADD3 R23, R18, 0x80, RZ ;  /* 0x0000008012177810 */ /* 0x000fe40007ffe0ff */
.L_x_14268:
[----:B------:R-:W-:Y:S05]  /*3db0*/  BSYNC B6 ;  /* 0x0000000000067941 */ /* 0x000fea0003800000 */
.L_x_14267:
        /* <DEDUP_REMOVED lines=258> */
.L_x_14369:
        /* <DEDUP_REMOVED lines=18> */
.L_x_14373:
[----:B------:R0:W5:Y:S01]  /*4f00*/  LDG.E.U8 R19, [R2.64] ;  /* 0x0000002402137981 */ /* 0x000162000c1e1100 */
[----:B------:R-:W-:Y:S05]  /*4f10*/  BRA `(.L_x_14375) ;  /* 0x00000d8000007947 */ /* 0x000fea0003800000 */
.L_x_14372:
        /* <DEDUP_REMOVED lines=8> */
.L_x_14377:
[----:B------:R0:W5:Y:S01]  /*4fa0*/  LDG.E.U8 R19, [R2.64] ;  /* 0x0000002402137981 */ /* 0x000162000c1e1100 */
[----:B------:R-:W-:Y:S05]  /*4fb0*/  BRA `(.L_x_14375) ;  /* 0x00000ce000007947 */ /* 0x000fea0003800000 */
.L_x_14376:
[----:B------:R0:W5:Y:S01]  /*4fc0*/  LDG.E.U16 R19, [R2.64] ;  /* 0x0000002402137981 */ /* 0x000162000c1e1500 */
[----:B------:R-:W-:Y:S05]  /*4fd0*/  BRA `(.L_x_14375) ;  /* 0x00000cc000007947 */ /* 0x000fea0003800000 */
.L_x_14371:
        /* <DEDUP_REMOVED lines=9> */
.L_x_14379:
[----:B------:R-:W2:Y:S02]  /*5070*/  LDG.E.U16 R0, [R2.64] ;  /* 0x0000002402007981 */ /* 0x000ea4000c1e1500 */
[----:B--2---:R-:W-:-:S06]  /*5080*/  HADD2.F32 R0, -RZ, R0.H0_H0 ;  /* 0x20000000ff007230 */ /* 0x004fcc0000004100 */
[----:B------:R-:W0:Y:S02]  /*5090*/  F2I.FTZ.TRUNC.NTZ R0, R0 ;  /* 0x0000000000007305 */ /* 0x000e24000021f100 */
[----:B0-----:R-:W-:Y:S01]  /*50a0*/  PRMT R19, R0, 0x7610, R19 ;  /* 0x0000761000137816 */ /* 0x001fe20000000013 */
[----:B------:R-:W-:Y:S05]  /*50b0*/  BRA `(.L_x_14375) ;  /* 0x00000be000007947 */ /* 0x000fea0003800000 */
.L_x_14378:
        /* <DEDUP_REMOVED lines=9> */
.L_x_14381:
[----:B------:R-:W2:Y:S02]  /*5150*/  LDG.E.U16 R2, [R2.64] ;  /* 0x0000002402027981 */ /* 0x000ea4000c1e1500 */
[----:B--2---:R-:W-:-:S06]  /*5160*/  HADD2.F32 R0, -RZ, R2.H0_H0 ;  /* 0x20000002ff007230 */ /* 0x004fcc0000004100 */
[----:B------:R-:W0:Y:S02]  /*5170*/  F2I.FTZ.TRUNC.NTZ R0, R0 ;  /* 0x0000000000007305 */ /* 0x000e24000021f100 */
[----:B0-----:R-:W-:Y:S01]  /*5180*/  PRMT R19, R0, 0x7610, R19 ;  /* 0x0000761000137816 */ /* 0x001fe20000000013 */
[----:B------:R-:W-:Y:S05]  /*5190*/  BRA `(.L_x_14375) ;  /* 0x00000b0000007947 */ /* 0x000fea0003800000 */
.L_x_14380:
[----:B------:R-:W2:Y:S02]  /*51a0*/  LDG.E.64 R2, [R2.64] ;  /* 0x0000002402027981 */ /* 0x000ea4000c1e1b00 */
[----:B--2---:R0:W1:Y:S01]  /*51b0*/  F2I.F64.TRUNC R19, R2 ;  /* 0x0000000200137311 */ /* 0x004062000030d100 */
[----:B------:R-:W-:Y:S05]  /*51c0*/  BRA `(.L_x_14375) ;  /* 0x00000ad000007947 */ /* 0x000fea0003800000 */
.L_x_14370:
        /* <DEDUP_REMOVED lines=12> */
.L_x_14384:
[----:B------:R-:W2:Y:S02]  /*5290*/  LDG.E.64 R2, [R2.64] ;  /* 0x0000002402027981 */ /* 0x000ea4000c1e1b00 */
[----:B--2---:R0:W1:Y:S01]  /*52a0*/  F2I.F64.TRUNC R19, R2 ;  /* 0x0000000200137311 */ /* 0x004062000030d100 */
[----:B------:R-:W-:Y:S05]  /*52b0*/  BRA `(.L_x_14375) ;  /* 0x000009e000007947 */ /* 0x000fea0003800000 */
.L_x_14383:
        /* <DEDUP_REMOVED lines=28> */
.L_x_14386:
        /* <DEDUP_REMOVED lines=15> */
.L_x_14385:
[----:B------:R-:W2:Y:S02]  /*5570*/  LDG.E.U16 R0, [R2.64] ;  /* 0x0000002402007981 */ /* 0x000ea4000c1e1500 */
[----:B--2---:R-:W-:-:S06]  /*5580*/  PRMT R0, RZ, 0x5410, R0 ;  /* 0x00005410ff007816 */ /* 0x004fcc0000000000 */
[----:B------:R-:W0:Y:S02]  /*5590*/  F2I.FTZ.TRUNC.NTZ R0, R0 ;  /* 0x0000000000007305 */ /* 0x000e24000021f100 */
[----:B0-----:R-:W-:Y:S01]  /*55a0*/  PRMT R19, R0, 0x7610, R19 ;  /* 0x0000761000137816 */ /* 0x001fe20000000013 */
[----:B------:R-:W-:Y:S05]  /*55b0*/  BRA `(.L_x_14375) ;  /* 0x000006e000007947 */ /* 0x000fea0003800000 */
.L_x_14382:
        /* <DEDUP_REMOVED lines=10> */
.L_x_14389:
        /* <DEDUP_REMOVED lines=21> */
.L_x_14393:
[----:B------:R-:W-:Y:S05]  /*57b0*/  BSYNC B1 ;  /* 0x0000000000017941 */ /* 0x000fea0003800000 */
.L_x_14392:
[----:B------:R-:W-:Y:S01]  /*57c0*/  LEA R3, R0, 0x3b800000, 0x17 ;  /* 0x3b80000000037811 */ /* 0x000fe200078eb8ff */
[----:B------:R-:W-:-:S05]  /*57d0*/  IMAD.SHL.U32 R0, R2, 0x100000, RZ ;  /* 0x0010000002007824 */ /* 0x000fca00078e00ff */
[----:B------:R-:W-:Y:S02]  /*57e0*/  LOP3.LUT R0, R3, R0, R4, 0xfe, !PT ;  /* 0x0000000003007212 */ /* 0x000fe400078efe04 */
.L_x_14391:
[----:B------:R-:W-:Y:S05]  /*57f0*/  BSYNC B0 ;  /* 0x0000000000007941 */ /* 0x000fea0003800000 */
.L_x_14390:
[----:B------:R-:W0:Y:S02]  /*5800*/  F2I.FTZ.TRUNC.NTZ R0, R0 ;  /* 0x0000000000007305 */ /* 0x000e24000021f100 */
[----:B0-----:R-:W-:Y:S01]  /*5810*/  PRMT R19, R0, 0x7610, R19 ;  /* 0x0000761000137816 */ /* 0x001fe20000000013 */
[----:B------:R-:W-:Y:S05]  /*5820*/  BRA `(.L_x_14375) ;  /* 0x0000047000007947 */ /* 0x000fea0003800000 */
.L_x_14388:
        /* <DEDUP_REMOVED lines=21> */
.L_x_14397:
[----:B------:R-:W-:Y:S05]  /*5980*/  BSYNC B1 ;  /* 0x0000000000017941 */ /* 0x000fea0003800000 */
.L_x_14396:
[----:B------:R-:W-:Y:S01]  /*5990*/  LEA R3, R0, 0x37800000, 0x17 ;  /* 0x3780000000037811 */ /* 0x000fe200078eb8ff */
[----:B------:R-:W-:-:S05]  /*59a0*/  IMAD.SHL.U32 R0, R2, 0x200000, RZ ;  /* 0x0020000002007824 */ /* 0x000fca00078e00ff */
[----:B------:R-:W-:Y:S02]  /*59b0*/  LOP3.LUT R0, R3, R0, R4, 0xfe, !PT ;  /* 0x0000000003007212 */ /* 0x000fe400078efe04 */
.L_x_14395:
[----:B------:R-:W-:Y:S05]  /*59c0*/  BSYNC B0 ;  /* 0x0000000000007941 */ /* 0x000fea0003800000 */
.L_x_14394:
[----:B------:R-:W0:Y:S02]  /*59d0*/  F2I.FTZ.TRUNC.NTZ R0, R0 ;  /* 0x0000000000007305 */ /* 0x000e24000021f100 */
[----:B0-----:R-:W-:Y:S01]  /*59e0*/  PRMT R19, R0, 0x7610, R19 ;  /* 0x0000761000137816 */ /* 0x001fe20000000013 */
[----:B------:R-:W-:Y:S05]  /*59f0*/  BRA `(.L_x_14375) ;  /* 0x000002a000007947 */ /* 0x000fea0003800000 */
.L_x_14387:
        /* <DEDUP_REMOVED lines=14> */
.L_x_14401:
[----:B------:R-:W-:Y:S05]  /*5ae0*/  BSYNC B0 ;  /* 0x0000000000007941 */ /* 0x000fea0003800000 */
.L_x_14400:
[----:B------:R-:W0:Y:S02]  /*5af0*/  F2I.FTZ.TRUNC.NTZ R0, R0 ;  /* 0x0000000000007305 */ /* 0x000e24000021f100 */
[----:B0-----:R-:W-:Y:S01]  /*5b00*/  PRMT R19, R0, 0x7610, R19 ;  /* 0x0000761000137816 */ /* 0x001fe20000000013 */
[----:B------:R-:W-:Y:S05]  /*5b10*/  BRA `(.L_x_14375) ;  /* 0x0000018000007947 */ /* 0x000fea0003800000 */
.L_x_14374:
        /* <DEDUP_REMOVED lines=21> */
.L_x_14399:
[----:B------:R0:W5:Y:S01]  /*5c70*/  LDG.E.U8 R19, [R2.64] ;  /* 0x0000002402137981 */ /* 0x000162000c1e1100 */
[----:B------:R-:W-:Y:S05]  /*5c80*/  BRA `(.L_x_14375) ;  /* 0x0000001000007947 */ /* 0x000fea0003800000 */
.L_x_14398:
[----:B------:R0:W5:Y:S02]  /*5c90*/  LDG.E.U8 R19, [R2.64] ;  /* 0x0000002402137981 */ /* 0x000164000c1e1100 */
.L_x_14375:
        /* <DEDUP_REMOVED lines=16> */
.L_x_14405:
[----:B------:R0:W5:Y:S01]  /*5da0*/  LDG.E.U8 R0, [R2.64] ;  /* 0x0000002402007981 */ /* 0x000162000c1e1100 */
[----:B------:R-:W-:Y:S05]  /*5db0*/  BRA `(.L_x_14407) ;  /* 0x00000d7000007947 */ /* 0x000fea0003800000 */
.L_x_14404:
        /* <DEDUP_REMOVED lines=8> */
.L_x_14409:
[----:B------:R0:W5:Y:S01]  /*5e40*/  LDG.E.U8 R0, [R2.64] ;  /* 0x0000002402007981 */ /* 0x000162000c1e1100 */
[----:B------:R-:W-:Y:S05]  /*5e50*/  BRA `(.L_x_14407) ;  /* 0x00000cd000007947 */ /* 0x000fea0003800000 */
.L_x_14408:
[----:B------:R0:W5:Y:S01]  /*5e60*/  LDG.E.U16 R0, [R2.64] ;  /* 0x0000002402007981 */ /* 0x000162000c1e1500 */
[----:B------:R-:W-:Y:S05]  /*5e70*/  BRA `(.L_x_14407) ;  /* 0x00000cb000007947 */ /* 0x000fea0003800000 */
.L_x_14403:
        /* <DEDUP_REMOVED lines=9> */
.L_x_14411:
[----:B------:R-:W2:Y:S02]  /*5f10*/  LDG.E.U16 R4, [R2.64] ;  /* 0x0000002402047981 */ /* 0x000ea4000c1e1500 */
[----:B--2---:R-:W-:-:S06]  /*5f20*/  HADD2.F32 R4, -RZ, R4.H0_H0 ;  /* 0x20000004ff047230 */ /* 0x004fcc0000004100 */
[----:B------:R-:W0:Y:S02]  /*5f30*/  F2I.FTZ.TRUNC.NTZ R4, R4 ;  /* 0x0000000400047305 */ /* 0x000e24000021f100 */
[----:B0-----:R-:W-:Y:S01]  /*5f40*/  PRMT R0, R4, 0x7610, R0 ;  /* 0x0000761004007816 */ /* 0x001fe20000000000 */
[----:B------:R-:W-:Y:S05]  /*5f50*/  BRA `(.L_x_14407) ;  /* 0x00000bd000007947 */ /* 0x000fea0003800000 */
.L_x_14410:
        /* <DEDUP_REMOVED lines=9> */
.L_x_14413:
[----:B------:R-:W2:Y:S02]  /*5ff0*/  LDG.E.U16 R2, [R2.64] ;  /* 0x0000002402027981 */ /* 0x000ea4000c1e1500 */
[----:B--2---:R-:W-:-:S06]  /*6000*/  HADD2.F32 R4, -RZ, R2.H0_H0 ;  /* 0x20000002ff047230 */ /* 0x004fcc0000004100 */
[----:B------:R-:W0:Y:S02]  /*6010*/  F2I.FTZ.TRUNC.NTZ R4, R4 ;  /* 0x0000000400047305 */ /* 0x000e24000021f100 */
[----:B0-----:R-:W-:Y:S01]  /*6020*/  PRMT R0, R4, 0x7610, R0 ;  /* 0x0000761004007816 */ /* 0x001fe20000000000 */
[----:B------:R-:W-:Y:S05]  /*6030*/  BRA `(.L_x_14407) ;  /* 0x00000af000007947 */ /* 0x000fea0003800000 */
.L_x_14412:
[----:B------:R-:W2:Y:S02]  /*6040*/  LDG.E.64 R2, [R2.64] ;  /* 0x0000002402027981 */ /* 0x000ea4000c1e1b00 */
[----:B--2---:R0:W2:Y:S01]  /*6050*/  F2I.F64.TRUNC R0, R2 ;  /* 0x0000000200007311 */ /* 0x0040a2000030d100 */
[----:B------:R-:W-:Y:S05]  /*6060*/  BRA `(.L_x_14407) ;  /* 0x00000ac000007947 */ /* 0x000fea0003800000 */
.L_x_14402:
        /* <DEDUP_REMOVED lines=12> */
.L_x_14416:
[----:B------:R-:W2:Y:S02]  /*6130*/  LDG.E.64 R2, [R2.64] ;  /* 0x0000002402027981 */ /* 0x000ea4000c1e1b00 */
[----:B--2---:R0:W2:Y:S01]  /*6140*/  F2I.F64.TRUNC R0, R2 ;  /* 0x0000000200007311 */ /* 0x0040a2000030d100 */
[----:B------:R-:W-:Y:S05]  /*6150*/  BRA `(.L_x_14407) ;  /* 0x000009d000007947 */ /* 0x000fea0003800000 */
.L_x_14415:
        /* <DEDUP_REMOVED lines=28> */
.L_x_14418:
        /* <DEDUP_REMOVED lines=15> */
.L_x_14417:
[----:B------:R-:W2:Y:S02]  /*6410*/  LDG.E.U16 R2, [R2.64] ;  /* 0x0000002402027981 */ /* 0x000ea4000c1e1500 */
[----:B--2---:R-:W-:-:S04]  /*6420*/  PRMT R2, RZ, 0x5410, R2 ;  /* 0x00005410ff027816 */ /* 0x004fc80000000002 */
[----:B------:R0:W2:Y:S01]  /*6430*/  F2I.FTZ.TRUNC.NTZ R0, R2 ;  /* 0x0000000200007305 */ /* 0x0000a2000021f100 */
[----:B------:R-:W-:Y:S05]  /*6440*/  BRA `(.L_x_14407) ;  /* 0x000006e000007947 */ /* 0x000fea0003800000 */
.L_x_14414:
        /* <DEDUP_REMOVED lines=10> */
.L_x_14421:
        /* <DEDUP_REMOVED lines=21> */
.L_x_14425:
[----:B------:R-:W-:Y:S05]  /*6640*/  BSYNC B1 ;  /* 0x0000000000017941 */ /* 0x000fea0003800000 */
.L_x_14424:
[----:B------:R-:W-:Y:S01]  /*6650*/  IMAD.SHL.U32 R2, R2, 0x100000, RZ ;  /* 0x0010000002027824 */ /* 0x000fe200078e00ff */
[----:B------:R-:W-:-:S04]  /*6660*/  LEA R3, R0, 0x3b800000, 0x17 ;  /* 0x3b80000000037811 */ /* 0x000fc800078eb8ff */
[----:B------:R-:W-:Y:S02]  /*6670*/  LOP3.LUT R4, R3, R2, R4, 0xfe, !PT ;  /* 0x0000000203047212 */ /* 0x000fe400078efe04 */
.L_x_14423:
[----:B------:R-:W-:Y:S05]  /*6680*/  BSYNC B0 ;  /* 0x0000000000007941 */ /* 0x000fea0003800000 */
.L_x_14422:
[----:B------:R-:W0:Y:S02]  /*6690*/  F2I.FTZ.TRUNC.NTZ R4, R4 ;  /* 0x0000000400047305 */ /* 0x000e24000021f100 */
[----:B0-----:R-:W-:Y:S01]  /*66a0*/  PRMT R0, R4, 0x7610, R0 ;  /* 0x0000761004007816 */ /* 0x001fe20000000000 */
[----:B------:R-:W-:Y:S05]  /*66b0*/  BRA `(.L_x_14407) ;  /* 0x0000047000007947 */ /* 0x000fea0003800000 */
.L_x_14420:
        /* <DEDUP_REMOVED lines=21> */
.L_x_14429:
[----:B------:R-:W-:Y:S05]  /*6810*/  BSYNC B1 ;  /* 0x0000000000017941 */ /* 0x000fea0003800000 */
.L_x_14428:
[----:B------:R-:W-:Y:S01]  /*6820*/  IMAD.SHL.U32 R2, R2, 0x200000, RZ ;  /* 0x0020000002027824 */ /* 0x000fe200078e00ff */
[----:B------:R-:W-:-:S04]  /*6830*/  LEA R3, R0, 0x37800000, 0x17 ;  /* 0x3780000000037811 */ /* 0x000fc800078eb8ff */
[----:B------:R-:W-:Y:S02]  /*6840*/  LOP3.LUT R4, R3, R2, R4, 0xfe, !PT ;  /* 0x0000000203047212 */ /* 0x000fe400078efe04 */
.L_x_14427:
[----:B------:R-:W-:Y:S05]  /*6850*/  BSYNC B0 ;  /* 0x0000000000007941 */ /* 0x000fea0003800000 */
.L_x_14426:
[----:B------:R-:W0:Y:S02]  /*6860*/  F2I.FTZ.TRUNC.NTZ R4, R4 ;  /* 0x0000000400047305 */ /* 0x000e24000021f100 */
[----:B0-----:R-:W-:Y:S01]  /*6870*/  PRMT R0, R4, 0x7610, R0 ;  /* 0x0000761004007816 */ /* 0x001fe20000000000 */
[----:B------:R-:W-:Y:S05]  /*6880*/  BRA `(.L_x_14407) ;  /* 0x000002a000007947 */ /* 0x000fea0003800000 */
.L_x_14419:
        /* <DEDUP_REMOVED lines=14> */
.L_x_14433:
[----:B------:R-:W-:Y:S05]  /*6970*/  BSYNC B0 ;  /* 0x0000000000007941 */ /* 0x000fea0003800000 */
.L_x_14432:
[----:B------:R-:W0:Y:S02]  /*6980*/  F2I.FTZ.TRUNC.NTZ R4, R4 ;  /* 0x0000000400047305 */ /* 0x000e24000021f100 */
[----:B0-----:R-:W-:Y:S01]  /*6990*/  PRMT R0, R4, 0x7610, R0 ;  /* 0x0000761004007816 */ /* 0x001fe20000000000 */
[----:B------:R-:W-:Y:S05]  /*69a0*/  BRA `(.L_x_14407) ;  /* 0x0000018000007947 */ /* 0x000fea0003800000 */
.L_x_14406:
        /* <DEDUP_REMOVED lines=21> */
.L_x_14431:
[----:B------:R0:W5:Y:S01]  /*6b00*/  LDG.E.U8 R0, [R2.64] ;  /* 0x0000002402007981 */ /* 0x000162000c1e1100 */
[----:B------:R-:W-:Y:S05]  /*6b10*/  BRA `(.L_x_14407) ;  /* 0x0000001000007947 */ /* 0x000fea0003800000 */
.L_x_14430:
[----:B------:R0:W5:Y:S02]  /*6b20*/  LDG.E.U8 R0, [R2.64] ;  /* 0x0000002402007981 */ /* 0x000164000c1e1100 */
.L_x_14407:
        /* <DEDUP_REMOVED lines=18> */
.L_x_14437:
[----:B------:R0:W-:Y:S01]  /*6c50*/  STG.E.U8 [R16.64], R5 ;  /* 0x0000000510007986 */ /* 0x0001e2000c101124 */
[----:B------:R-:W-:Y:S05]  /*6c60*/  BRA `(.L_x_14439) ;  /* 0x00000e9000007947 */ /* 0x000fea0003800000 */
.L_x_14436:
        /* <DEDUP_REMOVED lines=12> */
.L_x_14441:
[----:B------:R-:W-:-:S04]  /*6d30*/  LOP3.LUT R5, R5, 0xffff, RZ, 0xc0, !PT ;  /* 0x0000ffff05057812 */ /* 0x000fc800078ec0ff */
[----:B------:R-:W-:-:S05]  /*6d40*/  PRMT R3, R5, 0x8880, RZ ;  /* 0x0000888005037816 */ /* 0x000fca00000000ff */
[----:B------:R0:W-:Y:S01]  /*6d50*/  STG.E [R16.64], R3 ;  /* 0x0000000310007986 */ /* 0x0001e2000c101924 */
[----:B------:R-:W-:Y:S05]  /*6d60*/  BRA `(.L_x_14439) ;  /* 0x00000d9000007947 */ /* 0x000fea0003800000 */
.L_x_14440:
[----:B------:R-:W-:-:S04]  /*6d70*/  PRMT R3, R5, 0x8880, RZ ;  /* 0x0000888005037816 */ /* 0x000fc800000000ff */
[----:B------:R-:W-:-:S05]  /*6d80*/  PRMT R3, R3, 0x7710, RZ ;  /* 0x0000771003037816 */ /* 0x000fca00000000ff */
[----:B------:R0:W-:Y:S01]  /*6d90*/  STG.E.U16 [R16.64], R3 ;  /* 0x0000000310007986 */ /* 0x0001e2000c101524 */
[----:B------:R-:W-:Y:S05]  /*6da0*/  BRA `(.L_x_14439) ;  /* 0x00000d5000007947 */ /* 0x000fea0003800000 */
.L_x_14435:
        /* <DEDUP_REMOVED lines=9> */
.L_x_14443:
[----:B------:R-:W0:Y:S02]  /*6e40*/  I2F.S8 R0, R5 ;  /* 0x0000000500007306 */ /* 0x000e240000001400 */
[----:B0-----:R-:W-:-:S05]  /*6e50*/  F2FP.PACK_AB R0, RZ, R0 ;  /* 0x00000000ff00723e */ /* 0x001fca00000000ff */
[----:B------:R0:W-:Y:S01]  /*6e60*/  STG.E.U16 [R16.64], R0 ;  /* 0x0000000010007986 */ /* 0x0001e2000c101524 */
[----:B------:R-:W-:Y:S05]  /*6e70*/  BRA `(.L_x_14439) ;  /* 0x00000c8000007947 */ /* 0x000fea0003800000 */
.L_x_14442:
        /* <DEDUP_REMOVED lines=10> */
.L_x_14445:
[----:B------:R-:W0:Y:S02]  /*6f20*/  I2F.S8 R5, R5 ;  /* 0x0000000500057306 */ /* 0x000e240000001400 */
[----:B0-----:R-:W-:-:S04]  /*6f30*/  F2FP.PACK_AB R3, RZ, R5 ;  /* 0x00000005ff03723e */ /* 0x001fc800000000ff */
[----:B------:R-:W-:-:S05]  /*6f40*/  PRMT R3, R3, 0x5410, RZ ;  /* 0x0000541003037816 */ /* 0x000fca00000000ff */
[----:B------:R0:W-:Y:S01]  /*6f50*/  STG.E [R16.64], R3 ;  /* 0x0000000310007986 */ /* 0x0001e2000c101924 */
[----:B------:R-:W-:Y:S05]  /*6f60*/  BRA `(.L_x_14439) ;  /* 0x00000b9000007947 */ /* 0x000fea0003800000 */
.L_x_14444:
[----:B------:R-:W-:-:S04]  /*6f70*/  PRMT R2, R5, 0x8880, RZ ;  /* 0x0000888005027816 */ /* 0x000fc800000000ff */
[----:B------:R-:W-:-:S06]  /*6f80*/  PRMT R2, R2, 0x7710, RZ ;  /* 0x0000771002027816 */ /* 0x000fcc00000000ff */
[----:B------:R-:W0:Y:S02]  /*6f90*/  I2F.F64.S16 R2, R2 ;  /* 0x0000000200027312 */ /* 0x000e240000101c00 */
[----:B0-----:R0:W-:Y:S01]  /*6fa0*/  STG.E.64 [R16.64], R2 ;  /* 0x0000000210007986 */ /* 0x0011e2000c101b24 */
[----:B------:R-:W-:Y:S05]  /*6fb0*/  BRA `(.L_x_14439) ;  /* 0x00000b4000007947 */ /* 0x000fea0003800000 */
.L_x_14434:
        /* <DEDUP_REMOVED lines=12> */
.L_x_14448:
[----:B------:R-:W-:Y:S01]  /*7080*/  PRMT R4, R5, 0x8880, RZ ;  /* 0x0000888005047816 */ /* 0x000fe200000000ff */
[----:B------:R-:W-:-:S03]  /*7090*/  CS2R R6, SRZ ;  /* 0x0000000000067805 */ /* 0x000fc6000001ff00 */
[----:B------:R-:W-:-:S06]  /*70a0*/  PRMT R4, R4, 0x7710, RZ ;  /* 0x0000771004047816 */ /* 0x000fcc00000000ff */
[----:B------:R-:W0:Y:S02]  /*70b0*/  I2F.F64.S16 R4, R4 ;  /* 0x0000000400047312 */ /* 0x000e240000101c00 */
[----:B0-----:R0:W-:Y:S01]  /*70c0*/  STG.E.128 [R16.64], R4 ;  /* 0x0000000410007986 */ /* 0x0011e2000c101d24 */
[----:B------:R-:W-:Y:S05]  /*70d0*/  BRA `(.L_x_14439) ;  /* 0x00000a2000007947 */ /* 0x000fea0003800000 */
.L_x_14447:
        /* <DEDUP_REMOVED lines=21> */
.L_x_14452:
[----:B------:R-:W-:Y:S05]  /*7230*/  BSYNC B0 ;  /* 0x0000000000007941 */ /* 0x000fea0003800000 */
.L_x_14451:
[----:B------:R-:W-:-:S05]  /*7240*/  LOP3.LUT R3, R0, R3, RZ, 0xfc, !PT ;  /* 0x0000000300037212 */ /* 0x000fca00078efcff */
[----:B------:R0:W-:Y:S01]  /*7250*/  STG.E.U8 [R16.64], R3 ;  /* 0x0000000310007986 */ /* 0x0001e2000c101124 */
[----:B------:R-:W-:Y:S05]  /*7260*/  BRA `(.L_x_14439) ;  /* 0x0000089000007947 */ /* 0x000fea0003800000 */
.L_x_14450:
        /* <DEDUP_REMOVED lines=13> */
.L_x_14454:
[----:B------:R-:W-:Y:S01]  /*7340*/  IMAD.MOV.U32 R0, RZ, RZ, 0x7f ;  /* 0x0000007fff007424 */ /* 0x000fe200078e00ff */
[----:B------:R-:W-:-:S04]  /*7350*/  ISETP.GT.U32.AND P0, PT, R2, 0x7f800000, PT ;  /* 0x7f8000000200780c */ /* 0x000fc80003f04070 */
[----:B------:R-:W-:-:S04]  /*7360*/  SEL R0, R0, 0x7c, P0 ;  /* 0x0000007c00007807 */ /* 0x000fc80000000000 */
.L_x_14455:
[----:B------:R-:W-:Y:S05]  /*7370*/  BSYNC B0 ;  /* 0x0000000000007941 */ /* 0x000fea0003800000 */
.L_x_14453:
[----:B------:R-:W-:-:S04]  /*7380*/  LOP3.LUT R2, R5, 0x80000000, RZ, 0xc0, !PT ;  /* 0x8000000005027812 */ /* 0x000fc800078ec0ff */
[----:B------:R-:W-:-:S04]  /*7390*/  SHF.R.U32.HI R3, RZ, 0x18, R2 ;  /* 0x00000018ff037819 */ /* 0x000fc80000011602 */
[----:B------:R-:W-:-:S05]  /*73a0*/  LOP3.LUT R3, R0, R3, RZ, 0xfc, !PT ;  /* 0x0000000300037212 */ /* 0x000fca00078efcff */
[----:B------:R0:W-:Y:S01]  /*73b0*/  STG.E.U8 [R16.64], R3 ;  /* 0x0000000310007986 */ /* 0x0001e2000c101124 */
[----:B------:R-:W-:Y:S05]  /*73c0*/  BRA `(.L_x_14439) ;  /* 0x0000073000007947 */ /* 0x000fea0003800000 */
.L_x_14449:
[----:B------:R-:W0:Y:S02]  /*73d0*/  I2F.S8 R0, R5 ;  /* 0x0000000500007306 */ /* 0x000e240000001400 */
[----:B0-----:R-:W-:-:S05]  /*73e0*/  F2FP.BF16.PACK_AB R0, RZ, R0 ;  /* 0x00000000ff00723e */ /* 0x001fca00000010ff */
[----:B------:R0:W-:Y:S01]  /*73f0*/  STG.E.U16 [R16.64], R0 ;  /* 0x0000000010007986 */ /* 0x0001e2000c101524 */
[----:B------:R-:W-:Y:S05]  /*7400*/  BRA `(.L_x_14439) ;  /* 0x000006f000007947 */ /* 0x000fea0003800000 */
.L_x_14446:
        /* <DEDUP_REMOVED lines=12> */
.L_x_14458:
        /* <DEDUP_REMOVED lines=17> */
.L_x_14461:
[----:B------:R-:W-:-:S04]  /*75e0*/  LOP3.LUT R2, R5, 0x80000000, RZ, 0xc0, !PT ;  /* 0x8000000005027812 */ /* 0x000fc800078ec0ff */
[----:B------:R-:W-:-:S04]  /*75f0*/  SHF.R.U32.HI R3, RZ, 0x18, R2 ;  /* 0x00000018ff037819 */ /* 0x000fc80000011602 */
[----:B------:R-:W-:-:S04]  /*7600*/  LOP3.LUT R0, R0, R3, RZ, 0xfc, !PT ;  /* 0x0000000300007212 */ /* 0x000fc800078efcff */
[----:B------:R-:W-:Y:S02]  /*7610*/  PRMT R8, R0, 0x7610, R8 ;  /* 0x0000761000087816 */ /* 0x000fe40000000008 */
.L_x_14460:
[----:B------:R-:W-:Y:S05]  /*7620*/  BSYNC B0 ;  /* 0x0000000000007941 */ /* 0x000fea0003800000 */
.L_x_14459:
[----:B------:R0:W-:Y:S01]  /*7630*/  STG.E.U8 [R16.64], R8 ;  /* 0x0000000810007986 */ /* 0x0001e2000c101124 */
[----:B------:R-:W-:Y:S05]  /*7640*/  BRA `(.L_x_14439) ;  /* 0x000004b000007947 */ /* 0x000fea0003800000 */
.L_x_14457:
        /* <DEDUP_REMOVED lines=17> */
.L_x_14464:
[----:B------:R-:W-:-:S04]  /*7760*/  LOP3.LUT R2, R5, 0x80000000, RZ, 0xc0, !PT ;  /* 0x8000000005027812 */ /* 0x000fc800078ec0ff */
[----:B------:R-:W-:-:S04]  /*7770*/  SHF.R.U32.HI R3, RZ, 0x18, R2 ;  /* 0x00000018ff037819 */ /* 0x000fc80000011602 */
[----:B------:R-:W-:-:S04]  /*7780*/  LOP3.LUT R0, R0, R3, RZ, 0xfc, !PT ;  /* 0x0000000300007212 */ /* 0x000fc800078efcff */
[----:B------:R-:W-:Y:S02]  /*7790*/  PRMT R8, R0, 0x7610, R8 ;  /* 0x0000761000087816 */ /* 0x000fe40000000008 */
.L_x_14463:
[----:B------:R-:W-:Y:S05]  /*77a0*/  BSYNC B0 ;  /* 0x0000000000007941 */ /* 0x000fea0003800000 */
.L_x_14462:
[----:B------:R0:W-:Y:S01]  /*77b0*/  STG.E.U8 [R16.64], R8 ;  /* 0x0000000810007986 */ /* 0x0001e2000c101124 */
[----:B------:R-:W-:Y:S05]  /*77c0*/  BRA `(.L_x_14439) ;  /* 0x0000033000007947 */ /* 0x000fea0003800000 */
.L_x_14456:
        /* <DEDUP_REMOVED lines=22> */
.L_x_14438:
        /* <DEDUP_REMOVED lines=20> */
.L_x_14466:
[----:B------:R-:W-:-:S04]  /*7a70*/  LOP3.LUT R5, R5, 0xffff, RZ, 0xc0, !PT ;  /* 0x0000ffff05057812 */ /* 0x000fc800078ec0ff */
[----:B------:R-:W-:-:S05]  /*7a80*/  PRMT R5, R5, 0x8880, RZ ;  /* 0x0000888005057816 */ /* 0x000fca00000000ff */
[----:B------:R-:W-:-:S05]  /*7a90*/  IMAD.MOV.U32 R2, RZ, RZ, R5 ;  /* 0x000000ffff027224 */ /* 0x000fca00078e0005 */
[----:B------:R-:W-:-:S05]  /*7aa0*/  SHF.R.S32.HI R3, RZ, 0x1f, R2 ;  /* 0x0000001fff037819 */ /* 0x000fca0000011402 */
[----:B------:R0:W-:Y:S01]  /*7ab0*/  STG.E.64 [R16.64], R2 ;  /* 0x0000000210007986 */ /* 0x0001e2000c101b24 */
[----:B------:R-:W-:Y:S05]  /*7ac0*/  BRA `(.L_x_14439) ;  /* 0x0000003000007947 */ /* 0x000fea0003800000 */
.L_x_14465:
[----:B------:R-:W-:-:S04]  /*7ad0*/  LOP3.LUT R5, R5, 0xffff, RZ, 0xc0, !PT ;  /* 0x0000ffff05057812 */ /* 0x000fc800078ec0ff */
[----:B------:R-:W-:-:S05]  /*7ae0*/  PRMT R3, R5, 0x8880, RZ ;  /* 0x0000888005037816 */ /* 0x000fca00000000ff */
[----:B------:R0:W-:Y:S02]  /*7af0*/  STG.E [R16.64], R3 ;  /* 0x0000000310007986 */ /* 0x0001e4000c101924 */
.L_x_14439:
        /* <DEDUP_REMOVED lines=258> */
.L_x_14467:
        /* <DEDUP_REMOVED lines=18> */
.L_x_14471:
[----:B------:R0:W5:Y:S01]  /*8c40*/  LDG.E.U8 R19, [R2.64] ;  /* 0x0000002402137981 */ /* 0x000162000c1e1100 */
[----:B------:R-:W-:Y:S05]  /*8c50*/  BRA `(.L_x_14473) ;  /* 0x00000d8000007947 */ /* 0x000fea0003800000 */
.L_x_14470:
        /* <DEDUP_REMOVED lines=8> */
.L_x_14475:
[----:B------:R0:W5:Y:S01]  /*8ce0*/  LDG.E.U8 R19, [R2.64] ;  /* 0x0000002402137981 */ /* 0x000162000c1e1100 */
[----:B------:R-:W-:Y:S05]  /*8cf0*/  BRA `(.L_x_14473) ;  /* 0x00000ce000007947 */ /* 0x000fea0003800000 */
.L_x_14474:
[----:B------:R0:W5:Y:S01]  /*8d00*/  LDG.E.U16 R19, [R2.64] ;  /* 0x0000002402137981 */ /* 0x000162000c1e1500 */
[----:B------:R-:W-:Y:S05]  /*8d10*/  BRA `(.L_x_14473) ;  /* 0x00000cc000007947 */ /* 0x000fea0003800000 */
.L_x_14469:
        /* <DEDUP_REMOVED lines=9> */
.L_x_14477:
[----:B------:R-:W2:Y:S02]  /*8db0*/  LDG.E.U16 R0, [R2.64] ;  /* 0x0000002402007981 */ /* 0x000ea4000c1e1500 */
[----:B--2---:R-:W-:-:S06]  /*8dc0*/  HADD2.F32 R0, -RZ, R0.H0_H0 ;  /* 0x20000000ff007230 */ /* 0x004fcc0000004100 */
[----:B------:R-:W0:Y:S02]  /*8dd0*/  F2I.FTZ.TRUNC.NTZ R0, R0 ;  /* 0x0000000000007305 */ /* 0x000e24000021f100 */
[----:B0-----:R-:W-:Y:S01]  /*8de0*/  PRMT R19, R0, 0x7610, R19 ;  /* 0x0000761000137816 */ /* 0x001fe20000000013 */
[----:B------:R-:W-:Y:S05]  /*8df0*/  BRA `(.L_x_14473) ;  /* 0x00000be000007947 */ /* 0x000fea0003800000 */
.L_x_14476:
        /* <DEDUP_REMOVED lines=9> */
.L_x_14479:
[----:B------:R-:W2:Y:S02]  /*8e90*/  LDG.E.U16 R2, [R2.64] ;  /* 0x0000002402027981 */ /* 0x000ea4000c1e1500 */
[----:B--2---:R-:W-:-:S06]  /*8ea0*/  HADD2.F32 R0, -RZ, R2.H0_H0 ;  /* 0x20000002ff007230 */ /* 0x004fcc0000004100 */
[----:B------:R-:W0:Y:S02]  /*8eb0*/  F2I.FTZ.TRUNC.NTZ R0, R0 ;  /* 0x0000000000007305 */ /* 0x000e24000021f100 */
[----:B0-----:R-:W-:Y:S01]  /*8ec0*/  PRMT R19, R0, 0x7610, R19 ;  /* 0x0000761000137816 */ /* 0x001fe20000000013 */
[----:B------:R-:W-:Y:S05]  /*8ed0*/  BRA `(.L_x_14473) ;  /* 0x00000b0000007947 */ /* 0x000fea0003800000 */
.L_x_14478:
[----:B------:R-:W2:Y:S02]  /*8ee0*/  LDG.E.64 R2, [R2.64] ;  /* 0x0000002402027981 */ /* 0x000ea4000c1e1b00 */
[----:B--2---:R0:W1:Y:S01]  /*8ef0*/  F2I.F64.TRUNC R19, R2 ;  /* 0x0000000200137311 */ /* 0x004062000030d100 */
[----:B------:R-:W-:Y:S05]  /*8f00*/  BRA `(.L_x_14473) ;  /* 0x00000ad000007947 */ /* 0x000fea0003800000 */
.L_x_14468:
        /* <DEDUP_REMOVED lines=12> */
.L_x_14482:
[----:B------:R-:W2:Y:S02]  /*8fd0*/  LDG.E.64 R2, [R2.64] ;  /* 0x0000002402027981 */ /* 0x000ea4000c1e1b00 */
[----:B--2---:R0:W1:Y:S01]  /*8fe0*/  F2I.F64.TRUNC R19, R2 ;  /* 0x0000000200137311 */ /* 0x004062000030d100 */
[----:B------:R-:W-:Y:S05]  /*8ff0*/  BRA `(.L_x_14473) ;  /* 0x000009e000007947 */ /* 0x000fea0003800000 */
.L_x_14481:
        /* <DEDUP_REMOVED lines=28> */
.L_x_14484:
        /* <DEDUP_REMOVED lines=15> */
.L_x_14483:
[----:B------:R-:W2:Y:S02]  /*92b0*/  LDG.E.U16 R0, [R2.64] ;  /* 0x0000002402007981 */ /* 0x000ea4000c1e1500 */
[----:B--2---:R-:W-:-:S06]  /*92c0*/  PRMT R0, RZ, 0x5410, R0 ;  /* 0x00005410ff007816 */ /* 0x004fcc0000000000 */
[----:B------:R-:W0:Y:S02]  /*92d0*/  F2I.FTZ.TRUNC.NTZ R0, R0 ;  /* 0x0000000000007305 */ /* 0x000e24000021f100 */
[----:B0-----:R-:W-:Y:S01]  /*92e0*/  PRMT R19, R0, 0x7610, R19 ;  /* 0x0000761000137816 */ /* 0x001fe20000000013 */
[----:B------:R-:W-:Y:S05]  /*92f0*/  BRA `(.L_x_14473) ;  /* 0x000006e000007947 */ /* 0x000fea0003800000 */
.L_x_14480:
        /* <DEDUP_REMOVED lines=10> */
.L_x_14487:
        /* <DEDUP_REMOVED lines=21> */
.L_x_14491:
[----:B------:R-:W-:Y:S05]  /*94f0*/  BSYNC B1 ;  /* 0x0000000000017941 */ /* 0x000fea0003800000 */
.L_x_14490:
[----:B------:R-:W-:Y:S01]  /*9500*/  LEA R3, R0, 0x3b800000, 0x17 ;  /* 0x3b80000000037811 */ /* 0x000fe200078eb8ff */
[----:B------:R-:W-:-:S05]  /*9510*/  IMAD.SHL.U32 R0, R2, 0x100000, RZ ;  /* 0x0010000002007824 */ /* 0x000fca00078e00ff */
[----:B------:R-:W-:Y:S02]  /*9520*/  LOP3.LUT R0, R3, R0, R4, 0xfe, !PT ;  /* 0x0000000003007212 */ /* 0x000fe400078efe04 */
.L_x_14489:
[----:B------:R-:W-:Y:S05]  /*9530*/  BSYNC B0 ;  /* 0x0000000000007941 */ /* 0x000fea0003800000 */
.L_x_14488:
[----:B------:R-:W0:Y:S02]  /*9540*/  F2I.FTZ.TRUNC.NTZ R0, R0 ;  /* 0x0000000000007305 */ /* 0x000e24000021f100 */
[----:B0-----:R-:W-:Y:S01]  /*9550*/  PRMT R19, R0, 0x7610, R19 ;  /* 0x0000761000137816 */ /* 0x001fe20000000013 */
[----:B------:R-:W-:Y:S05]  /*9560*/  BRA `(.L_x_14473) ;  /* 0x0000047000007947 */ /* 0x000fea0003800000 */
.L_x_14486:
        /* <DEDUP_REMOVED lines=21> */
.L_x_14495:
[----:B------:R-:W-:Y:S05]  /*96c0*/  BSYNC B1 ;  /* 0x0000000000017941 */ /* 0x000fea0003800000 */
.L_x_14494:
[----:B------:R-:W-:Y:S01]  /*96d0*/  LEA R3, R0, 0x37800000, 0x17 ;  /* 0x3780000000037811 */ /* 0x000fe200078eb8ff */
[----:B------:R-:W-:-:S05]  /*96e0*/  IMAD.SHL.U32 R0, R2, 0x200000, RZ ;  /* 0x0020000002007824 */ /* 0x000fca00078e00ff */
[----:B------:R-:W-:Y:S02]  /*96f0*/  LOP3.LUT R0, R3, R0, R4, 0xfe, !PT ;  /* 0x0000000003007212 */ /* 0x000fe400078efe04 */
.L_x_14493:
[----:B------:R-:W-:Y:S05]  /*9700*/  BSYNC B0 ;  /* 0x0000000000007941 */ /* 0x000fea0003800000 */
.L_x_14492:
[----:B------:R-:W0:Y:S02]  /*9710*/  F2I.FTZ.TRUNC.NTZ R0, R0 ;  /* 0x0000000000007305 */ /* 0x000e24000021f100 */
[----:B0-----:R-:W-:Y:S01]  /*9720*/  PRMT R19, R0, 0x7610, R19 ;  /* 0x0000761000137816 */ /* 0x001fe20000000013 */
[----:B------:R-:W-:Y:S05]  /*9730*/  BRA `(.L_x_14473) ;  /* 0x000002a000007947 */ /* 0x000fea0003800000 */
.L_x_14485:
        /* <DEDUP_REMOVED lines=14> */
.L_x_14499:
[----:B------:R-:W-:Y:S05]  /*9820*/  BSYNC B0 ;  /* 0x0000000000007941 */ /* 0x000fea0003800000 */
.L_x_14498:
[----:B------:R-:W0:Y:S02]  /*9830*/  F2I.FTZ.TRUNC.NTZ R0, R0 ;  /* 0x0000000000007305 */ /* 0x000e24000021f100 */
[----:B0-----:R-:W-:Y:S01]  /*9840*/  PRMT R19, R0, 0x7610, R19 ;  /* 0x0000761000137816 */ /* 0x001fe20000000013 */
[----:B------:R-:W-:Y:S05]  /*9850*/  BRA `(.L_x_14473) ;  /* 0x0000018000007947 */ /* 0x000fea0003800000 */
.L_x_14472:
        /* <DEDUP_REMOVED lines=21> */
.L_x_14497:
[----:B------:R0:W5:Y:S01]  /*99b0*/  LDG.E.U8 R19, [R2.64] ;  /* 0x0000002402137981 */ /* 0x000162000c1e1100 */
[----:B------:R-:W-:Y:S05]  /*99c0*/  BRA `(.L_x_14473) ;  /* 0x0000001000007947 */ /* 0x000fea0003800000 */
.L_x_14496:
[----:B------:R0:W5:Y:S02]  /*99d0*/  LDG.E.U8 R19, [R2.64] ;  /* 0x0000002402137981 */ /* 0x000164000c1e1100 */
.L_x_14473:
        /* <DEDUP_REMOVED lines=16> */
.L_x_14503:
[----:B------:R0:W5:Y:S01]  /*9ae0*/  LDG.E.U8 R0, [R2.64] ;  /* 0x0000002402007981 */ /* 0x000162000c1e1100 */
[----:B------:R-:W-:Y:S05]  /*9af0*/  BRA `(.L_x_14505) ;  /* 0x00000d7000007947 */ /* 0x000fea0003800000 */
.L_x_14502:
        /* <DEDUP_REMOVED lines=8> */
.L_x_14507:
[----:B------:R0:W5:Y:S01]  /*9b80*/  LDG.E.U8 R0, [R2.64] ;  /* 0x0000002402007981 */ /* 0x000162000c1e1100 */
[----:B------:R-:W-:Y:S05]  /*9b90*/  BRA `(.L_x_14505) ;  /* 0x00000cd000007947 */ /* 0x000fea0003800000 */
.L_x_14506:
[----:B------:R0:W5:Y:S01]  /*9ba0*/  LDG.E.U16 R0, [R2.64] ;  /* 0x0000002402007981 */ /* 0x000162000c1e1500 */
[----:B------:R-:W-:Y:S05]  /*9bb0*/  BRA `(.L_x_14505) ;  /* 0x00000cb000007947 */ /* 0x000fea0003800000 */
.L_x_14501:
        /* <DEDUP_REMOVED lines=9> */
.L_x_14509:
[----:B------:R-:W2:Y:S02]  /*9c50*/  LDG.E.U16 R4, [R2.64] ;  /* 0x0000002402047981 */ /* 0x000ea4000c1e1500 */
[----:B--2---:R-:W-:-:S06]  /*9c60*/  HADD2.F32 R4, -RZ, R4.H0_H0 ;  /* 0x20000004ff047230 */ /* 0x004fcc0000004100 */
[----:B------:R-:W0:Y:S02]  /*9c70*/  F2I.FTZ.TRUNC.NTZ R4, R4 ;  /* 0x0000000400047305 */ /* 0x000e24000021f100 */
[----:B0-----:R-:W-:Y:S01]  /*9c80*/  PRMT R0, R4, 0x7610, R0 ;  /* 0x0000761004007816 */ /* 0x001fe20000000000 */
[----:B------:R-:W-:Y:S05]  /*9c90*/  BRA `(.L_x_14505) ;  /* 0x00000bd000007947 */ /* 0x000fea0003800000 */
.L_x_14508:
        /* <DEDUP_REMOVED lines=9> */
.L_x_14511:
[----:B------:R-:W2:Y:S02]  /*9d30*/  LDG.E.U16 R2, [R2.64] ;  /* 0x0000002402027981 */ /* 0x000ea4000c1e1500 */
[----:B--2---:R-:W-:-:S06]  /*9d40*/  HADD2.F32 R4, -RZ, R2.H0_H0 ;  /* 0x20000002ff047230 */ /* 0x004fcc0000004100 */
[----:B------:R-:W0:Y:S02]  /*9d50*/  F2I.FTZ.TRUNC.NTZ R4, R4 ;  /* 0x0000000400047305 */ /* 0x000e24000021f100 */
[----:B0-----:R-:W-:Y:S01]  /*9d60*/  PRMT R0, R4, 0x7610, R0 ;  /* 0x0000761004007816 */ /* 0x001fe20000000000 */
[----:B------:R-:W-:Y:S05]  /*9d70*/  BRA `(.L_x_14505) ;  /* 0x00000af000007947 */ /* 0x000fea0003800000 */
.L_x_14510:
[----:B------:R-:W2:Y:S02]  /*9d80*/  LDG.E.64 R2, [R2.64] ;  /* 0x0000002402027981 */ /* 0x000ea4000c1e1b00 */
[----:B--2---:R0:W2:Y:S01]  /*9d90*/  F2I.F64.TRUNC R0, R2 ;  /* 0x0000000200007311 */ /* 0x0040a2000030d100 */
[----:B------:R-:W-:Y:S05]  /*9da0*/  BRA `(.L_x_14505) ;  /* 0x00000ac000007947 */ /* 0x000fea0003800000 */
.L_x_14500:
        /* <DEDUP_REMOVED lines=12> */
.L_x_14514:
[----:B------:R-:W2:Y:S02]  /*9e70*/  LDG.E.64 R2, [R2.64] ;  /* 0x0000002402027981 */ /* 0x000ea4000c1e1b00 */
[----:B--2---:R0:W2:Y:S01]  /*9e80*/  F2I.F64.TRUNC R0, R2 ;  /* 0x0000000200007311 */ /* 0x0040a2000030d100 */
[----:B------:R-:W-:Y:S05]  /*9e90*/  BRA `(.L_x_14505) ;  /* 0x000009d000007947 */ /* 0x000fea0003800000 */
.L_x_14513:
        /* <DEDUP_REMOVED lines=28> */
.L_x_14516:
        /* <DEDUP_REMOVED lines=15> */
.L_x_14515:
[----:B------:R-:W2:Y:S02]  /*a150*/  LDG.E.U16 R2, [R2.64] ;  /* 0x0000002402027981 */ /* 0x000ea4000c1e1500 */
[----:B--2---:R-:W-:-:S04]  /*a160*/  PRMT R2, RZ, 0x5410, R2 ;  /* 0x00005410ff027816 */ /* 0x004fc80000000002 */
[----:B------:R0:W2:Y:S01]  /*a170*/  F2I.FTZ.TRUNC.NTZ R0, R2 ;  /* 0x0000000200007305 */ /* 0x0000a2000021f100 */
[----:B------:R-:W-:Y:S05]  /*a180*/  BRA `(.L_x_14505) ;  /* 0x000006e000007947 */ /* 0x000fea0003800000 */
.L_x_14512:
        /* <DEDUP_REMOVED lines=10> */
.L_x_14519:
        /* <DEDUP_REMOVED lines=21> */
.L_x_14523:
[----:B------:R-:W-:Y:S05]  /*a380*/  BSYNC B1 ;  /* 0x0000000000017941 */ /* 0x000fea0003800000 */
.L_x_14522:
[----:B------:R-:W-:Y:S01]  /*a390*/  IMAD.SHL.U32 R2, R2, 0x100000, RZ ;  /* 0x0010000002027824 */ /* 0x000fe200078e00ff */
[----:B------:R-:W-:-:S04]  /*a3a0*/  LEA R3, R0, 0x3b800000, 0x17 ;  /* 0x3b80000000037811 */ /* 0x000fc800078eb8ff */
[----:B------:R-:W-:Y:S02]  /*a3b0*/  LOP3.LUT R4, R3, R2, R4, 0xfe, !PT ;  /* 0x0000000203047212 */ /* 0x000fe400078efe04 */
.L_x_14521:
[----:B------:R-:W-:Y:S05]  /*a3c0*/  BSYNC B0 ;  /* 0x0000000000007941 */ /* 0x000fea0003800000 */
.L_x_14520:
[----:B------:R-:W0:Y:S02]  /*a3d0*/  F2I.FTZ.TRUNC.NTZ R4, R4 ;  /* 0x0000000400047305 */ /* 0x000e24000021f100 */
[----:B0-----:R-:W-:Y:S01]  /*a3e0*/  PRMT R0, R4, 0x7610, R0 ;  /* 0x0000761004007816 */ /* 0x001fe20000000000 */
[----:B------:R-:W-:Y:S05]  /*a3f0*/  BRA `(.L_x_14505) ;  /* 0x0000047000007947 */ /* 0x000fea0003800000 */
.L_x_14518:
        /* <DEDUP_REMOVED lines=21> */
.L_x_14527:
[----:B------:R-:W-:Y:S05]  /*a550*/  BSYNC B1 ;  /* 0x0000000000017941 */ /* 0x000fea0003800000 */
.L_x_14526:
[----:B------:R-:W-:Y:S01]  /*a560*/  IMAD.SHL.U32 R2, R2, 0x200000, RZ ;  /* 0x0020000002027824 */ /* 0x000fe200078e00ff */
[----:B------:R-:W-:-:S04]  /*a570*/  LEA R3, R0, 0x37800000, 0x17 ;  /* 0x3780000000037811 */ /* 0x000fc800078eb8ff */
[----:B------:R-:W-:Y:S02]  /*a580*/  LOP3.LUT R4, R3, R2, R4, 0xfe, !PT ;  /* 0x0000000203047212 */ /* 0x000fe400078efe04 */
.L_x_14525:
[----:B------:R-:W-:Y:S05]  /*a590*/  BSYNC B0 ;  /* 0x0000000000007941 */ /* 0x000fea0003800000 */
.L_x_14524:
[----:B------:R-:W0:Y:S02]  /*a5a0*/  F2I.FTZ.TRUNC.NTZ R4, R4 ;  /* 0x0000000400047305 */ /* 0x000e24000021f100 */
[----:B0-----:R-:W-:Y:S01]  /*a5b0*/  PRMT R0, R4, 0x7610, R0 ;  /* 0x0000761004007816 */ /* 0x001fe20000000000 */
[----:B------:R-:W-:Y:S05]  /*a5c0*/  BRA `(.L_x_14505) ;  /* 0x000002a000007947 */ /* 0x000fea0003800000 */
.L_x_14517:
        /* <DEDUP_REMOVED lines=14> */
.L_x_14531:
[----:B------:R-:W-:Y:S05]  /*a6b0*/  BSYNC B0 ;  /* 0x0000000000007941 */ /* 0x000fea0003800000 */
.L_x_14530:
[----:B------:R-:W0:Y:S02]  /*a6c0*/  F2I.FTZ.TRUNC.NTZ R4, R4 ;  /* 0x0000000400047305 */ /* 0x000e24000021f100 */
[----:B0-----:R-:W-:Y:S01]  /*a6d0*/  PRMT R0, R4, 0x7610, R0 ;  /* 0x0000761004007816 */ /* 0x001fe20000000000 */
[----:B------:R-:W-:Y:S05]  /*a6e0*/  BRA `(.L_x_14505) ;  /* 0x0000018000007947 */ /* 0x000fea0003800000 */
.L_x_14504:
        /* <DEDUP_REMOVED lines=21> */
.L_x_14529:
[----:B------:R0:W5:Y:S01]  /*a840*/  LDG.E.U8 R0, [R2.64] ;  /* 0x0000002402007981 */ /* 0x000162000c1e1100 */
[----:B------:R-:W-:Y:S05]  /*a850*/  BRA `(.L_x_14505) ;  /* 0x0000001000007947 */ /* 0x000fea0003800000 */
.L_x_14528:
[----:B------:R0:W5:Y:S02]  /*a860*/  LDG.E.U8 R0, [R2.64] ;  /* 0x0000002402007981 */ /* 0x000164000c1e1100 */
.L_x_14505:
        /* <DEDUP_REMOVED lines=18> */
.L_x_14535:
[----:B------:R0:W-:Y:S01]  /*a990*/  STG.E.U8 [R16.64], R5 ;  /* 0x0000000510007986 */ /* 0x0001e2000c101124 */
[----:B------:R-:W-:Y:S05]  /*a9a0*/  BRA `(.L_x_14537) ;  /* 0x00000e9000007947 */ /* 0x000fea0003800000 */
.L_x_14534:
        /* <DEDUP_REMOVED lines=12> */
.L_x_14539:
[----:B------:R-:W-:-:S04]  /*aa70*/  LOP3.LUT R5, R5, 0xffff, RZ, 0xc0, !PT ;  /* 0x0000ffff05057812 */ /* 0x000fc800078ec0ff */
[----:B------:R-:W-:-:S05]  /*aa80*/  PRMT R3, R5, 0x8880, RZ ;  /* 0x0000888005037816 */ /* 0x000fca00000000ff */
[----:B------:R0:W-:Y:S01]  /*aa90*/  STG.E [R16.64], R3 ;  /* 0x0000000310007986 */ /* 0x0001e2000c101924 */
[----:B------:R-:W-:Y:S05]  /*aaa0*/  BRA `(.L_x_14537) ;  /* 0x00000d9000007947 */ /* 0x000fea0003800000 */
.L_x_14538:
[----:B------:R-:W-:-:S04]  /*aab0*/  PRMT R3, R5, 0x8880, RZ ;  /* 0x0000888005037816 */ /* 0x000fc800000000ff */
[----:B------:R-:W-:-:S05]  /*aac0*/  PRMT R3, R3, 0x7710, RZ ;  /* 0x0000771003037816 */ /* 0x000fca00000000ff */
[----:B------:R0:W-:Y:S01]  /*aad0*/  STG.E.U16 [R16.64], R3 ;  /* 0x0000000310007986 */ /* 0x0001e2000c101524 */
[----:B------:R-:W-:Y:S05]  /*aae0*/  BRA `(.L_x_14537) ;  /* 0x00000d5000007947 */ /* 0x000fea0003800000 */
.L_x_14533:
        /* <DEDUP_REMOVED lines=9> */
.L_x_14541:
[----:B------:R-:W0:Y:S02]  /*ab80*/  I2F.S8 R0, R5 ;  /* 0x0000000500007306 */ /* 0x000e240000001400 */
[----:B0-----:R-:W-:-:S05]  /*ab90*/  F2FP.PACK_AB R0, RZ, R0 ;  /* 0x00000000ff00723e */ /* 0x001fca00000000ff */
[----:B------:R0:W-:Y:S01]  /*aba0*/  STG.E.U16 [R16.64], R0 ;  /* 0x0000000010007986 */ /* 0x0001e2000c101524 */
[----:B------:R-:W-:Y:S05]  /*abb0*/  BRA `(.L_x_14537) ;  /* 0x00000c8000007947 */ /* 0x000fea0003800000 */
.L_x_14540:
        /* <DEDUP_REMOVED lines=10> */
.L_x_14543:
[----:B------:R-:W0:Y:S02]  /*ac60*/  I2F.S8 R5, R5 ;  /* 0x0000000500057306 */ /* 0x000e240000001400 */
[----:B0-----:R-:W-:-:S04]  /*ac70*/  F2FP.PACK_AB R3, RZ, R5 ;  /* 0x00000005ff03723e */ /* 0x001fc800000000ff */
[----:B------:R-:W-:-:S05]  /*ac80*/  PRMT R3, R3, 0x5410, RZ ;  /* 0x0000541003037816 */ /* 0x000fca00000000ff */
[----:B------:R0:W-:Y:S01]  /*ac90*/  STG.E [R16.64], R3 ;  /* 0x0000000310007986 */ /* 0x0001e2000c101924 */
[----:B------:R-:W-:Y:S05]  /*aca0*/  BRA `(.L_x_14537) ;  /* 0x00000b9000007947 */ /* 0x000fea0003800000 */
.L_x_14542:
[----:B------:R-:W-:-:S04]  /*acb0*/  PRMT R2, R5, 0x8880, RZ ;  /* 0x0000888005027816 */ /* 0x000fc800000000ff */
[----:B------:R-:W-:-:S06]  /*acc0*/  PRMT R2, R2, 0x7710, RZ ;  /* 0x0000771002027816 */ /* 0x000fcc00000000ff */
[----:B------:R-:W0:Y:S02]  /*acd0*/  I2F.F64.S16 R2, R2 ;  /* 0x0000000200027312 */ /* 0x000e240000101c00 */
[----:B0-----:R0:W-:Y:S01]  /*ace0*/  STG.E.64 [R16.64], R2 ;  /* 0x0000000210007986 */ /* 0x0011e2000c101b24 */
[----:B------:R-:W-:Y:S05]  /*acf0*/  BRA `(.L_x_14537) ;  /* 0x00000b4000007947 */ /* 0x000fea0003800000 */
.L_x_14532:
        /* <DEDUP_REMOVED lines=12> */
.L_x_14546:
[----:B------:R-:W-:Y:S01]  /*adc0*/  PRMT R4, R5, 0x8880, RZ ;  /* 0x0000888005047816 */ /* 0x000fe200000000ff */
[----:B------:R-:W-:-:S03]  /*add0*/  CS2R R6, SRZ ;  /* 0x0000000000067805 */ /* 0x000fc6000001ff00 */
[----:B------:R-:W-:-:S06]  /*ade0*/  PRMT R4, R4, 0x7710, RZ ;  /* 0x0000771004047816 */ /* 0x000fcc00000000ff */
[----:B------:R-:W0:Y:S02]  /*adf0*/  I2F.F64.S16 R4, R4 ;  /* 0x0000000400047312 */ /* 0x000e240000101c00 */
[----:B0-----:R0:W-:Y:S01]  /*ae00*/  STG.E.128 [R16.64], R4 ;  /* 0x0000000410007986 */ /* 0x0011e2000c101d24 */
[----:B------:R-:W-:Y:S05]  /*ae10*/  BRA `(.L_x_14537) ;  /* 0x00000a2000007947 */ /* 0x000fea0003800000 */
.L_x_14545:
        /* <DEDUP_REMOVED lines=21> */
.L_x_14550:
[----:B------:R-:W-:Y:S05]  /*af70*/  BSYNC B0 ;  /* 0x0000000000007941 */ /* 0x000fea0003800000 */
.L_x_14549:
[----:B------:R-:W-:-:S05]  /*af80*/  LOP3.LUT R3, R0, R3, RZ, 0xfc, !PT ;  /* 0x0000000300037212 */ /* 0x000fca00078efcff */
[----:B------:R0:W-:Y:S01]  /*af90*/  STG.E.U8 [R16.64], R3 ;  /* 0x0000000310007986 */ /* 0x0001e2000c101124 */
[----:B------:R-:W-:Y:S05]  /*afa0*/  BRA `(.L_x_14537) ;  /* 0x0000089000007947 */ /* 0x000fea0003800000 */
.L_x_14548:
        /* <DEDUP_REMOVED lines=13> */
.L_x_14552:
[----:B------:R-:W-:Y:S01]  /*b080*/  IMAD.MOV.U32 R0, RZ, RZ, 0x7f ;  /* 0x0000007fff007424 */ /* 0x000fe200078e00ff */
[----:B------:R-:W-:-:S04]  /*b090*/  ISETP.GT.U32.AND P0, PT, R2, 0x7f800000, PT ;  /* 0x7f8000000200780c */ /* 0x000fc80003f04070 */
[----:B------:R-:W-:-:S04]  /*b0a0*/  SEL R0, R0, 0x7c, P0 ;  /* 0x0000007c00007807 */ /* 0x000fc80000000000 */
.L_x_14553:
[----:B------:R-:W-:Y:S05]  /*b0b0*/  BSYNC B0 ;  /* 0x0000000000007941 */ /* 0x000fea0003800000 */
.L_x_14551:
[----:B------:R-:W-:-:S04]  /*b0c0*/  LOP3.LUT R2, R5, 0x80000000, RZ, 0xc0, !PT ;  /* 0x8000000005027812 */ /* 0x000fc800078ec0ff */
[----:B------:R-:W-:-:S04]  /*b0d0*/  SHF.R.U32.HI R3, RZ, 0x18, R2 ;  /* 0x00000018ff037819 */ /* 0x000fc80000011602 */
[----:B------:R-:W-:-:S05]  /*b0e0*/  LOP3.LUT R3, R0, R3, RZ, 0xfc, !PT ;  /* 0x0000000300037212 */ /* 0x000fca00078efcff */
[----:B------:R0:W-:Y:S01]  /*b0f0*/  STG.E.U8 [R16.64], R3 ;  /* 0x0000000310007986 */ /* 0x0001e2000c101124 */
[----:B------:R-:W-:Y:S05]  /*b100*/  BRA `(.L_x_14537) ;  /* 0x0000073000007947 */ /* 0x000fea0003800000 */
.L_x_14547:
[----:B------:R-:W0:Y:S02]  /*b110*/  I2F.S8 R0, R5 ;  /* 0x0000000500007306 */ /* 0x000e240000001400 */
[----:B0-----:R-:W-:-:S05]  /*b120*/  F2FP.BF16.PACK_AB R0, RZ, R0 ;  /* 0x00000000ff00723e */ /* 0x001fca00000010ff */
[----:B------:R0:W-:Y:S01]  /*b130*/  STG.E.U16 [R16.64], R0 ;  /* 0x0000000010007986 */ /* 0x0001e2000c101524 */
[----:B------:R-:W-:Y:S05]  /*b140*/  BRA `(.L_x_14537) ;  /* 0x000006f000007947 */ /* 0x000fea0003800000 */
.L_x_14544:
        /* <DEDUP_REMOVED lines=12> */
.L_x_14556:
        /* <DEDUP_REMOVED lines=17> */
.L_x_14559:
[----:B------:R-:W-:-:S04]  /*b320*/  LOP3.LUT R2, R5, 0x80000000, RZ, 0xc0, !PT ;  /* 0x8000000005027812 */ /* 0x000fc800078ec0ff */
[----:B------:R-:W-:-:S04]  /*b330*/  SHF.R.U32.HI R3, RZ, 0x18, R2 ;  /* 0x00000018ff037819 */ /* 0x000fc80000011602 */
[----:B------:R-:W-:-:S04]  /*b340*/  LOP3.LUT R0, R0, R3, RZ, 0xfc, !PT ;  /* 0x0000000300007212 */ /* 0x000fc800078efcff */
[----:B------:R-:W-:Y:S02]  /*b350*/  PRMT R8, R0, 0x7610, R8 ;  /* 0x0000761000087816 */ /* 0x000fe40000000008 */
.L_x_14558:
[----:B------:R-:W-:Y:S05]  /*b360*/  BSYNC B0 ;  /* 0x0000000000007941 */ /* 0x000fea0003800000 */
.L_x_14557:
[----:B------:R0:W-:Y:S01]  /*b370*/  STG.E.U8 [R16.64], R8 ;  /* 0x0000000810007986 */ /* 0x0001e2000c101124 */
[----:B------:R-:W-:Y:S05]  /*b380*/  BRA `(.L_x_14537) ;  /* 0x000004b000007947 */ /* 0x000fea0003800000 */
.L_x_14555:
        /* <DEDUP_REMOVED lines=17> */
.L_x_14562:
[----:B------:R-:W-:-:S04]  /*b4a0*/  LOP3.LUT R2, R5, 0x80000000, RZ, 0xc0, !PT ;  /* 0x8000000005027812 */ /* 0x000fc800078ec0ff */
[----:B------:R-:W-:-:S04]  /*b4b0*/  SHF.R.U32.HI R3, RZ, 0x18, R2 ;  /* 0x00000018ff037819 */ /* 0x000fc80000011602 */
[----:B------:R-:W-:-:S04]  /*b4c0*/  LOP3.LUT R0, R0, R3, RZ, 0xfc, !PT ;  /* 0x0000000300007212 */ /* 0x000fc800078efcff */
[----:B------:R-:W-:Y:S02]  /*b4d0*/  PRMT R8, R0, 0x7610, R8 ;  /* 0x0000761000087816 */ /* 0x000fe40000000008 */
.L_x_14561:
[----:B------:R-:W-:Y:S05]  /*b4e0*/  BSYNC B0 ;  /* 0x0000000000007941 */ /* 0x000fea0003800000 */
.L_x_14560:
[----:B------:R0:W-:Y:S01]  /*b4f0*/  STG.E.U8 [R16.64], R8 ;  /* 0x0000000810007986 */ /* 0x0001e2000c101124 */
[----:B------:R-:W-:Y:S05]  /*b500*/  BRA `(.L_x_14537) ;  /* 0x0000033000007947 */ /* 0x000fea0003800000 */
.L_x_14554:
        /* <DEDUP_REMOVED lines=22> */
.L_x_14536:
        /* <DEDUP_REMOVED lines=20> */
.L_x_14564:
[----:B------:R-:W-:-:S04]  /*b7b0*/  LOP3.LUT R5, R5, 0xffff, RZ, 0xc0, !PT ;  /* 0x0000ffff05057812 */ /* 0x000fc800078ec0ff */
[----:B------:R-:W-:-:S05]  /*b7c0*/  PRMT R5, R5, 0x8880, RZ ;  /* 0x0000888005057816 */ /* 0x000fca00000000ff */
[----:B------:R-:W-:-:S05]  /*b7d0*/  IMAD.MOV.U32 R2, RZ, RZ, R5 ;  /* 0x000000ffff027224 */ /* 0x000fca00078e0005 */
[----:B------:R-:W-:-:S05]  /*b7e0*/  SHF.R.S32.HI R3, RZ, 0x1f, R2 ;  /* 0x0000001fff037819 */ /* 0x000fca0000011402 */
[----:B------:R0:W-:Y:S01]  /*b7f0*/  STG.E.64 [R16.64], R2 ;  /* 0x0000000210007986 */ /* 0x0001e2000c101b24 */
[----:B------:R-:W-:Y:S05]  /*b800*/  BRA `(.L_x_14537) ;  /* 0x0000003000007947 */ /* 0x000fea0003800000 */
.L_x_14563:
[----:B------:R-:W-:-:S04]  /*b810*/  LOP3.LUT R5, R5, 0xffff, RZ, 0xc0, !PT ;  /* 0x0000ffff05057812 */ /* 0x000fc800078ec0ff */
[----:B------:R-:W-:-:S05]  /*b820*/  PRMT R3, R5, 0x8880, RZ ;  /* 0x0000888005037816 */ /* 0x000fca00000000ff */
[----:B------:R0:W-:Y:S02]  /*b830*/  STG.E [R16.64], R3 ;  /* 0x0000000310007986 */ /* 0x0001e4000c101924 */
.L_x_14537:
[----:B------:R-:W-:Y:S02]  /*b840*/  IADD3 R23, R23, 0x80, RZ ;  /* 0x0000008017177810 */ /* 0x000fe40007ffe0ff */
.L_x_14368:
[----:B------:R-:W-:Y:S05]  /*b850*/  BSYNC B6 ;  /* 0x0000000000067941 */ /* 0x000fea0003800000 */
.L_x_14367:
        /* <DEDUP_REMOVED lines=257> */
.L_x_14565:
        /* <DEDUP_REMOVED lines=18> */
.L_x_14569:
[----:B------:R0:W5:Y:S01]  /*c990*/  LDG.E.U8 R19, [R2.64] ;  /* 0x0000002402137981 */ /* 0x000162000c1e1100 */
[----:B------:R-:W-:Y:S05]  /*c9a0*/  BRA `(.L_x_14571) ;  /* 0x00000d8000007947 */ /* 0x000fea0003800000 */
.L_x_14568:
        /* <DEDUP_REMOVED lines=8> */
.L_x_14573:
[----:B------:R0:W5:Y:S01]  /*ca30*/  LDG.E.U8 R19, [R2.64] ;  /* 0x0000002402137981 */ /* 0x000162000c1e1100 */
[----:B------:R-:W-:Y:S05]  /*ca40*/  BRA `(.L_x_14571) ;  /* 0x00000ce000007947 */ /* 0x000fea0003800000 */
.L_x_14572:
[----:B------:R0:W5:Y:S01]  /*ca50*/  LDG.E.U16 R19, [R2.64] ;  /* 0x0000002402137981 */ /* 0x000162000c1e1500 */
[----:B------:R-:W-:Y:S05]  /*ca60*/  BRA `(.L_x_14571) ;  /* 0x00000cc000007947 */ /* 0x000fea0003800000 */
.L_x_14567:
        /* <DEDUP_REMOVED lines=9> */
.L_x_14575:
[----:B------:R-:W2:Y:S02]  /*cb00*/  LDG.E.U16 R0, [R2.64] ;  /* 0x0000002402007981 */ /* 0x000ea4000c1e1500 */
[----:B--2---:R-:W-:-:S06]  /*cb10*/  HADD2.F32 R0, -RZ, R0.H0_H0 ;  /* 0x20000000ff007230 */ /* 0x004fcc0000004100 */
[----:B------:R-:W0:Y:S02]  /*cb20*/  F2I.FTZ.TRUNC.NTZ R0, R0 ;  /* 0x0000000000007305 */ /* 0x000e24000021f100 */
[----:B0-----:R-:W-:Y:S01]  /*cb30*/  PRMT R19, R0, 0x7610, R19 ;  /* 0x0000761000137816 */ /* 0x001fe20000000013 */
[----:B------:R-:W-:Y:S05]  /*cb40*/  BRA `(.L_x_14571) ;  /* 0x00000be000007947 */ /* 0x000fea0003800000 */
.L_x_14574:
        /* <DEDUP_REMOVED lines=9> */
.L_x_14577:
[----:B------:R-:W2:Y:S02]  /*cbe0*/  LDG.E.U16 R2, [R2.64] ;  /* 0x0000002402027981 */ /* 0x000ea4000c1e1500 */
[----:B--2---:R-:W-:-:S06]  /*cbf0*/  HADD2.F32 R0, -RZ, R2.H0_H0 ;  /* 0x20000002ff007230 */ /* 0x004fcc0000004100 */
[----:B------:R-:W0:Y:S02]  /*cc00*/  F2I.FTZ.TRUNC.NTZ R0, R0 ;  /* 0x0000000000007305 */ /* 0x000e24000021f100 */
[----:B0-----:R-:W-:Y:S01]  /*cc10*/  PRMT R19, R0, 0x7610, R19 ;  /* 0x0000761000137816 */ /* 0x001fe20000000013 */
[----:B------:R-:W-:Y:S05]  /*cc20*/  BRA `(.L_x_14571) ;  /* 0x00000b0000007947 */ /* 0x000fea0003800000 */
.L_x_14576:
[----:B------:R-:W2:Y:S02]  /*cc30*/  LDG.E.64 R2, [R2.64] ;  /* 0x0000002402027981 */ /* 0x000ea4000c1e1b00 */
[----:B--2---:R0:W1:Y:S01]  /*cc40*/  F2I.F64.TRUNC R19, R2 ;  /* 0x0000000200137311 */ /* 0x004062000030d100 */
[----:B------:R-:W-:Y:S05]  /*cc50*/  BRA `(.L_x_14571) ;  /* 0x00000ad000007947 */ /* 0x000fea0003800000 */
.L_x_14566:
        /* <DEDUP_REMOVED lines=12> */
.L_x_14580:
[----:B------:R-:W2:Y:S02]  /*cd20*/  LDG.E.64 R2, [R2.64] ;  /* 0x0000002402027981 */ /* 0x000ea4000c1e1b00 */
[----:B--2---:R0:W1:Y:S01]  /*cd30*/  F2I.F64.TRUNC R19, R2 ;  /* 0x0000000200137311 */ /* 0x004062000030d100 */
[----:B------:R-:W-:Y:S05]  /*cd40*/  BRA `(.L_x_14571) ;  /* 0x000009e000007947 */ /* 0x000fea0003800000 */
.L_x_14579:
        /* <DEDUP_REMOVED lines=28> */
.L_x_14582:
        /* <DEDUP_REMOVED lines=15> */
.L_x_14581:
[----:B------:R-:W2:Y:S02]  /*d000*/  LDG.E.U16 R0, [R2.64] ;  /* 0x0000002402007981 */ /* 0x000ea4000c1e1500 */
[----:B--2---:R-:W-:-:S06]  /*d010*/  PRMT R0, RZ, 0x5410, R0 ;  /* 0x00005410ff007816 */ /* 0x004fcc0000000000 */
[----:B------:R-:W0:Y:S02]  /*d020*/  F2I.FTZ.TRUNC.NTZ R0, R0 ;  /* 0x0000000000007305 */ /* 0x000e24000021f100 */
[----:B0-----:R-:W-:Y:S01]  /*d030*/  PRMT R19, R0, 0x7610, R19 ;  /* 0x0000761000137816 */ /* 0x001fe20000000013 */
[----:B------:R-:W-:Y:S05]  /*d040*/  BRA `(.L_x_14571) ;  /* 0x000006e000007947 */ /* 0x000fea0003800000 */
.L_x_14578:
        /* <DEDUP_REMOVED lines=10> */
.L_x_14585:
        /* <DEDUP_REMOVED lines=21> */
.L_x_14589:
[----:B------:R-:W-:Y:S05]  /*d240*/  BSYNC B1 ;  /* 0x0000000000017941 */ /* 0x000fea0003800000 */
.L_x_14588:
[----:B------:R-:W-:Y:S01]  /*d250*/  LEA R3, R0, 0x3b800000, 0x17 ;  /* 0x3b80000000037811 */ /* 0x000fe200078eb8ff */
[----:B------:R-:W-:-:S05]  /*d260*/  IMAD.SHL.U32 R0, R2, 0x100000, RZ ;  /* 0x0010000002007824 */ /* 0x000fca00078e00ff */
[----:B------:R-:W-:Y:S02]  /*d270*/  LOP3.LUT R0, R3, R0, R4, 0xfe, !PT ;  /* 0x0000000003007212 */ /* 0x000fe400078efe04 */
.L_x_14587:
[----:B------:R-:W-:Y:S05]  /*d280*/  BSYNC B0 ;  /* 0x0000000000007941 */ /* 0x000fea0003800000 */
.L_x_14586:
[----:B------:R-:W0:Y:S02]  /*d290*/  F2I.FTZ.TRUNC.NTZ R0, R0 ;  /* 0x0000000000007305 */ /* 0x000e24000021f100 */
[----:B0-----:R-:W-:Y:S01]  /*d2a0*/  PRMT R19, R0, 0x7610, R19 ;  /* 0x0000761000137816 */ /* 0x001fe20000000013 */
[----:B------:R-:W-:Y:S05]  /*d2b0*/  BRA `(.L_x_14571) ;  /* 0x0000047000007947 */ /* 0x000fea0003800000 */
.L_x_14584:
        /* <DEDUP_REMOVED lines=21> */
.L_x_14593:
[----:B------:R-:W-:Y:S05]  /*d410*/  BSYNC B1 ;  /* 0x0000000000017941 */ /* 0x000fea0003800000 */
.L_x_14592:
[----:B------:R-:W-:Y:S01]  /*d420*/  LEA R3, R0, 0x37800000, 0x17 ;  /* 0x3780000000037811 */ /* 0x000fe200078eb8ff */
[----:B------:R-:W-:-:S05]  /*d430*/  IMAD.SHL.U32 R0, R2, 0x200000, RZ ;  /* 0x0020000002007824 */ /* 0x000fca00078e00ff */
[----:B------:R-:W-:Y:S02]  /*d440*/  LOP3.LUT R0, R3, R0, R4, 0xfe, !PT ;  /* 0x0000000003007212 */ /* 0x000fe400078efe04 */
.L_x_14591:
[----:B------:R-:W-:Y:S05]  /*d450*/  BSYNC B0 ;  /* 0x0000000000007941 */ /* 0x000fea0003800000 */
.L_x_14590:
[----:B------:R-:W0:Y:S02]  /*d460*/  F2I.FTZ.TRUNC.NTZ R0, R0 ;  /* 0x0000000000007305 */ /* 0x000e24000021f100 */
[----:B0-----:R-:W-:Y:S01]  /*d470*/  PRMT R19, R0, 0x7610, R19 ;  /* 0x0000761000137816 */ /* 0x001fe20000000013 */
[----:B------:R-:W-:Y:S05]  /*d480*/  BRA `(.L_x_14571) ;  /* 0x000002a000007947 */ /* 0x000fea0003800000 */
.L_x_14583:
        /* <DEDUP_REMOVED lines=14> */
.L_x_14597:
[----:B------:R-:W-:Y:S05]  /*d570*/  BSYNC B0 ;  /* 0x0000000000007941 */ /* 0x000fea0003800000 */
.L_x_14596:
[----:B------:R-:W0:Y:S02]  /*d580*/  F2I.FTZ.TRUNC.NTZ R0, R0 ;  /* 0x0000000000007305 */ /* 0x000e24000021f100 */
[----:B0-----:R-:W-:Y:S01]  /*d590*/  PRMT R19, R0, 0x7610, R19 ;  /* 0x0000761000137816 */ /* 0x001fe20000000013 */
[----:B------:R-:W-:Y:S05]  /*d5a0*/  BRA `(.L_x_14571) ;  /* 0x0000018000007947 */ /* 0x000fea0003800000 */
.L_x_14570:
        /* <DEDUP_REMOVED lines=21> */
.L_x_14595:
[----:B------:R0:W5:Y:S01]  /*d700*/  LDG.E.U8 R19, [R2.64] ;  /* 0x0000002402137981 */ /* 0x000162000c1e1100 */
[----:B------:R-:W-:Y:S05]  /*d710*/  BRA `(.L_x_14571) ;  /* 0x0000001000007947 */ /* 0x000fea0003800000 */
.L_x_14594:
[----:B------:R0:W5:Y:S02]  /*d720*/  LDG.E.U8 R19, [R2.64] ;  /* 0x0000002402137981 */ /* 0x000164000c1e1100 */
.L_x_14571:
        /* <DEDUP_REMOVED lines=16> */
.L_x_14601:
[----:B------:R0:W5:Y:S01]  /*d830*/  LDG.E.U8 R0, [R2.64] ;  /* 0x0000002402007981 */ /* 0x000162000c1e1100 */
[----:B------:R-:W-:Y:S05]  /*d840*/  BRA `(.L_x_14603) ;  /* 0x00000d7000007947 */ /* 0x000fea0003800000 */
.L_x_14600:
        /* <DEDUP_REMOVED lines=8> */
.L_x_14605:
[----:B------:R0:W5:Y:S01]  /*d8d0*/  LDG.E.U8 R0, [R2.64] ;  /* 0x0000002402007981 */ /* 0x000162000c1e1100 */
[----:B------:R-:W-:Y:S05]  /*d8e0*/  BRA `(.L_x_14603) ;  /* 0x00000cd000007947 */ /* 0x000fea0003800000 */
.L_x_14604:
[----:B------:R0:W5:Y:S01]  /*d8f0*/  LDG.E.U16 R0, [R2.64] ;  /* 0x0000002402007981 */ /* 0x000162000c1e1500 */
[----:B------:R-:W-:Y:S05]  /*d900*/  BRA `(.L_x_14603) ;  /* 0x00000cb000007947 */ /* 0x000fea0003800000 */
.L_x_14599:
        /* <DEDUP_REMOVED lines=9> */
.L_x_14607:
[----:B------:R-:W2:Y:S02]  /*d9a0*/  LDG.E.U16 R4, [R2.64] ;  /* 0x0000002402047981 */ /* 0x000ea4000c1e1500 */
[----:B--2---:R-:W-:-:S06]  /*d9b0*/  HADD2.F32 R4, -RZ, R4.H0_H0 ;  /* 0x20000004ff047230 */ /* 0x004fcc0000004100 */
[----:B------:R-:W0:Y:S02]  /*d9c0*/  F2I.FTZ.TRUNC.NTZ R4, R4 ;  /* 0x0000000400047305 */ /* 0x000e24000021f100 */
[----:B0-----:R-:W-:Y:S01]  /*d9d0*/  PRMT R0, R4, 0x7610, R0 ;  /* 0x0000761004007816 */ /* 0x001fe20000000000 */
[----:B------:R-:W-:Y:S05]  /*d9e0*/  BRA `(.L_x_14603) ;  /* 0x00000bd000007947 */ /* 0x000fea0003800000 */
.L_x_14606:
        /* <DEDUP_REMOVED lines=9> */
.L_x_14609:
[----:B------:R-:W2:Y:S02]  /*da80*/  LDG.E.U16 R2, [R2.64] ;  /* 0x0000002402027981 */ /* 0x000ea4000c1e1500 */
[----:B--2---:R-:W-:-:S06]  /*da90*/  HADD2.F32 R4, -RZ, R2.H0_H0 ;  /* 0x20000002ff047230 */ /* 0x004fcc0000004100 */
[----:B------:R-:W0:Y:S02]  /*daa0*/  F2I.FTZ.TRUNC.NTZ R4, R4 ;  /* 0x0000000400047305 */ /* 0x000e24000021f100 */
[----:B0-----:R-:W-:Y:S01]  /*dab0*/  PRMT R0, R4, 0x7610, R0 ;  /* 0x0000761004007816 */ /* 0x001fe20000000000 */
[----:B------:R-:W-:Y:S05]  /*dac0*/  BRA `(.L_x_14603) ;  /* 0x00000af000007947 */ /* 0x000fea0003800000 */
.L_x_14608:
[----:B------:R-:W2:Y:S02]  /*dad0*/  LDG.E.64 R2, [R2.64] ;  /* 0x0000002402027981 */ /* 0x000ea4000c1e1b00 */
[----:B--2---:R0:W2:Y:S01]  /*dae0*/  F2I.F64.TRUNC R0, R2 ;  /* 0x0000000200007311 */ /* 0x0040a2000030d100 */
[----:B------:R-:W-:Y:S05]  /*daf0*/  BRA `(.L_x_14603) ;  /* 0x00000ac000007947 */ /* 0x000fea0003800000 */
.L_x_14598:
        /* <DEDUP_REMOVED lines=12> */
.L_x_14612:
[----:B------:R-:W2:Y:S02]  /*dbc0*/  LDG.E.64 R2, [R2.64] ;  /* 0x0000002402027981 */ /* 0x000ea4000c1e1b00 */
[----:B--2---:R0:W2:Y:S01]  /*dbd0*/  F2I.F64.TRUNC R0, R2 ;  /* 0x0000000200007311 */ /* 0x0040a2000030d100 */
[----:B------:R-:W-:Y:S05]  /*dbe0*/  BRA `(.L_x_14603) ;  /* 0x000009d000007947 */ /* 0x000fea0003800000 */
.L_x_14611:
        /* <DEDUP_REMOVED lines=28> */
.L_x_14614:
        /* <DEDUP_REMOVED lines=15> */
.L_x_14613:
[----:B------:R-:W2:Y:S02]  /*dea0*/  LDG.E.U16 R2, [R2.64] ;  /* 0x0000002402027981 */ /* 0x000ea4000c1e1500 */
[----:B--2---:R-:W-:-:S04]  /*deb0*/  PRMT R2, RZ, 0x5410, R2 ;  /* 0x00005410ff027816 */ /* 0x004fc80000000002 */
[----:B------:R0:W2:Y:S01]  /*dec0*/  F2I.FTZ.TRUNC.NTZ R0, R2 ;  /* 0x0000000200007305 */ /* 0x0000a2000021f100 */
[----:B------:R-:W-:Y:S05]  /*ded0*/  BRA `(.L_x_14603) ;  /* 0x000006e000007947 */ /* 0x000fea0003800000 */
.L_x_14610:
        /* <DEDUP_REMOVED lines=10> */
.L_x_14617:
        /* <DEDUP_REMOVED lines=21> */
.L_x_14621:
[----:B------:R-:W-:Y:S05]  /*e0d0*/  BSYNC B1 ;  /* 0x0000000000017941 */ /* 0x000fea0003800000 */
.L_x_14620:
[----:B------:R-:W-:Y:S01]  /*e0e0*/  IMAD.SHL.U32 R2, R2, 0x100000, RZ ;  /* 0x0010000002027824 */ /* 0x000fe200078e00ff */
[----:B------:R-:W-:-:S04]  /*e0f0*/  LEA R3, R0, 0x3b800000, 0x17 ;  /* 0x3b80000000037811 */ /* 0x000fc800078eb8ff */
[----:B------:R-:W-:Y:S02]  /*e100*/  LOP3.LUT R4, R3, R2, R4, 0xfe, !PT ;  /* 0x0000000203047212 */ /* 0x000fe400078efe04 */
.L_x_14619:
[----:B------:R-:W-:Y:S05]  /*e110*/  BSYNC B0 ;  /* 0x0000000000007941 */ /* 0x000fea0003800000 */
.L_x_14618:
[----:B------:R-:W0:Y:S02]  /*e120*/  F2I.FTZ.TRUNC.NTZ R4, R4 ;  /* 0x0000000400047305 */ /* 0x000e24000021f100 */
[----:B0-----:R-:W-:Y:S01]  /*e130*/  PRMT R0, R4, 0x7610, R0 ;  /* 0x0000761004007816 */ /* 0x001fe20000000000 */
[----:B------:R-:W-:Y:S05]  /*e140*/  BRA `(.L_x_14603) ;  /* 0x0000047000007947 */ /* 0x000fea0003800000 */
.L_x_14616:
        /* <DEDUP_REMOVED lines=21> */
.L_x_14625:
[----:B------:R-:W-:Y:S05]  /*e2a0*/  BSYNC B1 ;  /* 0x0000000000017941 */ /* 0x000fea0003800000 */
.L_x_14624:
[----:B------:R-:W-:Y:S01]  /*e2b0*/  IMAD.SHL.U32 R2, R2, 0x200000, RZ ;  /* 0x0020000002027824 */ /* 0x000fe200078e00ff */
[----:B------:R-:W-:-:S04]  /*e2c0*/  LEA R3, R0, 0x37800000, 0x17 ;  /* 0x3780000000037811 */ /* 0x000fc800078eb8ff */
[----:B------:R-:W-:Y:S02]  /*e2d0*/  LOP3.LUT R4, R3, R2, R4, 0xfe, !PT ;  /* 0x0000000203047212 */ /* 0x000fe400078efe04 */
.L_x_14623:
[----:B------:R-:W-:Y:S05]  /*e2e0*/  BSYNC B0 ;  /* 0x0000000000007941 */ /* 0x000fea0003800000 */
.L_x_14622:
[----:B------:R-:W0:Y:S02]  /*e2f0*/  F2I.FTZ.TRUNC.NTZ R4, R4 ;  /* 0x0000000400047305 */ /* 0x000e24000021f100 */
[----:B0-----:R-:W-:Y:S01]  /*e300*/  PRMT R0, R4, 0x7610, R0 ;  /* 0x0000761004007816 */ /* 0x001fe20000000000 */
[----:B------:R-:W-:Y:S05]  /*e310*/  BRA `(.L_x_14603) ;  /* 0x000002a000007947 */ /* 0x000fea0003800000 */
.L_x_14615:
        /* <DEDUP_REMOVED lines=14> */
.L_x_14629:
[----:B------:R-:W-:Y:S05]  /*e400*/  BSYNC B0 ;  /* 0x0000000000007941 */ /* 0x000fea0003800000 */
.L_x_14628:
[----:B------:R-:W0:Y:S02]  /*e410*/  F2I.FTZ.TRUNC.NTZ R4, R4 ;  /* 0x0000000400047305 */ /* 0x000e24000021f100 */
[----:B0-----:R-:W-:Y:S01]  /*e420*/  PRMT R0, R4, 0x7610, R0 ;  /* 0x0000761004007816 */ /* 0x001fe20000000000 */
[----:B------:R-:W-:Y:S05]  /*e430*/  BRA `(.L_x_14603) ;  /* 0x0000018000007947 */ /* 0x000fea0003800000 */
.L_x_14602:
        /* <DEDUP_REMOVED lines=21> */
.L_x_14627:
[----:B------:R0:W5:Y:S01]  /*e590*/  LDG.E.U8 R0, [R2.64] ;  /* 0x0000002402007981 */ /* 0x000162000c1e1100 */
[----:B------:R-:W-:Y:S05]  /*e5a0*/  BRA `(.L_x_14603) ;  /* 0x0000001000007947 */ /* 0x000fea0003800000 */
.L_x_14626:
[----:B------:R0:W5:Y:S02]  /*e5b0*/  LDG.E.U8 R0, [R2.64] ;  /* 0x0000002402007981 */ /* 0x000164000c1e1100 */
.L_x_14603:
        /* <DEDUP_REMOVED lines=18> */
.L_x_14633:
[----:B------:R-:W-:Y:S01]  /*e6e0*/  STG.E.U8 [R16.64], R5 ;  /* 0x0000000510007986 */ /* 0x000fe2000c101124 */
[----:B------:R-:W-:Y:S05]  /*e6f0*/  EXIT ;  /* 0x000000000000794d */ /* 0x000fea0003800000 */
.L_x_14632:
        /* <DEDUP_REMOVED lines=12> */
.L_x_14636:
[----:B------:R-:W-:-:S04]  /*e7c0*/  LOP3.LUT R5, R5, 0xffff, RZ, 0xc0, !PT ;  /* 0x0000ffff05057812 */ /* 0x000fc800078ec0ff */
[----:B------:R-:W-:-:S05]  /*e7d0*/  PRMT R3, R5, 0x8880, RZ ;  /* 0x0000888005037816 */ /* 0x000fca00000000ff */
[----:B------:R-:W-:Y:S01]  /*e7e0*/  STG.E [R16.64], R3 ;  /* 0x0000000310007986 */ /* 0x000fe2000c101924 */
[----:B------:R-:W-:Y:S05]  /*e7f0*/  EXIT ;  /* 0x000000000000794d */ /* 0x000fea0003800000 */
.L_x_14635:
[----:B------:R-:W-:-:S04]  /*e800*/  PRMT R3, R5, 0x8880, RZ ;  /* 0x0000888005037816 */ /* 0x000fc800000000ff */
[----:B------:R-:W-:-:S05]  /*e810*/  PRMT R3, R3, 0x7710, RZ ;  /* 0x0000771003037816 */ /* 0x000fca00000000ff */
[----:B------:R-:W-:Y:S01]  /*e820*/  STG.E.U16 [R16.64], R3 ;  /* 0x0000000310007986 */ /* 0x000fe2000c101524 */
[----:B------:R-:W-:Y:S05]  /*e830*/  EXIT ;  /* 0x000000000000794d */ /* 0x000fea0003800000 */
.L_x_14631:
        /* <DEDUP_REMOVED lines=9> */
.L_x_14638:
[----:B------:R-:W0:Y:S02]  /*e8d0*/  I2F.S8 R0, R5 ;  /* 0x0000000500007306 */ /* 0x000e240000001400 */
[----:B0-----:R-:W-:-:S05]  /*e8e0*/  F2FP.PACK_AB R0, RZ, R0 ;  /* 0x00000000ff00723e */ /* 0x001fca00000000ff */
[----:B------:R-:W-:Y:S01]  /*e8f0*/  STG.E.U16 [R16.64], R0 ;  /* 0x0000000010007986 */ /* 0x000fe2000c101524 */
[----:B------:R-:W-:Y:S05]  /*e900*/  EXIT ;  /* 0x000000000000794d */ /* 0x000fea0003800000 */
.L_x_14637:
        /* <DEDUP_REMOVED lines=10> */
.L_x_14640:
[----:B------:R-:W0:Y:S02]  /*e9b0*/  I2F.S8 R5, R5 ;  /* 0x0000000500057306 */ /* 0x000e240000001400 */
[----:B0-----:R-:W-:-:S04]  /*e9c0*/  F2FP.PACK_AB R3, RZ, R5 ;  /* 0x00000005ff03723e */ /* 0x001fc800000000ff */
[----:B------:R-:W-:-:S05]  /*e9d0*/  PRMT R3, R3, 0x5410, RZ ;  /* 0x0000541003037816 */ /* 0x000fca00000000ff */
[----:B------:R-:W-:Y:S01]  /*e9e0*/  STG.E [R16.64], R3 ;  /* 0x0000000310007986 */ /* 0x000fe2000c101924 */
[----:B------:R-:W-:Y:S05]  /*e9f0*/  EXIT ;  /* 0x000000000000794d */ /* 0x000fea0003800000 */
.L_x_14639:
[----:B------:R-:W-:-:S04]  /*ea00*/  PRMT R2, R5, 0x8880, RZ ;  /* 0x0000888005027816 */ /* 0x000fc800000000ff */
[----:B------:R-:W-:-:S06]  /*ea10*/  PRMT R2, R2, 0x7710, RZ ;  /* 0x0000771002027816 */ /* 0x000fcc00000000ff */
[----:B------:R-:W0:Y:S02]  /*ea20*/  I2F.F64.S16 R2, R2 ;  /* 0x0000000200027312 */ /* 0x000e240000101c00 */
[----:B0-----:R-:W-:Y:S01]  /*ea30*/  STG.E.64 [R16.64], R2 ;  /* 0x0000000210007986 */ /* 0x001fe2000c101b24 */
[----:B------:R-:W-:Y:S05]  /*ea40*/  EXIT ;  /* 0x000000000000794d */ /* 0x000fea0003800000 */
.L_x_14630:
        /* <DEDUP_REMOVED lines=12> */
.L_x_14643:
[----:B------:R-:W-:Y:S01]  /*eb10*/  PRMT R4, R5, 0x8880, RZ ;  /* 0x0000888005047816 */ /* 0x000fe200000000ff */
[----:B------:R-:W-:-:S03]  /*eb20*/  CS2R R6, SRZ ;  /* 0x0000000000067805 */ /* 0x000fc6000001ff00 */
[----:B------:R-:W-:-:S06]  /*eb30*/  PRMT R4, R4, 0x7710, RZ ;  /* 0x0000771004047816 */ /* 0x000fcc00000000ff */
[----:B------:R-:W0:Y:S02]  /*eb40*/  I2F.F64.S16 R4, R4 ;  /* 0x0000000400047312 */ /* 0x000e240000101c00 */
[----:B0-----:R-:W-:Y:S01]  /*eb50*/  STG.E.128 [R16.64], R4 ;  /* 0x0000000410007986 */ /* 0x001fe2000c101d24 */
[----:B------:R-:W-:Y:S05]  /*eb60*/  EXIT ;  /* 0x000000000000794d */ /* 0x000fea0003800000 */
.L_x_14642:
        /* <DEDUP_REMOVED lines=21> */
.L_x_14647:
[----:B------:R-:W-:Y:S05]  /*ecc0*/  BSYNC B0 ;  /* 0x0000000000007941 */ /* 0x000fea0003800000 */
.L_x_14646:
[----:B------:R-:W-:-:S05]  /*ecd0*/  LOP3.LUT R3, R0, R3, RZ, 0xfc, !PT ;  /* 0x0000000300037212 */ /* 0x000fca00078efcff */
[----:B------:R-:W-:Y:S01]  /*ece0*/  STG.E.U8 [R16.64], R3 ;  /* 0x0000000310007986 */ /* 0x000fe2000c101124 */
[----:B------:R-:W-:Y:S05]  /*ecf0*/  EXIT ;  /* 0x000000000000794d */ /* 0x000fea0003800000 */
.L_x_14645:
        /* <DEDUP_REMOVED lines=13> */
.L_x_14649:
[----:B------:R-:W-:Y:S01]  /*edd0*/  IMAD.MOV.U32 R0, RZ, RZ, 0x7f ;  /* 0x0000007fff007424 */ /* 0x000fe200078e00ff */
[----:B------:R-:W-:-:S04]  /*ede0*/  ISETP.GT.U32.AND P0, PT, R2, 0x7f800000, PT ;  /* 0x7f8000000200780c */ /* 0x000fc80003f04070 */
[----:B------:R-:W-:-:S04]  /*edf0*/  SEL R0, R0, 0x7c, P0 ;  /* 0x0000007c00007807 */ /* 0x000fc80000000000 */
.L_x_14650:
[----:B------:R-:W-:Y:S05]  /*ee00*/  BSYNC B0 ;  /* 0x0000000000007941 */ /* 0x000fea0003800000 */
.L_x_14648:
[----:B------:R-:W-:-:S04]  /*ee10*/  LOP3.LUT R2, R5, 0x80000000, RZ, 0xc0, !PT ;  /* 0x8000000005027812 */ /* 0x000fc800078ec0ff */
[----:B------:R-:W-:-:S04]  /*ee20*/  SHF.R.U32.HI R3, RZ, 0x18, R2 ;  /* 0x00000018ff037819 */ /* 0x000fc80000011602 */
[----:B------:R-:W-:-:S05]  /*ee30*/  LOP3.LUT R3, R0, R3, RZ, 0xfc, !PT ;  /* 0x0000000300037212 */ /* 0x000fca00078efcff */
[----:B------:R-:W-:Y:S01]  /*ee40*/  STG.E.U8 [R16.64], R3 ;  /* 0x0000000310007986 */ /* 0x000fe2000c101124 */
[----:B------:R-:W-:Y:S05]  /*ee50*/  EXIT ;  /* 0x000000000000794d */ /* 0x000fea0003800000 */
.L_x_14644:
[----:B------:R-:W0:Y:S02]  /*ee60*/  I2F.S8 R0, R5 ;  /* 0x0000000500007306 */ /* 0x000e240000001400 */
[----:B0-----:R-:W-:-:S05]  /*ee70*/  F2FP.BF16.PACK_AB R0, RZ, R0 ;  /* 0x00000000ff00723e */ /* 0x001fca00000010ff */
[----:B------:R-:W-:Y:S01]  /*ee80*/  STG.E.U16 [R16.64], R0 ;  /* 0x0000000010007986 */ /* 0x000fe2000c101524 */
[----:B------:R-:W-:Y:S05]  /*ee90*/  EXIT ;  /* 0x000000000000794d */ /* 0x000fea0003800000 */
.L_x_14641:
        /* <DEDUP_REMOVED lines=12> */
.L_x_14653:
        /* <DEDUP_REMOVED lines=17> */
.L_x_14656:
[----:B------:R-:W-:-:S04]  /*f070*/  LOP3.LUT R2, R5, 0x80000000, RZ, 0xc0, !PT ;  /* 0x8000000005027812 */ /* 0x000fc800078ec0ff */
[----:B------:R-:W-:-:S04]  /*f080*/  SHF.R.U32.HI R3, RZ, 0x18, R2 ;  /* 0x00000018ff037819 */ /* 0x000fc80000011602 */
[----:B------:R-:W-:-:S04]  /*f090*/  LOP3.LUT R0, R0, R3, RZ, 0xfc, !PT ;  /* 0x0000000300007212 */ /* 0x000fc800078efcff */
[----:B------:R-:W-:Y:S02]  /*f0a0*/  PRMT R8, R0, 0x7610, R8 ;  /* 0x0000761000087816 */ /* 0x000fe40000000008 */
.L_x_14655:
[----:B------:R-:W-:Y:S05]  /*f0b0*/  BSYNC B0 ;  /* 0x0000000000007941 */ /* 0x000fea0003800000 */
.L_x_14654:
[----:B------:R-:W-:Y:S01]  /*f0c0*/  STG.E.U8 [R16.64], R8 ;  /* 0x0000000810007986 */ /* 0x000fe2000c101124 */
[----:B------:R-:W-:Y:S05]  /*f0d0*/  EXIT ;  /* 0x000000000000794d */ /* 0x000fea0003800000 */
.L_x_14652:
        /* <DEDUP_REMOVED lines=17> */
.L_x_14659:
[----:B------:R-:W-:-:S04]  /*f1f0*/  LOP3.LUT R2, R5, 0x80000000, RZ, 0xc0, !PT ;  /* 0x8000000005027812 */ /* 0x000fc800078ec0ff */
[----:B------:R-:W-:-:S04]  /*f200*/  SHF.R.U32.HI R3, RZ, 0x18, R2 ;  /* 0x00000018ff037819 */ /* 0x000fc80000011602 */
[----:B------:R-:W-:-:S04]  /*f210*/  LOP3.LUT R0, R0, R3, RZ, 0xfc, !PT ;  /* 0x0000000300007212 */ /* 0x000fc800078efcff */
[----:B------:R-:W-:Y:S02]  /*f220*/  PRMT R8, R0, 0x7610, R8 ;  /* 0x0000761000087816 */ /* 0x000fe40000000008 */
.L_x_14658:
[----:B------:R-:W-:Y:S05]  /*f230*/  BSYNC B0 ;  /* 0x0000000000007941 */ /* 0x000fea0003800000 */
.L_x_14657:
[----:B------:R-:W-:Y:S01]  /*f240*/  STG.E.U8 [R16.64], R8 ;  /* 0x0000000810007986 */ /* 0x000fe2000c101124 */
[----:B------:R-:W-:Y:S05]  /*f250*/  EXIT ;  /* 0x000000000000794d */ /* 0x000fea0003800000 */
.L_x_14651:
        /* <DEDUP_REMOVED lines=22> */
.L_x_14634:
        /* <DEDUP_REMOVED lines=20> */
.L_x_14661:
[----:B------:R-:W-:-:S04]  /*f500*/  LOP3.LUT R5, R5, 0xffff, RZ, 0xc0, !PT ;  /* 0x0000ffff05057812 */ /* 0x000fc800078ec0ff */
[----:B------:R-:W-:-:S05]  /*f510*/  PRMT R5, R5, 0x8880, RZ ;  /* 0x0000888005057816 */ /* 0x000fca00000000ff */
[----:B------:R-:W-:-:S05]  /*f520*/  IMAD.MOV.U32 R2, RZ, RZ, R5 ;  /* 0x000000ffff027224 */ /* 0x000fca00078e0005 */
[----:B------:R-:W-:-:S05]  /*f530*/  SHF.R.S32.HI R3, RZ, 0x1f, R2 ;  /* 0x0000001fff037819 */ /* 0x000fca0000011402 */
[----:B------:R-:W-:Y:S01]  /*f540*/  STG.E.64 [R16.64], R2 ;  /* 0x0000000210007986 */ /* 0x000fe2000c101b24 */
[----:B------:R-:W-:Y:S05]  /*f550*/  EXIT ;  /* 0x000000000000794d */ /* 0x000fea0003800000 */
.L_x_14660:
[----:B------:R-:W-:-:S04]  /*f560*/  LOP3.LUT R5, R5, 0xffff, RZ, 0xc0, !PT ;  /* 0x0000ffff05057812 */ /* 0x000fc800078ec0ff */
[----:B------:R-:W-:-:S05]  /*f570*/  PRMT R3, R5, 0x8880, RZ ;  /* 0x0000888005037816 */ /* 0x000fca00000000ff */
[----:B------:R-:W-:Y:S01]  /*f580*/  STG.E [R16.64], R3 ;  /* 0x0000000310007986 */ /* 0x000fe2000c101924 */
[----:B------:R-:W-:Y:S05]  /*f590*/  EXIT ;  /* 0x000000000000794d */ /* 0x000fea0003800000 */
.L_x_14662:
        /* <DEDUP_REMOVED lines=14> */
.L_x_16633:


//--------------------- .text._ZN2at6native27unrolled_elementwise_kernelINS0_13BinaryFunctorIaaaNS0_15binary_internal10MulFunctorIaEEEESt5arrayIPcLm3EELi4E23TrivialOffsetCalculatorILi2EjESA_ILi1EjENS0_6memory12LoadWithCastILi2EEENSD_13StoreWithCastILi1EEEEEviT_T0_T2_T3_T4_T5_ --------------------------
	.section	.text._ZN2at6native27unrolled_elementwise_kernelINS0_13BinaryFunctorIaaaNS0_15binary_internal10MulFunctorIaEEEESt5arrayIPcLm3EELi4E23TrivialOffsetCalculatorILi2EjESA_ILi1EjENS0_6memory12LoadWithCastILi2EEENSD_13StoreWithCastILi1EEEEEviT_T0_T2_T3_T4_T5_,"ax",@progbits
	.sectioninfo	@"SHI_REGISTERS=32"
	.align	128
        .global         _ZN2at6native27unrolled_elementwise_kernelINS0_13BinaryFunctorIaaaNS0_15binary_internal10MulFunctorIaEEEESt5arrayIPcLm3EELi4E23TrivialOffsetCalculatorILi2EjESA_ILi1EjENS0_6memory12LoadWithCastILi2EEENSD_13StoreWithCastILi1EEEEEviT_T0_T2_T3_T4_T5_
        .type           _ZN2at6native27unrolled_elementwise_kernelINS0_13BinaryFunctorIaaaNS0_15binary_internal10MulFunctorIaEEEESt5arrayIPcLm3EELi4E23TrivialOffsetCalculatorILi2EjESA_ILi1EjENS0_6memory12LoadWithCastILi2EEENSD_13StoreWithCastILi1EEEEEviT_T0_T2_T3_T4_T5_,@function
        .size           _ZN2at6native27unrolled_elementwise_kernelINS0_13BinaryFunctorIaaaNS0_15binary_internal10MulFunctorIaEEEESt5arrayIPcLm3EELi4E23TrivialOffsetCalculatorILi2EjESA_ILi1EjENS0_6memory12LoadWithCastILi2EEENSD_13StoreWithCastILi1EEEEEviT_T0_T2_T3_T4_T5_,(.L_x_16634 - _ZN2at6native27unrolled_elementwise_kernelINS0_13BinaryFunctorIaaaNS0_15binary_internal10MulFunctorIaEEEESt5arrayIPcLm3EELi4E23TrivialOffsetCalculatorILi2EjESA_ILi1EjENS0_6memory12LoadWithCastILi2EEENSD_13StoreWithCastILi1EEEEEviT_T0_T2_T3_T4_T5_)
        .other          _ZN2at6native27unrolled_elementwise_kernelINS0_13BinaryFunctorIaaaNS0_15binary_internal10MulFunctorIaEEEESt5arrayIPcLm3EELi4E23TrivialOffsetCalculatorILi2EjESA_ILi1EjENS0_6memory12LoadWithCastILi2EEENSD_13StoreWithCastILi1EEEEEviT_T0_T2_T3_T4_T5_,@"STO_CUDA_ENTRY STV_DEFAULT"
_ZN2at6native27unrolled_elementwise_kernelINS0_13BinaryFunctorIaaaNS0_15binary_internal10MulFunctorIaEEEESt5arrayIPcLm3EELi4E23TrivialOffsetCalculatorILi2EjESA_ILi1EjENS0_6memory12LoadWithCastILi2EEENSD_13StoreWithCastILi1EEEEEviT_T0_T2_T3_T4_T5_:
.text._ZN2at6native27unrolled_elementwise_kernelINS0_13BinaryFunctorIaaaNS0_15binary_internal10MulFunctorIaEEEESt5arrayIPcLm3EELi4E23TrivialOffsetCalculatorILi2EjESA_ILi1EjENS0_6memory12LoadWithCastILi2EEENSD_13StoreWithCastILi1EEEEEviT_T0_T2_T3_T4_T5_:
        /* <DEDUP_REMOVED lines=31> */
.L_x_14668:
[----:B------:R0:W5:Y:S01]  /*01f0*/  LDG.E.U8 R22, [R4.64] ;  /* 0x0000002404167981 */ /* 0x000162000c1e1100 */
[----:B------:R-:W-:Y:S05]  /*0200*/  BRA `(.L_x_14670) ;  /* 0x00000d9000007947 */ /* 0x000fea0003800000 */
.L_x_14667:
        /* <DEDUP_REMOVED lines=8> */
.L_x_14672:
[----:B------:R0:W5:Y:S01]  /*0290*/  LDG.E.U8 R22, [R4.64] ;  /* 0x0000002404167981 */ /* 0x000162000c1e1100 */
[----:B------:R-:W-:Y:S05]  /*02a0*/  BRA `(.L_x_14670) ;  /* 0x00000cf000007947 */ /* 0x000fea0003800000 */
.L_x_14671:
[----:B------:R0:W5:Y:S01]  /*02b0*/  LDG.E.U16 R22, [R4.64] ;  /* 0x0000002404167981 */ /* 0x000162000c1e1500 */
[----:B------:R-:W-:Y:S05]  /*02c0*/  BRA `(.L_x_14670) ;  /* 0x00000cd000007947 */ /* 0x000fea0003800000 */
.L_x_14666:
        /* <DEDUP_REMOVED lines=9> */
.L_x_14674:
[----:B------:R-:W2:Y:S02]  /*0360*/  LDG.E.U16 R0, [R4.64] ;  /* 0x0000002404007981 */ /* 0x000ea4000c1e1500 */
[----:B--2---:R-:W-:-:S06]  /*0370*/  HADD2.F32 R0, -RZ, R0.H0_H0 ;  /* 0x20000000ff007230 */ /* 0x004fcc0000004100 */
[----:B------:R-:W0:Y:S02]  /*0380*/  F2I.FTZ.TRUNC.NTZ R0, R0 ;  /* 0x0000000000007305 */ /* 0x000e24000021f100 */
[----:B0-----:R-:W-:Y:S01]  /*0390*/  PRMT R22, R0, 0x7610, R22 ;  /* 0x0000761000167816 */ /* 0x001fe20000000016 */
[----:B------:R-:W-:Y:S05]  /*03a0*/  BRA `(.L_x_14670) ;  /* 0x00000bf000007947 */ /* 0x000fea0003800000 */
.L_x_14673:
        /* <DEDUP_REMOVED lines=9> */
.L_x_14676:
[----:B------:R-:W2:Y:S02]  /*0440*/  LDG.E.U16 R4, [R4.64] ;  /* 0x0000002404047981 */ /* 0x000ea4000c1e1500 */
[----:B--2---:R-:W-:-:S06]  /*0450*/  HADD2.F32 R0, -RZ, R4.H0_H0 ;  /* 0x20000004ff007230 */ /* 0x004fcc0000004100 */
[----:B------:R-:W0:Y:S02]  /*0460*/  F2I.FTZ.TRUNC.NTZ R0, R0 ;  /* 0x0000000000007305 */ /* 0x000e24000021f100 */
[----:B0-----:R-:W-:Y:S01]  /*0470*/  PRMT R22, R0, 0x7610, R22 ;  /* 0x0000761000167816 */ /* 0x001fe20000000016 */
[----:B------:R-:W-:Y:S05]  /*0480*/  BRA `(.L_x_14670) ;  /* 0x00000b1000007947 */ /* 0x000fea0003800000 */
.L_x_14675:
[----:B------:R-:W2:Y:S02]  /*0490*/  LDG.E.64 R4, [R4.64] ;  /* 0x0000002404047981 */ /* 0x000ea4000c1e1b00 */
[----:B--2---:R0:W1:Y:S01]  /*04a0*/  F2I.F64.TRUNC R22, R4 ;  /* 0x0000000400167311 */ /* 0x004062000030d100 */
[----:B------:R-:W-:Y:S05]  /*04b0*/  BRA `(.L_x_14670) ;  /* 0x00000ae000007947 */ /* 0x000fea0003800000 */
.L_x_14665:
        /* <DEDUP_REMOVED lines=12> */
.L_x_14679:
[----:B------:R-:W2:Y:S02]  /*0580*/  LDG.E.64 R4, [R4.64] ;  /* 0x0000002404047981 */ /* 0x000ea4000c1e1b00 */
[----:B--2---:R0:W1:Y:S01]  /*0590*/  F2I.F64.TRUNC R22, R4 ;  /* 0x0000000400167311 */ /* 0x004062000030d100 */
[----:B------:R-:W-:Y:S05]  /*05a0*/  BRA `(.L_x_14670) ;  /* 0x000009f000007947 */ /* 0x000fea0003800000 */
.L_x_14678:
        /* <DEDUP_REMOVED lines=28> */
.L_x_14681:
        /* <DEDUP_REMOVED lines=16> */
.L_x_14680:
[----:B------:R-:W2:Y:S02]  /*0870*/  LDG.E.U16 R0, [R4.64] ;  /* 0x0000002404007981 */ /* 0x000ea4000c1e1500 */
[----:B--2---:R-:W-:-:S06]  /*0880*/  PRMT R0, RZ, 0x5410, R0 ;  /* 0x00005410ff007816 */ /* 0x004fcc0000000000 */
[----:B------:R-:W0:Y:S02]  /*0890*/  F2I.FTZ.TRUNC.NTZ R0, R0 ;  /* 0x0000000000007305 */ /* 0x000e24000021f100 */
[----:B0-----:R-:W-:Y:S01]  /*08a0*/  PRMT R22, R0, 0x7610, R22 ;  /* 0x0000761000167816 */ /* 0x001fe20000000016 */
[----:B------:R-:W-:Y:S05]  /*08b0*/  BRA `(.L_x_14670) ;  /* 0x000006e000007947 */ /* 0x000fea0003800000 */
.L_x_14677:
        /* <DEDUP_REMOVED lines=10> */
.L_x_14684:
        /* <DEDUP_REMOVED lines=21> */
.L_x_14688:
[----:B------:R-:W-:Y:S05]  /*0ab0*/  BSYNC B1 ;  /* 0x0000000000017941 */ /* 0x000fea0003800000 */
.L_x_14687:
[----:B------:R-:W-:Y:S01]  /*0ac0*/  LEA R5, R0, 0x3b800000, 0x17 ;  /* 0x3b80000000057811 */ /* 0x000fe200078eb8ff */
[----:B------:R-:W-:-:S05]  /*0ad0*/  IMAD.SHL.U32 R0, R3, 0x100000, RZ ;  /* 0x0010000003007824 */ /* 0x000fca00078e00ff */
[----:B------:R-:W-:Y:S02]  /*0ae0*/  LOP3.LUT R0, R5, R0, R6, 0xfe, !PT ;  /* 0x0000000005007212 */ /* 0x000fe400078efe06 */
.L_x_14686:
[----:B------:R-:W-:Y:S05]  /*0af0*/  BSYNC B0 ;  /* 0x0000000000007941 */ /* 0x000fea0003800000 */
.L_x_14685:
[----:B------:R-:W0:Y:S02]  /*0b00*/  F2I.FTZ.TRUNC.NTZ R0, R0 ;  /* 0x0000000000007305 */ /* 0x000e24000021f100 */
[----:B0-----:R-:W-:Y:S01]  /*0b10*/  PRMT R22, R0, 0x7610, R22 ;  /* 0x0000761000167816 */ /* 0x001fe20000000016 */
[----:B------:R-:W-:Y:S05]  /*0b20*/  BRA `(.L_x_14670) ;  /* 0x0000047000007947 */ /* 0x000fea0003800000 */
.L_x_14683:
        /* <DEDUP_REMOVED lines=21> */
.L_x_14692:
[----:B------:R-:W-:Y:S05]  /*0c80*/  BSYNC B1 ;  /* 0x0000000000017941 */ /* 0x000fea0003800000 */
.L_x_14691:
[----:B------:R-:W-:Y:S01]  /*0c90*/  LEA R5, R0, 0x37800000, 0x17 ;  /* 0x3780000000057811 */ /* 0x000fe200078eb8ff */
[----:B------:R-:W-:-:S05]  /*0ca0*/  IMAD.SHL.U32 R0, R3, 0x200000, RZ ;  /* 0x0020000003007824 */ /* 0x000fca00078e00ff */
[----:B------:R-:W-:Y:S02]  /*0cb0*/  LOP3.LUT R0, R5, R0, R6, 0xfe, !PT ;  /* 0x0000000005007212 */ /* 0x000fe400078efe06 */
.L_x_14690:
[----:B------:R-:W-:Y:S05]  /*0cc0*/  BSYNC B0 ;  /* 0x0000000000007941 */ /* 0x000fea0003800000 */
.L_x_14689:
[----:B------:R-:W0:Y:S02]  /*0cd0*/  F2I.FTZ.TRUNC.NTZ R0, R0 ;  /* 0x0000000000007305 */ /* 0x000e24000021f100 */
[----:B0-----:R-:W-:Y:S01]  /*0ce0*/  PRMT R22, R0, 0x7610, R22 ;  /* 0x0000761000167816 */ /* 0x001fe20000000016 */
[----:B------:R-:W-:Y:S05]  /*0cf0*/  BRA `(.L_x_14670) ;  /* 0x000002a000007947 */ /* 0x000fea0003800000 */
.L_x_14682:
        /* <DEDUP_REMOVED lines=14> */
.L_x_14696:
[----:B------:R-:W-:Y:S05]  /*0de0*/  BSYNC B0 ;  /* 0x0000000000007941 */ /* 0x000fea0003800000 */
.L_x_14695:
[----:B------:R-:W0:Y:S02]  /*0df0*/  F2I.FTZ.TRUNC.NTZ R0, R0 ;  /* 0x0000000000007305 */ /* 0x000e24000021f100 */
[----:B0-----:R-:W-:Y:S01]  /*0e00*/  PRMT R22, R0, 0x7610, R22 ;  /* 0x0000761000167816 */ /* 0x001fe20000000016 */
[----:B------:R-:W-:Y:S05]  /*0e10*/  BRA `(.L_x_14670) ;  /* 0x0000018000007947 */ /* 0x000fea0003800000 */
.L_x_14669:
        /* <DEDUP_REMOVED lines=21> */
.L_x_14694:
[----:B------:R0:W5:Y:S01]  /*0f70*/  LDG.E.U8 R22, [R4.64] ;  /* 0x0000002404167981 */ /* 0x000162000c1e1100 */
[----:B------:R-:W-:Y:S05]  /*0f80*/  BRA `(.L_x_14670) ;  /* 0x0000001000007947 */ /* 0x000fea0003800000 */
.L_x_14693:
[----:B------:R0:W5:Y:S02]  /*0f90*/  LDG.E.U8 R22, [R4.64] ;  /* 0x0000002404167981 */ /* 0x000164000c1e1100 */
.L_x_14670:
        /* <DEDUP_REMOVED lines=16> */
.L_x_14700:
[----:B------:R0:W5:Y:S01]  /*10a0*/  LDG.E.U8 R23, [R4.64] ;  /* 0x0000002404177981 */ /* 0x000162000c1e1100 */
[----:B------:R-:W-:Y:S05]  /*10b0*/  BRA `(.L_x_14702) ;  /* 0x00000d8000007947 */ /* 0x000fea0003800000 */
.L_x_14699:
        /* <DEDUP_REMOVED lines=8> */
.L_x_14704:
[----:B------:R0:W5:Y:S01]  /*1140*/  LDG.E.U8 R23, [R4.64] ;  /* 0x0000002404177981 */ /* 0x000162000c1e1100 */
[----:B------:R-:W-:Y:S05]  /*1150*/  BRA `(.L_x_14702) ;  /* 0x00000ce000007947 */ /* 0x000fea0003800000 */
.L_x_14703:
[----:B------:R0:W5:Y:S01]  /*1160*/  LDG.E.U16 R23, [R4.64] ;  /* 0x0000002404177981 */ /* 0x000162000c1e1500 */
[----:B------:R-:W-:Y:S05]  /*1170*/  BRA `(.L_x_14702) ;  /* 0x00000cc000007947 */ /* 0x000fea0003800000 */
.L_x_14698:
        /* <DEDUP_REMOVED lines=9> */
.L_x_14706:
[----:B------:R-:W2:Y:S02]  /*1210*/  LDG.E.U16 R0, [R4.64] ;  /* 0x0000002404007981 */ /* 0x000ea4000c1e1500 */
[----:B--2---:R-:W-:-:S06]  /*1220*/  HADD2.F32 R0, -RZ, R0.H0_H0 ;  /* 0x20000000ff007230 */ /* 0x004fcc0000004100 */
[----:B------:R-:W0:Y:S02]  /*1230*/  F2I.FTZ.TRUNC.NTZ R0, R0 ;  /* 0x0000000000007305 */ /* 0x000e24000021f100 */
[----:B0-----:R-:W-:Y:S01]  /*1240*/  PRMT R23, R0, 0x7610, R23 ;  /* 0x0000761000177816 */ /* 0x001fe20000000017 */
[----:B------:R-:W-:Y:S05]  /*1250*/  BRA `(.L_x_14702) ;  /* 0x00000be000007947 */ /* 0x000fea0003800000 */
.L_x_14705:
        /* <DEDUP_REMOVED lines=9> */
.L_x_14708:
[----:B------:R-:W2:Y:S02]  /*12f0*/  LDG.E.U16 R4, [R4.64] ;  /* 0x0000002404047981 */ /* 0x000ea4000c1e1500 */
[----:B--2---:R-:W-:-:S06]  /*1300*/  HADD2.F32 R0, -RZ, R4.H0_H0 ;  /* 0x20000004ff007230 */ /* 0x004fcc0000004100 */
[----:B------:R-:W0:Y:S02]  /*1310*/  F2I.FTZ.TRUNC.NTZ R0, R0 ;  /* 0x0000000000007305 */ /* 0x000e24000021f100 */
[----:B0-----:R-:W-:Y:S01]  /*1320*/  PRMT R23, R0, 0x7610, R23 ;  /* 0x0000761000177816 */ /* 0x001fe20000000017 */
[----:B------:R-:W-:Y:S05]  /*1330*/  BRA `(.L_x_14702) ;  /* 0x00000b0000007947 */ /* 0x000fea0003800000 */
.L_x_14707:
[----:B------:R-:W2:Y:S02]  /*1340*/  LDG.E.64 R4, [R4.64] ;  /* 0x0000002404047981 */ /* 0x000ea4000c1e1b00 */
[----:B--2---:R0:W2:Y:S01]  /*1350*/  F2I.F64.TRUNC R23, R4 ;  /* 0x0000000400177311 */ /* 0x0040a2000030d100 */
[----:B------:R-:W-:Y:S05]  /*1360*/  BRA `(.L_x_14702) ;  /* 0x00000ad000007947 */ /* 0x000fea0003800000 */
.L_x_14697:
        /* <DEDUP_REMOVED lines=12> */
.L_x_14711:
[----:B------:R-:W2:Y:S02]  /*1430*/  LDG.E.64 R4, [R4.64] ;  /* 0x0000002404047981 */ /* 0x000ea4000c1e1b00 */
[----:B--2---:R0:W2:Y:S01]  /*1440*/  F2I.F64.TRUNC R23, R4 ;  /* 0x0000000400177311 */ /* 0x0040a2000030d100 */
[----:B------:R-:W-:Y:S05]  /*1450*/  BRA `(.L_x_14702) ;  /* 0x000009e000007947 */ /* 0x000fea0003800000 */
.L_x_14710:
        /* <DEDUP_REMOVED lines=28> */
.L_x_14713:
        /* <DEDUP_REMOVED lines=15> */
.L_x_14712:
[----:B------:R-:W2:Y:S02]  /*1710*/  LDG.E.U16 R0, [R4.64] ;  /* 0x0000002404007981 */ /* 0x000ea4000c1e1500 */
[----:B--2---:R-:W-:-:S06]  /*1720*/  PRMT R0, RZ, 0x5410, R0 ;  /* 0x00005410ff007816 */ /* 0x004fcc0000000000 */
[----:B------:R-:W0:Y:S02]  /*1730*/  F2I.FTZ.TRUNC.NTZ R0, R0 ;  /* 0x0000000000007305 */ /* 0x000e24000021f100 */
[----:B0-----:R-:W-:Y:S01]  /*1740*/  PRMT R23, R0, 0x7610, R23 ;  /* 0x0000761000177816 */ /* 0x001fe20000000017 */
[----:B------:R-:W-:Y:S05]  /*1750*/  BRA `(.L_x_14702) ;  /* 0x000006e000007947 */ /* 0x000fea0003800000 */
.L_x_14709:
        /* <DEDUP_REMOVED lines=10> */
.L_x_14716:
        /* <DEDUP_REMOVED lines=21> */
.L_x_14720:
[----:B------:R-:W-:Y:S05]  /*1950*/  BSYNC B1 ;  /* 0x0000000000017941 */ /* 0x000fea0003800000 */
.L_x_14719:
[----:B------:R-:W-:Y:S01]  /*1960*/  LEA R5, R0, 0x3b800000, 0x17 ;  /* 0x3b80000000057811 */ /* 0x000fe200078eb8ff */
[----:B------:R-:W-:-:S05]  /*1970*/  IMAD.SHL.U32 R0, R3, 0x100000, RZ ;  /* 0x0010000003007824 */ /* 0x000fca00078e00ff */
[----:B------:R-:W-:Y:S02]  /*1980*/  LOP3.LUT R0, R5, R0, R6, 0xfe, !PT ;  /* 0x0000000005007212 */ /* 0x000fe400078efe06 */
.L_x_14718:
[----:B------:R-:W-:Y:S05]  /*1990*/  BSYNC B0 ;  /* 0x0000000000007941 */ /* 0x000fea0003800000 */
.L_x_14717:
[----:B------:R-:W0:Y:S02]  /*19a0*/  F2I.FTZ.TRUNC.NTZ R0, R0 ;  /* 0x0000000000007305 */ /* 0x000e24000021f100 */
[----:B0-----:R-:W-:Y:S01]  /*19b0*/  PRMT R23, R0, 0x7610, R23 ;  /* 0x0000761000177816 */ /* 0x001fe20000000017 */
[----:B------:R-:W-:Y:S05]  /*19c0*/  BRA `(.L_x_14702) ;  /* 0x0000047000007947 */ /* 0x000fea0003800000 */
.L_x_14715:
        /* <DEDUP_REMOVED lines=21> */
.L_x_14724:
[----:B------:R-:W-:Y:S05]  /*1b20*/  BSYNC B1 ;  /* 0x0000000000017941 */ /* 0x000fea0003800000 */
.L_x_14723:
[----:B------:R-:W-:Y:S01]  /*1b30*/  LEA R5, R0, 0x37800000, 0x17 ;  /* 0x3780000000057811 */ /* 0x000fe200078eb8ff */
[----:B------:R-:W-:-:S05]  /*1b40*/  IMAD.SHL.U32 R0, R3, 0x200000, RZ ;  /* 0x0020000003007824 */ /* 0x000fca00078e00ff */
[----:B------:R-:W-:Y:S02]  /*1b50*/  LOP3.LUT R0, R5, R0, R6, 0xfe, !PT ;  /* 0x0000000005007212 */ /* 0x000fe400078efe06 */
.L_x_14722:
[----:B------:R-:W-:Y:S05]  /*1b60*/  BSYNC B0 ;  /* 0x0000000000007941 */ /* 0x000fea0003800000 */
.L_x_14721:
[----:B------:R-:W0:Y:S02]  /*1b70*/  F2I.FTZ.TRUNC.NTZ R0, R0 ;  /* 0x0000000000007305 */ /* 0x000e24000021f100 */
[----:B0-----:R-:W-:Y:S01]  /*1b80*/  PRMT R23, R0, 0x7610, R23 ;  /* 0x0000761000177816 */ /* 0x001fe20000000017 */
[----:B------:R-:W-:Y:S05]  /*1b90*/  BRA `(.L_x_14702) ;  /* 0x000002a000007947 */ /* 0x000fea0003800000 */
.L_x_14714:
        /* <DEDUP_REMOVED lines=14> */
.L_x_14728:
[----:B------:R-:W-:Y:S05]  /*1c80*/  BSYNC B0 ;  /* 0x0000000000007941 */ /* 0x000fea0003800000 */
.L_x_14727:
[----:B------:R-:W0:Y:S02]  /*1c90*/  F2I.FTZ.TRUNC.NTZ R0, R0 ;  /* 0x0000000000007305 */ /* 0x000e24000021f100 */
[----:B0-----:R-:W-:Y:S01]  /*1ca0*/  PRMT R23, R0, 0x7610, R23 ;  /* 0x0000761000177816 */ /* 0x001fe20000000017 */
[----:B------:R-:W-:Y:S05]  /*1cb0*/  BRA `(.L_x_14702) ;  /* 0x0000018000007947 */ /* 0x000fea0003800000 */
.L_x_14701:
        /* <DEDUP_REMOVED lines=21> */
.L_x_14726:
[----:B------:R0:W5:Y:S01]  /*1e10*/  LDG.E.U8 R23, [R4.64] ;  /* 0x0000002404177981 */ /* 0x000162000c1e1100 */
[----:B------:R-:W-:Y:S05]  /*1e20*/  BRA `(.L_x_14702) ;  /* 0x0000001000007947 */ /* 0x000fea0003800000 */
.L_x_14725:
[----:B------:R0:W5:Y:S02]  /*1e30*/  LDG.E.U8 R23, [R4.64] ;  /* 0x0000002404177981 */ /* 0x000164000c1e1100 */
.L_x_14702:
[----:B------:R-:W3:Y:S02]  /*1e40*/  S2R R28, SR_TID.X ;  /* 0x00000000001c7919 */ /* 0x000ee40000002100 */
[----:B---3--:R-:W-:Y:S02]  /*1e50*/  IADD3 R28, R28, 0x80, RZ ;  /* 0x000000801c1c7810 */ /* 0x008fe40007ffe0ff */
.L_x_14664:
[----:B-1-3--:R-:W-:Y:S05]  /*1e60*/  BSYNC B6 ;  /* 0x0000000000067941 */ /* 0x00afea0003800000 */
.L_x_14663:
        /* <DEDUP_REMOVED lines=21> */
.L_x_14734:
[----:B------:R0:W5:Y:S01]  /*1fc0*/  LDG.E.U8 R19, [R4.64] ;  /* 0x0000002404137981 */ /* 0x000162000c1e1100 */
[----:B------:R-:W-:Y:S05]  /*1fd0*/  BRA `(.L_x_14736) ;  /* 0x00000d8000007947 */ /* 0x000fea0003800000 */
.L_x_14733:
        /* <DEDUP_REMOVED lines=8> */
.L_x_14738:
[----:B------:R0:W5:Y:S01]  /*2060*/  LDG.E.U8 R19, [R4.64] ;  /* 0x0000002404137981 */ /* 0x000162000c1e1100 */
[----:B------:R-:W-:Y:S05]  /*2070*/  BRA `(.L_x_14736) ;  /* 0x00000ce000007947 */ /* 0x000fea0003800000 */
.L_x_14737:
[----:B------:R0:W5:Y:S01]  /*2080*/  LDG.E.U16 R19, [R4.64] ;  /* 0x0000002404137981 */ /* 0x000162000c1e1500 */
[----:B------:R-:W-:Y:S05]  /*2090*/  BRA `(.L_x_14736) ;  /* 0x00000cc000007947 */ /* 0x000fea0003800000 */
.L_x_14732:
        /* <DEDUP_REMOVED lines=9> */
.L_x_14740:
[----:B------:R-:W3:Y:S02]  /*2130*/  LDG.E.U16 R0, [R4.64] ;  /* 0x0000002404007981 */ /* 0x000ee4000c1e1500 */
[----:B---3--:R-:W-:-:S06]  /*2140*/  HADD2.F32 R0, -RZ, R0.H0_H0 ;  /* 0x20000000ff007230 */ /* 0x008fcc0000004100 */
[----:B------:R-:W0:Y:S02]  /*2150*/  F2I.FTZ.TRUNC.NTZ R0, R0 ;  /* 0x0000000000007305 */ /* 0x000e24000021f100 */
[----:B0-----:R-:W-:Y:S01]  /*2160*/  PRMT R19, R0, 0x7610, R19 ;  /* 0x0000761000137816 */ /* 0x001fe20000000013 */
[----:B------:R-:W-:Y:S05]  /*2170*/  BRA `(.L_x_14736) ;  /* 0x00000be000007947 */ /* 0x000fea0003800000 */
.L_x_14739:
        /* <DEDUP_REMOVED lines=9> */
.L_x_14742:
[----:B------:R-:W3:Y:S02]  /*2210*/  LDG.E.U16 R4, [R4.64] ;  /* 0x0000002404047981 */ /* 0x000ee4000c1e1500 */
[----:B---3--:R-:W-:-:S06]  /*2220*/  HADD2.F32 R0, -RZ, R4.H0_H0 ;  /* 0x20000004ff007230 */ /* 0x008fcc0000004100 */
[----:B------:R-:W0:Y:S02]  /*2230*/  F2I.FTZ.TRUNC.NTZ R0, R0 ;  /* 0x0000000000007305 */ /* 0x000e24000021f100 */
[----:B0-----:R-:W-:Y:S01]  /*2240*/  PRMT R19, R0, 0x7610, R19 ;  /* 0x0000761000137816 */ /* 0x001fe20000000013 */
[----:B------:R-:W-:Y:S05]  /*2250*/  BRA `(.L_x_14736) ;  /* 0x00000b0000007947 */ /* 0x000fea0003800000 */
.L_x_14741:
[----:B------:R-:W3:Y:S02]  /*2260*/  LDG.E.64 R4, [R4.64] ;  /* 0x0000002404047981 */ /* 0x000ee4000c1e1b00 */
[----:B---3--:R0:W1:Y:S01]  /*2270*/  F2I.F64.TRUNC R19, R4 ;  /* 0x0000000400137311 */ /* 0x008062000030d100 */
[----:B------:R-:W-:Y:S05]  /*2280*/  BRA `(.L_x_14736) ;  /* 0x00000ad000007947 */ /* 0x000fea0003800000 */
.L_x_14731:
        /* <DEDUP_REMOVED lines=12> */
.L_x_14745:
[----:B------:R-:W3:Y:S02]  /*2350*/  LDG.E.64 R4, [R4.64] ;  /* 0x0000002404047981 */ /* 0x000ee4000c1e1b00 */
[----:B---3--:R0:W1:Y:S01]  /*2360*/  F2I.F64.TRUNC R19, R4 ;  /* 0x0000000400137311 */ /* 0x008062000030d100 */
[----:B------:R-:W-:Y:S05]  /*2370*/  BRA `(.L_x_14736) ;  /* 0x000009e000007947 */ /* 0x000fea0003800000 */
.L_x_14744:
        /* <DEDUP_REMOVED lines=28> */
.L_x_14747:
        /* <DEDUP_REMOVED lines=15> */
.L_x_14746:
[----:B------:R-:W3:Y:S02]  /*2630*/  LDG.E.U16 R0, [R4.64] ;  /* 0x0000002404007981 */ /* 0x000ee4000c1e1500 */
[----:B---3--:R-:W-:-:S06]  /*2640*/  PRMT R0, RZ, 0x5410, R0 ;  /* 0x00005410ff007816 */ /* 0x008fcc0000000000 */
[----:B------:R-:W0:Y:S02]  /*2650*/  F2I.FTZ.TRUNC.NTZ R0, R0 ;  /* 0x0000000000007305 */ /* 0x000e24000021f100 */
[----:B0-----:R-:W-:Y:S01]  /*2660*/  PRMT R19, R0, 0x7610, R19 ;  /* 0x0000761000137816 */ /* 0x001fe20000000013 */
[----:B------:R-:W-:Y:S05]  /*2670*/  BRA `(.L_x_14736) ;  /* 0x000006e000007947 */ /* 0x000fea0003800000 */
.L_x_14743:
        /* <DEDUP_REMOVED lines=10> */
.L_x_14750:
        /* <DEDUP_REMOVED lines=21> */
.L_x_14754:
[----:B------:R-:W-:Y:S05]  /*2870*/  BSYNC B1 ;  /* 0x0000000000017941 */ /* 0x000fea0003800000 */
.L_x_14753:
[----:B------:R-:W-:Y:S01]  /*2880*/  LEA R5, R0, 0x3b800000, 0x17 ;  /* 0x3b80000000057811 */ /* 0x000fe200078eb8ff */
[----:B------:R-:W-:-:S05]  /*2890*/  IMAD.SHL.U32 R0, R3, 0x100000, RZ ;  /* 0x0010000003007824 */ /* 0x000fca00078e00ff */
[----:B------:R-:W-:Y:S02]  /*28a0*/  LOP3.LUT R0, R5, R0, R6, 0xfe, !PT ;  /* 0x0000000005007212 */ /* 0x000fe400078efe06 */
.L_x_14752:
[----:B------:R-:W-:Y:S05]  /*28b0*/  BSYNC B0 ;  /* 0x0000000000007941 */ /* 0x000fea0003800000 */
.L_x_14751:
[----:B------:R-:W0:Y:S02]  /*28c0*/  F2I.FTZ.TRUNC.NTZ R0, R0 ;  /* 0x0000000000007305 */ /* 0x000e24000021f100 */
[----:B0-----:R-:W-:Y:S01]  /*28d0*/  PRMT R19, R0, 0x7610, R19 ;  /* 0x0000761000137816 */ /* 0x001fe20000000013 */
[----:B------:R-:W-:Y:S05]  /*28e0*/  BRA `(.L_x_14736) ;  /* 0x0000047000007947 */ /* 0x000fea0003800000 */
.L_x_14749:
        /* <DEDUP_REMOVED lines=21> */
.L_x_14758:
[----:B------:R-:W-:Y:S05]  /*2a40*/  BSYNC B1 ;  /* 0x0000000000017941 */ /* 0x000fea0003800000 */
.L_x_14757:
[----:B------:R-:W-:Y:S01]  /*2a50*/  LEA R5, R0, 0x37800000, 0x17 ;  /* 0x3780000000057811 */ /* 0x000fe200078eb8ff */
[----:B------:R-:W-:-:S05]  /*2a60*/  IMAD.SHL.U32 R0, R3, 0x200000, RZ ;  /* 0x0020000003007824 */ /* 0x000fca00078e00ff */
[----:B------:R-:W-:Y:S02]  /*2a70*/  LOP3.LUT R0, R5, R0, R6, 0xfe, !PT ;  /* 0x0000000005007212 */ /* 0x000fe400078efe06 */
.L_x_14756:
[----:B------:R-:W-:Y:S05]  /*2a80*/  BSYNC B0 ;  /* 0x0000000000007941 */ /* 0x000fea0003800000 */
.L_x_14755:
[----:B------:R-:W0:Y:S02]  /*2a90*/  F2I.FTZ.TRUNC.NTZ R0, R0 ;  /* 0x0000000000007305 */ /* 0x000e24000021f100 */
[----:B0-----:R-:W-:Y:S01]  /*2aa0*/  PRMT R19, R0, 0x7610, R19 ;  /* 0x0000761000137816 */ /* 0x001fe20000000013 */
[----:B------:R-:W-:Y:S05]  /*2ab0*/  BRA `(.L_x_14736) ;  /* 0x000002a000007947 */ /* 0x000fea0003800000 */
.L_x_14748:
        /* <DEDUP_REMOVED lines=14> */
.L_x_14762:
[----:B------:R-:W-:Y:S05]  /*2ba0*/  BSYNC B0 ;  /* 0x0000000000007941 */ /* 0x000fea0003800000 */
.L_x_14761:
[----:B------:R-:W0:Y:S02]  /*2bb0*/  F2I.FTZ.TRUNC.NTZ R0, R0 ;  /* 0x0000000000007305 */ /* 0x000e24000021f100 */
[----:B0-----:R-:W-:Y:S01]  /*2bc0*/  PRMT R19, R0, 0x7610, R19 ;  /* 0x0000761000137816 */ /* 0x001fe20000000013 */
[----:B------:R-:W-:Y:S05]  /*2bd0*/  BRA `(.L_x_14736) ;  /* 0x0000018000007947 */ /* 0x000fea0003800000 */
.L_x_14735:
        /* <DEDUP_REMOVED lines=21> */
.L_x_14760:
[----:B------:R0:W5:Y:S01]  /*2d30*/  LDG.E.U8 R19, [R4.64] ;  /* 0x0000002404137981 */ /* 0x000162000c1e1100 */
[----:B------:R-:W-:Y:S05]  /*2d40*/  BRA `(.L_x_14736) ;  /* 0x0000001000007947 */ /* 0x000fea0003800000 */
.L_x_14759:
[----:B------:R0:W5:Y:S02]  /*2d50*/  LDG.E.U8 R19, [R4.64] ;  /* 0x0000002404137981 */ /* 0x000164000c1e1100 */
.L_x_14736:
        /* <DEDUP_REMOVED lines=16> */
.L_x_14766:
[----:B------:R0:W5:Y:S01]  /*2e60*/  LDG.E.U8 R24, [R4.64] ;  /* 0x0000002404187981 */ /* 0x000162000c1e1100 */
[----:B------:R-:W-:Y:S05]  /*2e70*/  BRA `(.L_x_14768) ;  /* 0x00000d8000007947 */ /* 0x000fea0003800000 */
.L_x_14765:
        /* <DEDUP_REMOVED lines=8> */
.L_x_14770:
[----:B------:R0:W5:Y:S01]  /*2f00*/  LDG.E.U8 R24, [R4.64] ;  /* 0x0000002404187981 */ /* 0x000162000c1e1100 */
[----:B------:R-:W-:Y:S05]  /*2f10*/  BRA `(.L_x_14768) ;  /* 0x00000ce000007947 */ /* 0x000fea0003800000 */
.L_x_14769:
[----:B------:R0:W5:Y:S01]  /*2f20*/  LDG.E.U16 R24, [R4.64] ;  /* 0x0000002404187981 */ /* 0x000162000c1e1500 */
[----:B------:R-:W-:Y:S05]  /*2f30*/  BRA `(.L_x_14768) ;  /* 0x00000cc000007947 */ /* 0x000fea0003800000 */
.L_x_14764:
        /* <DEDUP_REMOVED lines=9> */
.L_x_14772:
[----:B------:R-:W3:Y:S02]  /*2fd0*/  LDG.E.U16 R0, [R4.64] ;  /* 0x0000002404007981 */ /* 0x000ee4000c1e1500 */
[----:B---3--:R-:W-:-:S06]  /*2fe0*/  HADD2.F32 R0, -RZ, R0.H0_H0 ;  /* 0x20000000ff007230 */ /* 0x008fcc0000004100 */
[----:B------:R-:W0:Y:S02]  /*2ff0*/  F2I.FTZ.TRUNC.NTZ R0, R0 ;  /* 0x0000000000007305 */ /* 0x000e24000021f100 */
[----:B0-----:R-:W-:Y:S01]  /*3000*/  PRMT R24, R0, 0x7610, R24 ;  /* 0x0000761000187816 */ /* 0x001fe20000000018 */
[----:B------:R-:W-:Y:S05]  /*3010*/  BRA `(.L_x_14768) ;  /* 0x00000be000007947 */ /* 0x000fea0003800000 */
.L_x_14771:
        /* <DEDUP_REMOVED lines=9> */
.L_x_14774:
[----:B------:R-:W3:Y:S02]  /*30b0*/  LDG.E.U16 R4, [R4.64] ;  /* 0x0000002404047981 */ /* 0x000ee4000c1e1500 */
[----:B---3--:R-:W-:-:S06]  /*30c0*/  HADD2.F32 R0, -RZ, R4.H0_H0 ;  /* 0x20000004ff007230 */ /* 0x008fcc0000004100 */
[----:B------:R-:W0:Y:S02]  /*30d0*/  F2I.FTZ.TRUNC.NTZ R0, R0 ;  /* 0x0000000000007305 */ /* 0x000e24000021f100 */
[----:B0-----:R-:W-:Y:S01]  /*30e0*/  PRMT R24, R0, 0x7610, R24 ;  /* 0x0000761000187816 */ /* 0x001fe20000000018 */
[----:B------:R-:W-:Y:S05]  /*30f0*/  BRA `(.L_x_14768) ;  /* 0x00000b0000007947 */ /* 0x000fea0003800000 */
.L_x_14773:
[----:B------:R-:W3:Y:S02]  /*3100*/  LDG.E.64 R4, [R4.64] ;  /* 0x0000002404047981 */ /* 0x000ee4000c1e1b00 */
[----:B---3--:R0:W3:Y:S01]  /*3110*/  F2I.F64.TRUNC R24, R4 ;  /* 0x0000000400187311 */ /* 0x0080e2000030d100 */
[----:B------:R-:W-:Y:S05]  /*3120*/  BRA `(.L_x_14768) ;  /* 0x00000ad000007947 */ /* 0x000fea0003800000 */
.L_x_14763:
        /* <DEDUP_REMOVED lines=12> */
.L_x_14777:
[----:B------:R-:W3:Y:S02]  /*31f0*/  LDG.E.64 R4, [R4.64] ;  /* 0x0000002404047981 */ /* 0x000ee4000c1e1b00 */
[----:B---3--:R0:W3:Y:S01]  /*3200*/  F2I.F64.TRUNC R24, R4 ;  /* 0x0000000400187311 */ /* 0x0080e2000030d100 */
[----:B------:R-:W-:Y:S05]  /*3210*/  BRA `(.L_x_14768) ;  /* 0x000009e000007947 */ /* 0x000fea0003800000 */
.L_x_14776:
        /* <DEDUP_REMOVED lines=28> */
.L_x_14779:
        /* <DEDUP_REMOVED lines=15> */
.L_x_14778:
[----:B------:R-:W3:Y:S02]  /*34d0*/  LDG.E.U16 R0, [R4.64] ;  /* 0x0000002404007981 */ /* 0x000ee4000c1e1500 */
[----:B---3--:R-:W-:-:S06]  /*34e0*/  PRMT R0, RZ, 0x5410, R0 ;  /* 0x00005410ff007816 */ /* 0x008fcc0000000000 */
[----:B------:R-:W0:Y:S02]  /*34f0*/  F2I.FTZ.TRUNC.NTZ R0, R0 ;  /* 0x0000000000007305 */ /* 0x000e24000021f100 */
[----:B0-----:R-:W-:Y:S01]  /*3500*/  PRMT R24, R0, 0x7610, R24 ;  /* 0x0000761000187816 */ /* 0x001fe20000000018 */
[----:B------:R-:W-:Y:S05]  /*3510*/  BRA `(.L_x_14768) ;  /* 0x000006e000007947 */ /* 0x000fea0003800000 */
.L_x_14775:
        /* <DEDUP_REMOVED lines=10> */
.L_x_14782:
        /* <DEDUP_REMOVED lines=21> */
.L_x_14786:
[----:B------:R-:W-:Y:S05]  /*3710*/  BSYNC B1 ;  /* 0x0000000000017941 */ /* 0x000fea0003800000 */
.L_x_14785:
[----:B------:R-:W-:Y:S01]  /*3720*/  LEA R5, R0, 0x3b800000, 0x17 ;  /* 0x3b80000000057811 */ /* 0x000fe200078eb8ff */
[----:B------:R-:W-:-:S05]  /*3730*/  IMAD.SHL.U32 R0, R3, 0x100000, RZ ;  /* 0x0010000003007824 */ /* 0x000fca00078e00ff */
[----:B------:R-:W-:Y:S02]  /*3740*/  LOP3.LUT R0, R5, R0, R6, 0xfe, !PT ;  /* 0x0000000005007212 */ /* 0x000fe400078efe06 */
.L_x_14784:
[----:B------:R-:W-:Y:S05]  /*3750*/  BSYNC B0 ;  /* 0x0000000000007941 */ /* 0x000fea0003800000 */
.L_x_14783:
[----:B------:R-:W0:Y:S02]  /*3760*/  F2I.FTZ.TRUNC.NTZ R0, R0 ;  /* 0x0000000000007305 */ /* 0x000e24000021f100 */
[----:B0-----:R-:W-:Y:S01]  /*3770*/  PRMT R24, R0, 0x7610, R24 ;  /* 0x0000761000187816 */ /* 0x001fe20000000018 */
[----:B------:R-:W-:Y:S05]  /*3780*/  BRA `(.L_x_14768) ;  /* 0x0000047000007947 */ /* 0x000fea0003800000 */
.L_x_14781:
        /* <DEDUP_REMOVED lines=21> */
.L_x_14790:
[----:B------:R-:W-:Y:S05]  /*38e0*/  BSYNC B1 ;  /* 0x0000000000017941 */ /* 0x000fea0003800000 */
.L_x_14789:
[----:B------:R-:W-:Y:S01]  /*38f0*/  LEA R5, R0, 0x37800000, 0x17 ;  /* 0x3780000000057811 */ /* 0x000fe200078eb8ff */
[----:B------:R-:W-:-:S05]  /*3900*/  IMAD.SHL.U32 R0, R3, 0x200000, RZ ;  /* 0x0020000003007824 */ /* 0x000fca00078e00ff */
[----:B------:R-:W-:Y:S02]  /*3910*/  LOP3.LUT R0, R5, R0, R6, 0xfe, !PT ;  /* 0x0000000005007212 */ /* 0x000fe400078efe06 */
.L_x_14788:
[----:B------:R-:W-:Y:S05]  /*3920*/  BSYNC B0 ;  /* 0x0000000000007941 */ /* 0x000fea0003800000 */
.L_x_14787:
[----:B------:R-:W0:Y:S02]  /*3930*/  F2I.FTZ.TRUNC.NTZ R0, R0 ;  /* 0x0000000000007305 */ /* 0x000e24000021f100 */
[----:B0-----:R-:W-:Y:S01]  /*3940*/  PRMT R24, R0, 0x7610, R24 ;  /* 0x0000761000187816 */ /* 0x001fe20000000018 */
[----:B------:R-:W-:Y:S05]  /*3950*/  BRA `(.L_x_14768) ;  /* 0x000002a000007947 */ /* 0x000fea0003800000 */
.L_x_14780:
        /* <DEDUP_REMOVED lines=14> */
.L_x_14794:
[----:B------:R-:W-:Y:S05]  /*3a40*/  BSYNC B0 ;  /* 0x0000000000007941 */ /* 0x000fea0003800000 */
.L_x_14793:
[----:B------:R-:W0:Y:S02]  /*3a50*/  F2I.FTZ.TRUNC.NTZ R0, R0 ;  /* 0x0000000000007305 */ /* 0x000e24000021f100 */
[----:B0-----:R-:W-:Y:S01]  /*3a60*/  PRMT R24, R0, 0x7610, R24 ;  /* 0x0000761000187816 */ /* 0x001fe20000000018 */
[----:B------:R-:W-:Y:S05]  /*3a70*/  BRA `(.L_x_14768) ;  /* 0x0000018000007947 */ /* 0x000fea0003800000 */
.L_x_14767:
        /* <DEDUP_REMOVED lines=21> */
.L_x_14792:
[----:B------:R0:W5:Y:S01]  /*3bd0*/  LDG.E.U8 R24, [R4.64] ;  /* 0x0000002404187981 */ /* 0x000162000c1e1100 */
[----:B------:R-:W-:Y:S05]  /*3be0*/  BRA `(.L_x_14768) ;  /* 0x0000001000007947 */ /* 0x000fea0003800000 */
.L_x_14791:
[----:B------:R0:W5:Y:S02]  /*3bf0*/  LDG.E.U8 R24, [R4.64] ;  /* 0x0000002404187981 */ /* 0x000164000c1e1100 */
.L_x_14768:
[----:B------:R-:W-:-:S03]  /*3c00*/  IADD3 R28, R28, 0x80, RZ ;  /* 0x000000801c1c7810 */ /* 0x000fc60007ffe0ff */
.L_x_14730:
[----:B------:R-:W-:Y:S05]  /*3c10*/  BSYNC B6 ;  /* 0x0000000000067941 */ /* 0x000fea0003800000 */
.L_x_14729:
        /* <DEDUP_REMOVED lines=23> */
.L_x_14800:
[----:B------:R0:W5:Y:S01]  /*3d90*/  LDG.E.U8 R26, [R4.64] ;  /* 0x00000024041a7981 */ /* 0x000162000c1e1100 */
[----:B------:R-:W-:Y:S05]  /*3da0*/  BRA `(.L_x_14802) ;  /* 0x00000d8000007947 */ /* 0x000fea0003800000 */
.L_x_14799:
        /* <DEDUP_REMOVED lines=8> */
.L_x_14804:
[----:B------:R0:W5:Y:S01]  /*3e30*/  LDG.E.U8 R26, [R4.64] ;  /* 0x00000024041a7981 */ /* 0x000162000c1e1100 */
[----:B------:R-:W-:Y:S05]  /*3e40*/  BRA `(.L_x_14802) ;  /* 0x00000ce000007947 */ /* 0x000fea0003800000 */
.L_x_14803:
[----:B------:R0:W5:Y:S01]  /*3e50*/  LDG.E.U16 R26, [R4.64] ;  /* 0x00000024041a7981 */ /* 0x000162000c1e1500 */
[----:B------:R-:W-:Y:S05]  /*3e60*/  BRA `(.L_x_14802) ;  /* 0x00000cc000007947 */ /* 0x000fea0003800000 */
.L_x_14798:
        /* <DEDUP_REMOVED lines=9> */
.L_x_14806:
[----:B------:R-:W4:Y:S02]  /*3f00*/  LDG.E.U16 R0, [R4.64] ;  /* 0x0000002404007981 */ /* 0x000f24000c1e1500 */
[----:B----4-:R-:W-:-:S06]  /*3f10*/  HADD2.F32 R0, -RZ, R0.H0_H0 ;  /* 0x20000000ff007230 */ /* 0x010fcc0000004100 */
[----:B------:R-:W0:Y:S02]  /*3f20*/  F2I.FTZ.TRUNC.NTZ R0, R0 ;  /* 0x0000000000007305 */ /* 0x000e24000021f100 */
[----:B0-----:R-:W-:Y:S01]  /*3f30*/  PRMT R26, R0, 0x7610, R26 ;  /* 0x00007610001a7816 */ /* 0x001fe2000000001a */
[----:B------:R-:W-:Y:S05]  /*3f40*/  BRA `(.L_x_14802) ;  /* 0x00000be000007947 */ /* 0x000fea0003800000 */
.L_x_14805:
        /* <DEDUP_REMOVED lines=9> */
.L_x_14808:
[----:B------:R-:W4:Y:S02]  /*3fe0*/  LDG.E.U16 R4, [R4.64] ;  /* 0x0000002404047981 */ /* 0x000f24000c1e1500 */
[----:B----4-:R-:W-:-:S06]  /*3ff0*/  HADD2.F32 R0, -RZ, R4.H0_H0 ;  /* 0x20000004ff007230 */ /* 0x010fcc0000004100 */
[----:B------:R-:W0:Y:S02]  /*4000*/  F2I.FTZ.TRUNC.NTZ R0, R0 ;  /* 0x0000000000007305 */ /* 0x000e24000021f100 */
[----:B0-----:R-:W-:Y:S01]  /*4010*/  PRMT R26, R0, 0x7610, R26 ;  /* 0x00007610001a7816 */ /* 0x001fe2000000001a */
[----:B------:R-:W-:Y:S05]  /*4020*/  BRA `(.L_x_14802) ;  /* 0x00000b0000007947 */ /* 0x000fea0003800000 */
.L_x_14807:
[----:B------:R-:W4:Y:S02]  /*4030*/  LDG.E.64 R4, [R4.64] ;  /* 0x0000002404047981 */ /* 0x000f24000c1e1b00 */
[----:B----4-:R0:W4:Y:S01]  /*4040*/  F2I.F64.TRUNC R26, R4 ;  /* 0x00000004001a7311 */ /* 0x010122000030d100 */
[----:B------:R-:W-:Y:S05]  /*4050*/  BRA `(.L_x_14802) ;  /* 0x00000ad000007947 */ /* 0x000fea0003800000 */
.L_x_14797:
        /* <DEDUP_REMOVED lines=12> */
.L_x_14811:
[----:B------:R-:W4:Y:S02]  /*4120*/  LDG.E.64 R4, [R4.64] ;  /* 0x0000002404047981 */ /* 0x000f24000c1e1b00 */
[----:B----4-:R0:W4:Y:S01]  /*4130*/  F2I.F64.TRUNC R26, R4 ;  /* 0x00000004001a7311 */ /* 0x010122000030d100 */
[----:B------:R-:W-:Y:S05]  /*4140*/  BRA `(.L_x_14802) ;  /* 0x000009e000007947 */ /* 0x000fea0003800000 */
.L_x_14810:
        /* <DEDUP_REMOVED lines=28> */
.L_x_14813:
        /* <DEDUP_REMOVED lines=15> */
.L_x_14812:
[----:B------:R-:W4:Y:S02]  /*4400*/  LDG.E.U16 R0, [R4.64] ;  /* 0x0000002404007981 */ /* 0x000f24000c1e1500 */
[----:B----4-:R-:W-:-:S06]  /*4410*/  PRMT R0, RZ, 0x5410, R0 ;  /* 0x00005410ff007816 */ /* 0x010fcc0000000000 */
[----:B------:R-:W0:Y:S02]  /*4420*/  F2I.FTZ.TRUNC.NTZ R0, R0 ;  /* 0x0000000000007305 */ /* 0x000e24000021f100 */
[----:B0-----:R-:W-:Y:S01]  /*4430*/  PRMT R26, R0, 0x7610, R26 ;  /* 0x00007610001a7816 */ /* 0x001fe2000000001a */
[----:B------:R-:W-:Y:S05]  /*4440*/  BRA `(.L_x_14802) ;  /* 0x000006e000007947 */ /* 0x000fea0003800000 */
.L_x_14809:
        /* <DEDUP_REMOVED lines=10> */
.L_x_14816:
        /* <DEDUP_REMOVED lines=21> */
.L_x_14820:
[----:B------:R-:W-:Y:S05]  /*4640*/  BSYNC B1 ;  /* 0x0000000000017941 */ /* 0x000fea0003800000 */
.L_x_14819:
[----:B------:R-:W-:Y:S01]  /*4650*/  LEA R5, R0, 0x3b800000, 0x17 ;  /* 0x3b80000000057811 */ /* 0x000fe200078eb8ff */
[----:B------:R-:W-:-:S05]  /*4660*/  IMAD.SHL.U32 R0, R3, 0x100000, RZ ;  /* 0x0010000003007824 */ /* 0x000fca00078e00ff */
[----:B------:R-:W-:Y:S02]  /*4670*/  LOP3.LUT R0, R5, R0, R6, 0xfe, !PT ;  /* 0x0000000005007212 */ /* 0x000fe400078efe06 */
.L_x_14818:
[----:B------:R-:W-:Y:S05]  /*4680*/  BSYNC B0 ;  /* 0x0000000000007941 */ /* 0x000fea0003800000 */
.L_x_14817:
[----:B------:R-:W0:Y:S02]  /*4690*/  F2I.FTZ.TRUNC.NTZ R0, R0 ;  /* 0x0000000000007305 */ /* 0x000e24000021f100 */
[----:B0-----:R-:W-:Y:S01]  /*46a0*/  PRMT R26, R0, 0x7610, R26 ;  /* 0x00007610001a7816 */ /* 0x001fe2000000001a */
[----:B------:R-:W-:Y:S05]  /*46b0*/  BRA `(.L_x_14802) ;  /* 0x0000047000007947 */ /* 0x000fea0003800000 */
.L_x_14815:
        /* <DEDUP_REMOVED lines=21> */
.L_x_14824:
[----:B------:R-:W-:Y:S05]  /*4810*/  BSYNC B1 ;  /* 0x0000000000017941 */ /* 0x000fea0003800000 */
.L_x_14823:
[----:B------:R-:W-:Y:S01]  /*4820*/  LEA R5, R0, 0x37800000, 0x17 ;  /* 0x3780000000057811 */ /* 0x000fe200078eb8ff */
[----:B------:R-:W-:-:S05]  /*4830*/  IMAD.SHL.U32 R0, R3, 0x200000, RZ ;  /* 0x0020000003007824 */ /* 0x000fca00078e00ff */
[----:B------:R-:W-:Y:S02]  /*4840*/  LOP3.LUT R0, R5, R0, R6, 0xfe, !PT ;  /* 0x0000000005007212 */ /* 0x000fe400078efe06 */
.L_x_14822:
[----:B------:R-:W-:Y:S05]  /*4850*/  BSYNC B0 ;  /* 0x0000000000007941 */ /* 0x000fea0003800000 */
.L_x_14821:
[----:B------:R-:W0:Y:S02]  /*4860*/  F2I.FTZ.TRUNC.NTZ R0, R0 ;  /* 0x0000000000007305 */ /* 0x000e24000021f100 */
[----:B0-----:R-:W-:Y:S01]  /*4870*/  PRMT R26, R0, 0x7610, R26 ;  /* 0x00007610001a7816 */ /* 0x001fe2000000001a */
[----:B------:R-:W-:Y:S05]  /*4880*/  BRA `(.L_x_14802) ;  /* 0x000002a000007947 */ /* 0x000fea0003800000 */
.L_x_14814:
        /* <DEDUP_REMOVED lines=14> */
.L_x_14828:
[----:B------:R-:W-:Y:S05]  /*4970*/  BSYNC B0 ;  /* 0x0000000000007941 */ /* 0x000fea0003800000 */
.L_x_14827:
[----:B------:R-:W0:Y:S02]  /*4980*/  F2I.FTZ.TRUNC.NTZ R0, R0 ;  /* 0x0000000000007305 */ /* 0x000e24000021f100 */
[----:B0-----:R-:W-:Y:S01]  /*4990*/  PRMT R26, R0, 0x7610, R26 ;  /* 0x00007610001a7816 */ /* 0x001fe2000000001a */
[----:B------:R-:W-:Y:S05]  /*49a0*/  BRA `(.L_x_14802) ;  /* 0x0000018000007947 */ /* 0x000fea0003800000 */
.L_x_14801:
        /* <DEDUP_REMOVED lines=21> */
.L_x_14826:
[----:B------:R0:W5:Y:S01]  /*4b00*/  LDG.E.U8 R26, [R4.64] ;  /* 0x00000024041a7981 */ /* 0x000162000c1e1100 */
[----:B------:R-:W-:Y:S05]  /*4b10*/  BRA `(.L_x_14802) ;  /* 0x0000001000007947 */ /* 0x000fea0003800000 */
.L_x_14825:
[----:B------:R0:W5:Y:S02]  /*4b20*/  LDG.E.U8 R26, [R4.64] ;  /* 0x00000024041a7981 */ /* 0x000164000c1e1100 */
.L_x_14802:
        /* <DEDUP_REMOVED lines=16> */
.L_x_14832:
[----:B------:R0:W5:Y:S01]  /*4c30*/  LDG.E.U8 R27, [R4.64] ;  /* 0x00000024041b7981 */ /* 0x000162000c1e1100 */
[----:B------:R-:W-:Y:S05]  /*4c40*/  BRA `(.L_x_14834) ;  /* 0x00000d8000007947 */ /* 0x000fea0003800000 */
.L_x_14831:
        /* <DEDUP_REMOVED lines=8> */
.L_x_14836:
[----:B------:R0:W5:Y:S01]  /*4cd0*/  LDG.E.U8 R27, [R4.64] ;  /* 0x00000024041b7981 */ /* 0x000162000c1e1100 */
[----:B------:R-:W-:Y:S05]  /*4ce0*/  BRA `(.L_x_14834) ;  /* 0x00000ce000007947 */ /* 0x000fea0003800000 */
.L_x_14835:
[----:B------:R0:W5:Y:S01]  /*4cf0*/  LDG.E.U16 R27, [R4.64] ;  /* 0x00000024041b7981 */ /* 0x000162000c1e1500 */
[----:B------:R-:W-:Y:S05]  /*4d00*/  BRA `(.L_x_14834) ;  /* 0x00000cc000007947 */ /* 0x000fea0003800000 */
.L_x_14830:
        /* <DEDUP_REMOVED lines=9> */
.L_x_14838:
[----:B----4-:R-:W4:Y:S02]  /*4da0*/  LDG.E.U16 R0, [R4.64] ;  /* 0x0000002404007981 */ /* 0x010f24000c1e1500 */
[----:B----4-:R-:W-:-:S06]  /*4db0*/  HADD2.F32 R0, -RZ, R0.H0_H0 ;  /* 0x20000000ff007230 */ /* 0x010fcc0000004100 */
[----:B------:R-:W0:Y:S02]  /*4dc0*/  F2I.FTZ.TRUNC.NTZ R0, R0 ;  /* 0x0000000000007305 */ /* 0x000e24000021f100 */
[----:B0-----:R-:W-:Y:S01]  /*4dd0*/  PRMT R27, R0, 0x7610, R27 ;  /* 0x00007610001b7816 */ /* 0x001fe2000000001b */
[----:B------:R-:W-:Y:S05]  /*4de0*/  BRA `(.L_x_14834) ;  /* 0x00000be000007947 */ /* 0x000fea0003800000 */
.L_x_14837:
        /* <DEDUP_REMOVED lines=9> */
.L_x_14840:
[----:B----4-:R-:W4:Y:S02]  /*4e80*/  LDG.E.U16 R4, [R4.64] ;  /* 0x0000002404047981 */ /* 0x010f24000c1e1500 */
[----:B----4-:R-:W-:-:S06]  /*4e90*/  HADD2.F32 R0, -RZ, R4.H0_H0 ;  /* 0x20000004ff007230 */ /* 0x010fcc0000004100 */
[----:B------:R-:W0:Y:S02]  /*4ea0*/  F2I.FTZ.TRUNC.NTZ R0, R0 ;  /* 0x0000000000007305 */ /* 0x000e24000021f100 */
[----:B0-----:R-:W-:Y:S01]  /*4eb0*/  PRMT R27, R0, 0x7610, R27 ;  /* 0x00007610001b7816 */ /* 0x001fe2000000001b */
[----:B------:R-:W-:Y:S05]  /*4ec0*/  BRA `(.L_x_14834) ;  /* 0x00000b0000007947 */ /* 0x000fea0003800000 */
.L_x_14839:
[----:B----4-:R-:W4:Y:S02]  /*4ed0*/  LDG.E.64 R4, [R4.64] ;  /* 0x0000002404047981 */ /* 0x010f24000c1e1b00 */
[----:B----4-:R0:W4:Y:S01]  /*4ee0*/  F2I.F64.TRUNC R27, R4 ;  /* 0x00000004001b7311 */ /* 0x010122000030d100 */
[----:B------:R-:W-:Y:S05]  /*4ef0*/  BRA `(.L_x_14834) ;  /* 0x00000ad000007947 */ /* 0x000fea0003800000 */
.L_x_14829:
        /* <DEDUP_REMOVED lines=12> */
.L_x_14843:
[----:B----4-:R-:W4:Y:S02]  /*4fc0*/  LDG.E.64 R4, [R4.64] ;  /* 0x0000002404047981 */ /* 0x010f24000c1e1b00 */
[----:B----4-:R0:W4:Y:S01]  /*4fd0*/  F2I.F64.TRUNC R27, R4 ;  /* 0x00000004001b7311 */ /* 0x010122000030d100 */
[----:B------:R-:W-:Y:S05]  /*4fe0*/  BRA `(.L_x_14834) ;  /* 0x000009e000007947 */ /* 0x000fea0003800000 */
.L_x_14842:
        /* <DEDUP_REMOVED lines=28> */
.L_x_14845:
        /* <DEDUP_REMOVED lines=15> */
.L_x_14844:
[----:B----4-:R-:W4:Y:S02]  /*52a0*/  LDG.E.U16 R0, [R4.64] ;  /* 0x0000002404007981 */ /* 0x010f24000c1e1500 */
[----:B----4-:R-:W-:-:S06]  /*52b0*/  PRMT R0, RZ, 0x5410, R0 ;  /* 0x00005410ff007816 */ /* 0x010fcc0000000000 */
[----:B------:R-:W0:Y:S02]  /*52c0*/  F2I.FTZ.TRUNC.NTZ R0, R0 ;  /* 0x0000000000007305 */ /* 0x000e24000021f100 */
[----:B0-----:R-:W-:Y:S01]  /*52d0*/  PRMT R27, R0, 0x7610, R27 ;  /* 0x00007610001b7816 */ /* 0x001fe2000000001b */
[----:B------:R-:W-:Y:S05]  /*52e0*/  BRA `(.L_x_14834) ;  /* 0x000006e000007947 */ /* 0x000fea0003800000 */
.L_x_14841:
        /* <DEDUP_REMOVED lines=10> */
.L_x_14848:
        /* <DEDUP_REMOVED lines=21> */
.L_x_14852:
[----:B------:R-:W-:Y:S05]  /*54e0*/  BSYNC B1 ;  /* 0x0000000000017941 */ /* 0x000fea0003800000 */
.L_x_14851:
[----:B------:R-:W-:Y:S01]  /*54f0*/  LEA R5, R0, 0x3b800000, 0x17 ;  /* 0x3b80000000057811 */ /* 0x000fe200078eb8ff */
[----:B------:R-:W-:-:S05]  /*5500*/  IMAD.SHL.U32 R0, R3, 0x100000, RZ ;  /* 0x0010000003007824 */ /* 0x000fca00078e00ff */
[----:B------:R-:W-:Y:S02]  /*5510*/  LOP3.LUT R0, R5, R0, R6, 0xfe, !PT ;  /* 0x0000000005007212 */ /* 0x000fe400078efe06 */
.L_x_14850:
[----:B------:R-:W-:Y:S05]  /*5520*/  BSYNC B0 ;  /* 0x0000000000007941 */ /* 0x000fea0003800000 */
.L_x_14849:
[----:B------:R-:W0:Y:S02]  /*5530*/  F2I.FTZ.TRUNC.NTZ R0, R0 ;  /* 0x0000000000007305 */ /* 0x000e24000021f100 */
[----:B0-----:R-:W-:Y:S01]  /*5540*/  PRMT R27, R0, 0x7610, R27 ;  /* 0x00007610001b7816 */ /* 0x001fe2000000001b */
[----:B------:R-:W-:Y:S05]  /*5550*/  BRA `(.L_x_14834) ;  /* 0x0000047000007947 */ /* 0x000fea0003800000 */
.L_x_14847:
        /* <DEDUP_REMOVED lines=21> */
.L_x_14856:
[----:B------:R-:W-:Y:S05]  /*56b0*/  BSYNC B1 ;  /* 0x0000000000017941 */ /* 0x000fea0003800000 */
.L_x_14855:
[----:B------:R-:W-:Y:S01]  /*56c0*/  LEA R5, R0, 0x37800000, 0x17 ;  /* 0x3780000000057811 */ /* 0x000fe200078eb8ff */
[----:B------:R-:W-:-:S05]  /*56d0*/  IMAD.SHL.U32 R0, R3, 0x200000, RZ ;  /* 0x0020000003007824 */ /* 0x000fca00078e00ff */
[----:B------:R-:W-:Y:S02]  /*56e0*/  LOP3.LUT R0, R5, R0, R6, 0xfe, !PT ;  /* 0x0000000005007212 */ /* 0x000fe400078efe06 */
.L_x_14854:
[----:B------:R-:W-:Y:S05]  /*56f0*/  BSYNC B0 ;  /* 0x0000000000007941 */ /* 0x000fea0003800000 */
.L_x_14853:
[----:B------:R-:W0:Y:S02]  /*5700*/  F2I.FTZ.TRUNC.NTZ R0, R0 ;  /* 0x0000000000007305 */ /* 0x000e24000021f100 */
[----:B0-----:R-:W-:Y:S01]  /*5710*/  PRMT R27, R0, 0x7610, R27 ;  /* 0x00007610001b7816 */ /* 0x001fe2000000001b */
[----:B------:R-:W-:Y:S05]  /*5720*/  BRA `(.L_x_14834) ;  /* 0x000002a000007947 */ /* 0x000fea0003800000 */
.L_x_14846:
        /* <DEDUP_REMOVED lines=14> */
.L_x_14860:
[----:B------:R-:W-:Y:S05]  /*5810*/  BSYNC B0 ;  /* 0x0000000000007941 */ /* 0x000fea0003800000 */
.L_x_14859:
[----:B------:R-:W0:Y:S02]  /*5820*/  F2I.FTZ.TRUNC.NTZ R0, R0 ;  /* 0x0000000000007305 */ /* 0x000e24000021f100 */
[----:B0-----:R-:W-:Y:S01]  /*5830*/  PRMT R27, R0, 0x7610, R27 ;  /* 0x00007610001b7816 */ /* 0x001fe2000000001b */
[----:B------:R-:W-:Y:S05]  /*5840*/  BRA `(.L_x_14834) ;  /* 0x0000018000007947 */ /* 0x000fea0003800000 */
.L_x_14833:
        /* <DEDUP_REMOVED lines=21> */
.L_x_14858:
[----:B------:R0:W5:Y:S01]  /*59a0*/  LDG.E.U8 R27, [R4.64] ;  /* 0x00000024041b7981 */ /* 0x000162000c1e1100 */
[----:B------:R-:W-:Y:S05]  /*59b0*/  BRA `(.L_x_14834) ;  /* 0x0000001000007947 */ /* 0x000fea0003800000 */
.L_x_14857:
[----:B------:R0:W5:Y:S02]  /*59c0*/  LDG.E.U8 R27, [R4.64] ;  /* 0x00000024041b7981 */ /* 0x000164000c1e1100 */
.L_x_14834:
[----:B------:R-:W-:-:S03]  /*59d0*/  IADD3 R28, R28, 0x80, RZ ;  /* 0x000000801c1c7810 */ /* 0x000fc60007ffe0ff */
.L_x_14796:
[----:B------:R-:W-:Y:S05]  /*59e0*/  BSYNC B6 ;  /* 0x0000000000067941 */ /* 0x000fea0003800000 */
.L_x_14795:
        /* <DEDUP_REMOVED lines=21> */
.L_x_14866:
[----:B------:R0:W5:Y:S01]  /*5b40*/  LDG.E.U8 R29, [R4.64] ;  /* 0x00000024041d7981 */ /* 0x000162000c1e1100 */
[----:B------:R-:W-:Y:S05]  /*5b50*/  BRA `(.L_x_14868) ;  /* 0x00000d9000007947 */ /* 0x000fea0003800000 */
.L_x_14865:
        /* <DEDUP_REMOVED lines=8> */
.L_x_14870:
[----:B------:R0:W5:Y:S01]  /*5be0*/  LDG.E.U8 R29, [R4.64] ;  /* 0x00000024041d7981 */ /* 0x000162000c1e1100 */
[----:B------:R-:W-:Y:S05]  /*5bf0*/  BRA `(.L_x_14868) ;  /* 0x00000cf000007947 */ /* 0x000fea0003800000 */
.L_x_14869:
[----:B------:R0:W5:Y:S01]  /*5c00*/  LDG.E.U16 R29, [R4.64] ;  /* 0x00000024041d7981 */ /* 0x000162000c1e1500 */
[----:B------:R-:W-:Y:S05]  /*5c10*/  BRA `(.L_x_14868) ;  /* 0x00000cd000007947 */ /* 0x000fea0003800000 */
.L_x_14864:
        /* <DEDUP_REMOVED lines=9> */
.L_x_14872:
[----:B----4-:R-:W4:Y:S02]  /*5cb0*/  LDG.E.U16 R0, [R4.64] ;  /* 0x0000002404007981 */ /* 0x010f24000c1e1500 */
[----:B----4-:R-:W-:-:S06]  /*5cc0*/  HADD2.F32 R0, -RZ, R0.H0_H0 ;  /* 0x20000000ff007230 */ /* 0x010fcc0000004100 */
[----:B------:R-:W0:Y:S02]  /*5cd0*/  F2I.FTZ.TRUNC.NTZ R0, R0 ;  /* 0x0000000000007305 */ /* 0x000e24000021f100 */
[----:B0-----:R-:W-:Y:S01]  /*5ce0*/  PRMT R29, R0, 0x7610, R29 ;  /* 0x00007610001d7816 */ /* 0x001fe2000000001d */
[----:B------:R-:W-:Y:S05]  /*5cf0*/  BRA `(.L_x_14868) ;  /* 0x00000bf000007947 */ /* 0x000fea0003800000 */
.L_x_14871:
        /* <DEDUP_REMOVED lines=9> */
.L_x_14874:
[----:B----4-:R-:W4:Y:S02]  /*5d90*/  LDG.E.U16 R4, [R4.64] ;  /* 0x0000002404047981 */ /* 0x010f24000c1e1500 */
[----:B----4-:R-:W-:-:S06]  /*5da0*/  HADD2.F32 R0, -RZ, R4.H0_H0 ;  /* 0x20000004ff007230 */ /* 0x010fcc0000004100 */
[----:B------:R-:W0:Y:S02]  /*5db0*/  F2I.FTZ.TRUNC.NTZ R0, R0 ;  /* 0x0000000000007305 */ /* 0x000e24000021f100 */
[----:B0-----:R-:W-:Y:S01]  /*5dc0*/  PRMT R29, R0, 0x7610, R29 ;  /* 0x00007610001d7816 */ /* 0x001fe2000000001d */
[----:B------:R-:W-:Y:S05]  /*5dd0*/  BRA `(.L_x_14868) ;  /* 0x00000b1000007947 */ /* 0x000fea0003800000 */
.L_x_14873:
[----:B----4-:R-:W4:Y:S02]  /*5de0*/  LDG.E.64 R2, [R4.64] ;  /* 0x0000002404027981 */ /* 0x010f24000c1e1b00 */
[----:B----4-:R-:W0:Y:S02]  /*5df0*/  F2I.F64.TRUNC R2, R2 ;  /* 0x0000000200027311 */ /* 0x010e24000030d100 */
[----:B0-----:R-:W-:Y:S01]  /*5e00*/  PRMT R29, R2, 0x7610, R29 ;  /* 0x00007610021d7816 */ /* 0x001fe2000000001d */
[----:B------:R-:W-:Y:S05]  /*5e10*/  BRA `(.L_x_14868) ;  /* 0x00000ad000007947 */ /* 0x000fea0003800000 */
.L_x_14863:
        /* <DEDUP_REMOVED lines=12> */
.L_x_14877:
[----:B----4-:R-:W4:Y:S02]  /*5ee0*/  LDG.E.64 R4, [R4.64] ;  /* 0x0000002404047981 */ /* 0x010f24000c1e1b00 */
[----:B----4-:R0:W4:Y:S01]  /*5ef0*/  F2I.F64.TRUNC R29, R4 ;  /* 0x00000004001d7311 */ /* 0x010122000030d100 */
[----:B------:R-:W-:Y:S05]  /*5f00*/  BRA `(.L_x_14868) ;  /* 0x000009e000007947 */ /* 0x000fea0003800000 */
.L_x_14876:
        /* <DEDUP_REMOVED lines=28> */
.L_x_14879:
        /* <DEDUP_REMOVED lines=15> */
.L_x_14878:
[----:B----4-:R-:W4:Y:S02]  /*61c0*/  LDG.E.U16 R0, [R4.64] ;  /* 0x0000002404007981 */ /* 0x010f24000c1e1500 */
[----:B----4-:R-:W-:-:S06]  /*61d0*/  PRMT R0, RZ, 0x5410, R0 ;  /* 0x00005410ff007816 */ /* 0x010fcc0000000000 */
[----:B------:R-:W0:Y:S02]  /*61e0*/  F2I.FTZ.TRUNC.NTZ R0, R0 ;  /* 0x0000000000007305 */ /* 0x000e24000021f100 */
[----:B0-----:R-:W-:Y:S01]  /*61f0*/  PRMT R29, R0, 0x7610, R29 ;  /* 0x00007610001d7816 */ /* 0x001fe2000000001d */
[----:B------:R-:W-:Y:S05]  /*6200*/  BRA `(.L_x_14868) ;  /* 0x000006e000007947 */ /* 0x000fea0003800000 */
.L_x_14875:
        /* <DEDUP_REMOVED lines=10> */
.L_x_14882:
        /* <DEDUP_REMOVED lines=21> */
.L_x_14886:
[----:B------:R-:W-:Y:S05]  /*6400*/  BSYNC B1 ;  /* 0x0000000000017941 */ /* 0x000fea0003800000 */
.L_x_14885:
[----:B------:R-:W-:Y:S01]  /*6410*/  LEA R3, R0, 0x3b800000, 0x17 ;  /* 0x3b80000000037811 */ /* 0x000fe200078eb8ff */
[----:B------:R-:W-:-:S05]  /*6420*/  IMAD.SHL.U32 R0, R2, 0x100000, RZ ;  /* 0x0010000002007824 */ /* 0x000fca00078e00ff */
[----:B------:R-:W-:Y:S02]  /*6430*/  LOP3.LUT R0, R3, R0, R4, 0xfe, !PT ;  /* 0x0000000003007212 */ /* 0x000fe400078efe04 */
.L_x_14884:
[----:B------:R-:W-:Y:S05]  /*6440*/  BSYNC B0 ;  /* 0x0000000000007941 */ /* 0x000fea0003800000 */
.L_x_14883:
[----:B------:R-:W0:Y:S02]  /*6450*/  F2I.FTZ.TRUNC.NTZ R0, R0 ;  /* 0x0000000000007305 */ /* 0x000e24000021f100 */
[----:B0-----:R-:W-:Y:S01]  /*6460*/  PRMT R29, R0, 0x7610, R29 ;  /* 0x00007610001d7816 */ /* 0x001fe2000000001d */
[----:B------:R-:W-:Y:S05]  /*6470*/  BRA `(.L_x_14868) ;  /* 0x0000047000007947 */ /* 0x000fea0003800000 */
.L_x_14881:
        /* <DEDUP_REMOVED lines=21> */
.L_x_14890:
[----:B------:R-:W-:Y:S05]  /*65d0*/  BSYNC B1 ;  /* 0x0000000000017941 */ /* 0x000fea0003800000 */
.L_x_14889:
[----:B------:R-:W-:Y:S01]  /*65e0*/  LEA R3, R0, 0x37800000, 0x17 ;  /* 0x3780000000037811 */ /* 0x000fe200078eb8ff */
[----:B------:R-:W-:-:S05]  /*65f0*/  IMAD.SHL.U32 R0, R2, 0x200000, RZ ;  /* 0x0020000002007824 */ /* 0x000fca00078e00ff */
[----:B------:R-:W-:Y:S02]  /*6600*/  LOP3.LUT R0, R3, R0, R4, 0xfe, !PT ;  /* 0x0000000003007212 */ /* 0x000fe400078efe04 */
.L_x_14888:
[----:B------:R-:W-:Y:S05]  /*6610*/  BSYNC B0 ;  /* 0x0000000000007941 */ /* 0x000fea0003800000 */
.L_x_14887:
[----:B------:R-:W0:Y:S02]  /*6620*/  F2I.FTZ.TRUNC.NTZ R0, R0 ;  /* 0x0000000000007305 */ /* 0x000e24000021f100 */
[----:B0-----:R-:W-:Y:S01]  /*6630*/  PRMT R29, R0, 0x7610, R29 ;  /* 0x00007610001d7816 */ /* 0x001fe2000000001d */
[----:B------:R-:W-:Y:S05]  /*6640*/  BRA `(.L_x_14868) ;  /* 0x000002a000007947 */ /* 0x000fea0003800000 */
.L_x_14880:
        /* <DEDUP_REMOVED lines=14> */
.L_x_14894:
[----:B------:R-:W-:Y:S05]  /*6730*/  BSYNC B0 ;  /* 0x0000000000007941 */ /* 0x000fea0003800000 */
.L_x_14893:
[----:B------:R-:W0:Y:S02]  /*6740*/  F2I.FTZ.TRUNC.NTZ R0, R0 ;  /* 0x0000000000007305 */ /* 0x000e24000021f100 */
[----:B0-----:R-:W-:Y:S01]  /*6750*/  PRMT R29, R0, 0x7610, R29 ;  /* 0x00007610001d7816 */ /* 0x001fe2000000001d */
[----:B------:R-:W-:Y:S05]  /*6760*/  BRA `(.L_x_14868) ;  /* 0x0000018000007947 */ /* 0x000fea0003800000 */
.L_x_14867:
        /* <DEDUP_REMOVED lines=21> */
.L_x_14892:
[----:B------:R0:W5:Y:S01]  /*68c0*/  LDG.E.U8 R29, [R4.64] ;  /* 0x00000024041d7981 */ /* 0x000162000c1e1100 */
[----:B------:R-:W-:Y:S05]  /*68d0*/  BRA `(.L_x_14868) ;  /* 0x0000001000007947 */ /* 0x000fea0003800000 */
.L_x_14891:
[----:B------:R0:W5:Y:S02]  /*68e0*/  LDG.E.U8 R29, [R4.64] ;  /* 0x00000024041d7981 */ /* 0x000164000c1e1100 */
.L_x_14868:
        /* <DEDUP_REMOVED lines=16> */
.L_x_14898:
[----:B------:R0:W5:Y:S01]  /*69f0*/  LDG.E.U8 R25, [R2.64] ;  /* 0x0000002402197981 */ /* 0x000162000c1e1100 */
[----:B------:R-:W-:Y:S05]  /*6a00*/  BRA `(.L_x_14862) ;  /* 0x00000d7000007947 */ /* 0x000fea0003800000 */
.L_x_14897:
        /* <DEDUP_REMOVED lines=8> */
.L_x_14901:
[----:B------:R0:W5:Y:S01]  /*6a90*/  LDG.E.U8 R25, [R2.64] ;  /* 0x0000002402197981 */ /* 0x000162000c1e1100 */
[----:B------:R-:W-:Y:S05]  /*6aa0*/  BRA `(.L_x_14862) ;  /* 0x00000cd000007947 */ /* 0x000fea0003800000 */
.L_x_14900:
[----:B------:R0:W5:Y:S01]  /*6ab0*/  LDG.E.U16 R25, [R2.64] ;  /* 0x0000002402197981 */ /* 0x000162000c1e1500 */
[----:B------:R-:W-:Y:S05]  /*6ac0*/  BRA `(.L_x_14862) ;  /* 0x00000cb000007947 */ /* 0x000fea0003800000 */
.L_x_14896:
        /* <DEDUP_REMOVED lines=9> */
.L_x_14903:
[----:B----4-:R-:W4:Y:S02]  /*6b60*/  LDG.E.U16 R0, [R2.64] ;  /* 0x0000002402007981 */ /* 0x010f24000c1e1500 */
[----:B----4-:R-:W-:-:S06]  /*6b70*/  HADD2.F32 R0, -RZ, R0.H0_H0 ;  /* 0x20000000ff007230 */ /* 0x010fcc0000004100 */
[----:B------:R-:W4:Y:S02]  /*6b80*/  F2I.FTZ.TRUNC.NTZ R0, R0 ;  /* 0x0000000000007305 */ /* 0x000f24000021f100 */
[----:B----4-:R-:W-:Y:S01]  /*6b90*/  PRMT R25, R0, 0x7610, R25 ;  /* 0x0000761000197816 */ /* 0x010fe20000000019 */
[----:B------:R-:W-:Y:S05]  /*6ba0*/  BRA `(.L_x_14862) ;  /* 0x00000bd000007947 */ /* 0x000fea0003800000 */
.L_x_14902:
        /* <DEDUP_REMOVED lines=9> */
.L_x_14905:
[----:B----4-:R-:W4:Y:S02]  /*6c40*/  LDG.E.U16 R2, [R2.64] ;  /* 0x0000002402027981 */ /* 0x010f24000c1e1500 */
[----:B----4-:R-:W-:-:S06]  /*6c50*/  HADD2.F32 R0, -RZ, R2.H0_H0 ;  /* 0x20000002ff007230 */ /* 0x010fcc0000004100 */
[----:B------:R-:W4:Y:S02]  /*6c60*/  F2I.FTZ.TRUNC.NTZ R0, R0 ;  /* 0x0000000000007305 */ /* 0x000f24000021f100 */
[----:B----4-:R-:W-:Y:S01]  /*6c70*/  PRMT R25, R0, 0x7610, R25 ;  /* 0x0000761000197816 */ /* 0x010fe20000000019 */
[----:B------:R-:W-:Y:S05]  /*6c80*/  BRA `(.L_x_14862) ;  /* 0x00000af000007947 */ /* 0x000fea0003800000 */
.L_x_14904:
[----:B----4-:R-:W4:Y:S02]  /*6c90*/  LDG.E.64 R2, [R2.64] ;  /* 0x0000002402027981 */ /* 0x010f24000c1e1b00 */
[----:B----4-:R4:W0:Y:S01]  /*6ca0*/  F2I.F64.TRUNC R25, R2 ;  /* 0x0000000200197311 */ /* 0x010822000030d100 */
[----:B------:R-:W-:Y:S05]  /*6cb0*/  BRA `(.L_x_14862) ;  /* 0x00000ac000007947 */ /* 0x000fea0003800000 */
.L_x_14895:
        /* <DEDUP_REMOVED lines=12> */
.L_x_14908:
[----:B----4-:R-:W4:Y:S02]  /*6d80*/  LDG.E.64 R2, [R2.64] ;  /* 0x0000002402027981 */ /* 0x010f24000c1e1b00 */
[----:B----4-:R4:W0:Y:S01]  /*6d90*/  F2I.F64.TRUNC R25, R2 ;  /* 0x0000000200197311 */ /* 0x010822000030d100 */
[----:B------:R-:W-:Y:S05]  /*6da0*/  BRA `(.L_x_14862) ;  /* 0x000009d000007947 */ /* 0x000fea0003800000 */
.L_x_14907:
        /* <DEDUP_REMOVED lines=28> */
.L_x_14910:
        /* <DEDUP_REMOVED lines=15> */
.L_x_14909:
[----:B----4-:R-:W4:Y:S02]  /*7060*/  LDG.E.U16 R0, [R2.64] ;  /* 0x0000002402007981 */ /* 0x010f24000c1e1500 */
[----:B----4-:R-:W-:-:S06]  /*7070*/  PRMT R0, RZ, 0x5410, R0 ;  /* 0x00005410ff007816 */ /* 0x010fcc0000000000 */
[----:B------:R-:W4:Y:S02]  /*7080*/  F2I.FTZ.TRUNC.NTZ R0, R0 ;  /* 0x0000000000007305 */ /* 0x000f24000021f100 */
[----:B----4-:R-:W-:Y:S01]  /*7090*/  PRMT R25, R0, 0x7610, R25 ;  /* 0x0000761000197816 */ /* 0x010fe20000000019 */
[----:B------:R-:W-:Y:S05]  /*70a0*/  BRA `(.L_x_14862) ;  /* 0x000006d000007947 */ /* 0x000fea0003800000 */
.L_x_14906:
        /* <DEDUP_REMOVED lines=10> */
.L_x_14913:
        /* <DEDUP_REMOVED lines=21> */
.L_x_14917:
[----:B------:R-:W-:Y:S05]  /*72a0*/  BSYNC B1 ;  /* 0x0000000000017941 */ /* 0x000fea0003800000 */
.L_x_14916:
[----:B------:R-:W-:Y:S01]  /*72b0*/  LEA R3, R0, 0x3b800000, 0x17 ;  /* 0x3b80000000037811 */ /* 0x000fe200078eb8ff */
[----:B------:R-:W-:-:S05]  /*72c0*/  IMAD.SHL.U32 R0, R2, 0x100000, RZ ;  /* 0x0010000002007824 */ /* 0x000fca00078e00ff */
[----:B------:R-:W-:Y:S02]  /*72d0*/  LOP3.LUT R0, R3, R0, R4, 0xfe, !PT ;  /* 0x0000000003007212 */ /* 0x000fe400078efe04 */
.L_x_14915:
[----:B------:R-:W-:Y:S05]  /*72e0*/  BSYNC B0 ;  /* 0x0000000000007941 */ /* 0x000fea0003800000 */
.L_x_14914:
[----:B------:R-:W4:Y:S02]  /*72f0*/  F2I.FTZ.TRUNC.NTZ R0, R0 ;  /* 0x0000000000007305 */ /* 0x000f24000021f100 */
[----:B----4-:R-:W-:Y:S01]  /*7300*/  PRMT R25, R0, 0x7610, R25 ;  /* 0x0000761000197816 */ /* 0x010fe20000000019 */
[----:B------:R-:W-:Y:S05]  /*7310*/  BRA `(.L_x_14862) ;  /* 0x0000046000007947 */ /* 0x000fea0003800000 */
.L_x_14912:
        /* <DEDUP_REMOVED lines=21> */
.L_x_14921:
[----:B------:R-:W-:Y:S05]  /*7470*/  BSYNC B1 ;  /* 0x0000000000017941 */ /* 0x000fea0003800000 */
.L_x_14920:
[----:B------:R-:W-:Y:S01]  /*7480*/  LEA R3, R0, 0x37800000, 0x17 ;  /* 0x3780000000037811 */ /* 0x000fe200078eb8ff */
[----:B------:R-:W-:-:S05]  /*7490*/  IMAD.SHL.U32 R0, R2, 0x200000, RZ ;  /* 0x0020000002007824 */ /* 0x000fca00078e00ff */
[----:B------:R-:W-:Y:S02]  /*74a0*/  LOP3.LUT R0, R3, R0, R4, 0xfe, !PT ;  /* 0x0000000003007212 */ /* 0x000fe400078efe04 */
.L_x_14919:
[----:B------:R-:W-:Y:S05]  /*74b0*/  BSYNC B0 ;  /* 0x0000000000007941 */ /* 0x000fea0003800000 */
.L_x_14918:
[----:B------:R-:W4:Y:S02]  /*74c0*/  F2I.FTZ.TRUNC.NTZ R0, R0 ;  /* 0x0000000000007305 */ /* 0x000f24000021f100 */
[----:B----4-:R-:W-:Y:S01]  /*74d0*/  PRMT R25, R0, 0x7610, R25 ;  /* 0x0000761000197816 */ /* 0x010fe20000000019 */
[----:B------:R-:W-:Y:S05]  /*74e0*/  BRA `(.L_x_14862) ;  /* 0x0000029000007947 */ /* 0x000fea0003800000 */
.L_x_14911:
        /* <DEDUP_REMOVED lines=14> */
.L_x_14925:
[----:B------:R-:W-:Y:S05]  /*75d0*/  BSYNC B0 ;  /* 0x0000000000007941 */ /* 0x000fea0003800000 */
.L_x_14924:
[----:B------:R-:W4:Y:S02]  /*75e0*/  F2I.FTZ.TRUNC.NTZ R0, R0 ;  /* 0x0000000000007305 */ /* 0x000f24000021f100 */
[----:B----4-:R-:W-:Y:S01]  /*75f0*/  PRMT R25, R0, 0x7610, R25 ;  /* 0x0000761000197816 */ /* 0x010fe20000000019 */
[----:B------:R-:W-:Y:S05]  /*7600*/  BRA `(.L_x_14862) ;  /* 0x0000017000007947 */ /* 0x000fea0003800000 */
.L_x_14899:
        /* <DEDUP_REMOVED lines=20> */
.L_x_14923:
[----:B------:R0:W5:Y:S01]  /*7750*/  LDG.E.U8 R25, [R2.64] ;  /* 0x0000002402197981 */ /* 0x000162000c1e1100 */
[----:B------:R-:W-:Y:S05]  /*7760*/  BRA `(.L_x_14862) ;  /* 0x0000001000007947 */ /* 0x000fea0003800000 */
.L_x_14922:
[----:B------:R0:W5:Y:S02]  /*7770*/  LDG.E.U8 R25, [R2.64] ;  /* 0x0000002402197981 */ /* 0x000164000c1e1100 */
.L_x_14862:
[----:B------:R-:W-:Y:S05]  /*7780*/  BSYNC B6 ;  /* 0x0000000000067941 */ /* 0x000fea0003800000 */
.L_x_14861:
        /* <DEDUP_REMOVED lines=38> */
.L_x_14931:
[----:B------:R0:W-:Y:S01]  /*79f0*/  STG.E.U8 [R2.64], R9 ;  /* 0x0000000902007986 */ /* 0x0001e2000c101124 */
[----:B------:R-:W-:Y:S05]  /*7a00*/  BRA `(.L_x_14927) ;  /* 0x00000e9000007947 */ /* 0x000fea0003800000 */
.L_x_14930:
        /* <DEDUP_REMOVED lines=12> */
.L_x_14934:
[----:B------:R-:W-:-:S04]  /*7ad0*/  LOP3.LUT R9, R9, 0xffff, RZ, 0xc0, !PT ;  /* 0x0000ffff09097812 */ /* 0x000fc800078ec0ff */
[----:B------:R-:W-:-:S05]  /*7ae0*/  PRMT R5, R9, 0x8880, RZ ;  /* 0x0000888009057816 */ /* 0x000fca00000000ff */
[----:B------:R0:W-:Y:S01]  /*7af0*/  STG.E [R2.64], R5 ;  /* 0x0000000502007986 */ /* 0x0001e2000c101924 */
[----:B------:R-:W-:Y:S05]  /*7b00*/  BRA `(.L_x_14927) ;  /* 0x00000d9000007947 */ /* 0x000fea0003800000 */
.L_x_14933:
[----:B------:R-:W-:-:S04]  /*7b10*/  PRMT R5, R9, 0x8880, RZ ;  /* 0x0000888009057816 */ /* 0x000fc800000000ff */
[----:B------:R-:W-:-:S05]  /*7b20*/  PRMT R5, R5, 0x7710, RZ ;  /* 0x0000771005057816 */ /* 0x000fca00000000ff */
[----:B------:R0:W-:Y:S01]  /*7b30*/  STG.E.U16 [R2.64], R5 ;  /* 0x0000000502007986 */ /* 0x0001e2000c101524 */
[----:B------:R-:W-:Y:S05]  /*7b40*/  BRA `(.L_x_14927) ;  /* 0x00000d5000007947 */ /* 0x000fea0003800000 */
.L_x_14929:
        /* <DEDUP_REMOVED lines=9> */
.L_x_14936:
[----:B------:R-:W0:Y:S02]  /*7be0*/  I2F.S8 R0, R9 ;  /* 0x0000000900007306 */ /* 0x000e240000001400 */
[----:B0-----:R-:W-:-:S05]  /*7bf0*/  F2FP.PACK_AB R0, RZ, R0 ;  /* 0x00000000ff00723e */ /* 0x001fca00000000ff */
[----:B------:R0:W-:Y:S01]  /*7c00*/  STG.E.U16 [R2.64], R0 ;  /* 0x0000000002007986 */ /* 0x0001e2000c101524 */
[----:B------:R-:W-:Y:S05]  /*7c10*/  BRA `(.L_x_14927) ;  /* 0x00000c8000007947 */ /* 0x000fea0003800000 */
.L_x_14935:
        /* <DEDUP_REMOVED lines=10> */
.L_x_14938:
[----:B------:R-:W0:Y:S02]  /*7cc0*/  I2F.S8 R9, R9 ;  /* 0x0000000900097306 */ /* 0x000e240000001400 */
[----:B0-----:R-:W-:-:S04]  /*7cd0*/  F2FP.PACK_AB R5, RZ, R9 ;  /* 0x00000009ff05723e */ /* 0x001fc800000000ff */
[----:B------:R-:W-:-:S05]  /*7ce0*/  PRMT R5, R5, 0x5410, RZ ;  /* 0x0000541005057816 */ /* 0x000fca00000000ff */
[----:B------:R0:W-:Y:S01]  /*7cf0*/  STG.E [R2.64], R5 ;  /* 0x0000000502007986 */ /* 0x0001e2000c101924 */
[----:B------:R-:W-:Y:S05]  /*7d00*/  BRA `(.L_x_14927) ;  /* 0x00000b9000007947 */ /* 0x000fea0003800000 */
.L_x_14937:
[----:B------:R-:W-:-:S04]  /*7d10*/  PRMT R4, R9, 0x8880, RZ ;  /* 0x0000888009047816 */ /* 0x000fc800000000ff */
[----:B------:R-:W-:-:S06]  /*7d20*/  PRMT R4, R4, 0x7710, RZ ;  /* 0x0000771004047816 */ /* 0x000fcc00000000ff */
[----:B------:R-:W0:Y:S02]  /*7d30*/  I2F.F64.S16 R4, R4 ;  /* 0x0000000400047312 */ /* 0x000e240000101c00 */
[----:B0-----:R0:W-:Y:S01]  /*7d40*/  STG.E.64 [R2.64], R4 ;  /* 0x0000000402007986 */ /* 0x0011e2000c101b24 */
[----:B------:R-:W-:Y:S05]  /*7d50*/  BRA `(.L_x_14927) ;  /* 0x00000b4000007947 */ /* 0x000fea0003800000 */
.L_x_14928:
        /* <DEDUP_REMOVED lines=12> */
.L_x_14941:
[----:B------:R-:W-:Y:S01]  /*7e20*/  PRMT R4, R9, 0x8880, RZ ;  /* 0x0000888009047816 */ /* 0x000fe200000000ff */
[----:B------:R-:W-:-:S03]  /*7e30*/  CS2R R6, SRZ ;  /* 0x0000000000067805 */ /* 0x000fc6000001ff00 */
[----:B------:R-:W-:-:S06]  /*7e40*/  PRMT R4, R4, 0x7710, RZ ;  /* 0x0000771004047816 */ /* 0x000fcc00000000ff */
[----:B------:R-:W0:Y:S02]  /*7e50*/  I2F.F64.S16 R4, R4 ;  /* 0x0000000400047312 */ /* 0x000e240000101c00 */
[----:B0-----:R0:W-:Y:S01]  /*7e60*/  STG.E.128 [R2.64], R4 ;  /* 0x0000000402007986 */ /* 0x0011e2000c101d24 */
[----:B------:R-:W-:Y:S05]  /*7e70*/  BRA `(.L_x_14927) ;  /* 0x00000a2000007947 */ /* 0x000fea0003800000 */
.L_x_14940:
        /* <DEDUP_REMOVED lines=21> */
.L_x_14945:
[----:B------:R-:W-:Y:S05]  /*7fd0*/  BSYNC B0 ;  /* 0x0000000000007941 */ /* 0x000fea0003800000 */
.L_x_14944:
[----:B------:R-:W-:-:S05]  /*7fe0*/  LOP3.LUT R5, R0, R5, RZ, 0xfc, !PT ;  /* 0x0000000500057212 */ /* 0x000fca00078efcff */
[----:B------:R0:W-:Y:S01]  /*7ff0*/  STG.E.U8 [R2.64], R5 ;  /* 0x0000000502007986 */ /* 0x0001e2000c101124 */
[----:B------:R-:W-:Y:S05]  /*8000*/  BRA `(.L_x_14927) ;  /* 0x0000089000007947 */ /* 0x000fea0003800000 */
.L_x_14943:
        /* <DEDUP_REMOVED lines=13> */
.L_x_14947:
[----:B------:R-:W-:Y:S01]  /*80e0*/  IMAD.MOV.U32 R0, RZ, RZ, 0x7f ;  /* 0x0000007fff007424 */ /* 0x000fe200078e00ff */
[----:B------:R-:W-:-:S04]  /*80f0*/  ISETP.GT.U32.AND P0, PT, R4, 0x7f800000, PT ;  /* 0x7f8000000400780c */ /* 0x000fc80003f04070 */
[----:B------:R-:W-:-:S04]  /*8100*/  SEL R0, R0, 0x7c, P0 ;  /* 0x0000007c00007807 */ /* 0x000fc80000000000 */
.L_x_14948:
[----:B------:R-:W-:Y:S05]  /*8110*/  BSYNC B0 ;  /* 0x0000000000007941 */ /* 0x000fea0003800000 */
.L_x_14946:
[----:B------:R-:W-:-:S04]  /*8120*/  LOP3.LUT R4, R9, 0x80000000, RZ, 0xc0, !PT ;  /* 0x8000000009047812 */ /* 0x000fc800078ec0ff */
[----:B------:R-:W-:-:S04]  /*8130*/  SHF.R.U32.HI R5, RZ, 0x18, R4 ;  /* 0x00000018ff057819 */ /* 0x000fc80000011604 */
[----:B------:R-:W-:-:S05]  /*8140*/  LOP3.LUT R5, R0, R5, RZ, 0xfc, !PT ;  /* 0x0000000500057212 */ /* 0x000fca00078efcff */
[----:B------:R0:W-:Y:S01]  /*8150*/  STG.E.U8 [R2.64], R5 ;  /* 0x0000000502007986 */ /* 0x0001e2000c101124 */
[----:B------:R-:W-:Y:S05]  /*8160*/  BRA `(.L_x_14927) ;  /* 0x0000073000007947 */ /* 0x000fea0003800000 */
.L_x_14942:
[----:B------:R-:W0:Y:S02]  /*8170*/  I2F.S8 R0, R9 ;  /* 0x0000000900007306 */ /* 0x000e240000001400 */
[----:B0-----:R-:W-:-:S05]  /*8180*/  F2FP.BF16.PACK_AB R0, RZ, R0 ;  /* 0x00000000ff00723e */ /* 0x001fca00000010ff */
[----:B------:R0:W-:Y:S01]  /*8190*/  STG.E.U16 [R2.64], R0 ;  /* 0x0000000002007986 */ /* 0x0001e2000c101524 */
[----:B------:R-:W-:Y:S05]  /*81a0*/  BRA `(.L_x_14927) ;  /* 0x000006f000007947 */ /* 0x000fea0003800000 */
.L_x_14939:
        /* <DEDUP_REMOVED lines=12> */
.L_x_14951:
        /* <DEDUP_REMOVED lines=17> */
.L_x_14954:
[----:B------:R-:W-:-:S04]  /*8380*/  LOP3.LUT R0, R9, 0x80000000, RZ, 0xc0, !PT ;  /* 0x8000000009007812 */ /* 0x000fc800078ec0ff */
[----:B------:R-:W-:-:S04]  /*8390*/  SHF.R.U32.HI R5, RZ, 0x18, R0 ;  /* 0x00000018ff057819 */ /* 0x000fc80000011600 */
[----:B------:R-:W-:-:S04]  /*83a0*/  LOP3.LUT R4, R4, R5, RZ, 0xfc, !PT ;  /* 0x0000000504047212 */ /* 0x000fc800078efcff */
[----:B------:R-:W-:Y:S02]  /*83b0*/  PRMT R0, R4, 0x7610, R0 ;  /* 0x0000761004007816 */ /* 0x000fe40000000000 */
.L_x_14953:
[----:B------:R-:W-:Y:S05]  /*83c0*/  BSYNC B0 ;  /* 0x0000000000007941 */ /* 0x000fea0003800000 */
.L_x_14952:
[----:B------:R0:W-:Y:S01]  /*83d0*/  STG.E.U8 [R2.64], R0 ;  /* 0x0000000002007986 */ /* 0x0001e2000c101124 */
[----:B------:R-:W-:Y:S05]  /*83e0*/  BRA `(.L_x_14927) ;  /* 0x000004b000007947 */ /* 0x000fea0003800000 */
.L_x_14950:
        /* <DEDUP_REMOVED lines=17> */
.L_x_14957:
[----:B------:R-:W-:-:S04]  /*8500*/  LOP3.LUT R0, R9, 0x80000000, RZ, 0xc0, !PT ;  /* 0x8000000009007812 */ /* 0x000fc800078ec0ff */
[----:B------:R-:W-:-:S04]  /*8510*/  SHF.R.U32.HI R5, RZ, 0x18, R0 ;  /* 0x00000018ff057819 */ /* 0x000fc80000011600 */
[----:B------:R-:W-:-:S04]  /*8520*/  LOP3.LUT R4, R4, R5, RZ, 0xfc, !PT ;  /* 0x0000000504047212 */ /* 0x000fc800078efcff */
[----:B------:R-:W-:Y:S02]  /*8530*/  PRMT R0, R4, 0x7610, R0 ;  /* 0x0000761004007816 */ /* 0x000fe40000000000 */
.L_x_14956:
[----:B------:R-:W-:Y:S05]  /*8540*/  BSYNC B0 ;  /* 0x0000000000007941 */ /* 0x000fea0003800000 */
.L_x_14955:
[----:B------:R0:W-:Y:S01]  /*8550*/  STG.E.U8 [R2.64], R0 ;  /* 0x0000000002007986 */ /* 0x0001e2000c101124 */
[----:B------:R-:W-:Y:S05]  /*8560*/  BRA `(.L_x_14927) ;  /* 0x0000033000007947 */ /* 0x000fea0003800000 */
.L_x_14949:
        /* <DEDUP_REMOVED lines=22> */
.L_x_14932:
        /* <DEDUP_REMOVED lines=20> */
.L_x_14959:
[----:B------:R-:W-:-:S04]  /*8810*/  LOP3.LUT R9, R9, 0xffff, RZ, 0xc0, !PT ;  /* 0x0000ffff09097812 */ /* 0x000fc800078ec0ff */
[----:B------:R-:W-:-:S05]  /*8820*/  PRMT R9, R9, 0x8880, RZ ;  /* 0x0000888009097816 */ /* 0x000fca00000000ff */
[----:B------:R-:W-:-:S05]  /*8830*/  IMAD.MOV.U32 R4, RZ, RZ, R9 ;  /* 0x000000ffff047224 */ /* 0x000fca00078e0009 */
[----:B------:R-:W-:-:S05]  /*8840*/  SHF.R.S32.HI R5, RZ, 0x1f, R4 ;  /* 0x0000001fff057819 */ /* 0x000fca0000011404 */
[----:B------:R0:W-:Y:S01]  /*8850*/  STG.E.64 [R2.64], R4 ;  /* 0x0000000402007986 */ /* 0x0001e2000c101b24 */
[----:B------:R-:W-:Y:S05]  /*8860*/  BRA `(.L_x_14927) ;  /* 0x0000003000007947 */ /* 0x000fea0003800000 */
.L_x_14958:
[----:B------:R-:W-:-:S04]  /*8870*/  LOP3.LUT R9, R9, 0xffff, RZ, 0xc0, !PT ;  /* 0x0000ffff09097812 */ /* 0x000fc800078ec0ff */
[----:B------:R-:W-:-:S05]  /*8880*/  PRMT R5, R9, 0x8880, RZ ;  /* 0x0000888009057816 */ /* 0x000fca00000000ff */
[----:B------:R0:W-:Y:S02]  /*8890*/  STG.E [R2.64], R5 ;  /* 0x0000000502007986 */ /* 0x0001e4000c101924 */
.L_x_14927:
[----:B0-----:R-:W-:Y:S05]  /*88a0*/  BSYNC B6 ;  /* 0x0000000000067941 */ /* 0x001fea0003800000 */
.L_x_14926:
        /* <DEDUP_REMOVED lines=21> */
.L_x_14965:
[----:B------:R0:W-:Y:S01]  /*8a00*/  STG.E.U8 [R2.64], R24 ;  /* 0x0000001802007986 */ /* 0x0001e2000c101124 */
[----:B------:R-:W-:Y:S05]  /*8a10*/  BRA `(.L_x_14967) ;  /* 0x00000e9000007947 */ /* 0x000fea0003800000 */
.L_x_14964:
        /* <DEDUP_REMOVED lines=12> */
.L_x_14969:
[----:B------:R-:W-:-:S04]  /*8ae0*/  LOP3.LUT R24, R24, 0xffff, RZ, 0xc0, !PT ;  /* 0x0000ffff18187812 */ /* 0x000fc800078ec0ff */
[----:B------:R-:W-:-:S05]  /*8af0*/  PRMT R5, R24, 0x8880, RZ ;  /* 0x0000888018057816 */ /* 0x000fca00000000ff */
[----:B------:R0:W-:Y:S01]  /*8b00*/  STG.E [R2.64], R5 ;  /* 0x0000000502007986 */ /* 0x0001e2000c101924 */
[----:B------:R-:W-:Y:S05]  /*8b10*/  BRA `(.L_x_14967) ;  /* 0x00000d9000007947 */ /* 0x000fea0003800000 */
.L_x_14968:
[----:B------:R-:W-:-:S04]  /*8b20*/  PRMT R5, R24, 0x8880, RZ ;  /* 0x0000888018057816 */ /* 0x000fc800000000ff */
[----:B------:R-:W-:-:S05]  /*8b30*/  PRMT R5, R5, 0x7710, RZ ;  /* 0x0000771005057816 */ /* 0x000fca00000000ff */
[----:B------:R0:W-:Y:S01]  /*8b40*/  STG.E.U16 [R2.64], R5 ;  /* 0x0000000502007986 */ /* 0x0001e2000c101524 */
[----:B------:R-:W-:Y:S05]  /*8b50*/  BRA `(.L_x_14967) ;  /* 0x00000d5000007947 */ /* 0x000fea0003800000 */
.L_x_14963:
        /* <DEDUP_REMOVED lines=9> */
.L_x_14971:
[----:B------:R-:W0:Y:S02]  /*8bf0*/  I2F.S8 R0, R24 ;  /* 0x0000001800007306 */ /* 0x000e240000001400 */
[----:B0-----:R-:W-:-:S05]  /*8c00*/  F2FP.PACK_AB R0, RZ, R0 ;  /* 0x00000000ff00723e */ /* 0x001fca00000000ff */
[----:B------:R0:W-:Y:S01]  /*8c10*/  STG.E.U16 [R2.64], R0 ;  /* 0x0000000002007986 */ /* 0x0001e2000c101524 */
[----:B------:R-:W-:Y:S05]  /*8c20*/  BRA `(.L_x_14967) ;  /* 0x00000c8000007947 */ /* 0x000fea0003800000 */
.L_x_14970:
        /* <DEDUP_REMOVED lines=10> */
.L_x_14973:
[----:B------:R-:W0:Y:S02]  /*8cd0*/  I2F.S8 R24, R24 ;  /* 0x0000001800187306 */ /* 0x000e240000001400 */
[----:B0-----:R-:W-:-:S04]  /*8ce0*/  F2FP.PACK_AB R5, RZ, R24 ;  /* 0x00000018ff05723e */ /* 0x001fc800000000ff */
[----:B------:R-:W-:-:S05]  /*8cf0*/  PRMT R5, R5, 0x5410, RZ ;  /* 0x0000541005057816 */ /* 0x000fca00000000ff */
[----:B------:R0:W-:Y:S01]  /*8d00*/  STG.E [R2.64], R5 ;  /* 0x0000000502007986 */ /* 0x0001e2000c101924 */
[----:B------:R-:W-:Y:S05]  /*8d10*/  BRA `(.L_x_14967) ;  /* 0x00000b9000007947 */ /* 0x000fea0003800000 */
.L_x_14972:
[----:B------:R-:W-:-:S04]  /*8d20*/  PRMT R4, R24, 0x8880, RZ ;  /* 0x0000888018047816 */ /* 0x000fc800000000ff */
[----:B------:R-:W-:-:S06]  /*8d30*/  PRMT R4, R4, 0x7710, RZ ;  /* 0x0000771004047816 */ /* 0x000fcc00000000ff */
[----:B------:R-:W0:Y:S02]  /*8d40*/  I2F.F64.S16 R4, R4 ;  /* 0x0000000400047312 */ /* 0x000e240000101c00 */
[----:B0-----:R0:W-:Y:S01]  /*8d50*/  STG.E.64 [R2.64], R4 ;  /* 0x0000000402007986 */ /* 0x0011e2000c101b24 */
[----:B------:R-:W-:Y:S05]  /*8d60*/  BRA `(.L_x_14967) ;  /* 0x00000b4000007947 */ /* 0x000fea0003800000 */
.L_x_14962:
        /* <DEDUP_REMOVED lines=12> */
.L_x_14976:
[----:B------:R-:W-:Y:S01]  /*8e30*/  PRMT R4, R24, 0x8880, RZ ;  /* 0x0000888018047816 */ /* 0x000fe200000000ff */
[----:B------:R-:W-:-:S03]  /*8e40*/  CS2R R6, SRZ ;  /* 0x0000000000067805 */ /* 0x000fc6000001ff00 */
[----:B------:R-:W-:-:S06]  /*8e50*/  PRMT R4, R4, 0x7710, RZ ;  /* 0x0000771004047816 */ /* 0x000fcc00000000ff */
[----:B------:R-:W0:Y:S02]  /*8e60*/  I2F.F64.S16 R4, R4 ;  /* 0x0000000400047312 */ /* 0x000e240000101c00 */
[----:B0-----:R0:W-:Y:S01]  /*8e70*/  STG.E.128 [R2.64], R4 ;  /* 0x0000000402007986 */ /* 0x0011e2000c101d24 */
[----:B------:R-:W-:Y:S05]  /*8e80*/  BRA `(.L_x_14967) ;  /* 0x00000a2000007947 */ /* 0x000fea0003800000 */
.L_x_14975:
        /* <DEDUP_REMOVED lines=21> */
.L_x_14980:
[----:B------:R-:W-:Y:S05]  /*8fe0*/  BSYNC B0 ;  /* 0x0000000000007941 */ /* 0x000fea0003800000 */
.L_x_14979:
[----:B------:R-:W-:-:S05]  /*8ff0*/  LOP3.LUT R5, R0, R5, RZ, 0xfc, !PT ;  /* 0x0000000500057212 */ /* 0x000fca00078efcff */
[----:B------:R0:W-:Y:S01]  /*9000*/  STG.E.U8 [R2.64], R5 ;  /* 0x0000000502007986 */ /* 0x0001e2000c101124 */
[----:B------:R-:W-:Y:S05]  /*9010*/  BRA `(.L_x_14967) ;  /* 0x0000089000007947 */ /* 0x000fea0003800000 */
.L_x_14978:
        /* <DEDUP_REMOVED lines=13> */
.L_x_14982:
[----:B------:R-:W-:Y:S01]  /*90f0*/  IMAD.MOV.U32 R0, RZ, RZ, 0x7f ;  /* 0x0000007fff007424 */ /* 0x000fe200078e00ff */
[----:B------:R-:W-:-:S04]  /*9100*/  ISETP.GT.U32.AND P0, PT, R4, 0x7f800000, PT ;  /* 0x7f8000000400780c */ /* 0x000fc80003f04070 */
[----:B------:R-:W-:-:S04]  /*9110*/  SEL R0, R0, 0x7c, P0 ;  /* 0x0000007c00007807 */ /* 0x000fc80000000000 */
.L_x_14983:
[----:B------:R-:W-:Y:S05]  /*9120*/  BSYNC B0 ;  /* 0x0000000000007941 */ /* 0x000fea0003800000 */
.L_x_14981:
[----:B------:R-:W-:-:S04]  /*9130*/  LOP3.LUT R4, R5, 0x80000000, RZ, 0xc0, !PT ;  /* 0x8000000005047812 */ /* 0x000fc800078ec0ff */
[----:B------:R-:W-:-:S04]  /*9140*/  SHF.R.U32.HI R5, RZ, 0x18, R4 ;  /* 0x00000018ff057819 */ /* 0x000fc80000011604 */
[----:B------:R-:W-:-:S05]  /*9150*/  LOP3.LUT R5, R0, R5, RZ, 0xfc, !PT ;  /* 0x0000000500057212 */ /* 0x000fca00078efcff */
[----:B------:R0:W-:Y:S01]  /*9160*/  STG.E.U8 [R2.64], R5 ;  /* 0x0000000502007986 */ /* 0x0001e2000c101124 */
[----:B------:R-:W-:Y:S05]  /*9170*/  BRA `(.L_x_14967) ;  /* 0x0000073000007947 */ /* 0x000fea0003800000 */
.L_x_14977:
[----:B------:R-:W0:Y:S02]  /*9180*/  I2F.S8 R0, R24 ;  /* 0x0000001800007306 */ /* 0x000e240000001400 */
[----:B0-----:R-:W-:-:S05]  /*9190*/  F2FP.BF16.PACK_AB R0, RZ, R0 ;  /* 0x00000000ff00723e */ /* 0x001fca00000010ff */
[----:B------:R0:W-:Y:S01]  /*91a0*/  STG.E.U16 [R2.64], R0 ;  /* 0x0000000002007986 */ /* 0x0001e2000c101524 */
[----:B------:R-:W-:Y:S05]  /*91b0*/  BRA `(.L_x_14967) ;  /* 0x000006f000007947 */ /* 0x000fea0003800000 */
.L_x_14974:
        /* <DEDUP_REMOVED lines=12> */
.L_x_14986:
        /* <DEDUP_REMOVED lines=17> */
.L_x_14989:
[----:B------:R-:W-:-:S04]  /*9390*/  LOP3.LUT R0, R7, 0x80000000, RZ, 0xc0, !PT ;  /* 0x8000000007007812 */ /* 0x000fc800078ec0ff */
[----:B------:R-:W-:-:S04]  /*93a0*/  SHF.R.U32.HI R5, RZ, 0x18, R0 ;  /* 0x00000018ff057819 */ /* 0x000fc80000011600 */
[----:B------:R-:W-:-:S04]  /*93b0*/  LOP3.LUT R4, R4, R5, RZ, 0xfc, !PT ;  /* 0x0000000504047212 */ /* 0x000fc800078efcff */
[----:B------:R-:W-:Y:S02]  /*93c0*/  PRMT R0, R4, 0x7610, R0 ;  /* 0x0000761004007816 */ /* 0x000fe40000000000 */
.L_x_14988:
[----:B------:R-:W-:Y:S05]  /*93d0*/  BSYNC B0 ;  /* 0x0000000000007941 */ /* 0x000fea0003800000 */
.L_x_14987:
[----:B------:R0:W-:Y:S01]  /*93e0*/  STG.E.U8 [R2.64], R0 ;  /* 0x0000000002007986 */ /* 0x0001e2000c101124 */
[----:B------:R-:W-:Y:S05]  /*93f0*/  BRA `(.L_x_14967) ;  /* 0x000004b000007947 */ /* 0x000fea0003800000 */
.L_x_14985:
        /* <DEDUP_REMOVED lines=17> */
.L_x_14992:
[----:B------:R-:W-:-:S04]  /*9510*/  LOP3.LUT R0, R7, 0x80000000, RZ, 0xc0, !PT ;  /* 0x8000000007007812 */ /* 0x000fc800078ec0ff */
[----:B------:R-:W-:-:S04]  /*9520*/  SHF.R.U32.HI R5, RZ, 0x18, R0 ;  /* 0x00000018ff057819 */ /* 0x000fc80000011600 */
[----:B------:R-:W-:-:S04]  /*9530*/  LOP3.LUT R4, R4, R5, RZ, 0xfc, !PT ;  /* 0x0000000504047212 */ /* 0x000fc800078efcff */
[----:B------:R-:W-:Y:S02]  /*9540*/  PRMT R0, R4, 0x7610, R0 ;  /* 0x0000761004007816 */ /* 0x000fe40000000000 */
.L_x_14991:
[----:B------:R-:W-:Y:S05]  /*9550*/  BSYNC B0 ;  /* 0x0000000000007941 */ /* 0x000fea0003800000 */
.L_x_14990:
[----:B------:R0:W-:Y:S01]  /*9560*/  STG.E.U8 [R2.64], R0 ;  /* 0x0000000002007986 */ /* 0x0001e2000c101124 */
[----:B------:R-:W-:Y:S05]  /*9570*/  BRA `(.L_x_14967) ;  /* 0x0000033000007947 */ /* 0x000fea0003800000 */
.L_x_14984:
        /* <DEDUP_REMOVED lines=22> */
.L_x_14966:
        /* <DEDUP_REMOVED lines=20> */
.L_x_14994:
[----:B------:R-:W-:-:S04]  /*9820*/  LOP3.LUT R24, R24, 0xffff, RZ, 0xc0, !PT ;  /* 0x0000ffff18187812 */ /* 0x000fc800078ec0ff */
[----:B------:R-:W-:-:S05]  /*9830*/  PRMT R24, R24, 0x8880, RZ ;  /* 0x0000888018187816 */ /* 0x000fca00000000ff */
[----:B------:R-:W-:-:S05]  /*9840*/  IMAD.MOV.U32 R4, RZ, RZ, R24 ;  /* 0x000000ffff047224 */ /* 0x000fca00078e0018 */
[----:B------:R-:W-:-:S05]  /*9850*/  SHF.R.S32.HI R5, RZ, 0x1f, R4 ;  /* 0x0000001fff057819 */ /* 0x000fca0000011404 */
[----:B------:R0:W-:Y:S01]  /*9860*/  STG.E.64 [R2.64], R4 ;  /* 0x0000000402007986 */ /* 0x0001e2000c101b24 */
[----:B------:R-:W-:Y:S05]  /*9870*/  BRA `(.L_x_14967) ;  /* 0x0000003000007947 */ /* 0x000fea0003800000 */
.L_x_14993:
[----:B------:R-:W-:-:S04]  /*9880*/  LOP3.LUT R24, R24, 0xffff, RZ, 0xc0, !PT ;  /* 0x0000ffff18187812 */ /* 0x000fc800078ec0ff */
[----:B------:R-:W-:-:S05]  /*9890*/  PRMT R5, R24, 0x8880, RZ ;  /* 0x0000888018057816 */ /* 0x000fca00000000ff */
[----:B------:R0:W-:Y:S02]  /*98a0*/  STG.E [R2.64], R5 ;  /* 0x0000000502007986 */ /* 0x0001e4000c101924 */
.L_x_14967:
        /* <DEDUP_REMOVED lines=21> */
.L_x_14998:
[----:B------:R0:W-:Y:S01]  /*9a00*/  STG.E.U8 [R2.64], R23 ;  /* 0x0000001702007986 */ /* 0x0001e2000c101124 */
[----:B------:R-:W-:Y:S05]  /*9a10*/  BRA `(.L_x_15000) ;  /* 0x00000e9000007947 */ /* 0x000fea0003800000 */
.L_x_14997:
        /* <DEDUP_REMOVED lines=12> */
.L_x_15002:
[----:B------:R-:W-:-:S04]  /*9ae0*/  LOP3.LUT R23, R23, 0xffff, RZ, 0xc0, !PT ;  /* 0x0000ffff17177812 */ /* 0x000fc800078ec0ff */
[----:B------:R-:W-:-:S05]  /*9af0*/  PRMT R5, R23, 0x8880, RZ ;  /* 0x0000888017057816 */ /* 0x000fca00000000ff */
[----:B------:R0:W-:Y:S01]  /*9b00*/  STG.E [R2.64], R5 ;  /* 0x0000000502007986 */ /* 0x0001e2000c101924 */
[----:B------:R-:W-:Y:S05]  /*9b10*/  BRA `(.L_x_15000) ;  /* 0x00000d9000007947 */ /* 0x000fea0003800000 */
.L_x_15001:
[----:B------:R-:W-:-:S04]  /*9b20*/  PRMT R5, R23, 0x8880, RZ ;  /* 0x0000888017057816 */ /* 0x000fc800000000ff */
[----:B------:R-:W-:-:S05]  /*9b30*/  PRMT R5, R5, 0x7710, RZ ;  /* 0x0000771005057816 */ /* 0x000fca00000000ff */
[----:B------:R0:W-:Y:S01]  /*9b40*/  STG.E.U16 [R2.64], R5 ;  /* 0x0000000502007986 */ /* 0x0001e2000c101524 */
[----:B------:R-:W-:Y:S05]  /*9b50*/  BRA `(.L_x_15000) ;  /* 0x00000d5000007947 */ /* 0x000fea0003800000 */
.L_x_14996:
        /* <DEDUP_REMOVED lines=9> */
.L_x_15004:
[----:B------:R-:W0:Y:S02]  /*9bf0*/  I2F.S8 R0, R23 ;  /* 0x0000001700007306 */ /* 0x000e240000001400 */
[----:B0-----:R-:W-:-:S05]  /*9c00*/  F2FP.PACK_AB R0, RZ, R0 ;  /* 0x00000000ff00723e */ /* 0x001fca00000000ff */
[----:B------:R0:W-:Y:S01]  /*9c10*/  STG.E.U16 [R2.64], R0 ;  /* 0x0000000002007986 */ /* 0x0001e2000c101524 */
[----:B------:R-:W-:Y:S05]  /*9c20*/  BRA `(.L_x_15000) ;  /* 0x00000c8000007947 */ /* 0x000fea0003800000 */
.L_x_15003:
        /* <DEDUP_REMOVED lines=10> */
.L_x_15006:
[----:B------:R-:W0:Y:S02]  /*9cd0*/  I2F.S8 R23, R23 ;  /* 0x0000001700177306 */ /* 0x000e240000001400 */
[----:B0-----:R-:W-:-:S04]  /*9ce0*/  F2FP.PACK_AB R5, RZ, R23 ;  /* 0x00000017ff05723e */ /* 0x001fc800000000ff */
[----:B------:R-:W-:-:S05]  /*9cf0*/  PRMT R5, R5, 0x5410, RZ ;  /* 0x0000541005057816 */ /* 0x000fca00000000ff */
[----:B------:R0:W-:Y:S01]  /*9d00*/  STG.E [R2.64], R5 ;  /* 0x0000000502007986 */ /* 0x0001e2000c101924 */
[----:B------:R-:W-:Y:S05]  /*9d10*/  BRA `(.L_x_15000) ;  /* 0x00000b9000007947 */ /* 0x000fea0003800000 */
.L_x_15005:
[----:B------:R-:W-:-:S04]  /*9d20*/  PRMT R4, R23, 0x8880, RZ ;  /* 0x0000888017047816 */ /* 0x000fc800000000ff */
[----:B------:R-:W-:-:S06]  /*9d30*/  PRMT R4, R4, 0x7710, RZ ;  /* 0x0000771004047816 */ /* 0x000fcc00000000ff */
[----:B------:R-:W0:Y:S02]  /*9d40*/  I2F.F64.S16 R4, R4 ;  /* 0x0000000400047312 */ /* 0x000e240000101c00 */
[----:B0-----:R0:W-:Y:S01]  /*9d50*/  STG.E.64 [R2.64], R4 ;  /* 0x0000000402007986 */ /* 0x0011e2000c101b24 */
[----:B------:R-:W-:Y:S05]  /*9d60*/  BRA `(.L_x_15000) ;  /* 0x00000b4000007947 */ /* 0x000fea0003800000 */
.L_x_14995:
        /* <DEDUP_REMOVED lines=12> */
.L_x_15009:
[----:B------:R-:W-:Y:S01]  /*9e30*/  PRMT R4, R23, 0x8880, RZ ;  /* 0x0000888017047816 */ /* 0x000fe200000000ff */
[----:B------:R-:W-:-:S03]  /*9e40*/  CS2R R6, SRZ ;  /* 0x0000000000067805 */ /* 0x000fc6000001ff00 */
[----:B------:R-:W-:-:S06]  /*9e50*/  PRMT R4, R4, 0x7710, RZ ;  /* 0x0000771004047816 */ /* 0x000fcc00000000ff */
[----:B------:R-:W0:Y:S02]  /*9e60*/  I2F.F64.S16 R4, R4 ;  /* 0x0000000400047312 */ /* 0x000e240000101c00 */
[----:B0-----:R0:W-:Y:S01]  /*9e70*/  STG.E.128 [R2.64], R4 ;  /* 0x0000000402007986 */ /* 0x0011e2000c101d24 */
[----:B------:R-:W-:Y:S05]  /*9e80*/  BRA `(.L_x_15000) ;  /* 0x00000a2000007947 */ /* 0x000fea0003800000 */
.L_x_15008:
        /* <DEDUP_REMOVED lines=21> */
.L_x_15013:
[----:B------:R-:W-:Y:S05]  /*9fe0*/  BSYNC B0 ;  /* 0x0000000000007941 */ /* 0x000fea0003800000 */
.L_x_15012:
[----:B------:R-:W-:-:S05]  /*9ff0*/  LOP3.LUT R5, R0, R5, RZ, 0xfc, !PT ;  /* 0x0000000500057212 */ /* 0x000fca00078efcff */
[----:B------:R0:W-:Y:S01]  /*a000*/  STG.E.U8 [R2.64], R5 ;  /* 0x0000000502007986 */ /* 0x0001e2000c101124 */
[----:B------:R-:W-:Y:S05]  /*a010*/  BRA `(.L_x_15000) ;  /* 0x0000089000007947 */ /* 0x000fea0003800000 */
.L_x_15011:
        /* <DEDUP_REMOVED lines=13> */
.L_x_15015:
[----:B------:R-:W-:Y:S01]  /*a0f0*/  IMAD.MOV.U32 R0, RZ, RZ, 0x7f ;  /* 0x0000007fff007424 */ /* 0x000fe200078e00ff */
[----:B------:R-:W-:-:S04]  /*a100*/  ISETP.GT.U32.AND P0, PT, R4, 0x7f800000, PT ;  /* 0x7f8000000400780c */ /* 0x000fc80003f04070 */
[----:B------:R-:W-:-:S04]  /*a110*/  SEL R0, R0, 0x7c, P0 ;  /* 0x0000007c00007807 */ /* 0x000fc80000000000 */
.L_x_15016:
[----:B------:R-:W-:Y:S05]  /*a120*/  BSYNC B0 ;  /* 0x0000000000007941 */ /* 0x000fea0003800000 */
.L_x_15014:
[----:B------:R-:W-:-:S04]  /*a130*/  LOP3.LUT R4, R23, 0x80000000, RZ, 0xc0, !PT ;  /* 0x8000000017047812 */ /* 0x000fc800078ec0ff */
[----:B------:R-:W-:-:S04]  /*a140*/  SHF.R.U32.HI R5, RZ, 0x18, R4 ;  /* 0x00000018ff057819 */ /* 0x000fc80000011604 */
[----:B------:R-:W-:-:S05]  /*a150*/  LOP3.LUT R5, R0, R5, RZ, 0xfc, !PT ;  /* 0x0000000500057212 */ /* 0x000fca00078efcff */
[----:B------:R0:W-:Y:S01]  /*a160*/  STG.E.U8 [R2.64], R5 ;  /* 0x0000000502007986 */ /* 0x0001e2000c101124 */
[----:B------:R-:W-:Y:S05]  /*a170*/  BRA `(.L_x_15000) ;  /* 0x0000073000007947 */ /* 0x000fea0003800000 */
.L_x_15010:
[----:B------:R-:W0:Y:S02]  /*a180*/  I2F.S8 R0, R23 ;  /* 0x0000001700007306 */ /* 0x000e240000001400 */
[----:B0-----:R-:W-:-:S05]  /*a190*/  F2FP.BF16.PACK_AB R0, RZ, R0 ;  /* 0x00000000ff00723e */ /* 0x001fca00000010ff */
[----:B------:R0:W-:Y:S01]  /*a1a0*/  STG.E.U16 [R2.64], R0 ;  /* 0x0000000002007986 */ /* 0x0001e2000c101524 */
[----:B------:R-:W-:Y:S05]  /*a1b0*/  BRA `(.L_x_15000) ;  /* 0x000006f000007947 */ /* 0x000fea0003800000 */
.L_x_15007:
        /* <DEDUP_REMOVED lines=12> */
.L_x_15019:
        /* <DEDUP_REMOVED lines=17> */
.L_x_15022:
[----:B------:R-:W-:-:S04]  /*a390*/  LOP3.LUT R0, R23, 0x80000000, RZ, 0xc0, !PT ;  /* 0x8000000017007812 */ /* 0x000fc800078ec0ff */
[----:B------:R-:W-:-:S04]  /*a3a0*/  SHF.R.U32.HI R5, RZ, 0x18, R0 ;  /* 0x00000018ff057819 */ /* 0x000fc80000011600 */
[----:B------:R-:W-:-:S04]  /*a3b0*/  LOP3.LUT R4, R4, R5, RZ, 0xfc, !PT ;  /* 0x0000000504047212 */ /* 0x000fc800078efcff */
[----:B------:R-:W-:Y:S02]  /*a3c0*/  PRMT R0, R4, 0x7610, R0 ;  /* 0x0000761004007816 */ /* 0x000fe40000000000 */
.L_x_15021:
[----:B------:R-:W-:Y:S05]  /*a3d0*/  BSYNC B0 ;  /* 0x0000000000007941 */ /* 0x000fea0003800000 */
.L_x_15020:
[----:B------:R0:W-:Y:S01]  /*a3e0*/  STG.E.U8 [R2.64], R0 ;  /* 0x0000000002007986 */ /* 0x0001e2000c101124 */
[----:B------:R-:W-:Y:S05]  /*a3f0*/  BRA `(.L_x_15000) ;  /* 0x000004b000007947 */ /* 0x000fea0003800000 */
.L_x_15018:
        /* <DEDUP_REMOVED lines=17> */
.L_x_15025:
[----:B------:R-:W-:-:S04]  /*a510*/  LOP3.LUT R0, R23, 0x80000000, RZ, 0xc0, !PT ;  /* 0x8000000017007812 */ /* 0x000fc800078ec0ff */
[----:B------:R-:W-:-:S04]  /*a520*/  SHF.R.U32.HI R5, RZ, 0x18, R0 ;  /* 0x00000018ff057819 */ /* 0x000fc80000011600 */
[----:B------:R-:W-:-:S04]  /*a530*/  LOP3.LUT R4, R4, R5, RZ, 0xfc, !PT ;  /* 0x0000000504047212 */ /* 0x000fc800078efcff */
[----:B------:R-:W-:Y:S02]  /*a540*/  PRMT R0, R4, 0x7610, R0 ;  /* 0x0000761004007816 */ /* 0x000fe40000000000 */
.L_x_15024:
[----:B------:R-:W-:Y:S05]  /*a550*/  BSYNC B0 ;  /* 0x0000000000007941 */ /* 0x000fea0003800000 */
.L_x_15023:
[----:B------:R0:W-:Y:S01]  /*a560*/  STG.E.U8 [R2.64], R0 ;  /* 0x0000000002007986 */ /* 0x0001e2000c101124 */
[----:B------:R-:W-:Y:S05]  /*a570*/  BRA `(.L_x_15000) ;  /* 0x0000033000007947 */ /* 0x000fea0003800000 */
.L_x_15017:
        /* <DEDUP_REMOVED lines=22> */
.L_x_14999:
        /* <DEDUP_REMOVED lines=20> */
.L_x_15027:
[----:B------:R-:W-:-:S04]  /*a820*/  LOP3.LUT R23, R23, 0xffff, RZ, 0xc0, !PT ;  /* 0x0000ffff17177812 */ /* 0x000fc800078ec0ff */
[----:B------:R-:W-:-:S05]  /*a830*/  PRMT R23, R23, 0x8880, RZ ;  /* 0x0000888017177816 */ /* 0x000fca00000000ff */
[----:B------:R-:W-:-:S05]  /*a840*/  IMAD.MOV.U32 R4, RZ, RZ, R23 ;  /* 0x000000ffff047224 */ /* 0x000fca00078e0017 */
[----:B------:R-:W-:-:S05]  /*a850*/  SHF.R.S32.HI R5, RZ, 0x1f, R4 ;  /* 0x0000001fff057819 */ /* 0x000fca0000011404 */
[----:B------:R0:W-:Y:S01]  /*a860*/  STG.E.64 [R2.64], R4 ;  /* 0x0000000402007986 */ /* 0x0001e2000c101b24 */
[----:B------:R-:W-:Y:S05]  /*a870*/  BRA `(.L_x_15000) ;  /* 0x0000003000007947 */ /* 0x000fea0003800000 */
.L_x_15026:
[----:B------:R-:W-:-:S04]  /*a880*/  LOP3.LUT R23, R23, 0xffff, RZ, 0xc0, !PT ;  /* 0x0000ffff17177812 */ /* 0x000fc800078ec0ff */
[----:B------:R-:W-:-:S05]  /*a890*/  PRMT R5, R23, 0x8880, RZ ;  /* 0x0000888017057816 */ /* 0x000fca00000000ff */
[----:B------:R0:W-:Y:S02]  /*a8a0*/  STG.E [R2.64], R5 ;  /* 0x0000000502007986 */ /* 0x0001e4000c101924 */
.L_x_15000:
[----:B------:R-:W-:Y:S02]  /*a8b0*/  IADD3 R17, R17, 0x80, RZ ;  /* 0x0000008011117810 */ /* 0x000fe40007ffe0ff */
.L_x_14961:
[----:B------:R-:W-:Y:S05]  /*a8c0*/  BSYNC B6 ;  /* 0x0000000000067941 */ /* 0x000fea0003800000 */
.L_x_14960:
        /* <DEDUP_REMOVED lines=19> */
.L_x_15031:
[----:B------:R-:W-:Y:S01]  /*aa00*/  STG.E.U8 [R2.64], R22 ;  /* 0x0000001602007986 */ /* 0x000fe2000c101124 */
[----:B------:R-:W-:Y:S05]  /*aa10*/  EXIT ;  /* 0x000000000000794d */ /* 0x000fea0003800000 */
.L_x_15030:
        /* <DEDUP_REMOVED lines=12> */
.L_x_15034:
[----:B------:R-:W-:-:S04]  /*aae0*/  LOP3.LUT R22, R22, 0xffff, RZ, 0xc0, !PT ;  /* 0x0000ffff16167812 */ /* 0x000fc800078ec0ff */
[----:B------:R-:W-:-:S05]  /*aaf0*/  PRMT R5, R22, 0x8880, RZ ;  /* 0x0000888016057816 */ /* 0x000fca00000000ff */
[----:B------:R-:W-:Y:S01]  /*ab00*/  STG.E [R2.64], R5 ;  /* 0x0000000502007986 */ /* 0x000fe2000c101924 */
[----:B------:R-:W-:Y:S05]  /*ab10*/  EXIT ;  /* 0x000000000000794d */ /* 0x000fea0003800000 */
.L_x_15033:
[----:B------:R-:W-:-:S04]  /*ab20*/  PRMT R5, R22, 0x8880, RZ ;  /* 0x0000888016057816 */ /* 0x000fc800000000ff */
[----:B------:R-:W-:-:S05]  /*ab30*/  PRMT R5, R5, 0x7710, RZ ;  /* 0x0000771005057816 */ /* 0x000fca00000000ff */
[----:B------:R-:W-:Y:S01]  /*ab40*/  STG.E.U16 [R2.64], R5 ;  /* 0x0000000502007986 */ /* 0x000fe2000c101524 */
[----:B------:R-:W-:Y:S05]  /*ab50*/  EXIT ;  /* 0x000000000000794d */ /* 0x000fea0003800000 */
.L_x_15029:
        /* <DEDUP_REMOVED lines=9> */
.L_x_15036:
[----:B------:R-:W0:Y:S02]  /*abf0*/  I2F.S8 R0, R22 ;  /* 0x0000001600007306 */ /* 0x000e240000001400 */
[----:B0-----:R-:W-:-:S05]  /*ac00*/  F2FP.PACK_AB R0, RZ, R0 ;  /* 0x00000000ff00723e */ /* 0x001fca00000000ff */
[----:B------:R-:W-:Y:S01]  /*ac10*/  STG.E.U16 [R2.64], R0 ;  /* 0x0000000002007986 */ /* 0x000fe2000c101524 */
[----:B------:R-:W-:Y:S05]  /*ac20*/  EXIT ;  /* 0x000000000000794d */ /* 0x000fea0003800000 */
.L_x_15035:
        /* <DEDUP_REMOVED lines=10> */
.L_x_15038:
[----:B------:R-:W0:Y:S02]  /*acd0*/  I2F.S8 R22, R22 ;  /* 0x0000001600167306 */ /* 0x000e240000001400 */
[----:B0-----:R-:W-:-:S04]  /*ace0*/  F2FP.PACK_AB R5, RZ, R22 ;  /* 0x00000016ff05723e */ /* 0x001fc800000000ff */
[----:B------:R-:W-:-:S05]  /*acf0*/  PRMT R5, R5, 0x5410, RZ ;  /* 0x0000541005057816 */ /* 0x000fca00000000ff */
[----:B------:R-:W-:Y:S01]  /*ad00*/  STG.E [R2.64], R5 ;  /* 0x0000000502007986 */ /* 0x000fe2000c101924 */
[----:B------:R-:W-:Y:S05]  /*ad10*/  EXIT ;  /* 0x000000000000794d */ /* 0x000fea0003800000 */
.L_x_15037:
[----:B------:R-:W-:-:S04]  /*ad20*/  PRMT R4, R22, 0x8880, RZ ;  /* 0x0000888016047816 */ /* 0x000fc800000000ff */
[----:B------:R-:W-:-:S06]  /*ad30*/  PRMT R4, R4, 0x7710, RZ ;  /* 0x0000771004047816 */ /* 0x000fcc00000000ff */
[----:B------:R-:W0:Y:S02]  /*ad40*/  I2F.F64.S16 R4, R4 ;  /* 0x0000000400047312 */ /* 0x000e240000101c00 */
[----:B0-----:R-:W-:Y:S01]  /*ad50*/  STG.E.64 [R2.64], R4 ;  /* 0x0000000402007986 */ /* 0x001fe2000c101b24 */
[----:B------:R-:W-:Y:S05]  /*ad60*/  EXIT ;  /* 0x000000000000794d */ /* 0x000fea0003800000 */
.L_x_15028:
        /* <DEDUP_REMOVED lines=12> */
.L_x_15041:
[----:B------:R-:W-:Y:S01]  /*ae30*/  PRMT R4, R22, 0x8880, RZ ;  /* 0x0000888016047816 */ /* 0x000fe200000000ff */
[----:B------:R-:W-:-:S03]  /*ae40*/  CS2R R6, SRZ ;  /* 0x0000000000067805 */ /* 0x000fc6000001ff00 */
[----:B------:R-:W-:-:S06]  /*ae50*/  PRMT R4, R4, 0x7710, RZ ;  /* 0x0000771004047816 */ /* 0x000fcc00000000ff */
[----:B------:R-:W0:Y:S02]  /*ae60*/  I2F.F64.S16 R4, R4 ;  /* 0x0000000400047312 */ /* 0x000e240000101c00 */
[----:B0-----:R-:W-:Y:S01]  /*ae70*/  STG.E.128 [R2.64], R4 ;  /* 0x0000000402007986 */ /* 0x001fe2000c101d24 */
[----:B------:R-:W-:Y:S05]  /*ae80*/  EXIT ;  /* 0x000000000000794d */ /* 0x000fea0003800000 */
.L_x_15040:
        /* <DEDUP_REMOVED lines=21> */
.L_x_15045:
[----:B------:R-:W-:Y:S05]  /*afe0*/  BSYNC B0 ;  /* 0x0000000000007941 */ /* 0x000fea0003800000 */
.L_x_15044:
[----:B------:R-:W-:-:S05]  /*aff0*/  LOP3.LUT R5, R0, R5, RZ, 0xfc, !PT ;  /* 0x0000000500057212 */ /* 0x000fca00078efcff */
[----:B------:R-:W-:Y:S01]  /*b000*/  STG.E.U8 [R2.64], R5 ;  /* 0x0000000502007986 */ /* 0x000fe2000c101124 */
[----:B------:R-:W-:Y:S05]  /*b010*/  EXIT ;  /* 0x000000000000794d */ /* 0x000fea0003800000 */
.L_x_15043:
        /* <DEDUP_REMOVED lines=13> */
.L_x_15047:
[----:B------:R-:W-:Y:S01]  /*b0f0*/  IMAD.MOV.U32 R0, RZ, RZ, 0x7f ;  /* 0x0000007fff007424 */ /* 0x000fe200078e00ff */
[----:B------:R-:W-:-:S04]  /*b100*/  ISETP.GT.U32.AND P0, PT, R4, 0x7f800000, PT ;  /* 0x7f8000000400780c */ /* 0x000fc80003f04070 */
[----:B------:R-:W-:-:S04]  /*b110*/  SEL R0, R0, 0x7c, P0 ;  /* 0x0000007c00007807 */ /* 0x000fc80000000000 */
.L_x_15048:
[----:B------:R-:W-:Y:S05]  /*b120*/  BSYNC B0 ;  /* 0x0000000000007941 */ /* 0x000fea0003800000 */
.L_x_15046:
[----:B------:R-:W-:-:S04]  /*b130*/  LOP3.LUT R4, R5, 0x80000000, RZ, 0xc0, !PT ;  /* 0x8000000005047812 */ /* 0x000fc800078ec0ff */
[----:B------:R-:W-:-:S04]  /*b140*/  SHF.R.U32.HI R5, RZ, 0x18, R4 ;  /* 0x00000018ff057819 */ /* 0x000fc80000011604 */
[----:B------:R-:W-:-:S05]  /*b150*/  LOP3.LUT R5, R0, R5, RZ, 0xfc, !PT ;  /* 0x0000000500057212 */ /* 0x000fca00078efcff */
[----:B------:R-:W-:Y:S01]  /*b160*/  STG.E.U8 [R2.64], R5 ;  /* 0x0000000502007986 */ /* 0x000fe2000c101124 */
[----:B------:R-:W-:Y:S05]  /*b170*/  EXIT ;  /* 0x000000000000794d */ /* 0x000fea0003800000 */
.L_x_15042:
[----:B------:R-:W0:Y:S02]  /*b180*/  I2F.S8 R0, R22 ;  /* 0x0000001600007306 */ /* 0x000e240000001400 */
[----:B0-----:R-:W-:-:S05]  /*b190*/  F2FP.BF16.PACK_AB R0, RZ, R0 ;  /* 0x00000000ff00723e */ /* 0x001fca00000010ff */
[----:B------:R-:W-:Y:S01]  /*b1a0*/  STG.E.U16 [R2.64], R0 ;  /* 0x0000000002007986 */ /* 0x000fe2000c101524 */
[----:B------:R-:W-:Y:S05]  /*b1b0*/  EXIT ;  /* 0x000000000000794d */ /* 0x000fea0003800000 */
.L_x_15039:
        /* <DEDUP_REMOVED lines=12> */
.L_x_15051:
        /* <DEDUP_REMOVED lines=17> */
.L_x_15054:
[----:B------:R-:W-:-:S04]  /*b390*/  LOP3.LUT R0, R7, 0x80000000, RZ, 0xc0, !PT ;  /* 0x8000000007007812 */ /* 0x000fc800078ec0ff */
[----:B------:R-:W-:-:S04]  /*b3a0*/  SHF.R.U32.HI R5, RZ, 0x18, R0 ;  /* 0x00000018ff057819 */ /* 0x000fc80000011600 */
[----:B------:R-:W-:-:S04]  /*b3b0*/  LOP3.LUT R4, R4, R5, RZ, 0xfc, !PT ;  /* 0x0000000504047212 */ /* 0x000fc800078efcff */
[----:B------:R-:W-:Y:S02]  /*b3c0*/  PRMT R0, R4, 0x7610, R0 ;  /* 0x0000761004007816 */ /* 0x000fe40000000000 */
.L_x_15053:
[----:B------:R-:W-:Y:S05]  /*b3d0*/  BSYNC B0 ;  /* 0x0000000000007941 */ /* 0x000fea0003800000 */
.L_x_15052:
[----:B------:R-:W-:Y:S01]  /*b3e0*/  STG.E.U8 [R2.64], R0 ;  /* 0x0000000002007986 */ /* 0x000fe2000c101124 */
[----:B------:R-:W-:Y:S05]  /*b3f0*/  EXIT ;  /* 0x000000000000794d */ /* 0x000fea0003800000 */
.L_x_15050:
        /* <DEDUP_REMOVED lines=17> */
.L_x_15057:
[----:B------:R-:W-:-:S04]  /*b510*/  LOP3.LUT R0, R7, 0x80000000, RZ, 0xc0, !PT ;  /* 0x8000000007007812 */ /* 0x000fc800078ec0ff */
[----:B------:R-:W-:-:S04]  /*b520*/  SHF.R.U32.HI R5, RZ, 0x18, R0 ;  /* 0x00000018ff057819 */ /* 0x000fc80000011600 */
[----:B------:R-:W-:-:S04]  /*b530*/  LOP3.LUT R4, R4, R5, RZ, 0xfc, !PT ;  /* 0x0000000504047212 */ /* 0x000fc800078efcff */
[----:B------:R-:W-:Y:S02]  /*b540*/  PRMT R0, R4, 0x7610, R0 ;  /* 0x0000761004007816 */ /* 0x000fe40000000000 */
.L_x_15056:
[----:B------:R-:W-:Y:S05]  /*b550*/  BSYNC B0 ;  /* 0x0000000000007941 */ /* 0x000fea0003800000 */
.L_x_15055:
[----:B------:R-:W-:Y:S01]  /*b560*/  STG.E.U8 [R2.64], R0 ;  /* 0x0000000002007986 */ /* 0x000fe2000c101124 */
[----:B------:R-:W-:Y:S05]  /*b570*/  EXIT ;  /* 0x000000000000794d */ /* 0x000fea0003800000 */
.L_x_15049:
        /* <DEDUP_REMOVED lines=22> */
.L_x_15032:
        /* <DEDUP_REMOVED lines=20> */
.L_x_15059:
[----:B------:R-:W-:-:S04]  /*b820*/  LOP3.LUT R22, R22, 0xffff, RZ, 0xc0, !PT ;  /* 0x0000ffff16167812 */ /* 0x000fc800078ec0ff */
[----:B------:R-:W-:-:S05]  /*b830*/  PRMT R22, R22, 0x8880, RZ ;  /* 0x0000888016167816 */ /* 0x000fca00000000ff */
[----:B------:R-:W-:-:S05]  /*b840*/  IMAD.MOV.U32 R4, RZ, RZ, R22 ;  /* 0x000000ffff047224 */ /* 0x000fca00078e0016 */
[----:B------:R-:W-:-:S05]  /*b850*/  SHF.R.S32.HI R5, RZ, 0x1f, R4 ;  /* 0x0000001fff057819 */ /* 0x000fca0000011404 */
[----:B------:R-:W-:Y:S01]  /*b860*/  STG.E.64 [R2.64], R4 ;  /* 0x0000000402007986 */ /* 0x000fe2000c101b24 */
[----:B------:R-:W-:Y:S05]  /*b870*/  EXIT ;  /* 0x000000000000794d */ /* 0x000fea0003800000 */
.L_x_15058:
[----:B------:R-:W-:-:S04]  /*b880*/  LOP3.LUT R22, R22, 0xffff, RZ, 0xc0, !PT ;  /* 0x0000ffff16167812 */ /* 0x000fc800078ec0ff */
[----:B------:R-:W-:-:S05]  /*b890*/  PRMT R5, R22, 0x8880, RZ ;  /* 0x0000888016057816 */ /* 0x000fca00000000ff */
[----:B------:R-:W-:Y:S01]  /*b8a0*/  STG.E [R2.64], R5 ;  /* 0x0000000502007986 */ /* 0x000fe2000c101924 */
[----:B------:R-:W-:Y:S05]  /*b8b0*/  EXIT ;  /* 0x000000000000794d */ /* 0x000fea0003800000 */
.L_x_15060:
        /* <DEDUP_REMOVED lines=12> */
.L_x_16634:


//--------------------- .text._ZN2at6native18elementwise_kernelILi128ELi4EZNS0_22gpu_kernel_impl_nocastINS0_13BinaryFunctorIaaaNS0_15binary_internal10MulFunctorIaEEEEEEvRNS_18TensorIteratorBaseERKT_EUliE_EEviT1_ --------------------------
	.section	.text._ZN2at6native18elementwise_kernelILi128ELi4EZNS0_22gpu_kernel_impl_nocastINS0_13BinaryFunctorIaaaNS0_15binary_internal10MulFunctorIaEEEEEEvRNS_18TensorIteratorBaseERKT_EUliE_EEviT1_,"ax",@progbits
	.sectioninfo	@"SHI_REGISTERS=12"
	.align	128
        .global         _ZN2at6native18elementwise_kernelILi128ELi4EZNS0_22gpu_kernel_impl_nocastINS0_13BinaryFunctorIaaaNS0_15binary_internal10MulFunctorIaEEEEEEvRNS_18TensorIteratorBaseERKT_EUliE_EEviT1_
        .type           _ZN2at6native18elementwise_kernelILi128ELi4EZNS0_22gpu_kernel_impl_nocastINS0_13BinaryFunctorIaaaNS0_15binary_internal10MulFunctorIaEEEEEEvRNS_18TensorIteratorBaseERKT_EUliE_EEviT1_,@function
        .size           _ZN2at6native18elementwise_kernelILi128ELi4EZNS0_22gpu_kernel_impl_nocastINS0_13BinaryFunctorIaaaNS0_15binary_internal10MulFunctorIaEEEEEEvRNS_18TensorIteratorBaseERKT_EUliE_EEviT1_,(.L_x_16635 - _ZN2at6native18elementwise_kernelILi128ELi4EZNS0_22gpu_kernel_impl_nocastINS0_13BinaryFunctorIaaaNS0_15binary_internal10MulFunctorIaEEEEEEvRNS_18TensorIteratorBaseERKT_EUliE_EEviT1_)
        .other          _ZN2at6native18elementwise_kernelILi128ELi4EZNS0_22gpu_kernel_impl_nocastINS0_13BinaryFunctorIaaaNS0_15binary_internal10MulFunctorIaEEEEEEvRNS_18TensorIteratorBaseERKT_EUliE_EEviT1_,@"STO_CUDA_ENTRY STV_DEFAULT"
_ZN2at6native18elementwise_kernelILi128ELi4EZNS0_22gpu_kernel_impl_nocastINS0_13BinaryFunctorIaaaNS0_15binary_internal10MulFunctorIaEEEEEEvRNS_18TensorIteratorBaseERKT_EUliE_EEviT1_:
.text._ZN2at6native18elementwise_kernelILi128ELi4EZNS0_22gpu_kernel_impl_nocastINS0_13BinaryFunctorIaaaNS0_15binary_internal10MulFunctorIaEEEEEEvRNS_18TensorIteratorBaseERKT_EUliE_EEviT1_:
        /* <DEDUP_REMOVED lines=261> */
.L_x_15063:
[----:B------:R-:W-:Y:S02]  /*1050*/  IADD3 R6, P0, R3, c[0x0][0x3d0], RZ ;  /* 0x0000f40003067a10 */ /* 0x000fe40007f1e0ff */
[----:B------:R-:W-:Y:S02]  /*1060*/  IADD3 R4, P1, R4, c[0x0][0x3d8], RZ ;  /* 0x0000f60004047a10 */ /* 0x000fe40007f3e0ff */
[----:B------:R-:W-:Y:S02]  /*1070*/  IADD3.X R7, RZ, c[0x0][0x3d4], RZ, P0, !PT ;  /* 0x0000f500ff077a10 */ /* 0x000fe400007fe4ff */
[----:B------:R-:W-:-:S04]  /*1080*/  IADD3.X R5, RZ, c[0x0][0x3dc], RZ, P1, !PT ;  /* 0x0000f700ff057a10 */ /* 0x000fc80000ffe4ff */
[----:B------:R-:W2:Y:S04]  /*1090*/  LDG.E.U8 R7, [R6.64] ;  /* 0x0000000406077981 */ /* 0x000ea8000c1e1100 */
[----:B------:R-:W2:Y:S01]  /*10a0*/  LDG.E.U8 R4, [R4.64] ;  /* 0x0000000404047981 */ /* 0x000ea2000c1e1100 */
[----:B------:R-:W-:-:S04]  /*10b0*/  IADD3 R2, P0, R2, c[0x0][0x3c8], RZ ;  /* 0x0000f20002027a10 */ /* 0x000fc80007f1e0ff */
[----:B------:R-:W-:Y:S02]  /*10c0*/  IADD3.X R3, RZ, c[0x0][0x3cc], RZ, P0, !PT ;  /* 0x0000f300ff037a10 */ /* 0x000fe400007fe4ff */
[----:B------:R-:W-:Y:S01]  /*10d0*/  IADD3 R0, R0, 0x80, RZ ;  /* 0x0000008000007810 */ /* 0x000fe20007ffe0ff */
[----:B--2---:R-:W-:-:S05]  /*10e0*/  IMAD R9, R4, R7, RZ ;  /* 0x0000000704097224 */ /* 0x004fca00078e02ff */
[----:B------:R0:W-:Y:S02]  /*10f0*/  STG.E.U8 [R2.64], R9 ;  /* 0x0000000902007986 */ /* 0x0001e4000c101104 */
.L_x_15062:
[----:B------:R-:W-:Y:S05]  /*1100*/  BSYNC B0 ;  /* 0x0000000000007941 */ /* 0x000fea0003800000 */
.L_x_15061:
        /* <DEDUP_REMOVED lines=256> */
.L_x_15066:
        /* <DEDUP_REMOVED lines=8> */
[----:B------:R-:W-:-:S04]  /*2190*/  IADD3 R0, R0, 0x80, RZ ;  /* 0x0000008000007810 */ /* 0x000fc80007ffe0ff */
[----:B------:R-:W-:Y:S01]  /*21a0*/  ISETP.GE.AND P0, PT, R0, c[0x0][0x160], PT ;  /* 0x0000580000007a0c */ /* 0x000fe20003f06270 */
[----:B--2---:R-:W-:-:S05]  /*21b0*/  IMAD R9, R4, R7, RZ ;  /* 0x0000000704097224 */ /* 0x004fca00078e02ff */
[----:B------:R0:W-:Y:S07]  /*21c0*/  STG.E.U8 [R2.64], R9 ;  /* 0x0000000902007986 */ /* 0x0001ee000c101104 */
        /* <DEDUP_REMOVED lines=254> */
.L_x_15067:
        /* <DEDUP_REMOVED lines=11> */
.L_x_15065:
[----:B------:R-:W-:Y:S05]  /*3260*/  BSYNC B0 ;  /* 0x0000000000007941 */ /* 0x000fea0003800000 */
.L_x_15064:
        /* <DEDUP_REMOVED lines=255> */
.L_x_15068:
[----:B------:R-:W-:Y:S02]  /*4260*/  IADD3 R6, P0, R3, c[0x0][0x3d0], RZ ;  /* 0x0000f40003067a10 */ /* 0x000fe40007f1e0ff */
[----:B------:R-:W-:Y:S02]  /*4270*/  IADD3 R4, P1, R4, c[0x0][0x3d8], RZ ;  /* 0x0000f60004047a10 */ /* 0x000fe40007f3e0ff */
[----:B------:R-:W-:Y:S02]  /*4280*/  IADD3.X R7, RZ, c[0x0][0x3d4], RZ, P0, !PT ;  /* 0x0000f500ff077a10 */ /* 0x000fe400007fe4ff */
[----:B------:R-:W-:-:S04]  /*4290*/  IADD3.X R5, RZ, c[0x0][0x3dc], RZ, P1, !PT ;  /* 0x0000f700ff057a10 */ /* 0x000fc80000ffe4ff */
[----:B------:R-:W2:Y:S04]  /*42a0*/  LDG.E.U8 R7, [R6.64] ;  /* 0x0000000406077981 */ /* 0x000ea8000c1e1100 */
[----:B------:R-:W2:Y:S01]  /*42b0*/  LDG.E.U8 R4, [R4.64] ;  /* 0x0000000404047981 */ /* 0x000ea2000c1e1100 */
[----:B------:R-:W-:-:S04]  /*42c0*/  IADD3 R2, P0, R2, c[0x0][0x3c8], RZ ;  /* 0x0000f20002027a10 */ /* 0x000fc80007f1e0ff */
[----:B------:R-:W-:Y:S01]  /*42d0*/  IADD3.X R3, RZ, c[0x0][0x3cc], RZ, P0, !PT ;  /* 0x0000f300ff037a10 */ /* 0x000fe200007fe4ff */
[----:B--2---:R-:W-:-:S05]  /*42e0*/  IMAD R9, R4, R7, RZ ;  /* 0x0000000704097224 */ /* 0x004fca00078e02ff */
[----:B------:R-:W-:Y:S01]  /*42f0*/  STG.E.U8 [R2.64], R9 ;  /* 0x0000000902007986 */ /* 0x000fe2000c101104 */
[----:B------:R-:W-:Y:S05]  /*4300*/  EXIT ;  /* 0x000000000000794d */ /* 0x000fea0003800000 */
.L_x_15069:
        /* <DEDUP_REMOVED lines=15> */
.L_x_16635:


//--------------------- .text._ZN2at6native27unrolled_elementwise_kernelINS0_13BinaryFunctorIaaaNS0_15binary_internal10MulFunctorIaEEEESt5arrayIPcLm3EELi4E23TrivialOffsetCalculatorILi2EjESA_ILi1EjENS0_6memory15LoadWithoutCastENSD_16StoreWithoutCastEEEviT_T0_T2_T3_T4_T5_ --------------------------
	.section	.text._ZN2at6native27unrolled_elementwise_kernelINS0_13BinaryFunctorIaaaNS0_15binary_internal10MulFunctorIaEEEESt5arrayIPcLm3EELi4E23TrivialOffsetCalculatorILi2EjESA_ILi1EjENS0_6memory15LoadWithoutCastENSD_16StoreWithoutCastEEEviT_T0_T2_T3_T4_T5_,"ax",@progbits
	.sectioninfo	@"SHI_REGISTERS=24"
	.align	128
        .global         _ZN2at6native27unrolled_elementwise_kernelINS0_13BinaryFunctorIaaaNS0_15binary_internal10MulFunctorIaEEEESt5arrayIPcLm3EELi4E23TrivialOffsetCalculatorILi2EjESA_ILi1EjENS0_6memory15LoadWithoutCastENSD_16StoreWithoutCastEEEviT_T0_T2_T3_T4_T5_
        .type           _ZN2at6native27unrolled_elementwise_kernelINS0_13BinaryFunctorIaaaNS0_15binary_internal10MulFunctorIaEEEESt5arrayIPcLm3EELi4E23TrivialOffsetCalculatorILi2EjESA_ILi1EjENS0_6memory15LoadWithoutCastENSD_16StoreWithoutCastEEEviT_T0_T2_T3_T4_T5_,@function
        .size           _ZN2at6native27unrolled_elementwise_kernelINS0_13BinaryFunctorIaaaNS0_15binary_internal10MulFunctorIaEEEESt5arrayIPcLm3EELi4E23TrivialOffsetCalculatorILi2EjESA_ILi1EjENS0_6memory15LoadWithoutCastENSD_16StoreWithoutCastEEEviT_T0_T2_T3_T4_T5_,(.L_x_16636 - _ZN2at6native27unrolled_elementwise_kernelINS0_13BinaryFunctorIaaaNS0_15binary_internal10MulFunctorIaEEEESt5arrayIPcLm3EELi4E23TrivialOffsetCalculatorILi2EjESA_ILi1EjENS0_6memory15LoadWithoutCastENSD_16StoreWithoutCastEEEviT_T0_T2_T3_T4_T5_)
        .other          _ZN2at6native27unrolled_elementwise_kernelINS0_13BinaryFunctorIaaaNS0_15binary_internal10MulFunctorIaEEEESt5arrayIPcLm3EELi4E23TrivialOffsetCalculatorILi2EjESA_ILi1EjENS0_6memory15LoadWithoutCastENSD_16StoreWithoutCastEEEviT_T0_T2_T3_T4_T5_,@"STO_CUDA_ENTRY STV_DEFAULT"
_ZN2at6native27unrolled_elementwise_kernelINS0_13BinaryFunctorIaaaNS0_15binary_internal10MulFunctorIaEEEESt5arrayIPcLm3EELi4E23TrivialOffsetCalculatorILi2EjESA_ILi1EjENS0_6memory15LoadWithoutCastENSD_16StoreWithoutCastEEEviT_T0_T2_T3_T4_T5_:
.text._ZN2at6native27unrolled_elementwise_kernelINS0_13BinaryFunctorIaaaNS0_15binary_internal10MulFunctorIaEEEESt5arrayIPcLm3EELi4E23TrivialOffsetCalculatorILi2EjESA_ILi1EjENS0_6memory15LoadWithoutCastENSD_16StoreWithoutCastEEEviT_T0_T2_T3_T4_T5_:
        /* <DEDUP_REMOVED lines=16> */
[----:B------:R-:W-:-:S03]  /*0100*/  @!P0 IMAD.X R11, RZ, RZ, c[0x0][0x17c], P3 ;  /* 0x00005f00ff0b8624 */ /* 0x000fc600018e06ff */
[----:B------:R0:W2:Y:S01]  /*0110*/  @!P0 LDG.E.U8 R3, [R8.64] ;  /* 0x0000000408038981 */ /* 0x0000a2000c1e1100 */
[----:B------:R-:W-:Y:S01]  /*0120*/  @!P2 IMAD R16, R0, 0x200, R13 ;  /* 0x000002000010a824 */ /* 0x000fe200078e020d */
[----:B------:R-:W-:Y:S02]  /*0130*/  @!P2 IADD3 R13, R13, 0x80, RZ ;  /* 0x000000800d0da810 */ /* 0x000fe40007ffe0ff */
[----:B------:R1:W3:Y:S02]  /*0140*/  @!P0 LDG.E.U8 R4, [R10.64] ;  /* 0x000000040a048981 */ /* 0x0002e4000c1e1100 */
[----:B------:R-:W-:Y:S02]  /*0150*/  ISETP.GE.AND P1, PT, R13, R2, PT ;  /* 0x000000020d00720c */ /* 0x000fe40003f26270 */
[C---:B------:R-:W-:Y:S02]  /*0160*/  @!P2 IADD3 R14, P3, R16.reuse, c[0x0][0x170], RZ ;  /* 0x00005c00100eaa10 */ /* 0x040fe40007f7e0ff */
[----:B------:R-:W-:-:S02]  /*0170*/  @!P2 IADD3 R16, P4, R16, c[0x0][0x178], RZ ;  /* 0x00005e001010aa10 */ /* 0x000fc40007f9e0ff */
[----:B------:R-:W-:Y:S01]  /*0180*/  PRMT R6, RZ, 0x7610, R6 ;  /* 0x00007610ff067816 */ /* 0x000fe20000000006 */
[----:B------:R-:W-:Y:S01]  /*0190*/  @!P2 IMAD.X R15, RZ, RZ, c[0x0][0x174], P3 ;  /* 0x00005d00ff0fa624 */ /* 0x000fe200018e06ff */
[----:B------:R-:W-:Y:S01]  /*01a0*/  PRMT R7, RZ, 0x7610, R7 ;  /* 0x00007610ff077816 */ /* 0x000fe20000000007 */
[----:B------:R-:W-:Y:S01]  /*01b0*/  @!P2 IMAD.X R17, RZ, RZ, c[0x0][0x17c], P4 ;  /* 0x00005f00ff11a624 */ /* 0x000fe200020e06ff */
[----:B------:R-:W-:Y:S02]  /*01c0*/  PRMT R12, RZ, 0x7610, R12 ;  /* 0x00007610ff0c7816 */ /* 0x000fe4000000000c */
[----:B------:R4:W3:Y:S01]  /*01d0*/  @!P2 LDG.E.U8 R6, [R14.64] ;  /* 0x000000040e06a981 */ /* 0x0008e2000c1e1100 */
[----:B------:R-:W-:-:S03]  /*01e0*/  @!P1 IMAD R20, R0, 0x200, R13 ;  /* 0x0000020000149824 */ /* 0x000fc600078e020d */
[----:B------:R0:W3:Y:S02]  /*01f0*/  @!P2 LDG.E.U8 R7, [R16.64] ;  /* 0x000000041007a981 */ /* 0x0000e4000c1e1100 */
[C---:B------:R-:W-:Y:S02]  /*0200*/  @!P1 IADD3 R18, P3, R20.reuse, c[0x0][0x170], RZ ;  /* 0x00005c0014129a10 */ /* 0x040fe40007f7e0ff */
[----:B------:R-:W-:-:S03]  /*0210*/  @!P1 IADD3 R20, P2, R20, c[0x0][0x178], RZ ;  /* 0x00005e0014149a10 */ /* 0x000fc60007f5e0ff */
[----:B------:R-:W-:Y:S01]  /*0220*/  @!P1 IMAD.X R19, RZ, RZ, c[0x0][0x174], P3 ;  /* 0x00005d00ff139624 */ /* 0x000fe200018e06ff */
[----:B-1----:R-:W-:Y:S01]  /*0230*/  PRMT R10, RZ, 0x7610, R10 ;  /* 0x00007610ff0a7816 */ /* 0x002fe2000000000a */
[----:B------:R-:W-:-:S03]  /*0240*/  @!P1 IMAD.X R21, RZ, RZ, c[0x0][0x17c], P2 ;  /* 0x00005f00ff159624 */ /* 0x000fc600010e06ff */
[----:B------:R-:W3:Y:S04]  /*0250*/  @!P1 LDG.E.U8 R12, [R18.64] ;  /* 0x00000004120c9981 */ /* 0x000ee8000c1e1100 */
[----:B------:R-:W3:Y:S01]  /*0260*/  @!P1 LDG.E.U8 R10, [R20.64] ;  /* 0x00000004140a9981 */ /* 0x000ee2000c1e1100 */
[----:B------:R-:W-:-:S04]  /*0270*/  @!P1 IADD3 R13, R13, 0x80, RZ ;  /* 0x000000800d0d9810 */ /* 0x000fc80007ffe0ff */
[----:B------:R-:W-:Y:S01]  /*0280*/  ISETP.GE.AND P2, PT, R13, R2, PT ;  /* 0x000000020d00720c */ /* 0x000fe20003f46270 */
[----:B------:R-:W-:Y:S01]  /*0290*/  IMAD.MOV.U32 R11, RZ, RZ, R5 ;  /* 0x000000ffff0b7224 */ /* 0x000fe200078e0005 */
[----:B0-----:R-:W-:-:S11]  /*02a0*/  PRMT R9, RZ, 0x7610, R9 ;  /* 0x00007610ff097816 */ /* 0x001fd60000000009 */
[----:B------:R-:W-:-:S05]  /*02b0*/  @!P2 IMAD R8, R0, 0x200, R13 ;  /* 0x000002000008a824 */ /* 0x000fca00078e020d */
[C---:B----4-:R-:W-:Y:S02]  /*02c0*/  @!P2 IADD3 R14, P1, R8.reuse, c[0x0][0x170], RZ ;  /* 0x00005c00080eaa10 */ /* 0x050fe40007f3e0ff */
[----:B------:R-:W-:Y:S02]  /*02d0*/  @!P2 IADD3 R16, P3, R8, c[0x0][0x178], RZ ;  /* 0x00005e000810aa10 */ /* 0x000fe40007f7e0ff */
[----:B------:R-:W-:Y:S01]  /*02e0*/  PRMT R8, RZ, 0x7610, R8 ;  /* 0x00007610ff087816 */ /* 0x000fe20000000008 */
[----:B------:R-:W-:Y:S01]  /*02f0*/  @!P2 IMAD.X R15, RZ, RZ, c[0x0][0x174], P1 ;  /* 0x00005d00ff0fa624 */ /* 0x000fe200008e06ff */
[----:B------:R-:W-:Y:S01]  /*0300*/  IADD3 R13, R5, 0x80, RZ ;  /* 0x00000080050d7810 */ /* 0x000fe20007ffe0ff */
[----:B------:R-:W-:Y:S02]  /*0310*/  @!P2 IMAD.X R17, RZ, RZ, c[0x0][0x17c], P3 ;  /* 0x00005f00ff11a624 */ /* 0x000fe400018e06ff */
[----:B------:R-:W-:Y:S01]  /*0320*/  @!P0 IMAD R5, R0, 0x200, R5 ;  /* 0x0000020000058824 */ /* 0x000fe200078e0205 */
[----:B------:R3:W5:Y:S04]  /*0330*/  @!P2 LDG.E.U8 R8, [R14.64] ;  /* 0x000000040e08a981 */ /* 0x000768000c1e1100 */
[----:B------:R0:W5:Y:S01]  /*0340*/  @!P2 LDG.E.U8 R9, [R16.64] ;  /* 0x000000041009a981 */ /* 0x000162000c1e1100 */
[----:B------:R-:W-:-:S05]  /*0350*/  @!P0 IMAD.MOV.U32 R11, RZ, RZ, R13 ;  /* 0x000000ffff0b8224 */ /* 0x000fca00078e000d */
[----:B------:R-:W-:Y:S01]  /*0360*/  ISETP.GE.AND P1, PT, R11, R2, PT ;  /* 0x000000020b00720c */ /* 0x000fe20003f26270 */
[----:B------:R-:W-:Y:S01]  /*0370*/  BSSY B0, `(.L_x_15070) ;  /* 0x000001a000007945 */ /* 0x000fe20003800000 */
[----:B--2---:R-:W-:Y:S02]  /*0380*/  PRMT R3, R3, 0x9910, RZ ;  /* 0x0000991003037816 */ /* 0x004fe400000000ff */
[----:B---3--:R-:W-:Y:S02]  /*0390*/  PRMT R14, R4, 0x9910, RZ ;  /* 0x00009910040e7816 */ /* 0x008fe400000000ff */
[----:B------:R-:W-:-:S03]  /*03a0*/  @!P0 IADD3 R4, P2, R5, c[0x0][0x168], RZ ;  /* 0x00005a0005048a10 */ /* 0x000fc60007f5e0ff */
[----:B------:R-:W-:Y:S02]  /*03b0*/  IMAD R3, R3, R14, RZ ;  /* 0x0000000e03037224 */ /* 0x000fe400078e02ff */
[----:B------:R-:W-:-:S05]  /*03c0*/  @!P0 IMAD.X R5, RZ, RZ, c[0x0][0x16c], P2 ;  /* 0x00005b00ff058624 */ /* 0x000fca00010e06ff */
[----:B------:R0:W-:Y:S01]  /*03d0*/  @!P0 STG.E.U8 [R4.64], R3 ;  /* 0x0000000304008986 */ /* 0x0001e2000c101104 */
[----:B------:R-:W-:Y:S02]  /*03e0*/  PRMT R6, R6, 0x9910, RZ ;  /* 0x0000991006067816 */ /* 0x000fe400000000ff */
[----:B------:R-:W-:Y:S02]  /*03f0*/  PRMT R7, R7, 0x9910, RZ ;  /* 0x0000991007077816 */ /* 0x000fe400000000ff */
[----:B------:R-:W-:Y:S02]  /*0400*/  PRMT R12, R12, 0x9910, RZ ;  /* 0x000099100c0c7816 */ /* 0x000fe400000000ff */
[----:B------:R-:W-:-:S03]  /*0410*/  PRMT R13, R10, 0x9910, RZ ;  /* 0x000099100a0d7816 */ /* 0x000fc600000000ff */
[----:B------:R-:W-:Y:S02]  /*0420*/  IMAD.MOV.U32 R10, RZ, RZ, R12 ;  /* 0x000000ffff0a7224 */ /* 0x000fe400078e000c */
[----:B------:R-:W-:Y:S02]  /*0430*/  IMAD R15, R6, R7, RZ ;  /* 0x00000007060f7224 */ /* 0x000fe400078e02ff */
[----:B------:R-:W-:Y:S01]  /*0440*/  IMAD R13, R10, R13, RZ ;  /* 0x0000000d0a0d7224 */ /* 0x000fe200078e02ff */
        /* <DEDUP_REMOVED lines=12> */
.L_x_15071:
[----:B0-----:R-:W-:Y:S05]  /*0510*/  BSYNC B0 ;  /* 0x0000000000007941 */ /* 0x001fea0003800000 */
.L_x_15070:
[----:B------:R-:W-:Y:S02]  /*0520*/  ISETP.GE.AND P0, PT, R11, R2, PT ;  /* 0x000000020b00720c */ /* 0x000fe40003f06270 */
[----:B-----5:R-:W-:Y:S02]  /*0530*/  PRMT R4, R8, 0x9910, RZ ;  /* 0x0000991008047816 */ /* 0x020fe400000000ff */
[----:B------:R-:W-:-:S09]  /*0540*/  PRMT R5, R9, 0x9910, RZ ;  /* 0x0000991009057816 */ /* 0x000fd200000000ff */
[----:B------:R-:W-:Y:S05]  /*0550*/  @P0 EXIT ;  /* 0x000000000000094d */ /* 0x000fea0003800000 */
[----:B------:R-:W-:Y:S02]  /*0560*/  IMAD R0, R0, 0x200, R11 ;  /* 0x0000020000007824 */ /* 0x000fe400078e020b */
[----:B------:R-:W-:-:S03]  /*0570*/  IMAD R5, R4, R5, RZ ;  /* 0x0000000504057224 */ /* 0x000fc600078e02ff */
[----:B------:R-:W-:-:S05]  /*0580*/  IADD3 R2, P0, R0, c[0x0][0x168], RZ ;  /* 0x00005a0000027a10 */ /* 0x000fca0007f1e0ff */
[----:B------:R-:W-:-:S05]  /*0590*/  IMAD.X R3, RZ, RZ, c[0x0][0x16c], P0 ;  /* 0x00005b00ff037624 */ /* 0x000fca00000e06ff */
[----:B------:R-:W-:Y:S01]  /*05a0*/  STG.E.U8 [R2.64], R5 ;  /* 0x0000000502007986 */ /* 0x000fe2000c101104 */
[----:B------:R-:W-:Y:S05]  /*05b0*/  EXIT ;  /* 0x000000000000794d */ /* 0x000fea0003800000 */
.L_x_15072:
        /* <DEDUP_REMOVED lines=12> */
.L_x_16636:


//--------------------- .text._ZN2at6native29vectorized_elementwise_kernelILi2ENS0_13BinaryFunctorIaaaNS0_15binary_internal10MulFunctorIaEEEESt5arrayIPcLm3EEEEviT0_T1_ --------------------------
	.section	.text._ZN2at6native29vectorized_elementwise_kernelILi2ENS0_13BinaryFunctorIaaaNS0_15binary_internal10MulFunctorIaEEEESt5arrayIPcLm3EEEEviT0_T1_,"ax",@progbits
	.sectioninfo	@"SHI_REGISTERS=32"
	.align	128
        .global         _ZN2at6native29vectorized_elementwise_kernelILi2ENS0_13BinaryFunctorIaaaNS0_15binary_internal10MulFunctorIaEEEESt5arrayIPcLm3EEEEviT0_T1_
        .type           _ZN2at6native29vectorized_elementwise_kernelILi2ENS0_13BinaryFunctorIaaaNS0_15binary_internal10MulFunctorIaEEEESt5arrayIPcLm3EEEEviT0_T1_,@function
        .size           _ZN2at6native29vectorized_elementwise_kernelILi2ENS0_13BinaryFunctorIaaaNS0_15binary_internal10MulFunctorIaEEEESt5arrayIPcLm3EEEEviT0_T1_,(.L_x_16637 - _ZN2at6native29vectorized_elementwise_kernelILi2ENS0_13BinaryFunctorIaaaNS0_15binary_internal10MulFunctorIaEEEESt5arrayIPcLm3EEEEviT0_T1_)
        .other          _ZN2at6native29vectorized_elementwise_kernelILi2ENS0_13BinaryFunctorIaaaNS0_15binary_internal10MulFunctorIaEEEESt5arrayIPcLm3EEEEviT0_T1_,@"STO_CUDA_ENTRY STV_DEFAULT"
_ZN2at6native29vectorized_elementwise_kernelILi2ENS0_13BinaryFunctorIaaaNS0_15binary_internal10MulFunctorIaEEEESt5arrayIPcLm3EEEEviT0_T1_:
.text._ZN2at6native29vectorized_elementwise_kernelILi2ENS0_13BinaryFunctorIaaaNS0_15binary_internal10MulFunctorIaEEEESt5arrayIPcLm3EEEEviT0_T1_:
        /* <DEDUP_REMOVED lines=9> */
[C---:B------:R-:W-:Y:S02]  /*0090*/  IADD3 R2, P0, R12.reuse, c[0x0][0x170], RZ ;  /* 0x00005c000c027a10 */ /* 0x040fe40007f1e0ff */
[----:B------:R-:W-:Y:S02]  /*00a0*/  IADD3 R8, P1, R12, c[0x0][0x178], RZ ;  /* 0x00005e000c087a10 */ /* 0x000fe40007f3e0ff */
[C---:B------:R-:W-:Y:S02]  /*00b0*/  IADD3.X R3, R4.reuse, c[0x0][0x174], RZ, P0, !PT ;  /* 0x00005d0004037a10 */ /* 0x040fe400007fe4ff */
[----:B------:R-:W-:-:S03]  /*00c0*/  IADD3.X R9, R4, c[0x0][0x17c], RZ, P1, !PT ;  /* 0x00005f0004097a10 */ /* 0x000fc60000ffe4ff */
[----:B0-----:R-:W-:-:S04]  /*00d0*/  IMAD.WIDE.U32 R2, R0, 0x2, R2 ;  /* 0x0000000200027825 */ /* 0x001fc800078e0002 */
[----:B------:R-:W-:Y:S01]  /*00e0*/  IMAD.WIDE.U32 R8, R0, 0x2, R8 ;  /* 0x0000000200087825 */ /* 0x000fe200078e0008 */
[----:B------:R-:W2:Y:S04]  /*00f0*/  LDG.E.U16 R10, [R2.64] ;  /* 0x00000004020a7981 */ /* 0x000ea8000c1e1500 */
[----:B------:R-:W3:Y:S04]  /*0100*/  LDG.E.U16 R13, [R8.64] ;  /* 0x00000004080d7981 */ /* 0x000ee8000c1e1500 */
[----:B------:R-:W4:Y:S04]  /*0110*/  LDG.E.U16 R11, [R2.64+0x100] ;  /* 0x00010004020b7981 */ /* 0x000f28000c1e1500 */
[----:B------:R-:W5:Y:S04]  /*0120*/  LDG.E.U16 R14, [R8.64+0x100] ;  /* 0x00010004080e7981 */ /* 0x000f68000c1e1500 */
[----:B------:R0:W5:Y:S04]  /*0130*/  LDG.E.U16 R5, [R2.64+0x200] ;  /* 0x0002000402057981 */ /* 0x000168000c1e1500 */
[----:B------:R1:W5:Y:S04]  /*0140*/  LDG.E.U16 R4, [R8.64+0x200] ;  /* 0x0002000408047981 */ /* 0x000368000c1e1500 */
[----:B------:R0:W5:Y:S04]  /*0150*/  LDG.E.U16 R6, [R2.64+0x300] ;  /* 0x0003000402067981 */ /* 0x000168000c1e1500 */
[----:B------:R1:W5:Y:S01]  /*0160*/  LDG.E.U16 R7, [R8.64+0x300] ;  /* 0x0003000408077981 */ /* 0x000362000c1e1500 */
[----:B------:R-:W-:-:S02]  /*0170*/  IADD3 R12, P0, R12, c[0x0][0x168], RZ ;  /* 0x00005a000c0c7a10 */ /* 0x000fc40007f1e0ff */
[C---:B--2---:R-:W-:Y:S02]  /*0180*/  PRMT R17, R10.reuse, 0x7771, RZ ;  /* 0x000077710a117816 */ /* 0x044fe400000000ff */
[----:B------:R-:W-:Y:S02]  /*0190*/  LOP3.LUT R15, R10, 0xff, RZ, 0xc0, !PT ;  /* 0x000000ff0a0f7812 */ /* 0x000fe400078ec0ff */
[C---:B---3--:R-:W-:Y:S02]  /*01a0*/  PRMT R10, R13.reuse, 0x7771, RZ ;  /* 0x000077710d0a7816 */ /* 0x048fe400000000ff */
[----:B------:R-:W-:Y:S02]  /*01b0*/  LOP3.LUT R16, R13, 0xff, RZ, 0xc0, !PT ;  /* 0x000000ff0d107812 */ /* 0x000fe400078ec0ff */
[C---:B----4-:R-:W-:Y:S01]  /*01c0*/  PRMT R13, R11.reuse, 0x7771, RZ ;  /* 0x000077710b0d7816 */ /* 0x050fe200000000ff */
[----:B0-----:R-:W-:Y:S01]  /*01d0*/  IMAD.MOV.U32 R3, RZ, RZ, R17 ;  /* 0x000000ffff037224 */ /* 0x001fe200078e0011 */
[----:B------:R-:W-:-:S02]  /*01e0*/  LOP3.LUT R11, R11, 0xff, RZ, 0xc0, !PT ;  /* 0x000000ff0b0b7812 */ /* 0x000fc400078ec0ff */
[C---:B-----5:R-:W-:Y:S02]  /*01f0*/  PRMT R19, R14.reuse, 0x7771, RZ ;  /* 0x000077710e137816 */ /* 0x060fe400000000ff */
[----:B------:R-:W-:Y:S01]  /*0200*/  LOP3.LUT R18, R14, 0xff, RZ, 0xc0, !PT ;  /* 0x000000ff0e127812 */ /* 0x000fe200078ec0ff */
[----:B-1----:R-:W-:Y:S02]  /*0210*/  IMAD.MOV.U32 R9, RZ, RZ, R13 ;  /* 0x000000ffff097224 */ /* 0x002fe400078e000d */
[----:B------:R-:W-:Y:S02]  /*0220*/  IMAD.MOV.U32 R14, RZ, RZ, R19 ;  /* 0x000000ffff0e7224 */ /* 0x000fe400078e0013 */
[----:B------:R-:W-:Y:S01]  /*0230*/  IMAD R3, R3, R10, RZ ;  /* 0x0000000a03037224 */ /* 0x000fe200078e02ff */
[----:B------:R-:W-:Y:S01]  /*0240*/  PRMT R10, R5, 0x7771, RZ ;  /* 0x00007771050a7816 */ /* 0x000fe200000000ff */
[----:B------:R-:W-:Y:S01]  /*0250*/  IMAD R8, R11, R18, RZ ;  /* 0x000000120b087224 */ /* 0x000fe200078e02ff */
[----:B------:R-:W-:Y:S01]  /*0260*/  PRMT R11, R4, 0x7771, RZ ;  /* 0x00007771040b7816 */ /* 0x000fe200000000ff */
[----:B------:R-:W-:Y:S01]  /*0270*/  IMAD R2, R15, R16, RZ ;  /* 0x000000100f027224 */ /* 0x000fe200078e02ff */
[C---:B------:R-:W-:Y:S01]  /*0280*/  PRMT R13, R6.reuse, 0x7771, RZ ;  /* 0x00007771060d7816 */ /* 0x040fe200000000ff */
[----:B------:R-:W-:Y:S01]  /*0290*/  IMAD R9, R9, R14, RZ ;  /* 0x0000000e09097224 */ /* 0x000fe200078e02ff */
[----:B------:R-:W-:-:S02]  /*02a0*/  LOP3.LUT R14, R6, 0xff, RZ, 0xc0, !PT ;  /* 0x000000ff060e7812 */ /* 0x000fc400078ec0ff */
[----:B------:R-:W-:Y:S02]  /*02b0*/  PRMT R16, R7, 0x7771, RZ ;  /* 0x0000777107107816 */ /* 0x000fe400000000ff */
[----:B------:R-:W-:Y:S02]  /*02c0*/  LOP3.LUT R5, R5, 0xff, RZ, 0xc0, !PT ;  /* 0x000000ff05057812 */ /* 0x000fe400078ec0ff */
[----:B------:R-:W-:Y:S01]  /*02d0*/  LOP3.LUT R6, R4, 0xff, RZ, 0xc0, !PT ;  /* 0x000000ff04067812 */ /* 0x000fe200078ec0ff */
[----:B------:R-:W-:Y:S01]  /*02e0*/  IMAD.MOV.U32 R4, RZ, RZ, R10 ;  /* 0x000000ffff047224 */ /* 0x000fe200078e000a */
[----:B------:R-:W-:Y:S01]  /*02f0*/  LOP3.LUT R15, R7, 0xff, RZ, 0xc0, !PT ;  /* 0x000000ff070f7812 */ /* 0x000fe200078ec0ff */
[----:B------:R-:W-:Y:S02]  /*0300*/  IMAD.MOV.U32 R7, RZ, RZ, R11 ;  /* 0x000000ffff077224 */ /* 0x000fe400078e000b */
[----:B------:R-:W-:Y:S02]  /*0310*/  IMAD.MOV.U32 R10, RZ, RZ, R13 ;  /* 0x000000ffff0a7224 */ /* 0x000fe400078e000d */
[----:B------:R-:W-:-:S02]  /*0320*/  IMAD.MOV.U32 R11, RZ, RZ, R16 ;  /* 0x000000ffff0b7224 */ /* 0x000fc400078e0010 */
[----:B------:R-:W-:Y:S02]  /*0330*/  IMAD R5, R5, R6, RZ ;  /* 0x0000000605057224 */ /* 0x000fe400078e02ff */
[----:B------:R-:W-:Y:S02]  /*0340*/  IMAD R4, R4, R7, RZ ;  /* 0x0000000704047224 */ /* 0x000fe400078e02ff */
[----:B------:R-:W-:Y:S02]  /*0350*/  IMAD R7, R14, R15, RZ ;  /* 0x0000000f0e077224 */ /* 0x000fe400078e02ff */
[----:B------:R-:W-:Y:S02]  /*0360*/  IMAD R6, R10, R11, RZ ;  /* 0x0000000b0a067224 */ /* 0x000fe400078e02ff */
[----:B------:R-:W-:Y:S01]  /*0370*/  IMAD.X R13, RZ, RZ, c[0x0][0x16c], P0 ;  /* 0x00005b00ff0d7624 */ /* 0x000fe200000e06ff */
[----:B------:R-:W-:Y:S02]  /*0380*/  PRMT R3, R3, 0x7604, R2 ;  /* 0x0000760403037816 */ /* 0x000fe40000000002 */
[----:B------:R-:W-:Y:S01]  /*0390*/  PRMT R9, R9, 0x7604, R8 ;  /* 0x0000760409097816 */ /* 0x000fe20000000008 */
[----:B------:R-:W-:Y:S01]  /*03a0*/  IMAD.WIDE R12, R0, 0x2, R12 ;  /* 0x00000002000c7825 */ /* 0x000fe200078e020c */
[----:B------:R-:W-:-:S02]  /*03b0*/  PRMT R5, R4, 0x7604, R5 ;  /* 0x0000760404057816 */ /* 0x000fc40000000005 */
[----:B------:R-:W-:Y:S02]  /*03c0*/  PRMT R7, R6, 0x7604, R7 ;  /* 0x0000760406077816 */ /* 0x000fe40000000007 */
[----:B------:R-:W-:Y:S04]  /*03d0*/  STG.E.U16 [R12.64], R3 ;  /* 0x000000030c007986 */ /* 0x000fe8000c101504 */
[----:B------:R-:W-:Y:S04]  /*03e0*/  STG.E.U16 [R12.64+0x100], R9 ;  /* 0x000100090c007986 */ /* 0x000fe8000c101504 */
[----:B------:R-:W-:Y:S04]  /*03f0*/  STG.E.U16 [R12.64+0x200], R5 ;  /* 0x000200050c007986 */ /* 0x000fe8000c101504 */
[----:B------:R-:W-:Y:S01]  /*0400*/  STG.E.U16 [R12.64+0x300], R7 ;  /* 0x000300070c007986 */ /* 0x000fe2000c101504 */
[----:B------:R-:W-:Y:S05]  /*0410*/  EXIT ;  /* 0x000000000000794d */ /* 0x000fea0003800000 */
.L_x_15073:
[----:B------:R-:W0:Y:S01]  /*0420*/  S2R R17, SR_TID.X ;  /* 0x0000000000117919 */ /* 0x000e220000002100 */
[----:B------:R-:W-:-:S02]  /*0430*/  PRMT R14, RZ, 0x7610, R14 ;  /* 0x00007610ff0e7816 */ /* 0x000fc4000000000e */
[----:B------:R-:W-:Y:S02]  /*0440*/  PRMT R20, RZ, 0x7610, R20 ;  /* 0x00007610ff147816 */ /* 0x000fe40000000014 */
[----:B0-----:R-:W-:Y:S01]  /*0450*/  ISETP.GE.AND P0, PT, R17, R13, PT ;  /* 0x0000000d1100720c */ /* 0x001fe20003f06270 */
[----:B------:R-:W-:-:S12]  /*0460*/  IMAD.MOV.U32 R23, RZ, RZ, R17 ;  /* 0x000000ffff177224 */ /* 0x000fd800078e0011 */
[----:B------:R-:W-:Y:S01]  /*0470*/  @!P0 IMAD.IADD R24, R12, 0x1, R23 ;  /* 0x000000010c188824 */ /* 0x000fe200078e0217 */
[----:B------:R-:W-:-:S04]  /*0480*/  @!P0 IADD3 R23, R23, 0x80, RZ ;  /* 0x0000008017178810 */ /* 0x000fc80007ffe0ff */
[----:B------:R-:W-:Y:S02]  /*0490*/  ISETP.GE.AND P5, PT, R23, R13, PT ;  /* 0x0000000d1700720c */ /* 0x000fe40003fa6270 */
[C---:B------:R-:W-:Y:S02]  /*04a0*/  @!P0 IADD3 R2, P1, R24.reuse, c[0x0][0x170], RZ ;  /* 0x00005c0018028a10 */ /* 0x040fe40007f3e0ff */
[----:B------:R-:W-:-:S03]  /*04b0*/  @!P0 IADD3 R24, P3, R24, c[0x0][0x178], RZ ;  /* 0x00005e0018188a10 */ /* 0x000fc60007f7e0ff */
[----:B------:R-:W-:Y:S02]  /*04c0*/  @!P0 IMAD.X R3, RZ, RZ, c[0x0][0x174], P1 ;  /* 0x00005d00ff038624 */ /* 0x000fe400008e06ff */
[----:B------:R-:W-:Y:S01]  /*04d0*/  @!P0 IMAD.X R25, RZ, RZ, c[0x0][0x17c], P3 ;  /* 0x00005f00ff198624 */ /* 0x000fe200018e06ff */
[----:B------:R-:W-:Y:S02]  /*04e0*/  PRMT R16, RZ, 0x7610, R16 ;  /* 0x00007610ff107816 */ /* 0x000fe40000000010 */
[----:B------:R-:W-:Y:S01]  /*04f0*/  PRMT R18, RZ, 0x7610, R18 ;  /* 0x00007610ff127816 */ /* 0x000fe20000000012 */
[----:B------:R-:W-:Y:S01]  /*0500*/  @!P5 IMAD.IADD R4, R12, 0x1, R23 ;  /* 0x000000010c04d824 */ /* 0x000fe200078e0217 */
[----:B------:R-:W-:Y:S01]  /*0510*/  @!P5 IADD3 R23, R23, 0x80, RZ ;  /* 0x000000801717d810 */ /* 0x000fe20007ffe0ff */
[----:B------:R0:W2:Y:S03]  /*0520*/  @!P0 LDG.E.U8 R14, [R2.64] ;  /* 0x00000004020e8981 */ /* 0x0000a6000c1e1100 */
[----:B------:R-:W-:Y:S01]  /*0530*/  ISETP.GE.AND P4, PT, R23, R13, PT ;  /* 0x0000000d1700720c */ /* 0x000fe20003f86270 */
[----:B------:R1:W3:Y:S01]  /*0540*/  @!P0 LDG.E.U8 R20, [R24.64] ;  /* 0x0000000418148981 */ /* 0x0002e2000c1e1100 */
[----:B------:R-:W-:-:S11]  /*0550*/  @!P5 IADD3 R26, P3, R4, c[0x0][0x170], RZ ;  /* 0x00005c00041ada10 */ /* 0x000fd60007f7e0ff */
[----:B------:R-:W-:Y:S01]  /*0560*/  @!P4 IMAD.IADD R8, R12, 0x1, R23 ;  /* 0x000000010c08c824 */ /* 0x000fe200078e0217 */
[----:B------:R-:W-:-:S04]  /*0570*/  @!P4 IADD3 R23, R23, 0x80, RZ ;  /* 0x000000801717c810 */ /* 0x000fc80007ffe0ff */
[----:B------:R-:W-:Y:S01]  /*0580*/  ISETP.GE.AND P2, PT, R23, R13, PT ;  /* 0x0000000d1700720c */ /* 0x000fe20003f46270 */
[----:B------:R-:W-:Y:S01]  /*0590*/  @!P5 IMAD.X R27, RZ, RZ, c[0x0][0x174], P3 ;  /* 0x00005d00ff1bd624 */ /* 0x000fe200018e06ff */
[----:B------:R-:W-:-:S11]  /*05a0*/  @!P5 IADD3 R4, P3, R4, c[0x0][0x178], RZ ;  /* 0x00005e000404da10 */ /* 0x000fd60007f7e0ff */
[----:B------:R-:W-:Y:S01]  /*05b0*/  @!P2 IMAD.IADD R10, R12, 0x1, R23 ;  /* 0x000000010c0aa824 */ /* 0x000fe200078e0217 */
[----:B------:R-:W-:-:S04]  /*05c0*/  @!P2 IADD3 R23, R23, 0x80, RZ ;  /* 0x000000801717a810 */ /* 0x000fc80007ffe0ff */
[----:B------:R-:W-:Y:S01]  /*05d0*/  ISETP.GE.AND P1, PT, R23, R13, PT ;  /* 0x0000000d1700720c */ /* 0x000fe20003f26270 */
[----:B------:R-:W-:Y:S01]  /*05e0*/  @!P5 IMAD.X R5, RZ, RZ, c[0x0][0x17c], P3 ;  /* 0x00005f00ff05d624 */ /* 0x000fe200018e06ff */
[C---:B------:R-:W-:Y:S02]  /*05f0*/  @!P4 IADD3 R6, P3, R8.reuse, c[0x0][0x170], RZ ;  /* 0x00005c000806ca10 */ /* 0x040fe40007f7e0ff */
[----:B------:R-:W-:-:S03]  /*0600*/  @!P4 IADD3 R8, P6, R8, c[0x0][0x178], RZ ;  /* 0x00005e000808ca10 */ /* 0x000fc60007fde0ff */
[----:B------:R-:W-:-:S06]  /*0610*/  @!P4 IMAD.X R7, RZ, RZ, c[0x0][0x174], P3 ;  /* 0x00005d00ff07c624 */ /* 0x000fcc00018e06ff */
[----:B------:R-:W-:Y:S01]  /*0620*/  @!P1 IMAD.IADD R28, R12, 0x1, R23 ;  /* 0x000000010c1c9824 */ /* 0x000fe200078e0217 */
[----:B------:R-:W-:Y:S01]  /*0630*/  @!P1 IADD3 R23, R23, 0x80, RZ ;  /* 0x0000008017179810 */ /* 0x000fe20007ffe0ff */
[----:B------:R-:W-:Y:S01]  /*0640*/  @!P4 IMAD.X R9, RZ, RZ, c[0x0][0x17c], P6 ;  /* 0x00005f00ff09c624 */ /* 0x000fe200030e06ff */
[----:B------:R-:W-:Y:S01]  /*0650*/  PRMT R15, RZ, 0x7610, R15 ;  /* 0x00007610ff0f7816 */ /* 0x000fe2000000000f */
[----:B------:R4:W5:Y:S01]  /*0660*/  @!P4 LDG.E.U8 R16, [R6.64] ;  /* 0x000000040610c981 */ /* 0x000962000c1e1100 */
[----:B------:R-:W-:Y:S02]  /*0670*/  ISETP.GE.AND P3, PT, R23, R13, PT ;  /* 0x0000000d1700720c */ /* 0x000fe40003f66270 */
[----:B------:R-:W-:Y:S01]  /*0680*/  PRMT R19, RZ, 0x7610, R19 ;  /* 0x00007610ff137816 */ /* 0x000fe20000000013 */
[----:B------:R1:W5:Y:S01]  /*0690*/  @!P4 LDG.E.U8 R18, [R8.64] ;  /* 0x000000040812c981 */ /* 0x000362000c1e1100 */
[----:B0-----:R-:W-:-:S03]  /*06a0*/  @!P2 IADD3 R2, P4, R10, c[0x0][0x170], RZ ;  /* 0x00005c000a02aa10 */ /* 0x001fc60007f9e0ff */
[----:B------:R0:W5:Y:S04]  /*06b0*/  @!P5 LDG.E.U8 R15, [R26.64] ;  /* 0x000000041a0fd981 */ /* 0x000168000c1e1100 */
[----:B------:R1:W5:Y:S01]  /*06c0*/  @!P5 LDG.E.U8 R19, [R4.64] ;  /* 0x000000040413d981 */ /* 0x000362000c1e1100 */
[----:B------:R-:W-:Y:S01]  /*06d0*/  @!P2 IADD3 R10, P5, R10, c[0x0][0x178], RZ ;  /* 0x00005e000a0aaa10 */ /* 0x000fe20007fbe0ff */
[----:B------:R-:W-:Y:S02]  /*06e0*/  @!P2 IMAD.X R3, RZ, RZ, c[0x0][0x174], P4 ;  /* 0x00005d00ff03a624 */ /* 0x000fe400020e06ff */
[----:B0-----:R-:W-:Y:S01]  /*06f0*/  @!P3 IMAD.IADD R26, R12, 0x1, R23 ;  /* 0x000000010c1ab824 */ /* 0x001fe200078e0217 */
[----:B------:R-:W-:Y:S01]  /*0700*/  @!P3 IADD3 R23, R23, 0x80, RZ ;  /* 0x000000801717b810 */ /* 0x000fe20007ffe0ff */
[----:B------:R-:W-:Y:S01]  /*0710*/  @!P2 IMAD.X R11, RZ, RZ, c[0x0][0x17c], P5 ;  /* 0x00005f00ff0ba624 */ /* 0x000fe200028e06ff */
[----:B------:R-:W-:-:S02]  /*0720*/  PRMT R0, RZ, 0x7610, R0 ;  /* 0x00007610ff007816 */ /* 0x000fc40000000000 */
[----:B------:R-:W-:Y:S02]  /*0730*/  PRMT R21, RZ, 0x7610, R21 ;  /* 0x00007610ff157816 */ /* 0x000fe40000000015 */
[----:B------:R-:W-:Y:S02]  /*0740*/  ISETP.GE.AND P4, PT, R23, R13, PT ;  /* 0x0000000d1700720c */ /* 0x000fe40003f86270 */
[----:B------:R0:W5:Y:S04]  /*0750*/  @!P2 LDG.E.U8 R0, [R2.64] ;  /* 0x000000040200a981 */ /* 0x000168000c1e1100 */
[----:B------:R0:W5:Y:S01]  /*0760*/  @!P2 LDG.E.U8 R21, [R10.64] ;  /* 0x000000040a15a981 */ /* 0x000162000c1e1100 */
[----:B----4-:R-:W-:-:S05]  /*0770*/  @!P1 IADD3 R6, P2, R28, c[0x0][0x178], RZ ;  /* 0x00005e001c069a10 */ /* 0x010fca0007f5e0ff */
[----:B------:R-:W-:Y:S01]  /*0780*/  @!P1 IMAD.X R7, RZ, RZ, c[0x0][0x17c], P2 ;  /* 0x00005f00ff079624 */ /* 0x000fe200010e06ff */
[----:B-1----:R-:W-:Y:S01]  /*0790*/  @!P3 IADD3 R8, P2, R26, c[0x0][0x170], RZ ;  /* 0x00005c001a08ba10 */ /* 0x002fe20007f5e0ff */
[----:B------:R-:W-:Y:S01]  /*07a0*/  @!P4 IMAD.IADD R27, R12, 0x1, R23 ;  /* 0x000000010c1bc824 */ /* 0x000fe200078e0217 */
[----:B------:R-:W-:-:S03]  /*07b0*/  @!P4 IADD3 R23, R23, 0x80, RZ ;  /* 0x000000801717c810 */ /* 0x000fc60007ffe0ff */
[----:B------:R-:W-:Y:S01]  /*07c0*/  @!P3 IMAD.X R9, RZ, RZ, c[0x0][0x174], P2 ;  /* 0x00005d00ff09b624 */ /* 0x000fe200010e06ff */
[----:B------:R-:W-:Y:S02]  /*07d0*/  ISETP.GE.AND P2, PT, R23, R13, PT ;  /* 0x0000000d1700720c */ /* 0x000fe40003f46270 */
[----:B------:R-:W-:Y:S02]  /*07e0*/  @!P1 IADD3 R4, P5, R28, c[0x0][0x170], RZ ;  /* 0x00005c001c049a10 */ /* 0x000fe40007fbe0ff */
[----:B------:R-:W-:Y:S02]  /*07f0*/  PRMT R22, RZ, 0x7610, R22 ;  /* 0x00007610ff167816 */ /* 0x000fe40000000016 */
[----:B------:R-:W-:Y:S01]  /*0800*/  PRMT R24, RZ, 0x7610, R24 ;  /* 0x00007610ff187816 */ /* 0x000fe20000000018 */
[----:B------:R-:W-:Y:S01]  /*0810*/  @!P1 IMAD.X R5, RZ, RZ, c[0x0][0x174], P5 ;  /* 0x00005d00ff059624 */ /* 0x000fe200028e06ff */
[----:B0-----:R-:W-:Y:S02]  /*0820*/  @!P3 IADD3 R2, P5, R26, c[0x0][0x178], RZ ;  /* 0x00005e001a02ba10 */ /* 0x001fe40007fbe0ff */
[----:B------:R-:W-:-:S02]  /*0830*/  PRMT R25, RZ, 0x7610, R25 ;  /* 0x00007610ff197816 */ /* 0x000fc40000000019 */
[----:B------:R0:W4:Y:S01]  /*0840*/  @!P1 LDG.E.U8 R22, [R4.64] ;  /* 0x0000000404169981 */ /* 0x000122000c1e1100 */
[----:B------:R-:W-:Y:S01]  /*0850*/  PRMT R26, RZ, 0x7610, R26 ;  /* 0x00007610ff1a7816 */ /* 0x000fe2000000001a */
[----:B------:R-:W-:Y:S02]  /*0860*/  @!P3 IMAD.X R3, RZ, RZ, c[0x0][0x17c], P5 ;  /* 0x00005f00ff03b624 */ /* 0x000fe400028e06ff */
[----:B------:R1:W4:Y:S01]  /*0870*/  @!P1 LDG.E.U8 R24, [R6.64] ;  /* 0x0000000406189981 */ /* 0x000322000c1e1100 */
[C---:B------:R-:W-:Y:S01]  /*0880*/  @!P4 IADD3 R10, P1, R27.reuse, c[0x0][0x170], RZ ;  /* 0x00005c001b0aca10 */ /* 0x040fe20007f3e0ff */
[----:B------:R-:W-:Y:S02]  /*0890*/  @!P2 IMAD.IADD R28, R12, 0x1, R23 ;  /* 0x000000010c1ca824 */ /* 0x000fe400078e0217 */
[----:B------:R1:W4:Y:S02]  /*08a0*/  @!P3 LDG.E.U8 R25, [R8.64] ;  /* 0x000000040819b981 */ /* 0x000324000c1e1100 */
[----:B------:R-:W-:Y:S01]  /*08b0*/  @!P4 IMAD.X R11, RZ, RZ, c[0x0][0x174], P1 ;  /* 0x00005d00ff0bc624 */ /* 0x000fe200008e06ff */
[----:B0-----:R-:W-:Y:S01]  /*08c0*/  @!P4 IADD3 R4, P5, R27, c[0x0][0x178], RZ ;  /* 0x00005e001b04ca10 */ /* 0x001fe20007fbe0ff */
[----:B------:R0:W4:Y:S01]  /*08d0*/  @!P3 LDG.E.U8 R26, [R2.64] ;  /* 0x00000004021ab981 */ /* 0x000122000c1e1100 */
[----:B-1----:R-:W-:-:S02]  /*08e0*/  @!P2 IADD3 R6, P1, R28, c[0x0][0x170], RZ ;  /* 0x00005c001c06aa10 */ /* 0x002fc40007f3e0ff */
[----:B------:R-:W-:Y:S01]  /*08f0*/  @!P2 IADD3 R8, P3, R28, c[0x0][0x178], RZ ;  /* 0x00005e001c08aa10 */ /* 0x000fe20007f7e0ff */
[----:B------:R-:W-:Y:S01]  /*0900*/  @!P4 IMAD.X R5, RZ, RZ, c[0x0][0x17c], P5 ;  /* 0x00005f00ff05c624 */ /* 0x000fe200028e06ff */
[----:B------:R-:W-:Y:S01]  /*0910*/  PRMT R27, RZ, 0x7610, R27 ;  /* 0x00007610ff1b7816 */ /* 0x000fe2000000001b */
[----:B------:R-:W-:Y:S01]  /*0920*/  @!P2 IMAD.X R7, RZ, RZ, c[0x0][0x174], P1 ;  /* 0x00005d00ff07a624 */ /* 0x000fe200008e06ff */
[----:B------:R-:W-:Y:S01]  /*0930*/  PRMT R23, RZ, 0x7610, R23 ;  /* 0x00007610ff177816 */ /* 0x000fe20000000017 */
[----:B------:R-:W-:Y:S01]  /*0940*/  @!P2 IMAD.X R9, RZ, RZ, c[0x0][0x17c], P3 ;  /* 0x00005f00ff09a624 */ /* 0x000fe200018e06ff */
[----:B------:R-:W-:Y:S02]  /*0950*/  PRMT R29, RZ, 0x7610, R29 ;  /* 0x00007610ff1d7816 */ /* 0x000fe4000000001d */
[----:B------:R-:W-:Y:S01]  /*0960*/  PRMT R28, RZ, 0x7610, R28 ;  /* 0x00007610ff1c7816 */ /* 0x000fe2000000001c */
[----:B------:R3:W4:Y:S04]  /*0970*/  @!P4 LDG.E.U8 R27, [R10.64] ;  /* 0x000000040a1bc981 */ /* 0x000728000c1e1100 */
[----:B------:R1:W4:Y:S04]  /*0980*/  @!P4 LDG.E.U8 R23, [R4.64] ;  /* 0x000000040417c981 */ /* 0x000328000c1e1100 */
[----:B------:R2:W4:Y:S04]  /*0990*/  @!P2 LDG.E.U8 R29, [R6.64] ;  /* 0x00000004061da981 */ /* 0x000528000c1e1100 */
[----:B------:R5:W4:Y:S01]  /*09a0*/  @!P2 LDG.E.U8 R28, [R8.64] ;  /* 0x00000004081ca981 */ /* 0x000b22000c1e1100 */
[----:B0-----:R-:W-:Y:S01]  /*09b0*/  @!P0 IMAD.IADD R2, R12, 0x1, R17 ;  /* 0x000000010c028824 */ /* 0x001fe200078e0211 */
[----:B-1----:R-:W-:-:S04]  /*09c0*/  IADD3 R4, R17, 0x80, RZ ;  /* 0x0000008011047810 */ /* 0x002fc80007ffe0ff */
[----:B------:R-:W-:Y:S01]  /*09d0*/  @!P0 IADD3 R2, P1, R2, c[0x0][0x168], RZ ;  /* 0x00005a0002028a10 */ /* 0x000fe20007f3e0ff */
[----:B------:R-:W-:-:S04]  /*09e0*/  @!P0 IMAD.MOV.U32 R17, RZ, RZ, R4 ;  /* 0x000000ffff118224 */ /* 0x000fc800078e0004 */
[----:B------:R-:W-:Y:S01]  /*09f0*/  @!P0 IMAD.X R3, RZ, RZ, c[0x0][0x16c], P1 ;  /* 0x00005b00ff038624 */ /* 0x000fe200008e06ff */
[----:B------:R-:W-:Y:S01]  /*0a00*/  BSSY B0, `(.L_x_15074) ;  /* 0x0000047000007945 */ /* 0x000fe20003800000 */
[----:B------:R-:W-:Y:S01]  /*0a10*/  BSSY B1, `(.L_x_15075) ;  /* 0x000003f000017945 */ /* 0x000fe20003800000 */
[----:B--2---:R-:W-:Y:S02]  /*0a20*/  PRMT R5, R14, 0x9910, RZ ;  /* 0x000099100e057816 */ /* 0x004fe400000000ff */
[----:B---3--:R-:W-:-:S05]  /*0a30*/  PRMT R10, R20, 0x9910, RZ ;  /* 0x00009910140a7816 */ /* 0x008fca00000000ff */
[----:B------:R-:W-:-:S05]  /*0a40*/  IMAD R11, R5, R10, RZ ;  /* 0x0000000a050b7224 */ /* 0x000fca00078e02ff */
[----:B------:R0:W-:Y:S01]  /*0a50*/  @!P0 STG.E.U8 [R2.64], R11 ;  /* 0x0000000b02008986 */ /* 0x0001e2000c101104 */
[----:B------:R-:W-:Y:S02]  /*0a60*/  ISETP.GE.AND P0, PT, R17, R13, PT ;  /* 0x0000000d1100720c */ /* 0x000fe40003f06270 */
[----:B-----5:R-:W-:Y:S02]  /*0a70*/  PRMT R8, R16, 0x9910, RZ ;  /* 0x0000991010087816 */ /* 0x020fe400000000ff */
[----:B------:R-:W-:Y:S02]  /*0a80*/  PRMT R9, R18, 0x9910, RZ ;  /* 0x0000991012097816 */ /* 0x000fe400000000ff */
[----:B------:R-:W-:Y:S02]  /*0a90*/  PRMT R6, R15, 0x9910, RZ ;  /* 0x000099100f067816 */ /* 0x000fe400000000ff */
[----:B------:R-:W-:Y:S01]  /*0aa0*/  PRMT R7, R19, 0x9910, RZ ;  /* 0x0000991013077816 */ /* 0x000fe200000000ff */
[----:B------:R-:W-:-:S04]  /*0ab0*/  IMAD R5, R8, R9, RZ ;  /* 0x0000000908057224 */ /* 0x000fc800078e02ff */
[----:B------:R-:W-:Y:S01]  /*0ac0*/  IMAD R4, R6, R7, RZ ;  /* 0x0000000706047224 */ /* 0x000fe200078e02ff */
[----:B------:R-:W-:Y:S02]  /*0ad0*/  PRMT R0, R0, 0x9910, RZ ;  /* 0x0000991000007816 */ /* 0x000fe400000000ff */
[----:B------:R-:W-:-:S05]  /*0ae0*/  PRMT R7, R21, 0x9910, RZ ;  /* 0x0000991015077816 */ /* 0x000fca00000000ff */
[----:B------:R-:W-:Y:S01]  /*0af0*/  IMAD R19, R0, R7, RZ ;  /* 0x0000000700137224 */ /* 0x000fe200078e02ff */
[----:B----4-:R-:W-:Y:S02]  /*0b00*/  PRMT R6, R22, 0x9910, RZ ;  /* 0x0000991016067816 */ /* 0x010fe400000000ff */
[----:B------:R-:W-:Y:S02]  /*0b10*/  PRMT R9, R24, 0x9910, RZ ;  /* 0x0000991018097816 */ /* 0x000fe400000000ff */
[----:B------:R-:W-:Y:S02]  /*0b20*/  PRMT R8, R25, 0x9910, RZ ;  /* 0x0000991019087816 */ /* 0x000fe400000000ff */
[----:B------:R-:W-:Y:S01]  /*0b30*/  PRMT R26, R26, 0x9910, RZ ;  /* 0x000099101a1a7816 */ /* 0x000fe200000000ff */
[----:B------:R-:W-:-:S04]  /*0b40*/  IMAD R9, R6, R9, RZ ;  /* 0x0000000906097224 */ /* 0x000fc800078e02ff */
[----:B0-----:R-:W-:-:S04]  /*0b50*/  IMAD.MOV.U32 R3, RZ, RZ, R26 ;  /* 0x000000ffff037224 */ /* 0x001fc800078e001a */
[----:B------:R-:W-:Y:S01]  /*0b60*/  IMAD R3, R8, R3, RZ ;  /* 0x0000000308037224 */ /* 0x000fe200078e02ff */
[----:B------:R-:W-:Y:S02]  /*0b70*/  PRMT R2, R27, 0x9910, RZ ;  /* 0x000099101b027816 */ /* 0x000fe400000000ff */
[----:B------:R-:W-:Y:S02]  /*0b80*/  PRMT R11, R23, 0x9910, RZ ;  /* 0x00009910170b7816 */ /* 0x000fe400000000ff */
[----:B------:R-:W-:Y:S02]  /*0b90*/  PRMT R10, R29, 0x9910, RZ ;  /* 0x000099101d0a7816 */ /* 0x000fe400000000ff */
[----:B------:R-:W-:Y:S01]  /*0ba0*/  PRMT R15, R28, 0x9910, RZ ;  /* 0x000099101c0f7816 */ /* 0x000fe200000000ff */
[----:B------:R-:W-:-:S04]  /*0bb0*/  IMAD R2, R2, R11, RZ ;  /* 0x0000000b02027224 */ /* 0x000fc800078e02ff */
[----:B------:R-:W-:Y:S01]  /*0bc0*/  IMAD R0, R10, R15, RZ ;  /* 0x0000000f0a007224 */ /* 0x000fe200078e02ff */
        /* <DEDUP_REMOVED lines=13> */
.L_x_15076:
[----:B------:R-:W-:-:S13]  /*0ca0*/  ISETP.GE.AND P0, PT, R17, R13, PT ;  /* 0x0000000d1100720c */ /* 0x000fda0003f06270 */
[----:B------:R-:W-:Y:S05]  /*0cb0*/  @P0 BRA `(.L_x_15078) ;  /* 0x000000c000000947 */ /* 0x000fea0003800000 */
[----:B------:R-:W-:Y:S01]  /*0cc0*/  IMAD.IADD R4, R12, 0x1, R17 ;  /* 0x000000010c047824 */ /* 0x000fe200078e0211 */
[----:B------:R-:W-:-:S04]  /*0cd0*/  IADD3 R17, R17, 0x80, RZ ;  /* 0x0000008011117810 */ /* 0x000fc80007ffe0ff */
[----:B------:R-:W-:-:S05]  /*0ce0*/  IADD3 R4, P0, R4, c[0x0][0x168], RZ ;  /* 0x00005a0004047a10 */ /* 0x000fca0007f1e0ff */
[----:B0-----:R-:W-:-:S05]  /*0cf0*/  IMAD.X R5, RZ, RZ, c[0x0][0x16c], P0 ;  /* 0x00005b00ff057624 */ /* 0x001fca00000e06ff */
[----:B------:R0:W-:Y:S03]  /*0d00*/  STG.E.U8 [R4.64], R19 ;  /* 0x0000001304007986 */ /* 0x0001e6000c101104 */
.L_x_15077:
[----:B------:R-:W-:-:S13]  /*0d10*/  ISETP.GE.AND P0, PT, R17, R13, PT ;  /* 0x0000000d1100720c */ /* 0x000fda0003f06270 */
[----:B------:R-:W-:Y:S05]  /*0d20*/  @P0 BRA `(.L_x_15079) ;  /* 0x000000d000000947 */ /* 0x000fea0003800000 */
[----:B0-----:R-:W-:Y:S01]  /*0d30*/  IMAD.IADD R4, R12, 0x1, R17 ;  /* 0x000000010c047824 */ /* 0x001fe200078e0211 */
[----:B------:R-:W-:-:S04]  /*0d40*/  IADD3 R17, R17, 0x80, RZ ;  /* 0x0000008011117810 */ /* 0x000fc80007ffe0ff */
[----:B------:R-:W-:-:S05]  /*0d50*/  IADD3 R4, P0, R4, c[0x0][0x168], RZ ;  /* 0x00005a0004047a10 */ /* 0x000fca0007f1e0ff */
[----:B------:R-:W-:-:S05]  /*0d60*/  IMAD.X R5, RZ, RZ, c[0x0][0x16c], P0 ;  /* 0x00005b00ff057624 */ /* 0x000fca00000e06ff */
[----:B------:R0:W-:Y:S03]  /*0d70*/  STG.E.U8 [R4.64], R9 ;  /* 0x0000000904007986 */ /* 0x0001e6000c101104 */
.L_x_15078:
        /* <DEDUP_REMOVED lines=8> */
.L_x_15079:
[----:B------:R-:W-:Y:S05]  /*0e00*/  BSYNC B1 ;  /* 0x0000000000017941 */ /* 0x000fea0003800000 */
.L_x_15075:
[----:B------:R-:W-:-:S13]  /*0e10*/  ISETP.GE.AND P0, PT, R17, R13, PT ;  /* 0x0000000d1100720c */ /* 0x000fda0003f06270 */
[----:B0-----:R-:W-:Y:S01]  /*0e20*/  @!P0 IMAD.IADD R4, R12, 0x1, R17 ;  /* 0x000000010c048824 */ /* 0x001fe200078e0211 */
[----:B------:R-:W-:-:S04]  /*0e30*/  @!P0 IADD3 R17, R17, 0x80, RZ ;  /* 0x0000008011118810 */ /* 0x000fc80007ffe0ff */
[----:B------:R-:W-:-:S05]  /*0e40*/  @!P0 IADD3 R4, P1, R4, c[0x0][0x168], RZ ;  /* 0x00005a0004048a10 */ /* 0x000fca0007f3e0ff */
[----:B------:R-:W-:-:S05]  /*0e50*/  @!P0 IMAD.X R5, RZ, RZ, c[0x0][0x16c], P1 ;  /* 0x00005b00ff058624 */ /* 0x000fca00008e06ff */
[----:B------:R0:W-:Y:S03]  /*0e60*/  @!P0 STG.E.U8 [R4.64], R2 ;  /* 0x0000000204008986 */ /* 0x0001e6000c101104 */
.L_x_15080:
[----:B------:R-:W-:Y:S05]  /*0e70*/  BSYNC B0 ;  /* 0x0000000000007941 */ /* 0x000fea0003800000 */
.L_x_15074:
[----:B------:R-:W-:Y:S01]  /*0e80*/  WARPSYNC 0xffffffff ;  /* 0xffffffff00007948 */ /* 0x000fe20003800000 */
[----:B------:R-:W-:-:S13]  /*0e90*/  ISETP.GE.AND P0, PT, R17, R13, PT ;  /* 0x0000000d1100720c */ /* 0x000fda0003f06270 */
[----:B------:R-:W-:Y:S05]  /*0ea0*/  @P0 EXIT ;  /* 0x000000000000094d */ /* 0x000fea0003800000 */
[----:B0-----:R-:W-:-:S05]  /*0eb0*/  IMAD.IADD R2, R12, 0x1, R17 ;  /* 0x000000010c027824 */ /* 0x001fca00078e0211 */
[----:B------:R-:W-:-:S05]  /*0ec0*/  IADD3 R2, P0, R2, c[0x0][0x168], RZ ;  /* 0x00005a0002027a10 */ /* 0x000fca0007f1e0ff */
[----:B------:R-:W-:-:S05]  /*0ed0*/  IMAD.X R3, RZ, RZ, c[0x0][0x16c], P0 ;  /* 0x00005b00ff037624 */ /* 0x000fca00000e06ff */
[----:B------:R-:W-:Y:S01]  /*0ee0*/  STG.E.U8 [R2.64], R0 ;  /* 0x0000000002007986 */ /* 0x000fe2000c101104 */
[----:B------:R-:W-:Y:S05]  /*0ef0*/  EXIT ;  /* 0x000000000000794d */ /* 0x000fea0003800000 */
.L_x_15081:
        /* <DEDUP_REMOVED lines=16> */
.L_x_16637:


//--------------------- .text._ZN2at6native29vectorized_elementwise_kernelILi4ENS0_13BinaryFunctorIaaaNS0_15binary_internal10MulFunctorIaEEEESt5arrayIPcLm3EEEEviT0_T1_ --------------------------
	.section	.text._ZN2at6native29vectorized_elementwise_kernelILi4ENS0_13BinaryFunctorIaaaNS0_15binary_internal10MulFunctorIaEEEESt5arrayIPcLm3EEEEviT0_T1_,"ax",@progbits
	.sectioninfo	@"SHI_REGISTERS=32"
	.align	128
        .global         _ZN2at6native29vectorized_elementwise_kernelILi4ENS0_13BinaryFunctorIaaaNS0_15binary_internal10MulFunctorIaEEEESt5arrayIPcLm3EEEEviT0_T1_
        .type           _ZN2at6native29vectorized_elementwise_kernelILi4ENS0_13BinaryFunctorIaaaNS0_15binary_internal10MulFunctorIaEEEESt5arrayIPcLm3EEEEviT0_T1_,@function
        .size           _ZN2at6native29vectorized_elementwise_kernelILi4ENS0_13BinaryFunctorIaaaNS0_15binary_internal10MulFunctorIaEEEESt5arrayIPcLm3EEEEviT0_T1_,(.L_x_16638 - _ZN2at6native29vectorized_elementwise_kernelILi4ENS0_13BinaryFunctorIaaaNS0_15binary_internal10MulFunctorIaEEEESt5arrayIPcLm3EEEEviT0_T1_)
        .other          _ZN2at6native29vectorized_elementwise_kernelILi4ENS0_13BinaryFunctorIaaaNS0_15binary_internal10MulFunctorIaEEEESt5arrayIPcLm3EEEEviT0_T1_,@"STO_CUDA_ENTRY STV_DEFAULT"
_ZN2at6native29vectorized_elementwise_kernelILi4ENS0_13BinaryFunctorIaaaNS0_15binary_internal10MulFunctorIaEEEESt5arrayIPcLm3EEEEviT0_T1_:
.text._ZN2at6native29vectorized_elementwise_kernelILi4ENS0_13BinaryFunctorIaaaNS0_15binary_internal10MulFunctorIaEEEESt5arrayIPcLm3EEEEviT0_T1_:
        /* <DEDUP_REMOVED lines=15> */
[----:B------:R-:W2:Y:S04]  /*00f0*/  LDG.E R2, [R6.64] ;  /* 0x0000000406027981 */ /* 0x000ea8000c1e1900 */
[----:B------:R-:W3:Y:S04]  /*0100*/  LDG.E R3, [R8.64] ;  /* 0x0000000408037981 */ /* 0x000ee8000c1e1900 */
[----:B------:R0:W4:Y:S04]  /*0110*/  LDG.E R4, [R6.64+0x200] ;  /* 0x0002000406047981 */ /* 0x000128000c1e1900 */
[----:B------:R4:W5:Y:S01]  /*0120*/  LDG.E R5, [R8.64+0x200] ;  /* 0x0002000408057981 */ /* 0x000962000c1e1900 */
[----:B------:R-:W-:-:S02]  /*0130*/  IADD3 R12, P0, R12, c[0x0][0x168], RZ ;  /* 0x00005a000c0c7a10 */ /* 0x000fc40007f1e0ff */
[C---:B--2---:R-:W-:Y:S02]  /*0140*/  PRMT R10, R2.reuse, 0x7771, RZ ;  /* 0x00007771020a7816 */ /* 0x044fe400000000ff */
[C---:B------:R-:W-:Y:S02]  /*0150*/  LOP3.LUT R11, R2.reuse, 0xff, RZ, 0xc0, !PT ;  /* 0x000000ff020b7812 */ /* 0x040fe400078ec0ff */
[C---:B---3--:R-:W-:Y:S02]  /*0160*/  PRMT R13, R3.reuse, 0x7771, RZ ;  /* 0x00007771030d7816 */ /* 0x048fe400000000ff */
[C---:B------:R-:W-:Y:S02]  /*0170*/  LOP3.LUT R14, R3.reuse, 0xff, RZ, 0xc0, !PT ;  /* 0x000000ff030e7812 */ /* 0x040fe400078ec0ff */
[----:B0-----:R-:W-:Y:S01]  /*0180*/  PRMT R6, R2, 0x7772, RZ ;  /* 0x0000777202067816 */ /* 0x001fe200000000ff */
[----:B------:R-:W-:Y:S01]  /*0190*/  IMAD R10, R10, R13, RZ ;  /* 0x0000000d0a0a7224 */ /* 0x000fe200078e02ff */
[----:B------:R-:W-:Y:S01]  /*01a0*/  PRMT R7, R3, 0x7772, RZ ;  /* 0x0000777203077816 */ /* 0x000fe200000000ff */
[----:B------:R-:W-:Y:S01]  /*01b0*/  IMAD R11, R11, R14, RZ ;  /* 0x0000000e0b0b7224 */ /* 0x000fe200078e02ff */
[----:B----4-:R-:W-:-:S02]  /*01c0*/  PRMT R8, R4, 0x7772, RZ ;  /* 0x0000777204087816 */ /* 0x010fc400000000ff */
[C---:B-----5:R-:W-:Y:S01]  /*01d0*/  PRMT R13, R5.reuse, 0x7772, RZ ;  /* 0x00007772050d7816 */ /* 0x060fe200000000ff */
[----:B------:R-:W-:Y:S01]  /*01e0*/  IMAD R6, R6, R7, RZ ;  /* 0x0000000706067224 */ /* 0x000fe200078e02ff */
[C---:B------:R-:W-:Y:S02]  /*01f0*/  PRMT R14, R4.reuse, 0x7771, RZ ;  /* 0x00007771040e7816 */ /* 0x040fe400000000ff */
[----:B------:R-:W-:Y:S01]  /*0200*/  LOP3.LUT R9, R4, 0xff, RZ, 0xc0, !PT ;  /* 0x000000ff04097812 */ /* 0x000fe200078ec0ff */
[----:B------:R-:W-:Y:S01]  /*0210*/  IMAD R7, R8, R13, RZ ;  /* 0x0000000d08077224 */ /* 0x000fe200078e02ff */
[C---:B------:R-:W-:Y:S01]  /*0220*/  PRMT R15, R5.reuse, 0x7771, RZ ;  /* 0x00007771050f7816 */ /* 0x040fe200000000ff */
[----:B------:R-:W-:Y:S01]  /*0230*/  IMAD.X R13, RZ, RZ, c[0x0][0x16c], P0 ;  /* 0x00005b00ff0d7624 */ /* 0x000fe200000e06ff */
[----:B------:R-:W-:Y:S02]  /*0240*/  LOP3.LUT R16, R5, 0xff, RZ, 0xc0, !PT ;  /* 0x000000ff05107812 */ /* 0x000fe400078ec0ff */
[----:B------:R-:W-:Y:S01]  /*0250*/  PRMT R2, R2, 0x7773, RZ ;  /* 0x0000777302027816 */ /* 0x000fe200000000ff */
[----:B------:R-:W-:Y:S01]  /*0260*/  IMAD R8, R14, R15, RZ ;  /* 0x0000000f0e087224 */ /* 0x000fe200078e02ff */
[----:B------:R-:W-:Y:S01]  /*0270*/  PRMT R3, R3, 0x7773, RZ ;  /* 0x0000777303037816 */ /* 0x000fe200000000ff */
[----:B------:R-:W-:Y:S01]  /*0280*/  IMAD R9, R9, R16, RZ ;  /* 0x0000001009097224 */ /* 0x000fe200078e02ff */
[----:B------:R-:W-:Y:S01]  /*0290*/  PRMT R4, R4, 0x7773, RZ ;  /* 0x0000777304047816 */ /* 0x000fe200000000ff */
[----:B------:R-:W-:Y:S01]  /*02a0*/  IMAD.WIDE R12, R0, 0x4, R12 ;  /* 0x00000004000c7825 */ /* 0x000fe200078e020c */
[----:B------:R-:W-:-:S02]  /*02b0*/  PRMT R5, R5, 0x7773, RZ ;  /* 0x0000777305057816 */ /* 0x000fc400000000ff */
[----:B------:R-:W-:Y:S01]  /*02c0*/  PRMT R11, R10, 0x7604, R11 ;  /* 0x000076040a0b7816 */ /* 0x000fe2000000000b */
[----:B------:R-:W-:Y:S01]  /*02d0*/  IMAD R2, R2, R3, RZ ;  /* 0x0000000302027224 */ /* 0x000fe200078e02ff */
[----:B------:R-:W-:Y:S01]  /*02e0*/  PRMT R8, R8, 0x7604, R9 ;  /* 0x0000760408087816 */ /* 0x000fe20000000009 */
[----:B------:R-:W-:Y:S01]  /*02f0*/  IMAD R3, R4, R5, RZ ;  /* 0x0000000504037224 */ /* 0x000fe200078e02ff */
[----:B------:R-:W-:Y:S02]  /*0300*/  PRMT R11, R6, 0x7054, R11 ;  /* 0x00007054060b7816 */ /* 0x000fe4000000000b */
[----:B------:R-:W-:Y:S02]  /*0310*/  PRMT R8, R7, 0x7054, R8 ;  /* 0x0000705407087816 */ /* 0x000fe40000000008 */
[----:B------:R-:W-:Y:S02]  /*0320*/  PRMT R11, R2, 0x654, R11 ;  /* 0x00000654020b7816 */ /* 0x000fe4000000000b */
[----:B------:R-:W-:-:S03]  /*0330*/  PRMT R3, R3, 0x654, R8 ;  /* 0x0000065403037816 */ /* 0x000fc60000000008 */
[----:B------:R-:W-:Y:S04]  /*0340*/  STG.E [R12.64], R11 ;  /* 0x0000000b0c007986 */ /* 0x000fe8000c101904 */
[----:B------:R-:W-:Y:S01]  /*0350*/  STG.E [R12.64+0x200], R3 ;  /* 0x000200030c007986 */ /* 0x000fe2000c101904 */
[----:B------:R-:W-:Y:S05]  /*0360*/  EXIT ;  /* 0x000000000000794d */ /* 0x000fea0003800000 */
.L_x_15082:
[----:B------:R-:W0:Y:S01]  /*0370*/  S2R R17, SR_TID.X ;  /* 0x0000000000117919 */ /* 0x000e220000002100 */
[----:B------:R-:W-:Y:S02]  /*0380*/  PRMT R14, RZ, 0x7610, R14 ;  /* 0x00007610ff0e7816 */ /* 0x000fe4000000000e */
        /* <DEDUP_REMOVED lines=134> */
.L_x_15085:
[----:B------:R-:W-:-:S13]  /*0bf0*/  ISETP.GE.AND P0, PT, R17, R13, PT ;  /* 0x0000000d1100720c */ /* 0x000fda0003f06270 */
[----:B------:R-:W-:Y:S05]  /*0c00*/  @P0 BRA `(.L_x_15087) ;  /* 0x000000c000000947 */ /* 0x000fea0003800000 */
[----:B------:R-:W-:Y:S01]  /*0c10*/  IMAD.IADD R4, R12, 0x1, R17 ;  /* 0x000000010c047824 */ /* 0x000fe200078e0211 */
[----:B------:R-:W-:-:S04]  /*0c20*/  IADD3 R17, R17, 0x80, RZ ;  /* 0x0000008011117810 */ /* 0x000fc80007ffe0ff */
[----:B------:R-:W-:-:S05]  /*0c30*/  IADD3 R4, P0, R4, c[0x0][0x168], RZ ;  /* 0x00005a0004047a10 */ /* 0x000fca0007f1e0ff */
[----:B0-----:R-:W-:-:S05]  /*0c40*/  IMAD.X R5, RZ, RZ, c[0x0][0x16c], P0 ;  /* 0x00005b00ff057624 */ /* 0x001fca00000e06ff */
[----:B------:R0:W-:Y:S03]  /*0c50*/  STG.E.U8 [R4.64], R19 ;  /* 0x0000001304007986 */ /* 0x0001e6000c101104 */
.L_x_15086:
[----:B------:R-:W-:-:S13]  /*0c60*/  ISETP.GE.AND P0, PT, R17, R13, PT ;  /* 0x0000000d1100720c */ /* 0x000fda0003f06270 */
[----:B------:R-:W-:Y:S05]  /*0c70*/  @P0 BRA `(.L_x_15088) ;  /* 0x000000d000000947 */ /* 0x000fea0003800000 */
[----:B0-----:R-:W-:Y:S01]  /*0c80*/  IMAD.IADD R4, R12, 0x1, R17 ;  /* 0x000000010c047824 */ /* 0x001fe200078e0211 */
[----:B------:R-:W-:-:S04]  /*0c90*/  IADD3 R17, R17, 0x80, RZ ;  /* 0x0000008011117810 */ /* 0x000fc80007ffe0ff */
[----:B------:R-:W-:-:S05]  /*0ca0*/  IADD3 R4, P0, R4, c[0x0][0x168], RZ ;  /* 0x00005a0004047a10 */ /* 0x000fca0007f1e0ff */
[----:B------:R-:W-:-:S05]  /*0cb0*/  IMAD.X R5, RZ, RZ, c[0x0][0x16c], P0 ;  /* 0x00005b00ff057624 */ /* 0x000fca00000e06ff */
[----:B------:R0:W-:Y:S03]  /*0cc0*/  STG.E.U8 [R4.64], R9 ;  /* 0x0000000904007986 */ /* 0x0001e6000c101104 */
.L_x_15087:
        /* <DEDUP_REMOVED lines=8> */
.L_x_15088:
[----:B------:R-:W-:Y:S05]  /*0d50*/  BSYNC B1 ;  /* 0x0000000000017941 */ /* 0x000fea0003800000 */
.L_x_15084:
[----:B------:R-:W-:-:S13]  /*0d60*/  ISETP.GE.AND P0, PT, R17, R13, PT ;  /* 0x0000000d1100720c */ /* 0x000fda0003f06270 */
[----:B0-----:R-:W-:Y:S01]  /*0d70*/  @!P0 IMAD.IADD R4, R12, 0x1, R17 ;  /* 0x000000010c048824 */ /* 0x001fe200078e0211 */
[----:B------:R-:W-:-:S04]  /*0d80*/  @!P0 IADD3 R17, R17, 0x80, RZ ;  /* 0x0000008011118810 */ /* 0x000fc80007ffe0ff */
[----:B------:R-:W-:-:S05]  /*0d90*/  @!P0 IADD3 R4, P1, R4, c[0x0][0x168], RZ ;  /* 0x00005a0004048a10 */ /* 0x000fca0007f3e0ff */
[----:B------:R-:W-:-:S05]  /*0da0*/  @!P0 IMAD.X R5, RZ, RZ, c[0x0][0x16c], P1 ;  /* 0x00005b00ff058624 */ /* 0x000fca00008e06ff */
[----:B------:R0:W-:Y:S03]  /*0db0*/  @!P0 STG.E.U8 [R4.64], R2 ;  /* 0x0000000204008986 */ /* 0x0001e6000c101104 */
.L_x_15089:
[----:B------:R-:W-:Y:S05]  /*0dc0*/  BSYNC B0 ;  /* 0x0000000000007941 */ /* 0x000fea0003800000 */
.L_x_15083:
        /* <DEDUP_REMOVED lines=8> */
.L_x_15090:
        /* <DEDUP_REMOVED lines=11> */
.L_x_16638:


//--------------------- .text._ZN2at6native29vectorized_elementwise_kernelILi8ENS0_13BinaryFunctorIaaaNS0_15binary_internal10MulFunctorIaEEEESt5arrayIPcLm3EEEEviT0_T1_ --------------------------
	.section	.text._ZN2at6native29vectorized_elementwise_kernelILi8ENS0_13BinaryFunctorIaaaNS0_15binary_internal10MulFunctorIaEEEESt5arrayIPcLm3EEEEviT0_T1_,"ax",@progbits
	.sectioninfo	@"SHI_REGISTERS=4"
	.align	128
        .global         _ZN2at6native29vectorized_elementwise_kernelILi8ENS0_13BinaryFunctorIaaaNS0_15binary_internal10MulFunctorIaEEEESt5arrayIPcLm3EEEEviT0_T1_
        .type           _ZN2at6native29vectorized_elementwise_kernelILi8ENS0_13BinaryFunctorIaaaNS0_15binary_internal10MulFunctorIaEEEESt5arrayIPcLm3EEEEviT0_T1_,@function
        .size           _ZN2at6native29vectorized_elementwise_kernelILi8ENS0_13BinaryFunctorIaaaNS0_15binary_internal10MulFunctorIaEEEESt5arrayIPcLm3EEEEviT0_T1_,(.L_x_16639 - _ZN2at6native29vectorized_elementwise_kernelILi8ENS0_13BinaryFunctorIaaaNS0_15binary_internal10MulFunctorIaEEEESt5arrayIPcLm3EEEEviT0_T1_)
        .other          _ZN2at6native29vectorized_elementwise_kernelILi8ENS0_13BinaryFunctorIaaaNS0_15binary_internal10MulFunctorIaEEEESt5arrayIPcLm3EEEEviT0_T1_,@"STO_CUDA_ENTRY STV_DEFAULT"
_ZN2at6native29vectorized_elementwise_kernelILi8ENS0_13BinaryFunctorIaaaNS0_15binary_internal10MulFunctorIaEEEESt5arrayIPcLm3EEEEviT0_T1_:
.text._ZN2at6native29vectorized_elementwise_kernelILi8ENS0_13BinaryFunctorIaaaNS0_15binary_internal10MulFunctorIaEEEESt5arrayIPcLm3EEEEviT0_T1_:
[----:B------:R-:W-:Y:S02]  /*0000*/  MOV R1, c[0x0][0x28] ;  /* 0x00000a0000017a02 */ /* 0x000fe40000000f00 */
[----:B------:R-:W-:Y:S05]  /*0010*/  EXIT ;  /* 0x000000000000794d */ /* 0x000fea0003800000 */
.L_x_15091:
        /* <DEDUP_REMOVED lines=14> */
.L_x_16639:


//--------------------- .text._ZN2at6native18elementwise_kernelILi128ELi4EZNS0_15gpu_kernel_implINS0_13AUnaryFunctorIhhhNS0_15binary_internal10MulFunctorIhEEEEEEvRNS_18TensorIteratorBaseERKT_EUliE_EEviT1_ --------------------------
	.section	.text._ZN2at6native18elementwise_kernelILi128ELi4EZNS0_15gpu_kernel_implINS0_13AUnaryFunctorIhhhNS0_15binary_internal10MulFunctorIhEEEEEEvRNS_18TensorIteratorBaseERKT_EUliE_EEviT1_,"ax",@progbits
	.sectioninfo	@"SHI_REGISTERS=26"
	.align	128
        .global         _ZN2at6native18elementwise_kernelILi128ELi4EZNS0_15gpu_kernel_implINS0_13AUnaryFunctorIhhhNS0_15binary_internal10MulFunctorIhEEEEEEvRNS_18TensorIteratorBaseERKT_EUliE_EEviT1_
        .type           _ZN2at6native18elementwise_kernelILi128ELi4EZNS0_15gpu_kernel_implINS0_13AUnaryFunctorIhhhNS0_15binary_internal10MulFunctorIhEEEEEEvRNS_18TensorIteratorBaseERKT_EUliE_EEviT1_,@function
        .size           _ZN2at6native18elementwise_kernelILi128ELi4EZNS0_15gpu_kernel_implINS0_13AUnaryFunctorIhhhNS0_15binary_internal10MulFunctorIhEEEEEEvRNS_18TensorIteratorBaseERKT_EUliE_EEviT1_,(.L_x_16640 - _ZN2at6native18elementwise_kernelILi128ELi4EZNS0_15gpu_kernel_implINS0_13AUnaryFunctorIhhhNS0_15binary_internal10MulFunctorIhEEEEEEvRNS_18TensorIteratorBaseERKT_EUliE_EEviT1_)
        .other          _ZN2at6native18elementwise_kernelILi128ELi4EZNS0_15gpu_kernel_implINS0_13AUnaryFunctorIhhhNS0_15binary_internal10MulFunctorIhEEEEEEvRNS_18TensorIteratorBaseERKT_EUliE_EEviT1_,@"STO_CUDA_ENTRY STV_DEFAULT"
_ZN2at6native18elementwise_kernelILi128ELi4EZNS0_15gpu_kernel_implINS0_13AUnaryFunctorIhhhNS0_15binary_internal10MulFunctorIhEEEEEEvRNS_18TensorIteratorBaseERKT_EUliE_EEviT1_:
.text._ZN2at6native18elementwise_kernelILi128ELi4EZNS0_15gpu_kernel_implINS0_13AUnaryFunctorIhhhNS0_15binary_internal10MulFunctorIhEEEEEEvRNS_18TensorIteratorBaseERKT_EUliE_EEviT1_:
        /* <DEDUP_REMOVED lines=237> */
.L_x_15094:
        /* <DEDUP_REMOVED lines=18> */
.L_x_15098:
[----:B------:R0:W5:Y:S01]  /*0ff0*/  LDG.E.U8 R0, [R4.64] ;  /* 0x0000002404007981 */ /* 0x000162000c1e1100 */
[----:B------:R-:W-:Y:S05]  /*1000*/  BRA `(.L_x_15100) ;  /* 0x00000dc000007947 */ /* 0x000fea0003800000 */
.L_x_15097:
        /* <DEDUP_REMOVED lines=8> */
.L_x_15102:
[----:B------:R0:W5:Y:S01]  /*1090*/  LDG.E.U8 R0, [R4.64] ;  /* 0x0000002404007981 */ /* 0x000162000c1e1100 */
[----:B------:R-:W-:Y:S05]  /*10a0*/  BRA `(.L_x_15100) ;  /* 0x00000d2000007947 */ /* 0x000fea0003800000 */
.L_x_15101:
[----:B------:R0:W5:Y:S01]  /*10b0*/  LDG.E.U16 R0, [R4.64] ;  /* 0x0000002404007981 */ /* 0x000162000c1e1500 */
[----:B------:R-:W-:Y:S05]  /*10c0*/  BRA `(.L_x_15100) ;  /* 0x00000d0000007947 */ /* 0x000fea0003800000 */
.L_x_15096:
[----:B------:R-:W-:-:S13]  /*10d0*/  ISETP.GT.AND P0, PT, R2, 0x6, PT ;  /* 0x000000060200780c */ /* 0x000fda0003f04270 */
[----:B------:R-:W-:Y:S05]  /*10e0*/  @P0 BRA `(.L_x_15103) ;  /* 0x000000d000000947 */ /* 0x000fea0003800000 */
[----:B------:R-:W-:-:S13]  /*10f0*/  ISETP.NE.AND P0, PT, R2, 0x5, PT ;  /* 0x000000050200780c */ /* 0x000fda0003f05270 */
[----:B------:R-:W-:Y:S05]  /*1100*/  @!P0 BRA `(.L_x_15104) ;  /* 0x0000006000008947 */ /* 0x000fea0003800000 */
[----:B------:R-:W-:-:S13]  /*1110*/  ISETP.NE.AND P0, PT, R2, 0x6, PT ;  /* 0x000000060200780c */ /* 0x000fda0003f05270 */
[----:B------:R-:W-:Y:S05]  /*1120*/  @P0 BRA `(.L_x_15099) ;  /* 0x00000b2000000947 */ /* 0x000fea0003800000 */
[----:B------:R-:W2:Y:S02]  /*1130*/  LDG.E R2, [R4.64] ;  /* 0x0000002404027981 */ /* 0x000ea4000c1e1900 */
[----:B--2---:R-:W0:Y:S02]  /*1140*/  F2I.S64.TRUNC R2, R2 ;  /* 0x0000000200027311 */ /* 0x004e24000020d900 */
[----:B0-----:R-:W-:Y:S01]  /*1150*/  PRMT R0, R2, 0x7610, R0 ;  /* 0x0000761002007816 */ /* 0x001fe20000000000 */
[----:B------:R-:W-:Y:S05]  /*1160*/  BRA `(.L_x_15100) ;  /* 0x00000c6000007947 */ /* 0x000fea0003800000 */
.L_x_15104:
[----:B------:R-:W2:Y:S02]  /*1170*/  LDG.E.U16 R2, [R4.64] ;  /* 0x0000002404027981 */ /* 0x000ea4000c1e1500 */
[----:B--2---:R-:W-:-:S06]  /*1180*/  HADD2.F32 R2, -RZ, R2.H0_H0 ;  /* 0x20000002ff027230 */ /* 0x004fcc0000004100 */
[----:B------:R-:W0:Y:S02]  /*1190*/  F2I.S64.TRUNC R2, R2 ;  /* 0x0000000200027311 */ /* 0x000e24000020d900 */
[----:B0-----:R-:W-:Y:S01]  /*11a0*/  PRMT R0, R2, 0x7610, R0 ;  /* 0x0000761002007816 */ /* 0x001fe20000000000 */
[----:B------:R-:W-:Y:S05]  /*11b0*/  BRA `(.L_x_15100) ;  /* 0x00000c1000007947 */ /* 0x000fea0003800000 */
.L_x_15103:
[----:B------:R-:W-:-:S13]  /*11c0*/  ISETP.NE.AND P0, PT, R2, 0x7, PT ;  /* 0x000000070200780c */ /* 0x000fda0003f05270 */
[----:B------:R-:W-:Y:S05]  /*11d0*/  @!P0 BRA `(.L_x_15105) ;  /* 0x000000d000008947 */ /* 0x000fea0003800000 */
        /* <DEDUP_REMOVED lines=8> */
.L_x_15106:
[----:B------:R-:W2:Y:S02]  /*1260*/  LDG.E.U16 R4, [R4.64] ;  /* 0x0000002404047981 */ /* 0x000ea4000c1e1500 */
[----:B--2---:R-:W-:-:S06]  /*1270*/  HADD2.F32 R2, -RZ, R4.H0_H0 ;  /* 0x20000004ff027230 */ /* 0x004fcc0000004100 */
[----:B------:R-:W0:Y:S02]  /*1280*/  F2I.S64.TRUNC R2, R2 ;  /* 0x0000000200027311 */ /* 0x000e24000020d900 */
[----:B0-----:R-:W-:Y:S01]  /*1290*/  PRMT R0, R2, 0x7610, R0 ;  /* 0x0000761002007816 */ /* 0x001fe20000000000 */
[----:B------:R-:W-:Y:S05]  /*12a0*/  BRA `(.L_x_15100) ;  /* 0x00000b2000007947 */ /* 0x000fea0003800000 */
.L_x_15105:
[----:B------:R-:W2:Y:S02]  /*12b0*/  LDG.E.64 R2, [R4.64] ;  /* 0x0000002404027981 */ /* 0x000ea4000c1e1b00 */
[----:B--2---:R-:W0:Y:S02]  /*12c0*/  F2I.S64.F64.TRUNC R2, R2 ;  /* 0x0000000200027311 */ /* 0x004e24000030d900 */
[----:B0-----:R-:W-:Y:S01]  /*12d0*/  PRMT R0, R2, 0x7610, R0 ;  /* 0x0000761002007816 */ /* 0x001fe20000000000 */
[----:B------:R-:W-:Y:S05]  /*12e0*/  BRA `(.L_x_15100) ;  /* 0x00000ae000007947 */ /* 0x000fea0003800000 */
.L_x_15095:
        /* <DEDUP_REMOVED lines=12> */
.L_x_15109:
[----:B------:R-:W2:Y:S02]  /*13b0*/  LDG.E.64 R4, [R4.64] ;  /* 0x0000002404047981 */ /* 0x000ea4000c1e1b00 */
[----:B--2---:R-:W0:Y:S02]  /*13c0*/  F2I.S64.F64.TRUNC R2, R4 ;  /* 0x0000000400027311 */ /* 0x004e24000030d900 */
[----:B0-----:R-:W-:Y:S01]  /*13d0*/  PRMT R0, R2, 0x7610, R0 ;  /* 0x0000761002007816 */ /* 0x001fe20000000000 */
[----:B------:R-:W-:Y:S05]  /*13e0*/  BRA `(.L_x_15100) ;  /* 0x000009e000007947 */ /* 0x000fea0003800000 */
.L_x_15108:
        /* <DEDUP_REMOVED lines=25> */
[----:B------:R-:W0:Y:S02]  /*1580*/  F2I.S64.TRUNC R2, R3 ;  /* 0x0000000300027311 */ /* 0x000e24000020d900 */
[----:B0-----:R-:W-:Y:S01]  /*1590*/  PRMT R0, R2, 0x7610, R0 ;  /* 0x0000761002007816 */ /* 0x001fe20000000000 */
[----:B------:R-:W-:Y:S05]  /*15a0*/  BRA `(.L_x_15100) ;  /* 0x0000082000007947 */ /* 0x000fea0003800000 */
.L_x_15111:
        /* <DEDUP_REMOVED lines=12> */
[----:B------:R-:W0:Y:S02]  /*1670*/  F2I.S64.TRUNC R2, R2 ;  /* 0x0000000200027311 */ /* 0x000e24000020d900 */
[----:B0-----:R-:W-:Y:S01]  /*1680*/  PRMT R0, R2, 0x7610, R0 ;  /* 0x0000761002007816 */ /* 0x001fe20000000000 */
[----:B------:R-:W-:Y:S05]  /*1690*/  BRA `(.L_x_15100) ;  /* 0x0000073000007947 */ /* 0x000fea0003800000 */
.L_x_15110:
[----:B------:R-:W2:Y:S02]  /*16a0*/  LDG.E.U16 R2, [R4.64] ;  /* 0x0000002404027981 */ /* 0x000ea4000c1e1500 */
[----:B--2---:R-:W-:-:S06]  /*16b0*/  PRMT R2, RZ, 0x5410, R2 ;  /* 0x00005410ff027816 */ /* 0x004fcc0000000002 */
[----:B------:R-:W0:Y:S02]  /*16c0*/  F2I.S64.TRUNC R2, R2 ;  /* 0x0000000200027311 */ /* 0x000e24000020d900 */
[----:B0-----:R-:W-:Y:S01]  /*16d0*/  PRMT R0, R2, 0x7610, R0 ;  /* 0x0000761002007816 */ /* 0x001fe20000000000 */
[----:B------:R-:W-:Y:S05]  /*16e0*/  BRA `(.L_x_15100) ;  /* 0x000006e000007947 */ /* 0x000fea0003800000 */
.L_x_15107:
        /* <DEDUP_REMOVED lines=10> */
.L_x_15114:
        /* <DEDUP_REMOVED lines=21> */
.L_x_15118:
[----:B------:R-:W-:Y:S05]  /*18e0*/  BSYNC B1 ;  /* 0x0000000000017941 */ /* 0x000fea0003800000 */
.L_x_15117:
[----:B------:R-:W-:Y:S01]  /*18f0*/  IMAD.SHL.U32 R2, R2, 0x100000, RZ ;  /* 0x0010000002027824 */ /* 0x000fe200078e00ff */
[----:B------:R-:W-:-:S04]  /*1900*/  LEA R3, R0, 0x3b800000, 0x17 ;  /* 0x3b80000000037811 */ /* 0x000fc800078eb8ff */
[----:B------:R-:W-:Y:S02]  /*1910*/  LOP3.LUT R2, R3, R2, R4, 0xfe, !PT ;  /* 0x0000000203027212 */ /* 0x000fe400078efe04 */
.L_x_15116:
[----:B------:R-:W-:Y:S05]  /*1920*/  BSYNC B0 ;  /* 0x0000000000007941 */ /* 0x000fea0003800000 */
.L_x_15115:
[----:B------:R-:W0:Y:S02]  /*1930*/  F2I.S64.TRUNC R2, R2 ;  /* 0x0000000200027311 */ /* 0x000e24000020d900 */
[----:B0-----:R-:W-:Y:S01]  /*1940*/  PRMT R0, R2, 0x7610, R0 ;  /* 0x0000761002007816 */ /* 0x001fe20000000000 */
[----:B------:R-:W-:Y:S05]  /*1950*/  BRA `(.L_x_15100) ;  /* 0x0000047000007947 */ /* 0x000fea0003800000 */
.L_x_15113:
        /* <DEDUP_REMOVED lines=21> */
.L_x_15122:
[----:B------:R-:W-:Y:S05]  /*1ab0*/  BSYNC B1 ;  /* 0x0000000000017941 */ /* 0x000fea0003800000 */
.L_x_15121:
[----:B------:R-:W-:Y:S01]  /*1ac0*/  IMAD.SHL.U32 R2, R2, 0x200000, RZ ;  /* 0x0020000002027824 */ /* 0x000fe200078e00ff */
[----:B------:R-:W-:-:S04]  /*1ad0*/  LEA R3, R0, 0x37800000, 0x17 ;  /* 0x3780000000037811 */ /* 0x000fc800078eb8ff */
[----:B------:R-:W-:Y:S02]  /*1ae0*/  LOP3.LUT R2, R3, R2, R4, 0xfe, !PT ;  /* 0x0000000203027212 */ /* 0x000fe400078efe04 */
.L_x_15120:
[----:B------:R-:W-:Y:S05]  /*1af0*/  BSYNC B0 ;  /* 0x0000000000007941 */ /* 0x000fea0003800000 */
.L_x_15119:
[----:B------:R-:W0:Y:S02]  /*1b00*/  F2I.S64.TRUNC R2, R2 ;  /* 0x0000000200027311 */ /* 0x000e24000020d900 */
[----:B0-----:R-:W-:Y:S01]  /*1b10*/  PRMT R0, R2, 0x7610, R0 ;  /* 0x0000761002007816 */ /* 0x001fe20000000000 */
[----:B------:R-:W-:Y:S05]  /*1b20*/  BRA `(.L_x_15100) ;  /* 0x000002a000007947 */ /* 0x000fea0003800000 */
.L_x_15112:
        /* <DEDUP_REMOVED lines=14> */
.L_x_15126:
[----:B------:R-:W-:Y:S05]  /*1c10*/  BSYNC B0 ;  /* 0x0000000000007941 */ /* 0x000fea0003800000 */
.L_x_15125:
[----:B------:R-:W0:Y:S02]  /*1c20*/  F2I.S64.TRUNC R2, R2 ;  /* 0x0000000200027311 */ /* 0x000e24000020d900 */
[----:B0-----:R-:W-:Y:S01]  /*1c30*/  PRMT R0, R2, 0x7610, R0 ;  /* 0x0000761002007816 */ /* 0x001fe20000000000 */
[----:B------:R-:W-:Y:S05]  /*1c40*/  BRA `(.L_x_15100) ;  /* 0x0000018000007947 */ /* 0x000fea0003800000 */
.L_x_15099:
        /* <DEDUP_REMOVED lines=21> */
.L_x_15124:
[----:B------:R0:W5:Y:S01]  /*1da0*/  LDG.E.U8 R0, [R4.64] ;  /* 0x0000002404007981 */ /* 0x000162000c1e1100 */
[----:B------:R-:W-:Y:S05]  /*1db0*/  BRA `(.L_x_15100) ;  /* 0x0000001000007947 */ /* 0x000fea0003800000 */
.L_x_15123:
[----:B------:R0:W5:Y:S02]  /*1dc0*/  LDG.E.U8 R0, [R4.64] ;  /* 0x0000002404007981 */ /* 0x000164000c1e1100 */
.L_x_15100:
[----:B0-----:R-:W0:Y:S01]  /*1dd0*/  LDC.U8 R4, c[0x0][0x372] ;  /* 0x0000dc80ff047b82 */ /* 0x001e220000000000 */
[----:B------:R-:W-:Y:S01]  /*1de0*/  ULDC.U8 UR4, c[0x0][0x371] ;  /* 0x0000dc4000047ab9 */ /* 0x000fe20000000000 */
[----:B-----5:R-:W-:Y:S01]  /*1df0*/  PRMT R0, R0, 0x9910, RZ ;  /* 0x0000991000007816 */ /* 0x020fe200000000ff */
        /* <DEDUP_REMOVED lines=15> */
.L_x_15130:
[----:B------:R0:W-:Y:S01]  /*1ef0*/  STG.E.U8 [R16.64], R3 ;  /* 0x0000000310007986 */ /* 0x0001e2000c101124 */
[----:B------:R-:W-:Y:S05]  /*1f00*/  BRA `(.L_x_15132) ;  /* 0x00000e9000007947 */ /* 0x000fea0003800000 */
.L_x_15129:
[----:B------:R-:W-:-:S13]  /*1f10*/  ISETP.NE.AND P0, PT, R2, 0x2, PT ;  /* 0x000000020200780c */ /* 0x000fda0003f05270 */
[----:B------:R-:W-:Y:S05]  /*1f20*/  @!P0 BRA `(.L_x_15133) ;  /* 0x000000b000008947 */ /* 0x000fea0003800000 */
[----:B------:R-:W-:-:S13]  /*1f30*/  ISETP.NE.AND P0, PT, R2, 0x3, PT ;  /* 0x000000030200780c */ /* 0x000fda0003f05270 */
[----:B------:R-:W-:Y:S05]  /*1f40*/  @!P0 BRA `(.L_x_15134) ;  /* 0x0000006000008947 */ /* 0x000fea0003800000 */
[----:B------:R-:W-:-:S13]  /*1f50*/  ISETP.NE.AND P0, PT, R2, 0x4, PT ;  /* 0x000000040200780c */ /* 0x000fda0003f05270 */
[----:B------:R-:W-:Y:S05]  /*1f60*/  @P0 BRA `(.L_x_15131) ;  /* 0x00000c9000000947 */ /* 0x000fea0003800000 */
[----:B------:R-:W-:Y:S01]  /*1f70*/  LOP3.LUT R2, R3, 0xff, RZ, 0xc0, !PT ;  /* 0x000000ff03027812 */ /* 0x000fe200078ec0ff */
[----:B------:R-:W-:-:S05]  /*1f80*/  IMAD.MOV.U32 R3, RZ, RZ, RZ ;  /* 0x000000ffff037224 */ /* 0x000fca00078e00ff */
[----:B------:R0:W-:Y:S01]  /*1f90*/  STG.E.64 [R16.64], R2 ;  /* 0x0000000210007986 */ /* 0x0001e2000c101b24 */
[----:B------:R-:W-:Y:S05]  /*1fa0*/  BRA `(.L_x_15132) ;  /* 0x00000df000007947 */ /* 0x000fea0003800000 */
.L_x_15134:
[----:B------:R-:W-:-:S05]  /*1fb0*/  LOP3.LUT R3, R3, 0xff, RZ, 0xc0, !PT ;  /* 0x000000ff03037812 */ /* 0x000fca00078ec0ff */
[----:B------:R0:W-:Y:S01]  /*1fc0*/  STG.E [R16.64], R3 ;  /* 0x0000000310007986 */ /* 0x0001e2000c101924 */
[----:B------:R-:W-:Y:S05]  /*1fd0*/  BRA `(.L_x_15132) ;  /* 0x00000dc000007947 */ /* 0x000fea0003800000 */
.L_x_15133:
[----:B------:R-:W-:-:S05]  /*1fe0*/  LOP3.LUT R3, R3, 0xff, RZ, 0xc0, !PT ;  /* 0x000000ff03037812 */ /* 0x000fca00078ec0ff */
[----:B------:R0:W-:Y:S01]  /*1ff0*/  STG.E.U16 [R16.64], R3 ;  /* 0x0000000310007986 */ /* 0x0001e2000c101524 */
[----:B------:R-:W-:Y:S05]  /*2000*/  BRA `(.L_x_15132) ;  /* 0x00000d9000007947 */ /* 0x000fea0003800000 */
.L_x_15128:
[----:B------:R-:W-:-:S13]  /*2010*/  ISETP.GT.AND P0, PT, R2, 0x6, PT ;  /* 0x000000060200780c */ /* 0x000fda0003f04270 */
[----:B------:R-:W-:Y:S05]  /*2020*/  @P0 BRA `(.L_x_15135) ;  /* 0x000000d000000947 */ /* 0x000fea0003800000 */
[----:B------:R-:W-:-:S13]  /*2030*/  ISETP.NE.AND P0, PT, R2, 0x5, PT ;  /* 0x000000050200780c */ /* 0x000fda0003f05270 */
[----:B------:R-:W-:Y:S05]  /*2040*/  @!P0 BRA `(.L_x_15136) ;  /* 0x0000006000008947 */ /* 0x000fea0003800000 */
[----:B------:R-:W-:-:S13]  /*2050*/  ISETP.NE.AND P0, PT, R2, 0x6, PT ;  /* 0x000000060200780c */ /* 0x000fda0003f05270 */
[----:B------:R-:W-:Y:S05]  /*2060*/  @P0 BRA `(.L_x_15131) ;  /* 0x00000b9000000947 */ /* 0x000fea0003800000 */
[----:B------:R-:W-:-:S06]  /*2070*/  LOP3.LUT R3, R3, 0xff, RZ, 0xc0, !PT ;  /* 0x000000ff03037812 */ /* 0x000fcc00078ec0ff */
[----:B------:R-:W0:Y:S02]  /*2080*/  I2F.U16 R3, R3 ;  /* 0x0000000300037306 */ /* 0x000e240000101000 */
[----:B0-----:R0:W-:Y:S01]  /*2090*/  STG.E [R16.64], R3 ;  /* 0x0000000310007986 */ /* 0x0011e2000c101924 */
[----:B------:R-:W-:Y:S05]  /*20a0*/  BRA `(.L_x_15132) ;  /* 0x00000cf000007947 */ /* 0x000fea0003800000 */
.L_x_15136:
[----:B------:R-:W-:-:S04]  /*20b0*/  LOP3.LUT R3, R3, 0xff, RZ, 0xc0, !PT ;  /* 0x000000ff03037812 */ /* 0x000fc800078ec0ff */
[----:B------:R-:W0:Y:S02]  /*20c0*/  I2F.U16 R0, R3 ;  /* 0x0000000300007306 */ /* 0x000e240000101000 */
[----:B0-----:R-:W-:-:S05]  /*20d0*/  F2FP.PACK_AB R0, RZ, R0 ;  /* 0x00000000ff00723e */ /* 0x001fca00000000ff */
[----:B------:R0:W-:Y:S01]  /*20e0*/  STG.E.U16 [R16.64], R0 ;  /* 0x0000000010007986 */ /* 0x0001e2000c101524 */
[----:B------:R-:W-:Y:S05]  /*20f0*/  BRA `(.L_x_15132) ;  /* 0x00000ca000007947 */ /* 0x000fea0003800000 */
.L_x_15135:
[----:B------:R-:W-:-:S13]  /*2100*/  ISETP.NE.AND P0, PT, R2, 0x7, PT ;  /* 0x000000070200780c */ /* 0x000fda0003f05270 */
[----:B------:R-:W-:Y:S05]  /*2110*/  @!P0 BRA `(.L_x_15137) ;  /* 0x000000f000008947 */ /* 0x000fea0003800000 */
[----:B------:R-:W-:-:S13]  /*2120*/  ISETP.NE.AND P0, PT, R2, 0x8, PT ;  /* 0x000000080200780c */ /* 0x000fda0003f05270 */
[----:B------:R-:W-:Y:S05]  /*2130*/  @!P0 BRA `(.L_x_15138) ;  /* 0x0000007000008947 */ /* 0x000fea0003800000 */
[----:B------:R-:W-:-:S13]  /*2140*/  ISETP.NE.AND P0, PT, R2, 0x9, PT ;  /* 0x000000090200780c */ /* 0x000fda0003f05270 */
[----:B------:R-:W-:Y:S05]  /*2150*/  @P0 BRA `(.L_x_15131) ;  /* 0x00000aa000000947 */ /* 0x000fea0003800000 */
[----:B------:R-:W-:Y:S01]  /*2160*/  LOP3.LUT R3, R3, 0xff, RZ, 0xc0, !PT ;  /* 0x000000ff03037812 */ /* 0x000fe200078ec0ff */
[----:B------:R-:W-:-:S03]  /*2170*/  IMAD.MOV.U32 R5, RZ, RZ, RZ ;  /* 0x000000ffff057224 */ /* 0x000fc600078e00ff */
[----:B------:R-:W0:Y:S02]  /*2180*/  I2F.U16 R4, R3 ;  /* 0x0000000300047306 */ /* 0x000e240000101000 */
[----:B0-----:R0:W-:Y:S01]  /*2190*/  STG.E.64 [R16.64], R4 ;  /* 0x0000000410007986 */ /* 0x0011e2000c101b24 */
[----:B------:R-:W-:Y:S05]  /*21a0*/  BRA `(.L_x_15132) ;  /* 0x00000bf000007947 */ /* 0x000fea0003800000 */
.L_x_15138:
[----:B------:R-:W-:-:S06]  /*21b0*/  LOP3.LUT R3, R3, 0xff, RZ, 0xc0, !PT ;  /* 0x000000ff03037812 */ /* 0x000fcc00078ec0ff */
[----:B------:R-:W0:Y:S02]  /*21c0*/  I2F.U16 R3, R3 ;  /* 0x0000000300037306 */ /* 0x000e240000101000 */
[----:B0-----:R-:W-:-:S04]  /*21d0*/  F2FP.PACK_AB R3, RZ, R3 ;  /* 0x00000003ff03723e */ /* 0x001fc800000000ff */
[----:B------:R-:W-:-:S05]  /*21e0*/  PRMT R3, R3, 0x5410, RZ ;  /* 0x0000541003037816 */ /* 0x000fca00000000ff */
[----:B------:R0:W-:Y:S01]  /*21f0*/  STG.E [R16.64], R3 ;  /* 0x0000000310007986 */ /* 0x0001e2000c101924 */
[----:B------:R-:W-:Y:S05]  /*2200*/  BRA `(.L_x_15132) ;  /* 0x00000b9000007947 */ /* 0x000fea0003800000 */
.L_x_15137:
[----:B------:R-:W-:-:S06]  /*2210*/  LOP3.LUT R3, R3, 0xff, RZ, 0xc0, !PT ;  /* 0x000000ff03037812 */ /* 0x000fcc00078ec0ff */
[----:B------:R-:W0:Y:S02]  /*2220*/  I2F.F64.U16 R2, R3 ;  /* 0x0000000300027312 */ /* 0x000e240000101800 */
[----:B0-----:R0:W-:Y:S01]  /*2230*/  STG.E.64 [R16.64], R2 ;  /* 0x0000000210007986 */ /* 0x0011e2000c101b24 */
[----:B------:R-:W-:Y:S05]  /*2240*/  BRA `(.L_x_15132) ;  /* 0x00000b5000007947 */ /* 0x000fea0003800000 */
.L_x_15127:
        /* <DEDUP_REMOVED lines=12> */
.L_x_15141:
[----:B------:R-:W-:Y:S01]  /*2310*/  LOP3.LUT R4, R3, 0xff, RZ, 0xc0, !PT ;  /* 0x000000ff03047812 */ /* 0x000fe200078ec0ff */
[----:B------:R-:W-:-:S05]  /*2320*/  CS2R R6, SRZ ;  /* 0x0000000000067805 */ /* 0x000fca000001ff00 */
[----:B------:R-:W0:Y:S02]  /*2330*/  I2F.F64.U16 R4, R4 ;  /* 0x0000000400047312 */ /* 0x000e240000101800 */
[----:B0-----:R0:W-:Y:S01]  /*2340*/  STG.E.128 [R16.64], R4 ;  /* 0x0000000410007986 */ /* 0x0011e2000c101d24 */
[----:B------:R-:W-:Y:S05]  /*2350*/  BRA `(.L_x_15132) ;  /* 0x00000a4000007947 */ /* 0x000fea0003800000 */
.L_x_15140:
[----:B------:R-:W-:-:S13]  /*2360*/  ISETP.NE.AND P0, PT, R2, 0xf, PT ;  /* 0x0000000f0200780c */ /* 0x000fda0003f05270 */
[----:B------:R-:W-:Y:S05]  /*2370*/  @!P0 BRA `(.L_x_15142) ;  /* 0x000002f000008947 */ /* 0x000fea0003800000 */
[----:B------:R-:W-:-:S13]  /*2380*/  ISETP.NE.AND P0, PT, R2, 0x17, PT ;  /* 0x000000170200780c */ /* 0x000fda0003f05270 */
[----:B------:R-:W-:Y:S05]  /*2390*/  @!P0 BRA `(.L_x_15143) ;  /* 0x0000016000008947 */ /* 0x000fea0003800000 */
[----:B------:R-:W-:-:S13]  /*23a0*/  ISETP.NE.AND P0, PT, R2, 0x18, PT ;  /* 0x000000180200780c */ /* 0x000fda0003f05270 */
[----:B------:R-:W-:Y:S05]  /*23b0*/  @P0 BRA `(.L_x_15131) ;  /* 0x0000084000000947 */ /* 0x000fea0003800000 */
[----:B------:R-:W-:Y:S01]  /*23c0*/  LOP3.LUT R4, R3, 0xff, RZ, 0xc0, !PT ;  /* 0x000000ff03047812 */ /* 0x000fe200078ec0ff */
[----:B------:R-:W-:Y:S03]  /*23d0*/  BSSY B0, `(.L_x_15144) ;  /* 0x000000f000007945 */ /* 0x000fe60003800000 */
[----:B------:R-:W0:Y:S02]  /*23e0*/  I2F.U16 R5, R4 ;  /* 0x0000000400057306 */ /* 0x000e240000101000 */
[C---:B0-----:R-:W-:Y:S02]  /*23f0*/  LOP3.LUT R2, R5.reuse, 0x7fffffff, RZ, 0xc0, !PT ;  /* 0x7fffffff05027812 */ /* 0x041fe400078ec0ff */
[----:B------:R-:W-:Y:S02]  /*2400*/  LOP3.LUT R0, R5, 0x80000000, RZ, 0xc0, !PT ;  /* 0x8000000005007812 */ /* 0x000fe400078ec0ff */
[----:B------:R-:W-:-:S02]  /*2410*/  ISETP.GT.U32.AND P0, PT, R2, 0x43efffff, PT ;  /* 0x43efffff0200780c */ /* 0x000fc40003f04070 */
        /* <DEDUP_REMOVED lines=10> */
.L_x_15145:
[----:B------:R-:W-:Y:S05]  /*24c0*/  BSYNC B0 ;  /* 0x0000000000007941 */ /* 0x000fea0003800000 */
.L_x_15144:
[----:B------:R-:W-:-:S05]  /*24d0*/  LOP3.LUT R3, R0, R3, RZ, 0xfc, !PT ;  /* 0x0000000300037212 */ /* 0x000fca00078efcff */
[----:B------:R0:W-:Y:S01]  /*24e0*/  STG.E.U8 [R16.64], R3 ;  /* 0x0000000310007986 */ /* 0x0001e2000c101124 */
[----:B------:R-:W-:Y:S05]  /*24f0*/  BRA `(.L_x_15132) ;  /* 0x000008a000007947 */ /* 0x000fea0003800000 */
.L_x_15143:
[----:B------:R-:W-:Y:S01]  /*2500*/  LOP3.LUT R3, R3, 0xff, RZ, 0xc0, !PT ;  /* 0x000000ff03037812 */ /* 0x000fe200078ec0ff */
[----:B------:R-:W-:Y:S05]  /*2510*/  BSSY B0, `(.L_x_15146) ;  /* 0x0000010000007945 */ /* 0x000fea0003800000 */
[----:B------:R-:W0:Y:S02]  /*2520*/  I2F.U16 R3, R3 ;  /* 0x0000000300037306 */ /* 0x000e240000101000 */
        /* <DEDUP_REMOVED lines=11> */
.L_x_15147:
[----:B------:R-:W-:Y:S01]  /*25e0*/  IMAD.MOV.U32 R0, RZ, RZ, 0x7f ;  /* 0x0000007fff007424 */ /* 0x000fe200078e00ff */
[----:B------:R-:W-:-:S04]  /*25f0*/  ISETP.GT.U32.AND P0, PT, R2, 0x7f800000, PT ;  /* 0x7f8000000200780c */ /* 0x000fc80003f04070 */
[----:B------:R-:W-:-:S04]  /*2600*/  SEL R0, R0, 0x7c, P0 ;  /* 0x0000007c00007807 */ /* 0x000fc80000000000 */
.L_x_15148:
[----:B------:R-:W-:Y:S05]  /*2610*/  BSYNC B0 ;  /* 0x0000000000007941 */ /* 0x000fea0003800000 */
.L_x_15146:
[----:B------:R-:W-:-:S04]  /*2620*/  LOP3.LUT R2, R3, 0x80000000, RZ, 0xc0, !PT ;  /* 0x8000000003027812 */ /* 0x000fc800078ec0ff */
[----:B------:R-:W-:-:S04]  /*2630*/  SHF.R.U32.HI R3, RZ, 0x18, R2 ;  /* 0x00000018ff037819 */ /* 0x000fc80000011602 */
[----:B------:R-:W-:-:S05]  /*2640*/  LOP3.LUT R3, R0, R3, RZ, 0xfc, !PT ;  /* 0x0000000300037212 */ /* 0x000fca00078efcff */
[----:B------:R0:W-:Y:S01]  /*2650*/  STG.E.U8 [R16.64], R3 ;  /* 0x0000000310007986 */ /* 0x0001e2000c101124 */
[----:B------:R-:W-:Y:S05]  /*2660*/  BRA `(.L_x_15132) ;  /* 0x0000073000007947 */ /* 0x000fea0003800000 */
.L_x_15142:
[----:B------:R-:W-:-:S04]  /*2670*/  LOP3.LUT R3, R3, 0xff, RZ, 0xc0, !PT ;  /* 0x000000ff03037812 */ /* 0x000fc800078ec0ff */
[----:B------:R-:W0:Y:S02]  /*2680*/  I2F.U16 R0, R3 ;  /* 0x0000000300007306 */ /* 0x000e240000101000 */
[----:B0-----:R-:W-:-:S05]  /*2690*/  F2FP.BF16.PACK_AB R0, RZ, R0 ;  /* 0x00000000ff00723e */ /* 0x001fca00000010ff */
[----:B------:R0:W-:Y:S01]  /*26a0*/  STG.E.U16 [R16.64], R0 ;  /* 0x0000000010007986 */ /* 0x0001e2000c101524 */
[----:B------:R-:W-:Y:S05]  /*26b0*/  BRA `(.L_x_15132) ;  /* 0x000006e000007947 */ /* 0x000fea0003800000 */
.L_x_15139:
        /* <DEDUP_REMOVED lines=8> */
[----:B------:R-:W-:-:S05]  /*2740*/  LOP3.LUT R3, R3, 0xff, RZ, 0xc0, !PT ;  /* 0x000000ff03037812 */ /* 0x000fca00078ec0ff */
[----:B------:R0:W-:Y:S01]  /*2750*/  STG.E.U16 [R16.64], R3 ;  /* 0x0000000310007986 */ /* 0x0001e2000c101524 */
[----:B------:R-:W-:Y:S05]  /*2760*/  BRA `(.L_x_15132) ;  /* 0x0000063000007947 */ /* 0x000fea0003800000 */
.L_x_15151:
[----:B------:R-:W-:Y:S01]  /*2770*/  LOP3.LUT R3, R3, 0xff, RZ, 0xc0, !PT ;  /* 0x000000ff03037812 */ /* 0x000fe200078ec0ff */
[----:B------:R-:W-:Y:S01]  /*2780*/  BSSY B0, `(.L_x_15152) ;  /* 0x0000015000007945 */ /* 0x000fe20003800000 */
[----:B------:R-:W-:-:S04]  /*2790*/  IMAD.MOV.U32 R8, RZ, RZ, 0x80 ;  /* 0x00000080ff087424 */ /* 0x000fc800078e00ff */
[----:B------:R-:W0:Y:S02]  /*27a0*/  I2F.U16 R3, R3 ;  /* 0x0000000300037306 */ /* 0x000e240000101000 */
        /* <DEDUP_REMOVED lines=14> */
.L_x_15154:
[----:B------:R-:W-:-:S04]  /*2890*/  LOP3.LUT R2, R3, 0x80000000, RZ, 0xc0, !PT ;  /* 0x8000000003027812 */ /* 0x000fc800078ec0ff */
[----:B------:R-:W-:-:S04]  /*28a0*/  SHF.R.U32.HI R3, RZ, 0x18, R2 ;  /* 0x00000018ff037819 */ /* 0x000fc80000011602 */
[----:B------:R-:W-:-:S04]  /*28b0*/  LOP3.LUT R0, R0, R3, RZ, 0xfc, !PT ;  /* 0x0000000300007212 */ /* 0x000fc800078efcff */
[----:B------:R-:W-:Y:S02]  /*28c0*/  PRMT R8, R0, 0x7610, R8 ;  /* 0x0000761000087816 */ /* 0x000fe40000000008 */
.L_x_15153:
[----:B------:R-:W-:Y:S05]  /*28d0*/  BSYNC B0 ;  /* 0x0000000000007941 */ /* 0x000fea0003800000 */
.L_x_15152:
[----:B------:R0:W-:Y:S01]  /*28e0*/  STG.E.U8 [R16.64], R8 ;  /* 0x0000000810007986 */ /* 0x0001e2000c101124 */
[----:B------:R-:W-:Y:S05]  /*28f0*/  BRA `(.L_x_15132) ;  /* 0x000004a000007947 */ /* 0x000fea0003800000 */
.L_x_15150:
        /* <DEDUP_REMOVED lines=18> */
.L_x_15157:
[----:B------:R-:W-:-:S04]  /*2a20*/  LOP3.LUT R2, R3, 0x80000000, RZ, 0xc0, !PT ;  /* 0x8000000003027812 */ /* 0x000fc800078ec0ff */
[----:B------:R-:W-:-:S04]  /*2a30*/  SHF.R.U32.HI R3, RZ, 0x18, R2 ;  /* 0x00000018ff037819 */ /* 0x000fc80000011602 */
[----:B------:R-:W-:-:S04]  /*2a40*/  LOP3.LUT R0, R0, R3, RZ, 0xfc, !PT ;  /* 0x0000000300007212 */ /* 0x000fc800078efcff */
[----:B------:R-:W-:Y:S02]  /*2a50*/  PRMT R8, R0, 0x7610, R8 ;  /* 0x0000761000087816 */ /* 0x000fe40000000008 */
.L_x_15156:
[----:B------:R-:W-:Y:S05]  /*2a60*/  BSYNC B0 ;  /* 0x0000000000007941 */ /* 0x000fea0003800000 */
.L_x_15155:
[----:B------:R0:W-:Y:S01]  /*2a70*/  STG.E.U8 [R16.64], R8 ;  /* 0x0000000810007986 */ /* 0x0001e2000c101124 */
[----:B------:R-:W-:Y:S05]  /*2a80*/  BRA `(.L_x_15132) ;  /* 0x0000031000007947 */ /* 0x000fea0003800000 */
.L_x_15149:
[----:B------:R-:W-:-:S13]  /*2a90*/  ISETP.NE.AND P0, PT, R2, 0x1c, PT ;  /* 0x0000001c0200780c */ /* 0x000fda0003f05270 */
[----:B------:R-:W-:Y:S05]  /*2aa0*/  @!P0 BRA `(.L_x_15158) ;  /* 0x000002d000008947 */ /* 0x000fea0003800000 */
[----:B------:R-:W-:-:S13]  /*2ab0*/  ISETP.NE.AND P0, PT, R2, 0x1d, PT ;  /* 0x0000001d0200780c */ /* 0x000fda0003f05270 */
[----:B------:R-:W-:Y:S05]  /*2ac0*/  @!P0 BRA `(.L_x_15159) ;  /* 0x0000027000008947 */ /* 0x000fea0003800000 */
[----:B------:R-:W-:-:S13]  /*2ad0*/  ISETP.NE.AND P0, PT, R2, 0x2c, PT ;  /* 0x0000002c0200780c */ /* 0x000fda0003f05270 */
[----:B------:R-:W-:Y:S05]  /*2ae0*/  @P0 BRA `(.L_x_15131) ;  /* 0x0000011000000947 */ /* 0x000fea0003800000 */
[----:B------:R-:W-:Y:S02]  /*2af0*/  LOP3.LUT R4, R3, 0xff, RZ, 0xc0, !PT ;  /* 0x000000ff03047812 */ /* 0x000fe400078ec0ff */
[----:B------:R-:W-:-:S04]  /*2b00*/  PLOP3.LUT P0, PT, PT, PT, PT, 0x80, 0x0 ;  /* 0x000000000000781c */ /* 0x000fc80003f0f070 */
[----:B------:R-:W0:Y:S02]  /*2b10*/  I2F.U16 R4, R4 ;  /* 0x0000000400047306 */ /* 0x000e240000101000 */
        /* <DEDUP_REMOVED lines=14> */
.L_x_15131:
        /* <DEDUP_REMOVED lines=20> */
.L_x_15159:
[----:B------:R-:W-:Y:S01]  /*2d40*/  LOP3.LUT R2, R3, 0xff, RZ, 0xc0, !PT ;  /* 0x000000ff03027812 */ /* 0x000fe200078ec0ff */
[----:B------:R-:W-:-:S05]  /*2d50*/  IMAD.MOV.U32 R3, RZ, RZ, RZ ;  /* 0x000000ffff037224 */ /* 0x000fca00078e00ff */
[----:B------:R0:W-:Y:S01]  /*2d60*/  STG.E.64 [R16.64], R2 ;  /* 0x0000000210007986 */ /* 0x0001e2000c101b24 */
[----:B------:R-:W-:Y:S05]  /*2d70*/  BRA `(.L_x_15132) ;  /* 0x0000002000007947 */ /* 0x000fea0003800000 */
.L_x_15158:
[----:B------:R-:W-:-:S05]  /*2d80*/  LOP3.LUT R3, R3, 0xff, RZ, 0xc0, !PT ;  /* 0x000000ff03037812 */ /* 0x000fca00078ec0ff */
[----:B------:R0:W-:Y:S02]  /*2d90*/  STG.E [R16.64], R3 ;  /* 0x0000000310007986 */ /* 0x0001e4000c101924 */
.L_x_15132:
[----:B------:R-:W-:-:S05]  /*2da0*/  IMAD R18, R18, 0x200, R23 ;  /* 0x0000020012127824 */ /* 0x000fca00078e0217 */
[----:B------:R-:W-:Y:S02]  /*2db0*/  IADD3 R19, R18, 0x80, RZ ;  /* 0x0000008012137810 */ /* 0x000fe40007ffe0ff */
.L_x_15093:
[----:B------:R-:W-:Y:S05]  /*2dc0*/  BSYNC B6 ;  /* 0x0000000000067941 */ /* 0x000fea0003800000 */
.L_x_15092:
        /* <DEDUP_REMOVED lines=231> */
.L_x_15162:
        /* <DEDUP_REMOVED lines=18> */
.L_x_15166:
[----:B------:R0:W5:Y:S01]  /*3d60*/  LDG.E.U8 R0, [R4.64] ;  /* 0x0000002404007981 */ /* 0x000162000c1e1100 */
[----:B------:R-:W-:Y:S05]  /*3d70*/  BRA `(.L_x_15168) ;  /* 0x00000dc000007947 */ /* 0x000fea0003800000 */
.L_x_15165:
        /* <DEDUP_REMOVED lines=8> */
.L_x_15170:
[----:B------:R0:W5:Y:S01]  /*3e00*/  LDG.E.U8 R0, [R4.64] ;  /* 0x0000002404007981 */ /* 0x000162000c1e1100 */
[----:B------:R-:W-:Y:S05]  /*3e10*/  BRA `(.L_x_15168) ;  /* 0x00000d2000007947 */ /* 0x000fea0003800000 */
.L_x_15169:
[----:B------:R0:W5:Y:S01]  /*3e20*/  LDG.E.U16 R0, [R4.64] ;  /* 0x0000002404007981 */ /* 0x000162000c1e1500 */
[----:B------:R-:W-:Y:S05]  /*3e30*/  BRA `(.L_x_15168) ;  /* 0x00000d0000007947 */ /* 0x000fea0003800000 */
.L_x_15164:
        /* <DEDUP_REMOVED lines=10> */
.L_x_15172:
[----:B------:R-:W2:Y:S02]  /*3ee0*/  LDG.E.U16 R2, [R4.64] ;  /* 0x0000002404027981 */ /* 0x000ea4000c1e1500 */
[----:B--2---:R-:W-:-:S06]  /*3ef0*/  HADD2.F32 R2, -RZ, R2.H0_H0 ;  /* 0x20000002ff027230 */ /* 0x004fcc0000004100 */
[----:B------:R-:W0:Y:S02]  /*3f00*/  F2I.S64.TRUNC R2, R2 ;  /* 0x0000000200027311 */ /* 0x000e24000020d900 */
[----:B0-----:R-:W-:Y:S01]  /*3f10*/  PRMT R0, R2, 0x7610, R0 ;  /* 0x0000761002007816 */ /* 0x001fe20000000000 */
[----:B------:R-:W-:Y:S05]  /*3f20*/  BRA `(.L_x_15168) ;  /* 0x00000c1000007947 */ /* 0x000fea0003800000 */
.L_x_15171:
        /* <DEDUP_REMOVED lines=10> */
.L_x_15174:
[----:B------:R-:W2:Y:S02]  /*3fd0*/  LDG.E.U16 R4, [R4.64] ;  /* 0x0000002404047981 */ /* 0x000ea4000c1e1500 */
[----:B--2---:R-:W-:-:S06]  /*3fe0*/  HADD2.F32 R2, -RZ, R4.H0_H0 ;  /* 0x20000004ff027230 */ /* 0x004fcc0000004100 */
[----:B------:R-:W0:Y:S02]  /*3ff0*/  F2I.S64.TRUNC R2, R2 ;  /* 0x0000000200027311 */ /* 0x000e24000020d900 */
[----:B0-----:R-:W-:Y:S01]  /*4000*/  PRMT R0, R2, 0x7610, R0 ;  /* 0x0000761002007816 */ /* 0x001fe20000000000 */
[----:B------:R-:W-:Y:S05]  /*4010*/  BRA `(.L_x_15168) ;  /* 0x00000b2000007947 */ /* 0x000fea0003800000 */
.L_x_15173:
[----:B------:R-:W2:Y:S02]  /*4020*/  LDG.E.64 R2, [R4.64] ;  /* 0x0000002404027981 */ /* 0x000ea4000c1e1b00 */
[----:B--2---:R-:W0:Y:S02]  /*4030*/  F2I.S64.F64.TRUNC R2, R2 ;  /* 0x0000000200027311 */ /* 0x004e24000030d900 */
[----:B0-----:R-:W-:Y:S01]  /*4040*/  PRMT R0, R2, 0x7610, R0 ;  /* 0x0000761002007816 */ /* 0x001fe20000000000 */
[----:B------:R-:W-:Y:S05]  /*4050*/  BRA `(.L_x_15168) ;  /* 0x00000ae000007947 */ /* 0x000fea0003800000 */
.L_x_15163:
        /* <DEDUP_REMOVED lines=12> */
.L_x_15177:
[----:B------:R-:W2:Y:S02]  /*4120*/  LDG.E.64 R4, [R4.64] ;  /* 0x0000002404047981 */ /* 0x000ea4000c1e1b00 */
[----:B--2---:R-:W0:Y:S02]  /*4130*/  F2I.S64.F64.TRUNC R2, R4 ;  /* 0x0000000400027311 */ /* 0x004e24000030d900 */
[----:B0-----:R-:W-:Y:S01]  /*4140*/  PRMT R0, R2, 0x7610, R0 ;  /* 0x0000761002007816 */ /* 0x001fe20000000000 */
[----:B------:R-:W-:Y:S05]  /*4150*/  BRA `(.L_x_15168) ;  /* 0x000009e000007947 */ /* 0x000fea0003800000 */
.L_x_15176:
        /* <DEDUP_REMOVED lines=28> */
.L_x_15179:
        /* <DEDUP_REMOVED lines=15> */
.L_x_15178:
[----:B------:R-:W2:Y:S02]  /*4410*/  LDG.E.U16 R2, [R4.64] ;  /* 0x0000002404027981 */ /* 0x000ea4000c1e1500 */
[----:B--2---:R-:W-:-:S06]  /*4420*/  PRMT R2, RZ, 0x5410, R2 ;  /* 0x00005410ff027816 */ /* 0x004fcc0000000002 */
[----:B------:R-:W0:Y:S02]  /*4430*/  F2I.S64.TRUNC R2, R2 ;  /* 0x0000000200027311 */ /* 0x000e24000020d900 */
[----:B0-----:R-:W-:Y:S01]  /*4440*/  PRMT R0, R2, 0x7610, R0 ;  /* 0x0000761002007816 */ /* 0x001fe20000000000 */
[----:B------:R-:W-:Y:S05]  /*4450*/  BRA `(.L_x_15168) ;  /* 0x000006e000007947 */ /* 0x000fea0003800000 */
.L_x_15175:
        /* <DEDUP_REMOVED lines=10> */
.L_x_15182:
        /* <DEDUP_REMOVED lines=21> */
.L_x_15186:
[----:B------:R-:W-:Y:S05]  /*4650*/  BSYNC B1 ;  /* 0x0000000000017941 */ /* 0x000fea0003800000 */
.L_x_15185:
[----:B------:R-:W-:Y:S01]  /*4660*/  IMAD.SHL.U32 R2, R2, 0x100000, RZ ;  /* 0x0010000002027824 */ /* 0x000fe200078e00ff */
[----:B------:R-:W-:-:S04]  /*4670*/  LEA R3, R0, 0x3b800000, 0x17 ;  /* 0x3b80000000037811 */ /* 0x000fc800078eb8ff */
[----:B------:R-:W-:Y:S02]  /*4680*/  LOP3.LUT R2, R3, R2, R4, 0xfe, !PT ;  /* 0x0000000203027212 */ /* 0x000fe400078efe04 */
.L_x_15184:
[----:B------:R-:W-:Y:S05]  /*4690*/  BSYNC B0 ;  /* 0x0000000000007941 */ /* 0x000fea0003800000 */
.L_x_15183:
[----:B------:R-:W0:Y:S02]  /*46a0*/  F2I.S64.TRUNC R2, R2 ;  /* 0x0000000200027311 */ /* 0x000e24000020d900 */
[----:B0-----:R-:W-:Y:S01]  /*46b0*/  PRMT R0, R2, 0x7610, R0 ;  /* 0x0000761002007816 */ /* 0x001fe20000000000 */
[----:B------:R-:W-:Y:S05]  /*46c0*/  BRA `(.L_x_15168) ;  /* 0x0000047000007947 */ /* 0x000fea0003800000 */
.L_x_15181:
        /* <DEDUP_REMOVED lines=21> */
.L_x_15190:
[----:B------:R-:W-:Y:S05]  /*4820*/  BSYNC B1 ;  /* 0x0000000000017941 */ /* 0x000fea0003800000 */
.L_x_15189:
[----:B------:R-:W-:Y:S01]  /*4830*/  IMAD.SHL.U32 R2, R2, 0x200000, RZ ;  /* 0x0020000002027824 */ /* 0x000fe200078e00ff */
[----:B------:R-:W-:-:S04]  /*4840*/  LEA R3, R0, 0x37800000, 0x17 ;  /* 0x3780000000037811 */ /* 0x000fc800078eb8ff */
[----:B------:R-:W-:Y:S02]  /*4850*/  LOP3.LUT R2, R3, R2, R4, 0xfe, !PT ;  /* 0x0000000203027212 */ /* 0x000fe400078efe04 */
.L_x_15188:
[----:B------:R-:W-:Y:S05]  /*4860*/  BSYNC B0 ;  /* 0x0000000000007941 */ /* 0x000fea0003800000 */
.L_x_15187:
[----:B------:R-:W0:Y:S02]  /*4870*/  F2I.S64.TRUNC R2, R2 ;  /* 0x0000000200027311 */ /* 0x000e24000020d900 */
[----:B0-----:R-:W-:Y:S01]  /*4880*/  PRMT R0, R2, 0x7610, R0 ;  /* 0x0000761002007816 */ /* 0x001fe20000000000 */
[----:B------:R-:W-:Y:S05]  /*4890*/  BRA `(.L_x_15168) ;  /* 0x000002a000007947 */ /* 0x000fea0003800000 */
.L_x_15180:
        /* <DEDUP_REMOVED lines=14> */
.L_x_15194:
[----:B------:R-:W-:Y:S05]  /*4980*/  BSYNC B0 ;  /* 0x0000000000007941 */ /* 0x000fea0003800000 */
.L_x_15193:
[----:B------:R-:W0:Y:S02]  /*4990*/  F2I.S64.TRUNC R2, R2 ;  /* 0x0000000200027311 */ /* 0x000e24000020d900 */
[----:B0-----:R-:W-:Y:S01]  /*49a0*/  PRMT R0, R2, 0x7610, R0 ;  /* 0x0000761002007816 */ /* 0x001fe20000000000 */
[----:B------:R-:W-:Y:S05]  /*49b0*/  BRA `(.L_x_15168) ;  /* 0x0000018000007947 */ /* 0x000fea0003800000 */
.L_x_15167:
        /* <DEDUP_REMOVED lines=21> */
.L_x_15192:
[----:B------:R0:W5:Y:S01]  /*4b10*/  LDG.E.U8 R0, [R4.64] ;  /* 0x0000002404007981 */ /* 0x000162000c1e1100 */
[----:B------:R-:W-:Y:S05]  /*4b20*/  BRA `(.L_x_15168) ;  /* 0x0000001000007947 */ /* 0x000fea0003800000 */
.L_x_15191:
[----:B------:R0:W5:Y:S02]  /*4b30*/  LDG.E.U8 R0, [R4.64] ;  /* 0x0000002404007981 */ /* 0x000164000c1e1100 */
.L_x_15168:
        /* <DEDUP_REMOVED lines=18> */
.L_x_15198:
[----:B------:R0:W-:Y:S01]  /*4c60*/  STG.E.U8 [R16.64], R3 ;  /* 0x0000000310007986 */ /* 0x0001e2000c101124 */
[----:B------:R-:W-:Y:S05]  /*4c70*/  BRA `(.L_x_15200) ;  /* 0x00000e9000007947 */ /* 0x000fea0003800000 */
.L_x_15197:
        /* <DEDUP_REMOVED lines=10> */
.L_x_15202:
[----:B------:R-:W-:-:S05]  /*4d20*/  LOP3.LUT R3, R3, 0xff, RZ, 0xc0, !PT ;  /* 0x000000ff03037812 */ /* 0x000fca00078ec0ff */
[----:B------:R0:W-:Y:S01]  /*4d30*/  STG.E [R16.64], R3 ;  /* 0x0000000310007986 */ /* 0x0001e2000c101924 */
[----:B------:R-:W-:Y:S05]  /*4d40*/  BRA `(.L_x_15200) ;  /* 0x00000dc000007947 */ /* 0x000fea0003800000 */
.L_x_15201:
[----:B------:R-:W-:-:S05]  /*4d50*/  LOP3.LUT R3, R3, 0xff, RZ, 0xc0, !PT ;  /* 0x000000ff03037812 */ /* 0x000fca00078ec0ff */
[----:B------:R0:W-:Y:S01]  /*4d60*/  STG.E.U16 [R16.64], R3 ;  /* 0x0000000310007986 */ /* 0x0001e2000c101524 */
[----:B------:R-:W-:Y:S05]  /*4d70*/  BRA `(.L_x_15200) ;  /* 0x00000d9000007947 */ /* 0x000fea0003800000 */
.L_x_15196:
        /* <DEDUP_REMOVED lines=10> */
.L_x_15204:
[----:B------:R-:W-:-:S04]  /*4e20*/  LOP3.LUT R3, R3, 0xff, RZ, 0xc0, !PT ;  /* 0x000000ff03037812 */ /* 0x000fc800078ec0ff */
[----:B------:R-:W0:Y:S02]  /*4e30*/  I2F.U16 R0, R3 ;  /* 0x0000000300007306 */ /* 0x000e240000101000 */
[----:B0-----:R-:W-:-:S05]  /*4e40*/  F2FP.PACK_AB R0, RZ, R0 ;  /* 0x00000000ff00723e */ /* 0x001fca00000000ff */
[----:B------:R0:W-:Y:S01]  /*4e50*/  STG.E.U16 [R16.64], R0 ;  /* 0x0000000010007986 */ /* 0x0001e2000c101524 */
[----:B------:R-:W-:Y:S05]  /*4e60*/  BRA `(.L_x_15200) ;  /* 0x00000ca000007947 */ /* 0x000fea0003800000 */
.L_x_15203:
        /* <DEDUP_REMOVED lines=11> */
.L_x_15206:
[----:B------:R-:W-:-:S06]  /*4f20*/  LOP3.LUT R3, R3, 0xff, RZ, 0xc0, !PT ;  /* 0x000000ff03037812 */ /* 0x000fcc00078ec0ff */
[----:B------:R-:W0:Y:S02]  /*4f30*/  I2F.U16 R3, R3 ;  /* 0x0000000300037306 */ /* 0x000e240000101000 */
[----:B0-----:R-:W-:-:S04]  /*4f40*/  F2FP.PACK_AB R3, RZ, R3 ;  /* 0x00000003ff03723e */ /* 0x001fc800000000ff */
[----:B------:R-:W-:-:S05]  /*4f50*/  PRMT R3, R3, 0x5410, RZ ;  /* 0x0000541003037816 */ /* 0x000fca00000000ff */
[----:B------:R0:W-:Y:S01]  /*4f60*/  STG.E [R16.64], R3 ;  /* 0x0000000310007986 */ /* 0x0001e2000c101924 */
[----:B------:R-:W-:Y:S05]  /*4f70*/  BRA `(.L_x_15200) ;  /* 0x00000b9000007947 */ /* 0x000fea0003800000 */
.L_x_15205:
[----:B------:R-:W-:-:S06]  /*4f80*/  LOP3.LUT R3, R3, 0xff, RZ, 0xc0, !PT ;  /* 0x000000ff03037812 */ /* 0x000fcc00078ec0ff */
[----:B------:R-:W0:Y:S02]  /*4f90*/  I2F.F64.U16 R2, R3 ;  /* 0x0000000300027312 */ /* 0x000e240000101800 */
[----:B0-----:R0:W-:Y:S01]  /*4fa0*/  STG.E.64 [R16.64], R2 ;  /* 0x0000000210007986 */ /* 0x0011e2000c101b24 */
[----:B------:R-:W-:Y:S05]  /*4fb0*/  BRA `(.L_x_15200) ;  /* 0x00000b5000007947 */ /* 0x000fea0003800000 */
.L_x_15195:
        /* <DEDUP_REMOVED lines=12> */
.L_x_15209:
[----:B------:R-:W-:Y:S01]  /*5080*/  LOP3.LUT R4, R3, 0xff, RZ, 0xc0, !PT ;  /* 0x000000ff03047812 */ /* 0x000fe200078ec0ff */
[----:B------:R-:W-:-:S05]  /*5090*/  CS2R R6, SRZ ;  /* 0x0000000000067805 */ /* 0x000fca000001ff00 */
[----:B------:R-:W0:Y:S02]  /*50a0*/  I2F.F64.U16 R4, R4 ;  /* 0x0000000400047312 */ /* 0x000e240000101800 */
[----:B0-----:R0:W-:Y:S01]  /*50b0*/  STG.E.128 [R16.64], R4 ;  /* 0x0000000410007986 */ /* 0x0011e2000c101d24 */
[----:B------:R-:W-:Y:S05]  /*50c0*/  BRA `(.L_x_15200) ;  /* 0x00000a4000007947 */ /* 0x000fea0003800000 */
.L_x_15208:
        /* <DEDUP_REMOVED lines=22> */
.L_x_15213:
[----:B------:R-:W-:Y:S05]  /*5230*/  BSYNC B0 ;  /* 0x0000000000007941 */ /* 0x000fea0003800000 */
.L_x_15212:
[----:B------:R-:W-:-:S05]  /*5240*/  LOP3.LUT R3, R0, R3, RZ, 0xfc, !PT ;  /* 0x0000000300037212 */ /* 0x000fca00078efcff */
[----:B------:R0:W-:Y:S01]  /*5250*/  STG.E.U8 [R16.64], R3 ;  /* 0x0000000310007986 */ /* 0x0001e2000c101124 */
[----:B------:R-:W-:Y:S05]  /*5260*/  BRA `(.L_x_15200) ;  /* 0x000008a000007947 */ /* 0x000fea0003800000 */
.L_x_15211:
        /* <DEDUP_REMOVED lines=14> */
.L_x_15215:
[----:B------:R-:W-:Y:S01]  /*5350*/  IMAD.MOV.U32 R0, RZ, RZ, 0x7f ;  /* 0x0000007fff007424 */ /* 0x000fe200078e00ff */
[----:B------:R-:W-:-:S04]  /*5360*/  ISETP.GT.U32.AND P0, PT, R2, 0x7f800000, PT ;  /* 0x7f8000000200780c */ /* 0x000fc80003f04070 */
[----:B------:R-:W-:-:S04]  /*5370*/  SEL R0, R0, 0x7c, P0 ;  /* 0x0000007c00007807 */ /* 0x000fc80000000000 */
.L_x_15216:
[----:B------:R-:W-:Y:S05]  /*5380*/  BSYNC B0 ;  /* 0x0000000000007941 */ /* 0x000fea0003800000 */
.L_x_15214:
[----:B------:R-:W-:-:S04]  /*5390*/  LOP3.LUT R2, R3, 0x80000000, RZ, 0xc0, !PT ;  /* 0x8000000003027812 */ /* 0x000fc800078ec0ff */
[----:B------:R-:W-:-:S04]  /*53a0*/  SHF.R.U32.HI R3, RZ, 0x18, R2 ;  /* 0x00000018ff037819 */ /* 0x000fc80000011602 */
[----:B------:R-:W-:-:S05]  /*53b0*/  LOP3.LUT R3, R0, R3, RZ, 0xfc, !PT ;  /* 0x0000000300037212 */ /* 0x000fca00078efcff */
[----:B------:R0:W-:Y:S01]  /*53c0*/  STG.E.U8 [R16.64], R3 ;  /* 0x0000000310007986 */ /* 0x0001e2000c101124 */
[----:B------:R-:W-:Y:S05]  /*53d0*/  BRA `(.L_x_15200) ;  /* 0x0000073000007947 */ /* 0x000fea0003800000 */
.L_x_15210:
[----:B------:R-:W-:-:S04]  /*53e0*/  LOP3.LUT R3, R3, 0xff, RZ, 0xc0, !PT ;  /* 0x000000ff03037812 */ /* 0x000fc800078ec0ff */
[----:B------:R-:W0:Y:S02]  /*53f0*/  I2F.U16 R0, R3 ;  /* 0x0000000300007306 */ /* 0x000e240000101000 */
[----:B0-----:R-:W-:-:S05]  /*5400*/  F2FP.BF16.PACK_AB R0, RZ, R0 ;  /* 0x00000000ff00723e */ /* 0x001fca00000010ff */
[----:B------:R0:W-:Y:S01]  /*5410*/  STG.E.U16 [R16.64], R0 ;  /* 0x0000000010007986 */ /* 0x0001e2000c101524 */
[----:B------:R-:W-:Y:S05]  /*5420*/  BRA `(.L_x_15200) ;  /* 0x000006e000007947 */ /* 0x000fea0003800000 */
.L_x_15207:
        /* <DEDUP_REMOVED lines=11> */
.L_x_15219:
        /* <DEDUP_REMOVED lines=18> */
.L_x_15222:
[----:B------:R-:W-:-:S04]  /*5600*/  LOP3.LUT R2, R3, 0x80000000, RZ, 0xc0, !PT ;  /* 0x8000000003027812 */ /* 0x000fc800078ec0ff */
[----:B------:R-:W-:-:S04]  /*5610*/  SHF.R.U32.HI R3, RZ, 0x18, R2 ;  /* 0x00000018ff037819 */ /* 0x000fc80000011602 */
[----:B------:R-:W-:-:S04]  /*5620*/  LOP3.LUT R0, R0, R3, RZ, 0xfc, !PT ;  /* 0x0000000300007212 */ /* 0x000fc800078efcff */
[----:B------:R-:W-:Y:S02]  /*5630*/  PRMT R8, R0, 0x7610, R8 ;  /* 0x0000761000087816 */ /* 0x000fe40000000008 */
.L_x_15221:
[----:B------:R-:W-:Y:S05]  /*5640*/  BSYNC B0 ;  /* 0x0000000000007941 */ /* 0x000fea0003800000 */
.L_x_15220:
[----:B------:R0:W-:Y:S01]  /*5650*/  STG.E.U8 [R16.64], R8 ;  /* 0x0000000810007986 */ /* 0x0001e2000c101124 */
[----:B------:R-:W-:Y:S05]  /*5660*/  BRA `(.L_x_15200) ;  /* 0x000004a000007947 */ /* 0x000fea0003800000 */
.L_x_15218:
        /* <DEDUP_REMOVED lines=18> */
.L_x_15225:
[----:B------:R-:W-:-:S04]  /*5790*/  LOP3.LUT R2, R3, 0x80000000, RZ, 0xc0, !PT ;  /* 0x8000000003027812 */ /* 0x000fc800078ec0ff */
[----:B------:R-:W-:-:S04]  /*57a0*/  SHF.R.U32.HI R3, RZ, 0x18, R2 ;  /* 0x00000018ff037819 */ /* 0x000fc80000011602 */
[----:B------:R-:W-:-:S04]  /*57b0*/  LOP3.LUT R0, R0, R3, RZ, 0xfc, !PT ;  /* 0x0000000300007212 */ /* 0x000fc800078efcff */
[----:B------:R-:W-:Y:S02]  /*57c0*/  PRMT R8, R0, 0x7610, R8 ;  /* 0x0000761000087816 */ /* 0x000fe40000000008 */
.L_x_15224:
[----:B------:R-:W-:Y:S05]  /*57d0*/  BSYNC B0 ;  /* 0x0000000000007941 */ /* 0x000fea0003800000 */
.L_x_15223:
[----:B------:R0:W-:Y:S01]  /*57e0*/  STG.E.U8 [R16.64], R8 ;  /* 0x0000000810007986 */ /* 0x0001e2000c101124 */
[----:B------:R-:W-:Y:S05]  /*57f0*/  BRA `(.L_x_15200) ;  /* 0x0000031000007947 */ /* 0x000fea0003800000 */
.L_x_15217:
        /* <DEDUP_REMOVED lines=23> */
.L_x_15199:
        /* <DEDUP_REMOVED lines=20> */
.L_x_15227:
[----:B------:R-:W-:Y:S01]  /*5ab0*/  LOP3.LUT R2, R3, 0xff, RZ, 0xc0, !PT ;  /* 0x000000ff03027812 */ /* 0x000fe200078ec0ff */
[----:B------:R-:W-:-:S05]  /*5ac0*/  IMAD.MOV.U32 R3, RZ, RZ, RZ ;  /* 0x000000ffff037224 */ /* 0x000fca00078e00ff */
[----:B------:R0:W-:Y:S01]  /*5ad0*/  STG.E.64 [R16.64], R2 ;  /* 0x0000000210007986 */ /* 0x0001e2000c101b24 */
[----:B------:R-:W-:Y:S05]  /*5ae0*/  BRA `(.L_x_15200) ;  /* 0x0000002000007947 */ /* 0x000fea0003800000 */
.L_x_15226:
[----:B------:R-:W-:-:S05]  /*5af0*/  LOP3.LUT R3, R3, 0xff, RZ, 0xc0, !PT ;  /* 0x000000ff03037812 */ /* 0x000fca00078ec0ff */
[----:B------:R0:W-:Y:S02]  /*5b00*/  STG.E [R16.64], R3 ;  /* 0x0000000310007986 */ /* 0x0001e4000c101924 */
.L_x_15200:
        /* <DEDUP_REMOVED lines=231> */
.L_x_15228:
        /* <DEDUP_REMOVED lines=18> */
.L_x_15232:
[----:B------:R0:W5:Y:S01]  /*6aa0*/  LDG.E.U8 R0, [R4.64] ;  /* 0x0000002404007981 */ /* 0x000162000c1e1100 */
[----:B------:R-:W-:Y:S05]  /*6ab0*/  BRA `(.L_x_15234) ;  /* 0x00000dc000007947 */ /* 0x000fea0003800000 */
.L_x_15231:
        /* <DEDUP_REMOVED lines=8> */
.L_x_15236:
[----:B------:R0:W5:Y:S01]  /*6b40*/  LDG.E.U8 R0, [R4.64] ;  /* 0x0000002404007981 */ /* 0x000162000c1e1100 */
[----:B------:R-:W-:Y:S05]  /*6b50*/  BRA `(.L_x_15234) ;  /* 0x00000d2000007947 */ /* 0x000fea0003800000 */
.L_x_15235:
[----:B------:R0:W5:Y:S01]  /*6b60*/  LDG.E.U16 R0, [R4.64] ;  /* 0x0000002404007981 */ /* 0x000162000c1e1500 */
[----:B------:R-:W-:Y:S05]  /*6b70*/  BRA `(.L_x_15234) ;  /* 0x00000d0000007947 */ /* 0x000fea0003800000 */
.L_x_15230:
        /* <DEDUP_REMOVED lines=10> */
.L_x_15238:
[----:B------:R-:W2:Y:S02]  /*6c20*/  LDG.E.U16 R2, [R4.64] ;  /* 0x0000002404027981 */ /* 0x000ea4000c1e1500 */
[----:B--2---:R-:W-:-:S06]  /*6c30*/  HADD2.F32 R2, -RZ, R2.H0_H0 ;  /* 0x20000002ff027230 */ /* 0x004fcc0000004100 */
[----:B------:R-:W0:Y:S02]  /*6c40*/  F2I.S64.TRUNC R2, R2 ;  /* 0x0000000200027311 */ /* 0x000e24000020d900 */
[----:B0-----:R-:W-:Y:S01]  /*6c50*/  PRMT R0, R2, 0x7610, R0 ;  /* 0x0000761002007816 */ /* 0x001fe20000000000 */
[----:B------:R-:W-:Y:S05]  /*6c60*/  BRA `(.L_x_15234) ;  /* 0x00000c1000007947 */ /* 0x000fea0003800000 */
.L_x_15237:
        /* <DEDUP_REMOVED lines=10> */
.L_x_15240:
[----:B------:R-:W2:Y:S02]  /*6d10*/  LDG.E.U16 R4, [R4.64] ;  /* 0x0000002404047981 */ /* 0x000ea4000c1e1500 */
[----:B--2---:R-:W-:-:S06]  /*6d20*/  HADD2.F32 R2, -RZ, R4.H0_H0 ;  /* 0x20000004ff027230 */ /* 0x004fcc0000004100 */
[----:B------:R-:W0:Y:S02]  /*6d30*/  F2I.S64.TRUNC R2, R2 ;  /* 0x0000000200027311 */ /* 0x000e24000020d900 */
[----:B0-----:R-:W-:Y:S01]  /*6d40*/  PRMT R0, R2, 0x7610, R0 ;  /* 0x0000761002007816 */ /* 0x001fe20000000000 */
[----:B------:R-:W-:Y:S05]  /*6d50*/  BRA `(.L_x_15234) ;  /* 0x00000b2000007947 */ /* 0x000fea0003800000 */
.L_x_15239:
[----:B------:R-:W2:Y:S02]  /*6d60*/  LDG.E.64 R2, [R4.64] ;  /* 0x0000002404027981 */ /* 0x000ea4000c1e1b00 */
[----:B--2---:R-:W0:Y:S02]  /*6d70*/  F2I.S64.F64.TRUNC R2, R2 ;  /* 0x0000000200027311 */ /* 0x004e24000030d900 */
[----:B0-----:R-:W-:Y:S01]  /*6d80*/  PRMT R0, R2, 0x7610, R0 ;  /* 0x0000761002007816 */ /* 0x001fe20000000000 */
[----:B------:R-:W-:Y:S05]  /*6d90*/  BRA `(.L_x_15234) ;  /* 0x00000ae000007947 */ /* 0x000fea0003800000 */
.L_x_15229:
        /* <DEDUP_REMOVED lines=12> */
.L_x_15243:
[----:B------:R-:W2:Y:S02]  /*6e60*/  LDG.E.64 R4, [R4.64] ;  /* 0x0000002404047981 */ /* 0x000ea4000c1e1b00 */
[----:B--2---:R-:W0:Y:S02]  /*6e70*/  F2I.S64.F64.TRUNC R2, R4 ;  /* 0x0000000400027311 */ /* 0x004e24000030d900 */
[----:B0-----:R-:W-:Y:S01]  /*6e80*/  PRMT R0, R2, 0x7610, R0 ;  /* 0x0000761002007816 */ /* 0x001fe20000000000 */
[----:B------:R-:W-:Y:S05]  /*6e90*/  BRA `(.L_x_15234) ;  /* 0x000009e000007947 */ /* 0x000fea0003800000 */
.L_x_15242:
        /* <DEDUP_REMOVED lines=28> */
.L_x_15245:
        /* <DEDUP_REMOVED lines=15> */
.L_x_15244:
[----:B------:R-:W2:Y:S02]  /*7150*/  LDG.E.U16 R2, [R4.64] ;  /* 0x0000002404027981 */ /* 0x000ea4000c1e1500 */
[----:B--2---:R-:W-:-:S06]  /*7160*/  PRMT R2, RZ, 0x5410, R2 ;  /* 0x00005410ff027816 */ /* 0x004fcc0000000002 */
[----:B------:R-:W0:Y:S02]  /*7170*/  F2I.S64.TRUNC R2, R2 ;  /* 0x0000000200027311 */ /* 0x000e24000020d900 */
[----:B0-----:R-:W-:Y:S01]  /*7180*/  PRMT R0, R2, 0x7610, R0 ;  /* 0x0000761002007816 */ /* 0x001fe20000000000 */
[----:B------:R-:W-:Y:S05]  /*7190*/  BRA `(.L_x_15234) ;  /* 0x000006e000007947 */ /* 0x000fea0003800000 */
.L_x_15241:
        /* <DEDUP_REMOVED lines=10> */
.L_x_15248:
        /* <DEDUP_REMOVED lines=21> */
.L_x_15252:
[----:B------:R-:W-:Y:S05]  /*7390*/  BSYNC B1 ;  /* 0x0000000000017941 */ /* 0x000fea0003800000 */
.L_x_15251:
[----:B------:R-:W-:Y:S01]  /*73a0*/  IMAD.SHL.U32 R2, R2, 0x100000, RZ ;  /* 0x0010000002027824 */ /* 0x000fe200078e00ff */
[----:B------:R-:W-:-:S04]  /*73b0*/  LEA R3, R0, 0x3b800000, 0x17 ;  /* 0x3b80000000037811 */ /* 0x000fc800078eb8ff */
[----:B------:R-:W-:Y:S02]  /*73c0*/  LOP3.LUT R2, R3, R2, R4, 0xfe, !PT ;  /* 0x0000000203027212 */ /* 0x000fe400078efe04 */
.L_x_15250:
[----:B------:R-:W-:Y:S05]  /*73d0*/  BSYNC B0 ;  /* 0x0000000000007941 */ /* 0x000fea0003800000 */
.L_x_15249:
[----:B------:R-:W0:Y:S02]  /*73e0*/  F2I.S64.TRUNC R2, R2 ;  /* 0x0000000200027311 */ /* 0x000e24000020d900 */
[----:B0-----:R-:W-:Y:S01]  /*73f0*/  PRMT R0, R2, 0x7610, R0 ;  /* 0x0000761002007816 */ /* 0x001fe20000000000 */
[----:B------:R-:W-:Y:S05]  /*7400*/  BRA `(.L_x_15234) ;  /* 0x0000047000007947 */ /* 0x000fea0003800000 */
.L_x_15247:
        /* <DEDUP_REMOVED lines=21> */
.L_x_15256:
[----:B------:R-:W-:Y:S05]  /*7560*/  BSYNC B1 ;  /* 0x0000000000017941 */ /* 0x000fea0003800000 */
.L_x_15255:
[----:B------:R-:W-:Y:S01]  /*7570*/  IMAD.SHL.U32 R2, R2, 0x200000, RZ ;  /* 0x0020000002027824 */ /* 0x000fe200078e00ff */
[----:B------:R-:W-:-:S04]  /*7580*/  LEA R3, R0, 0x37800000, 0x17 ;  /* 0x3780000000037811 */ /* 0x000fc800078eb8ff */
[----:B------:R-:W-:Y:S02]  /*7590*/  LOP3.LUT R2, R3, R2, R4, 0xfe, !PT ;  /* 0x0000000203027212 */ /* 0x000fe400078efe04 */
.L_x_15254:
[----:B------:R-:W-:Y:S05]  /*75a0*/  BSYNC B0 ;  /* 0x0000000000007941 */ /* 0x000fea0003800000 */
.L_x_15253:
[----:B------:R-:W0:Y:S02]  /*75b0*/  F2I.S64.TRUNC R2, R2 ;  /* 0x0000000200027311 */ /* 0x000e24000020d900 */
[----:B0-----:R-:W-:Y:S01]  /*75c0*/  PRMT R0, R2, 0x7610, R0 ;  /* 0x0000761002007816 */ /* 0x001fe20000000000 */
[----:B------:R-:W-:Y:S05]  /*75d0*/  BRA `(.L_x_15234) ;  /* 0x000002a000007947 */ /* 0x000fea0003800000 */
.L_x_15246:
        /* <DEDUP_REMOVED lines=14> */
.L_x_15260:
[----:B------:R-:W-:Y:S05]  /*76c0*/  BSYNC B0 ;  /* 0x0000000000007941 */ /* 0x000fea0003800000 */
.L_x_15259:
[----:B------:R-:W0:Y:S02]  /*76d0*/  F2I.S64.TRUNC R2, R2 ;  /* 0x0000000200027311 */ /* 0x000e24000020d900 */
[----:B0-----:R-:W-:Y:S01]  /*76e0*/  PRMT R0, R2, 0x7610, R0 ;  /* 0x0000761002007816 */ /* 0x001fe20000000000 */
[----:B------:R-:W-:Y:S05]  /*76f0*/  BRA `(.L_x_15234) ;  /* 0x0000018000007947 */ /* 0x000fea0003800000 */
.L_x_15233:
        /* <DEDUP_REMOVED lines=21> */
.L_x_15258:
[----:B------:R0:W5:Y:S01]  /*7850*/  LDG.E.U8 R0, [R4.64] ;  /* 0x0000002404007981 */ /* 0x000162000c1e1100 */
[----:B------:R-:W-:Y:S05]  /*7860*/  BRA `(.L_x_15234) ;  /* 0x0000001000007947 */ /* 0x000fea0003800000 */
.L_x_15257:
[----:B------:R0:W5:Y:S02]  /*7870*/  LDG.E.U8 R0, [R4.64] ;  /* 0x0000002404007981 */ /* 0x000164000c1e1100 */
.L_x_15234:
        /* <DEDUP_REMOVED lines=18> */
.L_x_15264:
[----:B------:R0:W-:Y:S01]  /*79a0*/  STG.E.U8 [R16.64], R3 ;  /* 0x0000000310007986 */ /* 0x0001e2000c101124 */
[----:B------:R-:W-:Y:S05]  /*79b0*/  BRA `(.L_x_15266) ;  /* 0x00000e9000007947 */ /* 0x000fea0003800000 */
.L_x_15263:
        /* <DEDUP_REMOVED lines=10> */
.L_x_15268:
[----:B------:R-:W-:-:S05]  /*7a60*/  LOP3.LUT R3, R3, 0xff, RZ, 0xc0, !PT ;  /* 0x000000ff03037812 */ /* 0x000fca00078ec0ff */
[----:B------:R0:W-:Y:S01]  /*7a70*/  STG.E [R16.64], R3 ;  /* 0x0000000310007986 */ /* 0x0001e2000c101924 */
[----:B------:R-:W-:Y:S05]  /*7a80*/  BRA `(.L_x_15266) ;  /* 0x00000dc000007947 */ /* 0x000fea0003800000 */
.L_x_15267:
[----:B------:R-:W-:-:S05]  /*7a90*/  LOP3.LUT R3, R3, 0xff, RZ, 0xc0, !PT ;  /* 0x000000ff03037812 */ /* 0x000fca00078ec0ff */
[----:B------:R0:W-:Y:S01]  /*7aa0*/  STG.E.U16 [R16.64], R3 ;  /* 0x0000000310007986 */ /* 0x0001e2000c101524 */
[----:B------:R-:W-:Y:S05]  /*7ab0*/  BRA `(.L_x_15266) ;  /* 0x00000d9000007947 */ /* 0x000fea0003800000 */
.L_x_15262:
        /* <DEDUP_REMOVED lines=10> */
.L_x_15270:
[----:B------:R-:W-:-:S04]  /*7b60*/  LOP3.LUT R3, R3, 0xff, RZ, 0xc0, !PT ;  /* 0x000000ff03037812 */ /* 0x000fc800078ec0ff */
[----:B------:R-:W0:Y:S02]  /*7b70*/  I2F.U16 R0, R3 ;  /* 0x0000000300007306 */ /* 0x000e240000101000 */
[----:B0-----:R-:W-:-:S05]  /*7b80*/  F2FP.PACK_AB R0, RZ, R0 ;  /* 0x00000000ff00723e */ /* 0x001fca00000000ff */
[----:B------:R0:W-:Y:S01]  /*7b90*/  STG.E.U16 [R16.64], R0 ;  /* 0x0000000010007986 */ /* 0x0001e2000c101524 */
[----:B------:R-:W-:Y:S05]  /*7ba0*/  BRA `(.L_x_15266) ;  /* 0x00000ca000007947 */ /* 0x000fea0003800000 */
.L_x_15269:
        /* <DEDUP_REMOVED lines=11> */
.L_x_15272:
[----:B------:R-:W-:-:S06]  /*7c60*/  LOP3.LUT R3, R3, 0xff, RZ, 0xc0, !PT ;  /* 0x000000ff03037812 */ /* 0x000fcc00078ec0ff */
[----:B------:R-:W0:Y:S02]  /*7c70*/  I2F.U16 R3, R3 ;  /* 0x0000000300037306 */ /* 0x000e240000101000 */
[----:B0-----:R-:W-:-:S04]  /*7c80*/  F2FP.PACK_AB R3, RZ, R3 ;  /* 0x00000003ff03723e */ /* 0x001fc800000000ff */
[----:B------:R-:W-:-:S05]  /*7c90*/  PRMT R3, R3, 0x5410, RZ ;  /* 0x0000541003037816 */ /* 0x000fca00000000ff */
[----:B------:R0:W-:Y:S01]  /*7ca0*/  STG.E [R16.64], R3 ;  /* 0x0000000310007986 */ /* 0x0001e2000c101924 */
[----:B------:R-:W-:Y:S05]  /*7cb0*/  BRA `(.L_x_15266) ;  /* 0x00000b9000007947 */ /* 0x000fea0003800000 */
.L_x_15271:
[----:B------:R-:W-:-:S06]  /*7cc0*/  LOP3.LUT R3, R3, 0xff, RZ, 0xc0, !PT ;  /* 0x000000ff03037812 */ /* 0x000fcc00078ec0ff */
[----:B------:R-:W0:Y:S02]  /*7cd0*/  I2F.F64.U16 R2, R3 ;  /* 0x0000000300027312 */ /* 0x000e240000101800 */
[----:B0-----:R0:W-:Y:S01]  /*7ce0*/  STG.E.64 [R16.64], R2 ;  /* 0x0000000210007986 */ /* 0x0011e2000c101b24 */
[----:B------:R-:W-:Y:S05]  /*7cf0*/  BRA `(.L_x_15266) ;  /* 0x00000b5000007947 */ /* 0x000fea0003800000 */
.L_x_15261:
        /* <DEDUP_REMOVED lines=12> */
.L_x_15275:
[----:B------:R-:W-:Y:S01]  /*7dc0*/  LOP3.LUT R4, R3, 0xff, RZ, 0xc0, !PT ;  /* 0x000000ff03047812 */ /* 0x000fe200078ec0ff */
[----:B------:R-:W-:-:S05]  /*7dd0*/  CS2R R6, SRZ ;  /* 0x0000000000067805 */ /* 0x000fca000001ff00 */
[----:B------:R-:W0:Y:S02]  /*7de0*/  I2F.F64.U16 R4, R4 ;  /* 0x0000000400047312 */ /* 0x000e240000101800 */
[----:B0-----:R0:W-:Y:S01]  /*7df0*/  STG.E.128 [R16.64], R4 ;  /* 0x0000000410007986 */ /* 0x0011e2000c101d24 */
[----:B------:R-:W-:Y:S05]  /*7e00*/  BRA `(.L_x_15266) ;  /* 0x00000a4000007947 */ /* 0x000fea0003800000 */
.L_x_15274:
        /* <DEDUP_REMOVED lines=22> */
.L_x_15279:
[----:B------:R-:W-:Y:S05]  /*7f70*/  BSYNC B0 ;  /* 0x0000000000007941 */ /* 0x000fea0003800000 */
.L_x_15278:
[----:B------:R-:W-:-:S05]  /*7f80*/  LOP3.LUT R3, R0, R3, RZ, 0xfc, !PT ;  /* 0x0000000300037212 */ /* 0x000fca00078efcff */
[----:B------:R0:W-:Y:S01]  /*7f90*/  STG.E.U8 [R16.64], R3 ;  /* 0x0000000310007986 */ /* 0x0001e2000c101124 */
[----:B------:R-:W-:Y:S05]  /*7fa0*/  BRA `(.L_x_15266) ;  /* 0x000008a000007947 */ /* 0x000fea0003800000 */
.L_x_15277:
        /* <DEDUP_REMOVED lines=14> */
.L_x_15281:
[----:B------:R-:W-:Y:S01]  /*8090*/  IMAD.MOV.U32 R0, RZ, RZ, 0x7f ;  /* 0x0000007fff007424 */ /* 0x000fe200078e00ff */
[----:B------:R-:W-:-:S04]  /*80a0*/  ISETP.GT.U32.AND P0, PT, R2, 0x7f800000, PT ;  /* 0x7f8000000200780c */ /* 0x000fc80003f04070 */
[----:B------:R-:W-:-:S04]  /*80b0*/  SEL R0, R0, 0x7c, P0 ;  /* 0x0000007c00007807 */ /* 0x000fc80000000000 */
.L_x_15282:
[----:B------:R-:W-:Y:S05]  /*80c0*/  BSYNC B0 ;  /* 0x0000000000007941 */ /* 0x000fea0003800000 */
.L_x_15280:
[----:B------:R-:W-:-:S04]  /*80d0*/  LOP3.LUT R2, R3, 0x80000000, RZ, 0xc0, !PT ;  /* 0x8000000003027812 */ /* 0x000fc800078ec0ff */
[----:B------:R-:W-:-:S04]  /*80e0*/  SHF.R.U32.HI R3, RZ, 0x18, R2 ;  /* 0x00000018ff037819 */ /* 0x000fc80000011602 */
[----:B------:R-:W-:-:S05]  /*80f0*/  LOP3.LUT R3, R0, R3, RZ, 0xfc, !PT ;  /* 0x0000000300037212 */ /* 0x000fca00078efcff */
[----:B------:R0:W-:Y:S01]  /*8100*/  STG.E.U8 [R16.64], R3 ;  /* 0x0000000310007986 */ /* 0x0001e2000c101124 */
[----:B------:R-:W-:Y:S05]  /*8110*/  BRA `(.L_x_15266) ;  /* 0x0000073000007947 */ /* 0x000fea0003800000 */
.L_x_15276:
[----:B------:R-:W-:-:S04]  /*8120*/  LOP3.LUT R3, R3, 0xff, RZ, 0xc0, !PT ;  /* 0x000000ff03037812 */ /* 0x000fc800078ec0ff */
[----:B------:R-:W0:Y:S02]  /*8130*/  I2F.U16 R0, R3 ;  /* 0x0000000300007306 */ /* 0x000e240000101000 */
[----:B0-----:R-:W-:-:S05]  /*8140*/  F2FP.BF16.PACK_AB R0, RZ, R0 ;  /* 0x00000000ff00723e */ /* 0x001fca00000010ff */
[----:B------:R0:W-:Y:S01]  /*8150*/  STG.E.U16 [R16.64], R0 ;  /* 0x0000000010007986 */ /* 0x0001e2000c101524 */
[----:B------:R-:W-:Y:S05]  /*8160*/  BRA `(.L_x_15266) ;  /* 0x000006e000007947 */ /* 0x000fea0003800000 */
.L_x_15273:
        /* <DEDUP_REMOVED lines=11> */
.L_x_15285:
        /* <DEDUP_REMOVED lines=18> */
.L_x_15288:
[----:B------:R-:W-:-:S04]  /*8340*/  LOP3.LUT R2, R3, 0x80000000, RZ, 0xc0, !PT ;  /* 0x8000000003027812 */ /* 0x000fc800078ec0ff */
[----:B------:R-:W-:-:S04]  /*8350*/  SHF.R.U32.HI R3, RZ, 0x18, R2 ;  /* 0x00000018ff037819 */ /* 0x000fc80000011602 */
[----:B------:R-:W-:-:S04]  /*8360*/  LOP3.LUT R0, R0, R3, RZ, 0xfc, !PT ;  /* 0x0000000300007212 */ /* 0x000fc800078efcff */
[----:B------:R-:W-:Y:S02]  /*8370*/  PRMT R8, R0, 0x7610, R8 ;  /* 0x0000761000087816 */ /* 0x000fe40000000008 */
.L_x_15287:
[----:B------:R-:W-:Y:S05]  /*8380*/  BSYNC B0 ;  /* 0x0000000000007941 */ /* 0x000fea0003800000 */
.L_x_15286:
[----:B------:R0:W-:Y:S01]  /*8390*/  STG.E.U8 [R16.64], R8 ;  /* 0x0000000810007986 */ /* 0x0001e2000c101124 */
[----:B------:R-:W-:Y:S05]  /*83a0*/  BRA `(.L_x_15266) ;  /* 0x000004a000007947 */ /* 0x000fea0003800000 */
.L_x_15284:
        /* <DEDUP_REMOVED lines=18> */
.L_x_15291:
[----:B------:R-:W-:-:S04]  /*84d0*/  LOP3.LUT R2, R3, 0x80000000, RZ, 0xc0, !PT ;  /* 0x8000000003027812 */ /* 0x000fc800078ec0ff */
[----:B------:R-:W-:-:S04]  /*84e0*/  SHF.R.U32.HI R3, RZ, 0x18, R2 ;  /* 0x00000018ff037819 */ /* 0x000fc80000011602 */
[----:B------:R-:W-:-:S04]  /*84f0*/  LOP3.LUT R0, R0, R3, RZ, 0xfc, !PT ;  /* 0x0000000300007212 */ /* 0x000fc800078efcff */
[----:B------:R-:W-:Y:S02]  /*8500*/  PRMT R8, R0, 0x7610, R8 ;  /* 0x0000761000087816 */ /* 0x000fe40000000008 */
.L_x_15290:
[----:B------:R-:W-:Y:S05]  /*8510*/  BSYNC B0 ;  /* 0x0000000000007941 */ /* 0x000fea0003800000 */
.L_x_15289:
[----:B------:R0:W-:Y:S01]  /*8520*/  STG.E.U8 [R16.64], R8 ;  /* 0x0000000810007986 */ /* 0x0001e2000c101124 */
[----:B------:R-:W-:Y:S05]  /*8530*/  BRA `(.L_x_15266) ;  /* 0x0000031000007947 */ /* 0x000fea0003800000 */
.L_x_15283:
        /* <DEDUP_REMOVED lines=23> */
.L_x_15265:
        /* <DEDUP_REMOVED lines=20> */
.L_x_15293:
[----:B------:R-:W-:Y:S01]  /*87f0*/  LOP3.LUT R2, R3, 0xff, RZ, 0xc0, !PT ;  /* 0x000000ff03027812 */ /* 0x000fe200078ec0ff */
[----:B------:R-:W-:-:S05]  /*8800*/  IMAD.MOV.U32 R3, RZ, RZ, RZ ;  /* 0x000000ffff037224 */ /* 0x000fca00078e00ff */
[----:B------:R0:W-:Y:S01]  /*8810*/  STG.E.64 [R16.64], R2 ;  /* 0x0000000210007986 */ /* 0x0001e2000c101b24 */
[----:B------:R-:W-:Y:S05]  /*8820*/  BRA `(.L_x_15266) ;  /* 0x0000002000007947 */ /* 0x000fea0003800000 */
.L_x_15292:
[----:B------:R-:W-:-:S05]  /*8830*/  LOP3.LUT R3, R3, 0xff, RZ, 0xc0, !PT ;  /* 0x000000ff03037812 */ /* 0x000fca00078ec0ff */
[----:B------:R0:W-:Y:S02]  /*8840*/  STG.E [R16.64], R3 ;  /* 0x0000000310007986 */ /* 0x0001e4000c101924 */
.L_x_15266:
[----:B------:R-:W-:Y:S02]  /*8850*/  IADD3 R19, R19, 0x80, RZ ;  /* 0x0000008013137810 */ /* 0x000fe40007ffe0ff */
.L_x_15161:
[----:B------:R-:W-:Y:S05]  /*8860*/  BSYNC B6 ;  /* 0x0000000000067941 */ /* 0x000fea0003800000 */
.L_x_15160:
        /* <DEDUP_REMOVED lines=230> */
.L_x_15294:
        /* <DEDUP_REMOVED lines=18> */
.L_x_15298:
[----:B------:R0:W5:Y:S01]  /*97f0*/  LDG.E.U8 R0, [R4.64] ;  /* 0x0000002404007981 */ /* 0x000162000c1e1100 */
[----:B------:R-:W-:Y:S05]  /*9800*/  BRA `(.L_x_15300) ;  /* 0x00000dc000007947 */ /* 0x000fea0003800000 */
.L_x_15297:
        /* <DEDUP_REMOVED lines=8> */
.L_x_15302:
[----:B------:R0:W5:Y:S01]  /*9890*/  LDG.E.U8 R0, [R4.64] ;  /* 0x0000002404007981 */ /* 0x000162000c1e1100 */
[----:B------:R-:W-:Y:S05]  /*98a0*/  BRA `(.L_x_15300) ;  /* 0x00000d2000007947 */ /* 0x000fea0003800000 */
.L_x_15301:
[----:B------:R0:W5:Y:S01]  /*98b0*/  LDG.E.U16 R0, [R4.64] ;  /* 0x0000002404007981 */ /* 0x000162000c1e1500 */
[----:B------:R-:W-:Y:S05]  /*98c0*/  BRA `(.L_x_15300) ;  /* 0x00000d0000007947 */ /* 0x000fea0003800000 */
.L_x_15296:
        /* <DEDUP_REMOVED lines=10> */
.L_x_15304:
[----:B------:R-:W2:Y:S02]  /*9970*/  LDG.E.U16 R2, [R4.64] ;  /* 0x0000002404027981 */ /* 0x000ea4000c1e1500 */
[----:B--2---:R-:W-:-:S06]  /*9980*/  HADD2.F32 R2, -RZ, R2.H0_H0 ;  /* 0x20000002ff027230 */ /* 0x004fcc0000004100 */
[----:B------:R-:W0:Y:S02]  /*9990*/  F2I.S64.TRUNC R2, R2 ;  /* 0x0000000200027311 */ /* 0x000e24000020d900 */
[----:B0-----:R-:W-:Y:S01]  /*99a0*/  PRMT R0, R2, 0x7610, R0 ;  /* 0x0000761002007816 */ /* 0x001fe20000000000 */
[----:B------:R-:W-:Y:S05]  /*99b0*/  BRA `(.L_x_15300) ;  /* 0x00000c1000007947 */ /* 0x000fea0003800000 */
.L_x_15303:
        /* <DEDUP_REMOVED lines=10> */
.L_x_15306:
[----:B------:R-:W2:Y:S02]  /*9a60*/  LDG.E.U16 R4, [R4.64] ;  /* 0x0000002404047981 */ /* 0x000ea4000c1e1500 */
[----:B--2---:R-:W-:-:S06]  /*9a70*/  HADD2.F32 R2, -RZ, R4.H0_H0 ;  /* 0x20000004ff027230 */ /* 0x004fcc0000004100 */
[----:B------:R-:W0:Y:S02]  /*9a80*/  F2I.S64.TRUNC R2, R2 ;  /* 0x0000000200027311 */ /* 0x000e24000020d900 */
[----:B0-----:R-:W-:Y:S01]  /*9a90*/  PRMT R0, R2, 0x7610, R0 ;  /* 0x0000761002007816 */ /* 0x001fe20000000000 */
[----:B------:R-:W-:Y:S05]  /*9aa0*/  BRA `(.L_x_15300) ;  /* 0x00000b2000007947 */ /* 0x000fea0003800000 */
.L_x_15305:
[----:B------:R-:W2:Y:S02]  /*9ab0*/  LDG.E.64 R2, [R4.64] ;  /* 0x0000002404027981 */ /* 0x000ea4000c1e1b00 */
[----:B--2---:R-:W0:Y:S02]  /*9ac0*/  F2I.S64.F64.TRUNC R2, R2 ;  /* 0x0000000200027311 */ /* 0x004e24000030d900 */
[----:B0-----:R-:W-:Y:S01]  /*9ad0*/  PRMT R0, R2, 0x7610, R0 ;  /* 0x0000761002007816 */ /* 0x001fe20000000000 */
[----:B------:R-:W-:Y:S05]  /*9ae0*/  BRA `(.L_x_15300) ;  /* 0x00000ae000007947 */ /* 0x000fea0003800000 */
.L_x_15295:
        /* <DEDUP_REMOVED lines=12> */
.L_x_15309:
[----:B------:R-:W2:Y:S02]  /*9bb0*/  LDG.E.64 R4, [R4.64] ;  /* 0x0000002404047981 */ /* 0x000ea4000c1e1b00 */
[----:B--2---:R-:W0:Y:S02]  /*9bc0*/  F2I.S64.F64.TRUNC R2, R4 ;  /* 0x0000000400027311 */ /* 0x004e24000030d900 */
[----:B0-----:R-:W-:Y:S01]  /*9bd0*/  PRMT R0, R2, 0x7610, R0 ;  /* 0x0000761002007816 */ /* 0x001fe20000000000 */
[----:B------:R-:W-:Y:S05]  /*9be0*/  BRA `(.L_x_15300) ;  /* 0x000009e000007947 */ /* 0x000fea0003800000 */
.L_x_15308:
        /* <DEDUP_REMOVED lines=28> */
.L_x_15311:
        /* <DEDUP_REMOVED lines=15> */
.L_x_15310:
[----:B------:R-:W2:Y:S02]  /*9ea0*/  LDG.E.U16 R2, [R4.64] ;  /* 0x0000002404027981 */ /* 0x000ea4000c1e1500 */
[----:B--2---:R-:W-:-:S06]  /*9eb0*/  PRMT R2, RZ, 0x5410, R2 ;  /* 0x00005410ff027816 */ /* 0x004fcc0000000002 */
[----:B------:R-:W0:Y:S02]  /*9ec0*/  F2I.S64.TRUNC R2, R2 ;  /* 0x0000000200027311 */ /* 0x000e24000020d900 */
[----:B0-----:R-:W-:Y:S01]  /*9ed0*/  PRMT R0, R2, 0x7610, R0 ;  /* 0x0000761002007816 */ /* 0x001fe20000000000 */
[----:B------:R-:W-:Y:S05]  /*9ee0*/  BRA `(.L_x_15300) ;  /* 0x000006e000007947 */ /* 0x000fea0003800000 */
.L_x_15307:
        /* <DEDUP_REMOVED lines=10> */
.L_x_15314:
        /* <DEDUP_REMOVED lines=21> */
.L_x_15318:
[----:B------:R-:W-:Y:S05]  /*a0e0*/  BSYNC B1 ;  /* 0x0000000000017941 */ /* 0x000fea0003800000 */
.L_x_15317:
[----:B------:R-:W-:Y:S01]  /*a0f0*/  IMAD.SHL.U32 R2, R2, 0x100000, RZ ;  /* 0x0010000002027824 */ /* 0x000fe200078e00ff */
[----:B------:R-:W-:-:S04]  /*a100*/  LEA R3, R0, 0x3b800000, 0x17 ;  /* 0x3b80000000037811 */ /* 0x000fc800078eb8ff */
[----:B------:R-:W-:Y:S02]  /*a110*/  LOP3.LUT R2, R3, R2, R4, 0xfe, !PT ;  /* 0x0000000203027212 */ /* 0x000fe400078efe04 */
.L_x_15316:
[----:B------:R-:W-:Y:S05]  /*a120*/  BSYNC B0 ;  /* 0x0000000000007941 */ /* 0x000fea0003800000 */
.L_x_15315:
[----:B------:R-:W0:Y:S02]  /*a130*/  F2I.S64.TRUNC R2, R2 ;  /* 0x0000000200027311 */ /* 0x000e24000020d900 */
[----:B0-----:R-:W-:Y:S01]  /*a140*/  PRMT R0, R2, 0x7610, R0 ;  /* 0x0000761002007816 */ /* 0x001fe20000000000 */
[----:B------:R-:W-:Y:S05]  /*a150*/  BRA `(.L_x_15300) ;  /* 0x0000047000007947 */ /* 0x000fea0003800000 */
.L_x_15313:
        /* <DEDUP_REMOVED lines=21> */
.L_x_15322:
[----:B------:R-:W-:Y:S05]  /*a2b0*/  BSYNC B1 ;  /* 0x0000000000017941 */ /* 0x000fea0003800000 */
.L_x_15321:
[----:B------:R-:W-:Y:S01]  /*a2c0*/  IMAD.SHL.U32 R2, R2, 0x200000, RZ ;  /* 0x0020000002027824 */ /* 0x000fe200078e00ff */
[----:B------:R-:W-:-:S04]  /*a2d0*/  LEA R3, R0, 0x37800000, 0x17 ;  /* 0x3780000000037811 */ /* 0x000fc800078eb8ff */
[----:B------:R-:W-:Y:S02]  /*a2e0*/  LOP3.LUT R2, R3, R2, R4, 0xfe, !PT ;  /* 0x0000000203027212 */ /* 0x000fe400078efe04 */
.L_x_15320:
[----:B------:R-:W-:Y:S05]  /*a2f0*/  BSYNC B0 ;  /* 0x0000000000007941 */ /* 0x000fea0003800000 */
.L_x_15319:
[----:B------:R-:W0:Y:S02]  /*a300*/  F2I.S64.TRUNC R2, R2 ;  /* 0x0000000200027311 */ /* 0x000e24000020d900 */
[----:B0-----:R-:W-:Y:S01]  /*a310*/  PRMT R0, R2, 0x7610, R0 ;  /* 0x0000761002007816 */ /* 0x001fe20000000000 */
[----:B------:R-:W-:Y:S05]  /*a320*/  BRA `(.L_x_15300) ;  /* 0x000002a000007947 */ /* 0x000fea0003800000 */
.L_x_15312:
        /* <DEDUP_REMOVED lines=14> */
.L_x_15326:
[----:B------:R-:W-:Y:S05]  /*a410*/  BSYNC B0 ;  /* 0x0000000000007941 */ /* 0x000fea0003800000 */
.L_x_15325:
[----:B------:R-:W0:Y:S02]  /*a420*/  F2I.S64.TRUNC R2, R2 ;  /* 0x0000000200027311 */ /* 0x000e24000020d900 */
[----:B0-----:R-:W-:Y:S01]  /*a430*/  PRMT R0, R2, 0x7610, R0 ;  /* 0x0000761002007816 */ /* 0x001fe20000000000 */
[----:B------:R-:W-:Y:S05]  /*a440*/  BRA `(.L_x_15300) ;  /* 0x0000018000007947 */ /* 0x000fea0003800000 */
.L_x_15299:
        /* <DEDUP_REMOVED lines=21> */
.L_x_15324:
[----:B------:R0:W5:Y:S01]  /*a5a0*/  LDG.E.U8 R0, [R4.64] ;  /* 0x0000002404007981 */ /* 0x000162000c1e1100 */
[----:B------:R-:W-:Y:S05]  /*a5b0*/  BRA `(.L_x_15300) ;  /* 0x0000001000007947 */ /* 0x000fea0003800000 */
.L_x_15323:
[----:B------:R0:W5:Y:S02]  /*a5c0*/  LDG.E.U8 R0, [R4.64] ;  /* 0x0000002404007981 */ /* 0x000164000c1e1100 */
.L_x_15300:
        /* <DEDUP_REMOVED lines=18> */
.L_x_15330:
[----:B------:R-:W-:Y:S01]  /*a6f0*/  STG.E.U8 [R16.64], R3 ;  /* 0x0000000310007986 */ /* 0x000fe2000c101124 */
[----:B------:R-:W-:Y:S05]  /*a700*/  EXIT ;  /* 0x000000000000794d */ /* 0x000fea0003800000 */
.L_x_15329:
        /* <DEDUP_REMOVED lines=8> */
[----:B------:R-:W-:Y:S01]  /*a790*/  STG.E.64 [R16.64], R2 ;  /* 0x0000000210007986 */ /* 0x000fe2000c101b24 */
[----:B------:R-:W-:Y:S05]  /*a7a0*/  EXIT ;  /* 0x000000000000794d */ /* 0x000fea0003800000 */
.L_x_15333:
[----:B------:R-:W-:-:S05]  /*a7b0*/  LOP3.LUT R3, R3, 0xff, RZ, 0xc0, !PT ;  /* 0x000000ff03037812 */ /* 0x000fca00078ec0ff */
[----:B------:R-:W-:Y:S01]  /*a7c0*/  STG.E [R16.64], R3 ;  /* 0x0000000310007986 */ /* 0x000fe2000c101924 */
[----:B------:R-:W-:Y:S05]  /*a7d0*/  EXIT ;  /* 0x000000000000794d */ /* 0x000fea0003800000 */
.L_x_15332:
[----:B------:R-:W-:-:S05]  /*a7e0*/  LOP3.LUT R3, R3, 0xff, RZ, 0xc0, !PT ;  /* 0x000000ff03037812 */ /* 0x000fca00078ec0ff */
[----:B------:R-:W-:Y:S01]  /*a7f0*/  STG.E.U16 [R16.64], R3 ;  /* 0x0000000310007986 */ /* 0x000fe2000c101524 */
[----:B------:R-:W-:Y:S05]  /*a800*/  EXIT ;  /* 0x000000000000794d */ /* 0x000fea0003800000 */
.L_x_15328:
        /* <DEDUP_REMOVED lines=8> */
[----:B0-----:R-:W-:Y:S01]  /*a890*/  STG.E [R16.64], R3 ;  /* 0x0000000310007986 */ /* 0x001fe2000c101924 */
[----:B------:R-:W-:Y:S05]  /*a8a0*/  EXIT ;  /* 0x000000000000794d */ /* 0x000fea0003800000 */
.L_x_15335:
[----:B------:R-:W-:-:S04]  /*a8b0*/  LOP3.LUT R3, R3, 0xff, RZ, 0xc0, !PT ;  /* 0x000000ff03037812 */ /* 0x000fc800078ec0ff */
[----:B------:R-:W0:Y:S02]  /*a8c0*/  I2F.U16 R0, R3 ;  /* 0x0000000300007306 */ /* 0x000e240000101000 */
[----:B0-----:R-:W-:-:S05]  /*a8d0*/  F2FP.PACK_AB R0, RZ, R0 ;  /* 0x00000000ff00723e */ /* 0x001fca00000000ff */
[----:B------:R-:W-:Y:S01]  /*a8e0*/  STG.E.U16 [R16.64], R0 ;  /* 0x0000000010007986 */ /* 0x000fe2000c101524 */
[----:B------:R-:W-:Y:S05]  /*a8f0*/  EXIT ;  /* 0x000000000000794d */ /* 0x000fea0003800000 */
.L_x_15334:
        /* <DEDUP_REMOVED lines=9> */
[----:B0-----:R-:W-:Y:S01]  /*a990*/  STG.E.64 [R16.64], R4 ;  /* 0x0000000410007986 */ /* 0x001fe2000c101b24 */
[----:B------:R-:W-:Y:S05]  /*a9a0*/  EXIT ;  /* 0x000000000000794d */ /* 0x000fea0003800000 */
.L_x_15337:
[----:B------:R-:W-:-:S06]  /*a9b0*/  LOP3.LUT R3, R3, 0xff, RZ, 0xc0, !PT ;  /* 0x000000ff03037812 */ /* 0x000fcc00078ec0ff */
[----:B------:R-:W0:Y:S02]  /*a9c0*/  I2F.U16 R3, R3 ;  /* 0x0000000300037306 */ /* 0x000e240000101000 */
[----:B0-----:R-:W-:-:S04]  /*a9d0*/  F2FP.PACK_AB R3, RZ, R3 ;  /* 0x00000003ff03723e */ /* 0x001fc800000000ff */
[----:B------:R-:W-:-:S05]  /*a9e0*/  PRMT R3, R3, 0x5410, RZ ;  /* 0x0000541003037816 */ /* 0x000fca00000000ff */
[----:B------:R-:W-:Y:S01]  /*a9f0*/  STG.E [R16.64], R3 ;  /* 0x0000000310007986 */ /* 0x000fe2000c101924 */
[----:B------:R-:W-:Y:S05]  /*aa00*/  EXIT ;  /* 0x000000000000794d */ /* 0x000fea0003800000 */
.L_x_15336:
[----:B------:R-:W-:-:S06]  /*aa10*/  LOP3.LUT R3, R3, 0xff, RZ, 0xc0, !PT ;  /* 0x000000ff03037812 */ /* 0x000fcc00078ec0ff */
[----:B------:R-:W0:Y:S02]  /*aa20*/  I2F.F64.U16 R2, R3 ;  /* 0x0000000300027312 */ /* 0x000e240000101800 */
[----:B0-----:R-:W-:Y:S01]  /*aa30*/  STG.E.64 [R16.64], R2 ;  /* 0x0000000210007986 */ /* 0x001fe2000c101b24 */
[----:B------:R-:W-:Y:S05]  /*aa40*/  EXIT ;  /* 0x000000000000794d */ /* 0x000fea0003800000 */
.L_x_15327:
        /* <DEDUP_REMOVED lines=12> */
.L_x_15340:
[----:B------:R-:W-:Y:S01]  /*ab10*/  LOP3.LUT R4, R3, 0xff, RZ, 0xc0, !PT ;  /* 0x000000ff03047812 */ /* 0x000fe200078ec0ff */
[----:B------:R-:W-:-:S05]  /*ab20*/  CS2R R6, SRZ ;  /* 0x0000000000067805 */ /* 0x000fca000001ff00 */
[----:B------:R-:W0:Y:S02]  /*ab30*/  I2F.F64.U16 R4, R4 ;  /* 0x0000000400047312 */ /* 0x000e240000101800 */
[----:B0-----:R-:W-:Y:S01]  /*ab40*/  STG.E.128 [R16.64], R4 ;  /* 0x0000000410007986 */ /* 0x001fe2000c101d24 */
[----:B------:R-:W-:Y:S05]  /*ab50*/  EXIT ;  /* 0x000000000000794d */ /* 0x000fea0003800000 */
.L_x_15339:
        /* <DEDUP_REMOVED lines=22> */
.L_x_15344:
[----:B------:R-:W-:Y:S05]  /*acc0*/  BSYNC B0 ;  /* 0x0000000000007941 */ /* 0x000fea0003800000 */
.L_x_15343:
[----:B------:R-:W-:-:S05]  /*acd0*/  LOP3.LUT R3, R0, R3, RZ, 0xfc, !PT ;  /* 0x0000000300037212 */ /* 0x000fca00078efcff */
[----:B------:R-:W-:Y:S01]  /*ace0*/  STG.E.U8 [R16.64], R3 ;  /* 0x0000000310007986 */ /* 0x000fe2000c101124 */
[----:B------:R-:W-:Y:S05]  /*acf0*/  EXIT ;  /* 0x000000000000794d */ /* 0x000fea0003800000 */
.L_x_15342:
        /* <DEDUP_REMOVED lines=14> */
.L_x_15346:
[----:B------:R-:W-:Y:S01]  /*ade0*/  IMAD.MOV.U32 R0, RZ, RZ, 0x7f ;  /* 0x0000007fff007424 */ /* 0x000fe200078e00ff */
[----:B------:R-:W-:-:S04]  /*adf0*/  ISETP.GT.U32.AND P0, PT, R2, 0x7f800000, PT ;  /* 0x7f8000000200780c */ /* 0x000fc80003f04070 */
[----:B------:R-:W-:-:S04]  /*ae00*/  SEL R0, R0, 0x7c, P0 ;  /* 0x0000007c00007807 */ /* 0x000fc80000000000 */
.L_x_15347:
[----:B------:R-:W-:Y:S05]  /*ae10*/  BSYNC B0 ;  /* 0x0000000000007941 */ /* 0x000fea0003800000 */
.L_x_15345:
[----:B------:R-:W-:-:S04]  /*ae20*/  LOP3.LUT R2, R3, 0x80000000, RZ, 0xc0, !PT ;  /* 0x8000000003027812 */ /* 0x000fc800078ec0ff */
[----:B------:R-:W-:-:S04]  /*ae30*/  SHF.R.U32.HI R3, RZ, 0x18, R2 ;  /* 0x00000018ff037819 */ /* 0x000fc80000011602 */
[----:B------:R-:W-:-:S05]  /*ae40*/  LOP3.LUT R3, R0, R3, RZ, 0xfc, !PT ;  /* 0x0000000300037212 */ /* 0x000fca00078efcff */
[----:B------:R-:W-:Y:S01]  /*ae50*/  STG.E.U8 [R16.64], R3 ;  /* 0x0000000310007986 */ /* 0x000fe2000c101124 */
[----:B------:R-:W-:Y:S05]  /*ae60*/  EXIT ;  /* 0x000000000000794d */ /* 0x000fea0003800000 */
.L_x_15341:
[----:B------:R-:W-:-:S04]  /*ae70*/  LOP3.LUT R3, R3, 0xff, RZ, 0xc0, !PT ;  /* 0x000000ff03037812 */ /* 0x000fc800078ec0ff */
[----:B------:R-:W0:Y:S02]  /*ae80*/  I2F.U16 R0, R3 ;  /* 0x0000000300007306 */ /* 0x000e240000101000 */
[----:B0-----:R-:W-:-:S05]  /*ae90*/  F2FP.BF16.PACK_AB R0, RZ, R0 ;  /* 0x00000000ff00723e */ /* 0x001fca00000010ff */
[----:B------:R-:W-:Y:S01]  /*aea0*/  STG.E.U16 [R16.64], R0 ;  /* 0x0000000010007986 */ /* 0x000fe2000c101524 */
[----:B------:R-:W-:Y:S05]  /*aeb0*/  EXIT ;  /* 0x000000000000794d */ /* 0x000fea0003800000 */
.L_x_15338:
        /* <DEDUP_REMOVED lines=9> */
[----:B------:R-:W-:Y:S01]  /*af50*/  STG.E.U16 [R16.64], R3 ;  /* 0x0000000310007986 */ /* 0x000fe2000c101524 */
[----:B------:R-:W-:Y:S05]  /*af60*/  EXIT ;  /* 0x000000000000794d */ /* 0x000fea0003800000 */
.L_x_15350:
        /* <DEDUP_REMOVED lines=18> */
.L_x_15353:
[----:B------:R-:W-:-:S04]  /*b090*/  LOP3.LUT R2, R3, 0x80000000, RZ, 0xc0, !PT ;  /* 0x8000000003027812 */ /* 0x000fc800078ec0ff */
[----:B------:R-:W-:-:S04]  /*b0a0*/  SHF.R.U32.HI R3, RZ, 0x18, R2 ;  /* 0x00000018ff037819 */ /* 0x000fc80000011602 */
[----:B------:R-:W-:-:S04]  /*b0b0*/  LOP3.LUT R0, R0, R3, RZ, 0xfc, !PT ;  /* 0x0000000300007212 */ /* 0x000fc800078efcff */
[----:B------:R-:W-:Y:S02]  /*b0c0*/  PRMT R8, R0, 0x7610, R8 ;  /* 0x0000761000087816 */ /* 0x000fe40000000008 */
.L_x_15352:
[----:B------:R-:W-:Y:S05]  /*b0d0*/  BSYNC B0 ;  /* 0x0000000000007941 */ /* 0x000fea0003800000 */
.L_x_15351:
[----:B------:R-:W-:Y:S01]  /*b0e0*/  STG.E.U8 [R16.64], R8 ;  /* 0x0000000810007986 */ /* 0x000fe2000c101124 */
[----:B------:R-:W-:Y:S05]  /*b0f0*/  EXIT ;  /* 0x000000000000794d */ /* 0x000fea0003800000 */
.L_x_15349:
        /* <DEDUP_REMOVED lines=18> */
.L_x_15356:
[----:B------:R-:W-:-:S04]  /*b220*/  LOP3.LUT R2, R3, 0x80000000, RZ, 0xc0, !PT ;  /* 0x8000000003027812 */ /* 0x000fc800078ec0ff */
[----:B------:R-:W-:-:S04]  /*b230*/  SHF.R.U32.HI R3, RZ, 0x18, R2 ;  /* 0x00000018ff037819 */ /* 0x000fc80000011602 */
[----:B------:R-:W-:-:S04]  /*b240*/  LOP3.LUT R0, R0, R3, RZ, 0xfc, !PT ;  /* 0x0000000300007212 */ /* 0x000fc800078efcff */
[----:B------:R-:W-:Y:S02]  /*b250*/  PRMT R8, R0, 0x7610, R8 ;  /* 0x0000761000087816 */ /* 0x000fe40000000008 */
.L_x_15355:
[----:B------:R-:W-:Y:S05]  /*b260*/  BSYNC B0 ;  /* 0x0000000000007941 */ /* 0x000fea0003800000 */
.L_x_15354:
[----:B------:R-:W-:Y:S01]  /*b270*/  STG.E.U8 [R16.64], R8 ;  /* 0x0000000810007986 */ /* 0x000fe2000c101124 */
[----:B------:R-:W-:Y:S05]  /*b280*/  EXIT ;  /* 0x000000000000794d */ /* 0x000fea0003800000 */
.L_x_15348:
        /* <DEDUP_REMOVED lines=23> */
.L_x_15331:
        /* <DEDUP_REMOVED lines=20> */
.L_x_15358:
[----:B------:R-:W-:Y:S01]  /*b540*/  LOP3.LUT R2, R3, 0xff, RZ, 0xc0, !PT ;  /* 0x000000ff03027812 */ /* 0x000fe200078ec0ff */
[----:B------:R-:W-:-:S05]  /*b550*/  IMAD.MOV.U32 R3, RZ, RZ, RZ ;  /* 0x000000ffff037224 */ /* 0x000fca00078e00ff */
[----:B------:R-:W-:Y:S01]  /*b560*/  STG.E.64 [R16.64], R2 ;  /* 0x0000000210007986 */ /* 0x000fe2000c101b24 */
[----:B------:R-:W-:Y:S05]  /*b570*/  EXIT ;  /* 0x000000000000794d */ /* 0x000fea0003800000 */
.L_x_15357:
[----:B------:R-:W-:-:S05]  /*b580*/  LOP3.LUT R3, R3, 0xff, RZ, 0xc0, !PT ;  /* 0x000000ff03037812 */ /* 0x000fca00078ec0ff */
[----:B------:R-:W-:Y:S01]  /*b590*/  STG.E [R16.64], R3 ;  /* 0x0000000310007986 */ /* 0x000fe2000c101924 */
[----:B------:R-:W-:Y:S05]  /*b5a0*/  EXIT ;  /* 0x000000000000794d */ /* 0x000fea0003800000 */
.L_x_15359:
        /* <DEDUP_REMOVED lines=13> */
.L_x_16640:


//--------------------- .text._ZN2at6native27unrolled_elementwise_kernelINS0_13AUnaryFunctorIhhhNS0_15binary_internal10MulFunctorIhEEEESt5arrayIPcLm2EELi4E23TrivialOffsetCalculatorILi1EjESB_NS0_6memory12LoadWithCastILi1EEENSC_13StoreWithCastILi1EEEEEviT_T0_T2_T3_T4_T5_ --------------------------
	.section	.text._ZN2at6native27unrolled_elementwise_kernelINS0_13AUnaryFunctorIhhhNS0_15binary_internal10MulFunctorIhEEEESt5arrayIPcLm2EELi4E23TrivialOffsetCalculatorILi1EjESB_NS0_6memory12LoadWithCastILi1EEENSC_13StoreWithCastILi1EEEEEviT_T0_T2_T3_T4_T5_,"ax",@progbits
	.sectioninfo	@"SHI_REGISTERS=29"
	.align	128
        .global         _ZN2at6native27unrolled_elementwise_kernelINS0_13AUnaryFunctorIhhhNS0_15binary_internal10MulFunctorIhEEEESt5arrayIPcLm2EELi4E23TrivialOffsetCalculatorILi1EjESB_NS0_6memory12LoadWithCastILi1EEENSC_13StoreWithCastILi1EEEEEviT_T0_T2_T3_T4_T5_
        .type           _ZN2at6native27unrolled_elementwise_kernelINS0_13AUnaryFunctorIhhhNS0_15binary_internal10MulFunctorIhEEEESt5arrayIPcLm2EELi4E23TrivialOffsetCalculatorILi1EjESB_NS0_6memory12LoadWithCastILi1EEENSC_13StoreWithCastILi1EEEEEviT_T0_T2_T3_T4_T5_,@function
        .size           _ZN2at6native27unrolled_elementwise_kernelINS0_13AUnaryFunctorIhhhNS0_15binary_internal10MulFunctorIhEEEESt5arrayIPcLm2EELi4E23TrivialOffsetCalculatorILi1EjESB_NS0_6memory12LoadWithCastILi1EEENSC_13StoreWithCastILi1EEEEEviT_T0_T2_T3_T4_T5_,(.L_x_16641 - _ZN2at6native27unrolled_elementwise_kernelINS0_13AUnaryFunctorIhhhNS0_15binary_internal10MulFunctorIhEEEESt5arrayIPcLm2EELi4E23TrivialOffsetCalculatorILi1EjESB_NS0_6memory12LoadWithCastILi1EEENSC_13StoreWithCastILi1EEEEEviT_T0_T2_T3_T4_T5_)
        .other          _ZN2at6native27unrolled_elementwise_kernelINS0_13AUnaryFunctorIhhhNS0_15binary_internal10MulFunctorIhEEEESt5arrayIPcLm2EELi4E23TrivialOffsetCalculatorILi1EjESB_NS0_6memory12LoadWithCastILi1EEENSC_13StoreWithCastILi1EEEEEviT_T0_T2_T3_T4_T5_,@"STO_CUDA_ENTRY STV_DEFAULT"
_ZN2at6native27unrolled_elementwise_kernelINS0_13AUnaryFunctorIhhhNS0_15binary_internal10MulFunctorIhEEEESt5arrayIPcLm2EELi4E23TrivialOffsetCalculatorILi1EjESB_NS0_6memory12LoadWithCastILi1EEENSC_13StoreWithCastILi1EEEEEviT_T0_T2_T3_T4_T5_:
.text._ZN2at6native27unrolled_elementwise_kernelINS0_13AUnaryFunctorIhhhNS0_15binary_internal10MulFunctorIhEEEESt5arrayIPcLm2EELi4E23TrivialOffsetCalculatorILi1EjESB_NS0_6memory12LoadWithCastILi1EEENSC_13StoreWithCastILi1EEEEEviT_T0_T2_T3_T4_T5_:
        /* <DEDUP_REMOVED lines=29> */
.L_x_15365:
[----:B------:R0:W5:Y:S01]  /*01d0*/  LDG.E.U8 R22, [R4.64] ;  /* 0x0000002404167981 */ /* 0x000162000c1e1100 */
[----:B------:R-:W-:Y:S05]  /*01e0*/  BRA `(.L_x_15367) ;  /* 0x00000dd000007947 */ /* 0x000fea0003800000 */
.L_x_15364:
        /* <DEDUP_REMOVED lines=8> */
.L_x_15369:
[----:B------:R0:W5:Y:S01]  /*0270*/  LDG.E.U8 R22, [R4.64] ;  /* 0x0000002404167981 */ /* 0x000162000c1e1100 */
[----:B------:R-:W-:Y:S05]  /*0280*/  BRA `(.L_x_15367) ;  /* 0x00000d3000007947 */ /* 0x000fea0003800000 */
.L_x_15368:
[----:B------:R0:W5:Y:S01]  /*0290*/  LDG.E.U16 R22, [R4.64] ;  /* 0x0000002404167981 */ /* 0x000162000c1e1500 */
[----:B------:R-:W-:Y:S05]  /*02a0*/  BRA `(.L_x_15367) ;  /* 0x00000d1000007947 */ /* 0x000fea0003800000 */
.L_x_15363:
        /* <DEDUP_REMOVED lines=10> */
.L_x_15371:
[----:B------:R-:W2:Y:S02]  /*0350*/  LDG.E.U16 R2, [R4.64] ;  /* 0x0000002404027981 */ /* 0x000ea4000c1e1500 */
[----:B--2---:R-:W-:-:S06]  /*0360*/  HADD2.F32 R2, -RZ, R2.H0_H0 ;  /* 0x20000002ff027230 */ /* 0x004fcc0000004100 */
[----:B------:R-:W0:Y:S02]  /*0370*/  F2I.S64.TRUNC R2, R2 ;  /* 0x0000000200027311 */ /* 0x000e24000020d900 */
[----:B0-----:R-:W-:Y:S01]  /*0380*/  PRMT R22, R2, 0x7610, R22 ;  /* 0x0000761002167816 */ /* 0x001fe20000000016 */
[----:B------:R-:W-:Y:S05]  /*0390*/  BRA `(.L_x_15367) ;  /* 0x00000c2000007947 */ /* 0x000fea0003800000 */
.L_x_15370:
        /* <DEDUP_REMOVED lines=10> */
.L_x_15373:
[----:B------:R-:W2:Y:S02]  /*0440*/  LDG.E.U16 R4, [R4.64] ;  /* 0x0000002404047981 */ /* 0x000ea4000c1e1500 */
[----:B--2---:R-:W-:-:S06]  /*0450*/  HADD2.F32 R2, -RZ, R4.H0_H0 ;  /* 0x20000004ff027230 */ /* 0x004fcc0000004100 */
[----:B------:R-:W0:Y:S02]  /*0460*/  F2I.S64.TRUNC R2, R2 ;  /* 0x0000000200027311 */ /* 0x000e24000020d900 */
[----:B0-----:R-:W-:Y:S01]  /*0470*/  PRMT R22, R2, 0x7610, R22 ;  /* 0x0000761002167816 */ /* 0x001fe20000000016 */
[----:B------:R-:W-:Y:S05]  /*0480*/  BRA `(.L_x_15367) ;  /* 0x00000b3000007947 */ /* 0x000fea0003800000 */
.L_x_15372:
[----:B------:R-:W2:Y:S02]  /*0490*/  LDG.E.64 R2, [R4.64] ;  /* 0x0000002404027981 */ /* 0x000ea4000c1e1b00 */
[----:B--2---:R-:W0:Y:S02]  /*04a0*/  F2I.S64.F64.TRUNC R2, R2 ;  /* 0x0000000200027311 */ /* 0x004e24000030d900 */
[----:B0-----:R-:W-:Y:S01]  /*04b0*/  PRMT R22, R2, 0x7610, R22 ;  /* 0x0000761002167816 */ /* 0x001fe20000000016 */
[----:B------:R-:W-:Y:S05]  /*04c0*/  BRA `(.L_x_15367) ;  /* 0x00000af000007947 */ /* 0x000fea0003800000 */
.L_x_15362:
        /* <DEDUP_REMOVED lines=12> */
.L_x_15376:
[----:B------:R-:W2:Y:S02]  /*0590*/  LDG.E.64 R4, [R4.64] ;  /* 0x0000002404047981 */ /* 0x000ea4000c1e1b00 */
[----:B--2---:R-:W0:Y:S02]  /*05a0*/  F2I.S64.F64.TRUNC R2, R4 ;  /* 0x0000000400027311 */ /* 0x004e24000030d900 */
[----:B0-----:R-:W-:Y:S01]  /*05b0*/  PRMT R22, R2, 0x7610, R22 ;  /* 0x0000761002167816 */ /* 0x001fe20000000016 */
[----:B------:R-:W-:Y:S05]  /*05c0*/  BRA `(.L_x_15367) ;  /* 0x000009f000007947 */ /* 0x000fea0003800000 */
.L_x_15375:
        /* <DEDUP_REMOVED lines=28> */
.L_x_15378:
        /* <DEDUP_REMOVED lines=16> */
.L_x_15377:
[----:B------:R-:W2:Y:S02]  /*0890*/  LDG.E.U16 R2, [R4.64] ;  /* 0x0000002404027981 */ /* 0x000ea4000c1e1500 */
[----:B--2---:R-:W-:-:S06]  /*08a0*/  PRMT R2, RZ, 0x5410, R2 ;  /* 0x00005410ff027816 */ /* 0x004fcc0000000002 */
[----:B------:R-:W0:Y:S02]  /*08b0*/  F2I.S64.TRUNC R2, R2 ;  /* 0x0000000200027311 */ /* 0x000e24000020d900 */
[----:B0-----:R-:W-:Y:S01]  /*08c0*/  PRMT R22, R2, 0x7610, R22 ;  /* 0x0000761002167816 */ /* 0x001fe20000000016 */
[----:B------:R-:W-:Y:S05]  /*08d0*/  BRA `(.L_x_15367) ;  /* 0x000006e000007947 */ /* 0x000fea0003800000 */
.L_x_15374:
        /* <DEDUP_REMOVED lines=10> */
.L_x_15381:
        /* <DEDUP_REMOVED lines=21> */
.L_x_15385:
[----:B------:R-:W-:Y:S05]  /*0ad0*/  BSYNC B1 ;  /* 0x0000000000017941 */ /* 0x000fea0003800000 */
.L_x_15384:
[----:B------:R-:W-:Y:S01]  /*0ae0*/  IMAD.SHL.U32 R2, R2, 0x100000, RZ ;  /* 0x0010000002027824 */ /* 0x000fe200078e00ff */
[----:B------:R-:W-:-:S04]  /*0af0*/  LEA R3, R0, 0x3b800000, 0x17 ;  /* 0x3b80000000037811 */ /* 0x000fc800078eb8ff */
[----:B------:R-:W-:Y:S02]  /*0b00*/  LOP3.LUT R2, R3, R2, R4, 0xfe, !PT ;  /* 0x0000000203027212 */ /* 0x000fe400078efe04 */
.L_x_15383:
[----:B------:R-:W-:Y:S05]  /*0b10*/  BSYNC B0 ;  /* 0x0000000000007941 */ /* 0x000fea0003800000 */
.L_x_15382:
[----:B------:R-:W0:Y:S02]  /*0b20*/  F2I.S64.TRUNC R2, R2 ;  /* 0x0000000200027311 */ /* 0x000e24000020d900 */
[----:B0-----:R-:W-:Y:S01]  /*0b30*/  PRMT R22, R2, 0x7610, R22 ;  /* 0x0000761002167816 */ /* 0x001fe20000000016 */
[----:B------:R-:W-:Y:S05]  /*0b40*/  BRA `(.L_x_15367) ;  /* 0x0000047000007947 */ /* 0x000fea0003800000 */
.L_x_15380:
        /* <DEDUP_REMOVED lines=21> */
.L_x_15389:
[----:B------:R-:W-:Y:S05]  /*0ca0*/  BSYNC B1 ;  /* 0x0000000000017941 */ /* 0x000fea0003800000 */
.L_x_15388:
[----:B------:R-:W-:Y:S01]  /*0cb0*/  IMAD.SHL.U32 R2, R2, 0x200000, RZ ;  /* 0x0020000002027824 */ /* 0x000fe200078e00ff */
[----:B------:R-:W-:-:S04]  /*0cc0*/  LEA R3, R0, 0x37800000, 0x17 ;  /* 0x3780000000037811 */ /* 0x000fc800078eb8ff */
[----:B------:R-:W-:Y:S02]  /*0cd0*/  LOP3.LUT R2, R3, R2, R4, 0xfe, !PT ;  /* 0x0000000203027212 */ /* 0x000fe400078efe04 */
.L_x_15387:
[----:B------:R-:W-:Y:S05]  /*0ce0*/  BSYNC B0 ;  /* 0x0000000000007941 */ /* 0x000fea0003800000 */
.L_x_15386:
[----:B------:R-:W0:Y:S02]  /*0cf0*/  F2I.S64.TRUNC R2, R2 ;  /* 0x0000000200027311 */ /* 0x000e24000020d900 */
[----:B0-----:R-:W-:Y:S01]  /*0d00*/  PRMT R22, R2, 0x7610, R22 ;  /* 0x0000761002167816 */ /* 0x001fe20000000016 */
[----:B------:R-:W-:Y:S05]  /*0d10*/  BRA `(.L_x_15367) ;  /* 0x000002a000007947 */ /* 0x000fea0003800000 */
.L_x_15379:
        /* <DEDUP_REMOVED lines=14> */
.L_x_15393:
[----:B------:R-:W-:Y:S05]  /*0e00*/  BSYNC B0 ;  /* 0x0000000000007941 */ /* 0x000fea0003800000 */
.L_x_15392:
[----:B------:R-:W0:Y:S02]  /*0e10*/  F2I.S64.TRUNC R2, R2 ;  /* 0x0000000200027311 */ /* 0x000e24000020d900 */
[----:B0-----:R-:W-:Y:S01]  /*0e20*/  PRMT R22, R2, 0x7610, R22 ;  /* 0x0000761002167816 */ /* 0x001fe20000000016 */
[----:B------:R-:W-:Y:S05]  /*0e30*/  BRA `(.L_x_15367) ;  /* 0x0000018000007947 */ /* 0x000fea0003800000 */
.L_x_15366:
        /* <DEDUP_REMOVED lines=21> */
.L_x_15391:
[----:B------:R0:W5:Y:S01]  /*0f90*/  LDG.E.U8 R22, [R4.64] ;  /* 0x0000002404167981 */ /* 0x000162000c1e1100 */
[----:B------:R-:W-:Y:S05]  /*0fa0*/  BRA `(.L_x_15367) ;  /* 0x0000001000007947 */ /* 0x000fea0003800000 */
.L_x_15390:
[----:B------:R0:W5:Y:S02]  /*0fb0*/  LDG.E.U8 R22, [R4.64] ;  /* 0x0000002404167981 */ /* 0x000164000c1e1100 */
.L_x_15367:
[----:B------:R-:W1:Y:S02]  /*0fc0*/  S2R R18, SR_TID.X ;  /* 0x0000000000127919 */ /* 0x000e640000002100 */
[----:B-1----:R-:W-:Y:S02]  /*0fd0*/  IADD3 R18, R18, 0x80, RZ ;  /* 0x0000008012127810 */ /* 0x002fe40007ffe0ff */
.L_x_15361:
[----:B-1----:R-:W-:Y:S05]  /*0fe0*/  BSYNC B6 ;  /* 0x0000000000067941 */ /* 0x002fea0003800000 */
.L_x_15360:
        /* <DEDUP_REMOVED lines=21> */
.L_x_15399:
[----:B------:R0:W5:Y:S01]  /*1140*/  LDG.E.U8 R19, [R4.64] ;  /* 0x0000002404137981 */ /* 0x000162000c1e1100 */
[----:B------:R-:W-:Y:S05]  /*1150*/  BRA `(.L_x_15401) ;  /* 0x00000dc000007947 */ /* 0x000fea0003800000 */
.L_x_15398:
        /* <DEDUP_REMOVED lines=8> */
.L_x_15403:
[----:B------:R0:W5:Y:S01]  /*11e0*/  LDG.E.U8 R19, [R4.64] ;  /* 0x0000002404137981 */ /* 0x000162000c1e1100 */
[----:B------:R-:W-:Y:S05]  /*11f0*/  BRA `(.L_x_15401) ;  /* 0x00000d2000007947 */ /* 0x000fea0003800000 */
.L_x_15402:
[----:B------:R0:W5:Y:S01]  /*1200*/  LDG.E.U16 R19, [R4.64] ;  /* 0x0000002404137981 */ /* 0x000162000c1e1500 */
[----:B------:R-:W-:Y:S05]  /*1210*/  BRA `(.L_x_15401) ;  /* 0x00000d0000007947 */ /* 0x000fea0003800000 */
.L_x_15397:
        /* <DEDUP_REMOVED lines=10> */
.L_x_15405:
[----:B------:R-:W2:Y:S02]  /*12c0*/  LDG.E.U16 R2, [R4.64] ;  /* 0x0000002404027981 */ /* 0x000ea4000c1e1500 */
[----:B--2---:R-:W-:-:S06]  /*12d0*/  HADD2.F32 R2, -RZ, R2.H0_H0 ;  /* 0x20000002ff027230 */ /* 0x004fcc0000004100 */
[----:B------:R-:W0:Y:S02]  /*12e0*/  F2I.S64.TRUNC R2, R2 ;  /* 0x0000000200027311 */ /* 0x000e24000020d900 */
[----:B0-----:R-:W-:Y:S01]  /*12f0*/  PRMT R19, R2, 0x7610, R19 ;  /* 0x0000761002137816 */ /* 0x001fe20000000013 */
[----:B------:R-:W-:Y:S05]  /*1300*/  BRA `(.L_x_15401) ;  /* 0x00000c1000007947 */ /* 0x000fea0003800000 */
.L_x_15404:
        /* <DEDUP_REMOVED lines=10> */
.L_x_15407:
[----:B------:R-:W2:Y:S02]  /*13b0*/  LDG.E.U16 R4, [R4.64] ;  /* 0x0000002404047981 */ /* 0x000ea4000c1e1500 */
[----:B--2---:R-:W-:-:S06]  /*13c0*/  HADD2.F32 R2, -RZ, R4.H0_H0 ;  /* 0x20000004ff027230 */ /* 0x004fcc0000004100 */
[----:B------:R-:W0:Y:S02]  /*13d0*/  F2I.S64.TRUNC R2, R2 ;  /* 0x0000000200027311 */ /* 0x000e24000020d900 */
[----:B0-----:R-:W-:Y:S01]  /*13e0*/  PRMT R19, R2, 0x7610, R19 ;  /* 0x0000761002137816 */ /* 0x001fe20000000013 */
[----:B------:R-:W-:Y:S05]  /*13f0*/  BRA `(.L_x_15401) ;  /* 0x00000b2000007947 */ /* 0x000fea0003800000 */
.L_x_15406:
[----:B------:R-:W2:Y:S02]  /*1400*/  LDG.E.64 R2, [R4.64] ;  /* 0x0000002404027981 */ /* 0x000ea4000c1e1b00 */
[----:B--2---:R-:W0:Y:S02]  /*1410*/  F2I.S64.F64.TRUNC R2, R2 ;  /* 0x0000000200027311 */ /* 0x004e24000030d900 */
[----:B0-----:R-:W-:Y:S01]  /*1420*/  PRMT R19, R2, 0x7610, R19 ;  /* 0x0000761002137816 */ /* 0x001fe20000000013 */
[----:B------:R-:W-:Y:S05]  /*1430*/  BRA `(.L_x_15401) ;  /* 0x00000ae000007947 */ /* 0x000fea0003800000 */
.L_x_15396:
        /* <DEDUP_REMOVED lines=12> */
.L_x_15410:
[----:B------:R-:W2:Y:S02]  /*1500*/  LDG.E.64 R4, [R4.64] ;  /* 0x0000002404047981 */ /* 0x000ea4000c1e1b00 */
[----:B--2---:R-:W0:Y:S02]  /*1510*/  F2I.S64.F64.TRUNC R2, R4 ;  /* 0x0000000400027311 */ /* 0x004e24000030d900 */
[----:B0-----:R-:W-:Y:S01]  /*1520*/  PRMT R19, R2, 0x7610, R19 ;  /* 0x0000761002137816 */ /* 0x001fe20000000013 */
[----:B------:R-:W-:Y:S05]  /*1530*/  BRA `(.L_x_15401) ;  /* 0x000009e000007947 */ /* 0x000fea0003800000 */
.L_x_15409:
        /* <DEDUP_REMOVED lines=28> */
.L_x_15412:
        /* <DEDUP_REMOVED lines=15> */
.L_x_15411:
[----:B------:R-:W2:Y:S02]  /*17f0*/  LDG.E.U16 R2, [R4.64] ;  /* 0x0000002404027981 */ /* 0x000ea4000c1e1500 */
[----:B--2---:R-:W-:-:S06]  /*1800*/  PRMT R2, RZ, 0x5410, R2 ;  /* 0x00005410ff027816 */ /* 0x004fcc0000000002 */
[----:B------:R-:W0:Y:S02]  /*1810*/  F2I.S64.TRUNC R2, R2 ;  /* 0x0000000200027311 */ /* 0x000e24000020d900 */
[----:B0-----:R-:W-:Y:S01]  /*1820*/  PRMT R19, R2, 0x7610, R19 ;  /* 0x0000761002137816 */ /* 0x001fe20000000013 */
[----:B------:R-:W-:Y:S05]  /*1830*/  BRA `(.L_x_15401) ;  /* 0x000006e000007947 */ /* 0x000fea0003800000 */
.L_x_15408:
        /* <DEDUP_REMOVED lines=10> */
.L_x_15415:
        /* <DEDUP_REMOVED lines=21> */
.L_x_15419:
[----:B------:R-:W-:Y:S05]  /*1a30*/  BSYNC B1 ;  /* 0x0000000000017941 */ /* 0x000fea0003800000 */
.L_x_15418:
[----:B------:R-:W-:Y:S01]  /*1a40*/  IMAD.SHL.U32 R2, R2, 0x100000, RZ ;  /* 0x0010000002027824 */ /* 0x000fe200078e00ff */
[----:B------:R-:W-:-:S04]  /*1a50*/  LEA R3, R0, 0x3b800000, 0x17 ;  /* 0x3b80000000037811 */ /* 0x000fc800078eb8ff */
[----:B------:R-:W-:Y:S02]  /*1a60*/  LOP3.LUT R2, R3, R2, R4, 0xfe, !PT ;  /* 0x0000000203027212 */ /* 0x000fe400078efe04 */
.L_x_15417:
[----:B------:R-:W-:Y:S05]  /*1a70*/  BSYNC B0 ;  /* 0x0000000000007941 */ /* 0x000fea0003800000 */
.L_x_15416:
[----:B------:R-:W0:Y:S02]  /*1a80*/  F2I.S64.TRUNC R2, R2 ;  /* 0x0000000200027311 */ /* 0x000e24000020d900 */
[----:B0-----:R-:W-:Y:S01]  /*1a90*/  PRMT R19, R2, 0x7610, R19 ;  /* 0x0000761002137816 */ /* 0x001fe20000000013 */
[----:B------:R-:W-:Y:S05]  /*1aa0*/  BRA `(.L_x_15401) ;  /* 0x0000047000007947 */ /* 0x000fea0003800000 */
.L_x_15414:
        /* <DEDUP_REMOVED lines=21> */
.L_x_15423:
[----:B------:R-:W-:Y:S05]  /*1c00*/  BSYNC B1 ;  /* 0x0000000000017941 */ /* 0x000fea0003800000 */
.L_x_15422:
[----:B------:R-:W-:Y:S01]  /*1c10*/  IMAD.SHL.U32 R2, R2, 0x200000, RZ ;  /* 0x0020000002027824 */ /* 0x000fe200078e00ff */
[----:B------:R-:W-:-:S04]  /*1c20*/  LEA R3, R0, 0x37800000, 0x17 ;  /* 0x3780000000037811 */ /* 0x000fc800078eb8ff */
[----:B------:R-:W-:Y:S02]  /*1c30*/  LOP3.LUT R2, R3, R2, R4, 0xfe, !PT ;  /* 0x0000000203027212 */ /* 0x000fe400078efe04 */
.L_x_15421:
[----:B------:R-:W-:Y:S05]  /*1c40*/  BSYNC B0 ;  /* 0x0000000000007941 */ /* 0x000fea0003800000 */
.L_x_15420:
[----:B------:R-:W0:Y:S02]  /*1c50*/  F2I.S64.TRUNC R2, R2 ;  /* 0x0000000200027311 */ /* 0x000e24000020d900 */
[----:B0-----:R-:W-:Y:S01]  /*1c60*/  PRMT R19, R2, 0x7610, R19 ;  /* 0x0000761002137816 */ /* 0x001fe20000000013 */
[----:B------:R-:W-:Y:S05]  /*1c70*/  BRA `(.L_x_15401) ;  /* 0x000002a000007947 */ /* 0x000fea0003800000 */
.L_x_15413:
        /* <DEDUP_REMOVED lines=14> */
.L_x_15427:
[----:B------:R-:W-:Y:S05]  /*1d60*/  BSYNC B0 ;  /* 0x0000000000007941 */ /* 0x000fea0003800000 */
.L_x_15426:
[----:B------:R-:W0:Y:S02]  /*1d70*/  F2I.S64.TRUNC R2, R2 ;  /* 0x0000000200027311 */ /* 0x000e24000020d900 */
[----:B0-----:R-:W-:Y:S01]  /*1d80*/  PRMT R19, R2, 0x7610, R19 ;  /* 0x0000761002137816 */ /* 0x001fe20000000013 */
[----:B------:R-:W-:Y:S05]  /*1d90*/  BRA `(.L_x_15401) ;  /* 0x0000018000007947 */ /* 0x000fea0003800000 */
.L_x_15400:
        /* <DEDUP_REMOVED lines=21> */
.L_x_15425:
[----:B------:R0:W5:Y:S01]  /*1ef0*/  LDG.E.U8 R19, [R4.64] ;  /* 0x0000002404137981 */ /* 0x000162000c1e1100 */
[----:B------:R-:W-:Y:S05]  /*1f00*/  BRA `(.L_x_15401) ;  /* 0x0000001000007947 */ /* 0x000fea0003800000 */
.L_x_15424:
[----:B------:R0:W5:Y:S02]  /*1f10*/  LDG.E.U8 R19, [R4.64] ;  /* 0x0000002404137981 */ /* 0x000164000c1e1100 */
.L_x_15401:
[----:B------:R-:W-:-:S03]  /*1f20*/  IADD3 R18, R18, 0x80, RZ ;  /* 0x0000008012127810 */ /* 0x000fc60007ffe0ff */
.L_x_15395:
[----:B------:R-:W-:Y:S05]  /*1f30*/  BSYNC B6 ;  /* 0x0000000000067941 */ /* 0x000fea0003800000 */
.L_x_15394:
        /* <DEDUP_REMOVED lines=23> */
.L_x_15433:
[----:B------:R0:W5:Y:S01]  /*20b0*/  LDG.E.U8 R25, [R4.64] ;  /* 0x0000002404197981 */ /* 0x000162000c1e1100 */
[----:B------:R-:W-:Y:S05]  /*20c0*/  BRA `(.L_x_15435) ;  /* 0x00000dc000007947 */ /* 0x000fea0003800000 */
.L_x_15432:
        /* <DEDUP_REMOVED lines=8> */
.L_x_15437:
[----:B------:R0:W5:Y:S01]  /*2150*/  LDG.E.U8 R25, [R4.64] ;  /* 0x0000002404197981 */ /* 0x000162000c1e1100 */
[----:B------:R-:W-:Y:S05]  /*2160*/  BRA `(.L_x_15435) ;  /* 0x00000d2000007947 */ /* 0x000fea0003800000 */
.L_x_15436:
[----:B------:R0:W5:Y:S01]  /*2170*/  LDG.E.U16 R25, [R4.64] ;  /* 0x0000002404197981 */ /* 0x000162000c1e1500 */
[----:B------:R-:W-:Y:S05]  /*2180*/  BRA `(.L_x_15435) ;  /* 0x00000d0000007947 */ /* 0x000fea0003800000 */
.L_x_15431:
        /* <DEDUP_REMOVED lines=10> */
.L_x_15439:
[----:B------:R-:W2:Y:S02]  /*2230*/  LDG.E.U16 R2, [R4.64] ;  /* 0x0000002404027981 */ /* 0x000ea4000c1e1500 */
[----:B--2---:R-:W-:-:S06]  /*2240*/  HADD2.F32 R2, -RZ, R2.H0_H0 ;  /* 0x20000002ff027230 */ /* 0x004fcc0000004100 */
[----:B------:R-:W0:Y:S02]  /*2250*/  F2I.S64.TRUNC R2, R2 ;  /* 0x0000000200027311 */ /* 0x000e24000020d900 */
[----:B0-----:R-:W-:Y:S01]  /*2260*/  PRMT R25, R2, 0x7610, R25 ;  /* 0x0000761002197816 */ /* 0x001fe20000000019 */
[----:B------:R-:W-:Y:S05]  /*2270*/  BRA `(.L_x_15435) ;  /* 0x00000c1000007947 */ /* 0x000fea0003800000 */
.L_x_15438:
        /* <DEDUP_REMOVED lines=10> */
.L_x_15441:
[----:B------:R-:W2:Y:S02]  /*2320*/  LDG.E.U16 R4, [R4.64] ;  /* 0x0000002404047981 */ /* 0x000ea4000c1e1500 */
[----:B--2---:R-:W-:-:S06]  /*2330*/  HADD2.F32 R2, -RZ, R4.H0_H0 ;  /* 0x20000004ff027230 */ /* 0x004fcc0000004100 */
[----:B------:R-:W0:Y:S02]  /*2340*/  F2I.S64.TRUNC R2, R2 ;  /* 0x0000000200027311 */ /* 0x000e24000020d900 */
[----:B0-----:R-:W-:Y:S01]  /*2350*/  PRMT R25, R2, 0x7610, R25 ;  /* 0x0000761002197816 */ /* 0x001fe20000000019 */
[----:B------:R-:W-:Y:S05]  /*2360*/  BRA `(.L_x_15435) ;  /* 0x00000b2000007947 */ /* 0x000fea0003800000 */
.L_x_15440:
[----:B------:R-:W2:Y:S02]  /*2370*/  LDG.E.64 R2, [R4.64] ;  /* 0x0000002404027981 */ /* 0x000ea4000c1e1b00 */
[----:B--2---:R-:W0:Y:S02]  /*2380*/  F2I.S64.F64.TRUNC R2, R2 ;  /* 0x0000000200027311 */ /* 0x004e24000030d900 */
[----:B0-----:R-:W-:Y:S01]  /*2390*/  PRMT R25, R2, 0x7610, R25 ;  /* 0x0000761002197816 */ /* 0x001fe20000000019 */
[----:B------:R-:W-:Y:S05]  /*23a0*/  BRA `(.L_x_15435) ;  /* 0x00000ae000007947 */ /* 0x000fea0003800000 */
.L_x_15430:
        /* <DEDUP_REMOVED lines=12> */
.L_x_15444:
[----:B------:R-:W2:Y:S02]  /*2470*/  LDG.E.64 R4, [R4.64] ;  /* 0x0000002404047981 */ /* 0x000ea4000c1e1b00 */
[----:B--2---:R-:W0:Y:S02]  /*2480*/  F2I.S64.F64.TRUNC R2, R4 ;  /* 0x0000000400027311 */ /* 0x004e24000030d900 */
[----:B0-----:R-:W-:Y:S01]  /*2490*/  PRMT R25, R2, 0x7610, R25 ;  /* 0x0000761002197816 */ /* 0x001fe20000000019 */
[----:B------:R-:W-:Y:S05]  /*24a0*/  BRA `(.L_x_15435) ;  /* 0x000009e000007947 */ /* 0x000fea0003800000 */
.L_x_15443:
        /* <DEDUP_REMOVED lines=28> */
.L_x_15446:
        /* <DEDUP_REMOVED lines=15> */
.L_x_15445:
[----:B------:R-:W2:Y:S02]  /*2760*/  LDG.E.U16 R2, [R4.64] ;  /* 0x0000002404027981 */ /* 0x000ea4000c1e1500 */
[----:B--2---:R-:W-:-:S06]  /*2770*/  PRMT R2, RZ, 0x5410, R2 ;  /* 0x00005410ff027816 */ /* 0x004fcc0000000002 */
[----:B------:R-:W0:Y:S02]  /*2780*/  F2I.S64.TRUNC R2, R2 ;  /* 0x0000000200027311 */ /* 0x000e24000020d900 */
[----:B0-----:R-:W-:Y:S01]  /*2790*/  PRMT R25, R2, 0x7610, R25 ;  /* 0x0000761002197816 */ /* 0x001fe20000000019 */
[----:B------:R-:W-:Y:S05]  /*27a0*/  BRA `(.L_x_15435) ;  /* 0x000006e000007947 */ /* 0x000fea0003800000 */
.L_x_15442:
        /* <DEDUP_REMOVED lines=10> */
.L_x_15449:
        /* <DEDUP_REMOVED lines=21> */
.L_x_15453:
[----:B------:R-:W-:Y:S05]  /*29a0*/  BSYNC B1 ;  /* 0x0000000000017941 */ /* 0x000fea0003800000 */
.L_x_15452:
[----:B------:R-:W-:Y:S01]  /*29b0*/  IMAD.SHL.U32 R2, R2, 0x100000, RZ ;  /* 0x0010000002027824 */ /* 0x000fe200078e00ff */
[----:B------:R-:W-:-:S04]  /*29c0*/  LEA R3, R0, 0x3b800000, 0x17 ;  /* 0x3b80000000037811 */ /* 0x000fc800078eb8ff */
[----:B------:R-:W-:Y:S02]  /*29d0*/  LOP3.LUT R2, R3, R2, R4, 0xfe, !PT ;  /* 0x0000000203027212 */ /* 0x000fe400078efe04 */
.L_x_15451:
[----:B------:R-:W-:Y:S05]  /*29e0*/  BSYNC B0 ;  /* 0x0000000000007941 */ /* 0x000fea0003800000 */
.L_x_15450:
[----:B------:R-:W0:Y:S02]  /*29f0*/  F2I.S64.TRUNC R2, R2 ;  /* 0x0000000200027311 */ /* 0x000e24000020d900 */
[----:B0-----:R-:W-:Y:S01]  /*2a00*/  PRMT R25, R2, 0x7610, R25 ;  /* 0x0000761002197816 */ /* 0x001fe20000000019 */
[----:B------:R-:W-:Y:S05]  /*2a10*/  BRA `(.L_x_15435) ;  /* 0x0000047000007947 */ /* 0x000fea0003800000 */
.L_x_15448:
        /* <DEDUP_REMOVED lines=21> */
.L_x_15457:
[----:B------:R-:W-:Y:S05]  /*2b70*/  BSYNC B1 ;  /* 0x0000000000017941 */ /* 0x000fea0003800000 */
.L_x_15456:
[----:B------:R-:W-:Y:S01]  /*2b80*/  IMAD.SHL.U32 R2, R2, 0x200000, RZ ;  /* 0x0020000002027824 */ /* 0x000fe200078e00ff */
[----:B------:R-:W-:-:S04]  /*2b90*/  LEA R3, R0, 0x37800000, 0x17 ;  /* 0x3780000000037811 */ /* 0x000fc800078eb8ff */
[----:B------:R-:W-:Y:S02]  /*2ba0*/  LOP3.LUT R2, R3, R2, R4, 0xfe, !PT ;  /* 0x0000000203027212 */ /* 0x000fe400078efe04 */
.L_x_15455:
[----:B------:R-:W-:Y:S05]  /*2bb0*/  BSYNC B0 ;  /* 0x0000000000007941 */ /* 0x000fea0003800000 */
.L_x_15454:
[----:B------:R-:W0:Y:S02]  /*2bc0*/  F2I.S64.TRUNC R2, R2 ;  /* 0x0000000200027311 */ /* 0x000e24000020d900 */
[----:B0-----:R-:W-:Y:S01]  /*2bd0*/  PRMT R25, R2, 0x7610, R25 ;  /* 0x0000761002197816 */ /* 0x001fe20000000019 */
[----:B------:R-:W-:Y:S05]  /*2be0*/  BRA `(.L_x_15435) ;  /* 0x000002a000007947 */ /* 0x000fea0003800000 */
.L_x_15447:
        /* <DEDUP_REMOVED lines=14> */
.L_x_15461:
[----:B------:R-:W-:Y:S05]  /*2cd0*/  BSYNC B0 ;  /* 0x0000000000007941 */ /* 0x000fea0003800000 */
.L_x_15460:
[----:B------:R-:W0:Y:S02]  /*2ce0*/  F2I.S64.TRUNC R2, R2 ;  /* 0x0000000200027311 */ /* 0x000e24000020d900 */
[----:B0-----:R-:W-:Y:S01]  /*2cf0*/  PRMT R25, R2, 0x7610, R25 ;  /* 0x0000761002197816 */ /* 0x001fe20000000019 */
[----:B------:R-:W-:Y:S05]  /*2d00*/  BRA `(.L_x_15435) ;  /* 0x0000018000007947 */ /* 0x000fea0003800000 */
.L_x_15434:
        /* <DEDUP_REMOVED lines=21> */
.L_x_15459:
[----:B------:R0:W5:Y:S01]  /*2e60*/  LDG.E.U8 R25, [R4.64] ;  /* 0x0000002404197981 */ /* 0x000162000c1e1100 */
[----:B------:R-:W-:Y:S05]  /*2e70*/  BRA `(.L_x_15435) ;  /* 0x0000001000007947 */ /* 0x000fea0003800000 */
.L_x_15458:
[----:B------:R0:W5:Y:S02]  /*2e80*/  LDG.E.U8 R25, [R4.64] ;  /* 0x0000002404197981 */ /* 0x000164000c1e1100 */
.L_x_15435:
[----:B------:R-:W-:-:S03]  /*2e90*/  IADD3 R18, R18, 0x80, RZ ;  /* 0x0000008012127810 */ /* 0x000fc60007ffe0ff */
.L_x_15429:
[----:B------:R-:W-:Y:S05]  /*2ea0*/  BSYNC B6 ;  /* 0x0000000000067941 */ /* 0x000fea0003800000 */
.L_x_15428:
        /* <DEDUP_REMOVED lines=21> */
.L_x_15467:
[----:B------:R0:W5:Y:S01]  /*3000*/  LDG.E.U8 R23, [R4.64] ;  /* 0x0000002404177981 */ /* 0x000162000c1e1100 */
[----:B------:R-:W-:Y:S05]  /*3010*/  BRA `(.L_x_15463) ;  /* 0x00000db000007947 */ /* 0x000fea0003800000 */
.L_x_15466:
        /* <DEDUP_REMOVED lines=8> */
.L_x_15470:
[----:B------:R0:W5:Y:S01]  /*30a0*/  LDG.E.U8 R23, [R4.64] ;  /* 0x0000002404177981 */ /* 0x000162000c1e1100 */
[----:B------:R-:W-:Y:S05]  /*30b0*/  BRA `(.L_x_15463) ;  /* 0x00000d1000007947 */ /* 0x000fea0003800000 */
.L_x_15469:
[----:B------:R0:W5:Y:S01]  /*30c0*/  LDG.E.U16 R23, [R4.64] ;  /* 0x0000002404177981 */ /* 0x000162000c1e1500 */
[----:B------:R-:W-:Y:S05]  /*30d0*/  BRA `(.L_x_15463) ;  /* 0x00000cf000007947 */ /* 0x000fea0003800000 */
.L_x_15465:
        /* <DEDUP_REMOVED lines=10> */
.L_x_15472:
[----:B------:R-:W2:Y:S02]  /*3180*/  LDG.E.U16 R2, [R4.64] ;  /* 0x0000002404027981 */ /* 0x000ea4000c1e1500 */
[----:B--2---:R-:W-:-:S06]  /*3190*/  HADD2.F32 R2, -RZ, R2.H0_H0 ;  /* 0x20000002ff027230 */ /* 0x004fcc0000004100 */
[----:B------:R-:W0:Y:S02]  /*31a0*/  F2I.S64.TRUNC R2, R2 ;  /* 0x0000000200027311 */ /* 0x000e24000020d900 */
[----:B0-----:R-:W-:Y:S01]  /*31b0*/  PRMT R23, R2, 0x7610, R23 ;  /* 0x0000761002177816 */ /* 0x001fe20000000017 */
[----:B------:R-:W-:Y:S05]  /*31c0*/  BRA `(.L_x_15463) ;  /* 0x00000c0000007947 */ /* 0x000fea0003800000 */
.L_x_15471:
        /* <DEDUP_REMOVED lines=10> */
.L_x_15474:
[----:B------:R-:W2:Y:S02]  /*3270*/  LDG.E.U16 R4, [R4.64] ;  /* 0x0000002404047981 */ /* 0x000ea4000c1e1500 */
[----:B--2---:R-:W-:-:S06]  /*3280*/  HADD2.F32 R2, -RZ, R4.H0_H0 ;  /* 0x20000004ff027230 */ /* 0x004fcc0000004100 */
[----:B------:R-:W0:Y:S02]  /*3290*/  F2I.S64.TRUNC R2, R2 ;  /* 0x0000000200027311 */ /* 0x000e24000020d900 */
[----:B0-----:R-:W-:Y:S01]  /*32a0*/  PRMT R23, R2, 0x7610, R23 ;  /* 0x0000761002177816 */ /* 0x001fe20000000017 */
[----:B------:R-:W-:Y:S05]  /*32b0*/  BRA `(.L_x_15463) ;  /* 0x00000b1000007947 */ /* 0x000fea0003800000 */
.L_x_15473:
[----:B------:R-:W2:Y:S02]  /*32c0*/  LDG.E.64 R2, [R4.64] ;  /* 0x0000002404027981 */ /* 0x000ea4000c1e1b00 */
[----:B--2---:R-:W0:Y:S02]  /*32d0*/  F2I.S64.F64.TRUNC R2, R2 ;  /* 0x0000000200027311 */ /* 0x004e24000030d900 */
[----:B0-----:R-:W-:Y:S01]  /*32e0*/  PRMT R23, R2, 0x7610, R23 ;  /* 0x0000761002177816 */ /* 0x001fe20000000017 */
[----:B------:R-:W-:Y:S05]  /*32f0*/  BRA `(.L_x_15463) ;  /* 0x00000ad000007947 */ /* 0x000fea0003800000 */
.L_x_15464:
        /* <DEDUP_REMOVED lines=12> */
.L_x_15477:
[----:B------:R-:W2:Y:S02]  /*33c0*/  LDG.E.64 R4, [R4.64] ;  /* 0x0000002404047981 */ /* 0x000ea4000c1e1b00 */
[----:B--2---:R-:W0:Y:S02]  /*33d0*/  F2I.S64.F64.TRUNC R2, R4 ;  /* 0x0000000400027311 */ /* 0x004e24000030d900 */
[----:B0-----:R-:W-:Y:S01]  /*33e0*/  PRMT R23, R2, 0x7610, R23 ;  /* 0x0000761002177816 */ /* 0x001fe20000000017 */
[----:B------:R-:W-:Y:S05]  /*33f0*/  BRA `(.L_x_15463) ;  /* 0x000009d000007947 */ /* 0x000fea0003800000 */
.L_x_15476:
        /* <DEDUP_REMOVED lines=28> */
.L_x_15479:
        /* <DEDUP_REMOVED lines=15> */
.L_x_15478:
[----:B------:R-:W2:Y:S02]  /*36b0*/  LDG.E.U16 R2, [R4.64] ;  /* 0x0000002404027981 */ /* 0x000ea4000c1e1500 */
[----:B--2---:R-:W-:-:S06]  /*36c0*/  PRMT R2, RZ, 0x5410, R2 ;  /* 0x00005410ff027816 */ /* 0x004fcc0000000002 */
[----:B------:R-:W0:Y:S02]  /*36d0*/  F2I.S64.TRUNC R2, R2 ;  /* 0x0000000200027311 */ /* 0x000e24000020d900 */
[----:B0-----:R-:W-:Y:S01]  /*36e0*/  PRMT R23, R2, 0x7610, R23 ;  /* 0x0000761002177816 */ /* 0x001fe20000000017 */
[----:B------:R-:W-:Y:S05]  /*36f0*/  BRA `(.L_x_15463) ;  /* 0x000006d000007947 */ /* 0x000fea0003800000 */
.L_x_15475:
        /* <DEDUP_REMOVED lines=10> */
.L_x_15482:
        /* <DEDUP_REMOVED lines=21> */
.L_x_15486:
[----:B------:R-:W-:Y:S05]  /*38f0*/  BSYNC B1 ;  /* 0x0000000000017941 */ /* 0x000fea0003800000 */
.L_x_15485:
[----:B------:R-:W-:Y:S01]  /*3900*/  IMAD.SHL.U32 R2, R2, 0x100000, RZ ;  /* 0x0010000002027824 */ /* 0x000fe200078e00ff */
[----:B------:R-:W-:-:S04]  /*3910*/  LEA R3, R0, 0x3b800000, 0x17 ;  /* 0x3b80000000037811 */ /* 0x000fc800078eb8ff */
[----:B------:R-:W-:Y:S02]  /*3920*/  LOP3.LUT R2, R3, R2, R4, 0xfe, !PT ;  /* 0x0000000203027212 */ /* 0x000fe400078efe04 */
.L_x_15484:
[----:B------:R-:W-:Y:S05]  /*3930*/  BSYNC B0 ;  /* 0x0000000000007941 */ /* 0x000fea0003800000 */
.L_x_15483:
[----:B------:R-:W0:Y:S02]  /*3940*/  F2I.S64.TRUNC R2, R2 ;  /* 0x0000000200027311 */ /* 0x000e24000020d900 */
[----:B0-----:R-:W-:Y:S01]  /*3950*/  PRMT R23, R2, 0x7610, R23 ;  /* 0x0000761002177816 */ /* 0x001fe20000000017 */
[----:B------:R-:W-:Y:S05]  /*3960*/  BRA `(.L_x_15463) ;  /* 0x0000046000007947 */ /* 0x000fea0003800000 */
.L_x_15481:
        /* <DEDUP_REMOVED lines=21> */
.L_x_15490:
[----:B------:R-:W-:Y:S05]  /*3ac0*/  BSYNC B1 ;  /* 0x0000000000017941 */ /* 0x000fea0003800000 */
.L_x_15489:
[----:B------:R-:W-:Y:S01]  /*3ad0*/  IMAD.SHL.U32 R2, R2, 0x200000, RZ ;  /* 0x0020000002027824 */ /* 0x000fe200078e00ff */
[----:B------:R-:W-:-:S04]  /*3ae0*/  LEA R3, R0, 0x37800000, 0x17 ;  /* 0x3780000000037811 */ /* 0x000fc800078eb8ff */
[----:B------:R-:W-:Y:S02]  /*3af0*/  LOP3.LUT R2, R3, R2, R4, 0xfe, !PT ;  /* 0x0000000203027212 */ /* 0x000fe400078efe04 */
.L_x_15488:
[----:B------:R-:W-:Y:S05]  /*3b00*/  BSYNC B0 ;  /* 0x0000000000007941 */ /* 0x000fea0003800000 */
.L_x_15487:
[----:B------:R-:W0:Y:S02]  /*3b10*/  F2I.S64.TRUNC R2, R2 ;  /* 0x0000000200027311 */ /* 0x000e24000020d900 */
[----:B0-----:R-:W-:Y:S01]  /*3b20*/  PRMT R23, R2, 0x7610, R23 ;  /* 0x0000761002177816 */ /* 0x001fe20000000017 */
[----:B------:R-:W-:Y:S05]  /*3b30*/  BRA `(.L_x_15463) ;  /* 0x0000029000007947 */ /* 0x000fea0003800000 */
.L_x_15480:
        /* <DEDUP_REMOVED lines=14> */
.L_x_15494:
[----:B------:R-:W-:Y:S05]  /*3c20*/  BSYNC B0 ;  /* 0x0000000000007941 */ /* 0x000fea0003800000 */
.L_x_15493:
[----:B------:R-:W0:Y:S02]  /*3c30*/  F2I.S64.TRUNC R2, R2 ;  /* 0x0000000200027311 */ /* 0x000e24000020d900 */
[----:B0-----:R-:W-:Y:S01]  /*3c40*/  PRMT R23, R2, 0x7610, R23 ;  /* 0x0000761002177816 */ /* 0x001fe20000000017 */
[----:B------:R-:W-:Y:S05]  /*3c50*/  BRA `(.L_x_15463) ;  /* 0x0000017000007947 */ /* 0x000fea0003800000 */
.L_x_15468:
        /* <DEDUP_REMOVED lines=19> */
[----:B------:R-:W-:Y:S05]  /*3d90*/  BRA `(.L_x_15463) ;  /* 0x0000003000007947 */ /* 0x000fea0003800000 */
.L_x_15492:
[----:B------:R0:W5:Y:S01]  /*3da0*/  LDG.E.U8 R23, [R4.64] ;  /* 0x0000002404177981 */ /* 0x000162000c1e1100 */
[----:B------:R-:W-:Y:S05]  /*3db0*/  BRA `(.L_x_15463) ;  /* 0x0000001000007947 */ /* 0x000fea0003800000 */
.L_x_15491:
[----:B------:R0:W5:Y:S02]  /*3dc0*/  LDG.E.U8 R23, [R4.64] ;  /* 0x0000002404177981 */ /* 0x000164000c1e1100 */
.L_x_15463:
[----:B------:R-:W-:Y:S05]  /*3dd0*/  BSYNC B6 ;  /* 0x0000000000067941 */ /* 0x000fea0003800000 */
.L_x_15462:
[----:B------:R-:W2:Y:S01]  /*3de0*/  S2R R24, SR_TID.X ;  /* 0x0000000000187919 */ /* 0x000ea20000002100 */
[----:B------:R-:W3:Y:S01]  /*3df0*/  LDC.U8 R18, c[0x0][0x184] ;  /* 0x00006100ff127b82 */ /* 0x000ee20000000000 */
[----:B-1----:R-:W-:Y:S01]  /*3e00*/  PRMT R26, R26, 0x9910, RZ ;  /* 0x000099101a1a7816 */ /* 0x002fe200000000ff */
[----:B------:R-:W-:Y:S01]  /*3e10*/  BSSY B6, `(.L_x_15495) ;  /* 0x000010a000067945 */ /* 0x000fe20003800000 */
[----:B-----5:R-:W-:Y:S02]  /*3e20*/  PRMT R0, R22, 0x9910, RZ ;  /* 0x0000991016007816 */ /* 0x020fe400000000ff */
[----:B------:R-:W-:Y:S02]  /*3e30*/  PRMT R2, R19, 0x9910, RZ ;  /* 0x0000991013027816 */ /* 0x000fe400000000ff */
[----:B------:R-:W-:Y:S02]  /*3e40*/  PRMT R22, R25, 0x9910, RZ ;  /* 0x0000991019167816 */ /* 0x000fe400000000ff */
[----:B0-----:R-:W-:Y:S01]  /*3e50*/  PRMT R4, R23, 0x9910, RZ ;  /* 0x0000991017047816 */ /* 0x001fe200000000ff */
[----:B------:R-:W-:-:S04]  /*3e60*/  IMAD.MOV.U32 R23, RZ, RZ, R26 ;  /* 0x000000ffff177224 */ /* 0x000fc800078e001a */
[C---:B------:R-:W-:Y:S02]  /*3e70*/  IMAD R5, R23.reuse, R0, RZ ;  /* 0x0000000017057224 */ /* 0x040fe400078e02ff */
[C---:B------:R-:W-:Y:S02]  /*3e80*/  IMAD R19, R23.reuse, R2, RZ ;  /* 0x0000000217137224 */ /* 0x040fe400078e02ff */
[C---:B------:R-:W-:Y:S02]  /*3e90*/  IMAD R22, R23.reuse, R22, RZ ;  /* 0x0000001617167224 */ /* 0x040fe400078e02ff */
[----:B------:R-:W-:Y:S01]  /*3ea0*/  IMAD R23, R23, R4, RZ ;  /* 0x0000000417177224 */ /* 0x000fe200078e02ff */
[----:B--2---:R-:W-:-:S13]  /*3eb0*/  ISETP.GE.AND P0, PT, R24, R17, PT ;  /* 0x000000111800720c */ /* 0x004fda0003f06270 */
        /* <DEDUP_REMOVED lines=20> */
.L_x_15500:
[----:B------:R0:W-:Y:S01]  /*4000*/  STG.E.U8 [R2.64], R5 ;  /* 0x0000000502007986 */ /* 0x0001e2000c101124 */
[----:B------:R-:W-:Y:S05]  /*4010*/  BRA `(.L_x_15496) ;  /* 0x00000e9000007947 */ /* 0x000fea0003800000 */
.L_x_15499:
        /* <DEDUP_REMOVED lines=10> */
.L_x_15503:
[----:B------:R-:W-:-:S05]  /*40c0*/  LOP3.LUT R5, R5, 0xff, RZ, 0xc0, !PT ;  /* 0x000000ff05057812 */ /* 0x000fca00078ec0ff */
[----:B------:R0:W-:Y:S01]  /*40d0*/  STG.E [R2.64], R5 ;  /* 0x0000000502007986 */ /* 0x0001e2000c101924 */
[----:B------:R-:W-:Y:S05]  /*40e0*/  BRA `(.L_x_15496) ;  /* 0x00000dc000007947 */ /* 0x000fea0003800000 */
.L_x_15502:
[----:B------:R-:W-:-:S05]  /*40f0*/  LOP3.LUT R5, R5, 0xff, RZ, 0xc0, !PT ;  /* 0x000000ff05057812 */ /* 0x000fca00078ec0ff */
[----:B------:R0:W-:Y:S01]  /*4100*/  STG.E.U16 [R2.64], R5 ;  /* 0x0000000502007986 */ /* 0x0001e2000c101524 */
[----:B------:R-:W-:Y:S05]  /*4110*/  BRA `(.L_x_15496) ;  /* 0x00000d9000007947 */ /* 0x000fea0003800000 */
.L_x_15498:
        /* <DEDUP_REMOVED lines=10> */
.L_x_15505:
[----:B------:R-:W-:-:S04]  /*41c0*/  LOP3.LUT R5, R5, 0xff, RZ, 0xc0, !PT ;  /* 0x000000ff05057812 */ /* 0x000fc800078ec0ff */
[----:B------:R-:W0:Y:S02]  /*41d0*/  I2F.U16 R0, R5 ;  /* 0x0000000500007306 */ /* 0x000e240000101000 */
[----:B0-----:R-:W-:-:S05]  /*41e0*/  F2FP.PACK_AB R0, RZ, R0 ;  /* 0x00000000ff00723e */ /* 0x001fca00000000ff */
[----:B------:R0:W-:Y:S01]  /*41f0*/  STG.E.U16 [R2.64], R0 ;  /* 0x0000000002007986 */ /* 0x0001e2000c101524 */
[----:B------:R-:W-:Y:S05]  /*4200*/  BRA `(.L_x_15496) ;  /* 0x00000ca000007947 */ /* 0x000fea0003800000 */
.L_x_15504:
        /* <DEDUP_REMOVED lines=11> */
.L_x_15507:
[----:B------:R-:W-:-:S06]  /*42c0*/  LOP3.LUT R5, R5, 0xff, RZ, 0xc0, !PT ;  /* 0x000000ff05057812 */ /* 0x000fcc00078ec0ff */
[----:B------:R-:W0:Y:S02]  /*42d0*/  I2F.U16 R5, R5 ;  /* 0x0000000500057306 */ /* 0x000e240000101000 */
[----:B0-----:R-:W-:-:S04]  /*42e0*/  F2FP.PACK_AB R5, RZ, R5 ;  /* 0x00000005ff05723e */ /* 0x001fc800000000ff */
[----:B------:R-:W-:-:S05]  /*42f0*/  PRMT R5, R5, 0x5410, RZ ;  /* 0x0000541005057816 */ /* 0x000fca00000000ff */
[----:B------:R0:W-:Y:S01]  /*4300*/  STG.E [R2.64], R5 ;  /* 0x0000000502007986 */ /* 0x0001e2000c101924 */
[----:B------:R-:W-:Y:S05]  /*4310*/  BRA `(.L_x_15496) ;  /* 0x00000b9000007947 */ /* 0x000fea0003800000 */
.L_x_15506:
[----:B------:R-:W-:-:S06]  /*4320*/  LOP3.LUT R5, R5, 0xff, RZ, 0xc0, !PT ;  /* 0x000000ff05057812 */ /* 0x000fcc00078ec0ff */
[----:B------:R-:W0:Y:S02]  /*4330*/  I2F.F64.U16 R4, R5 ;  /* 0x0000000500047312 */ /* 0x000e240000101800 */
[----:B0-----:R0:W-:Y:S01]  /*4340*/  STG.E.64 [R2.64], R4 ;  /* 0x0000000402007986 */ /* 0x0011e2000c101b24 */
[----:B------:R-:W-:Y:S05]  /*4350*/  BRA `(.L_x_15496) ;  /* 0x00000b5000007947 */ /* 0x000fea0003800000 */
.L_x_15497:
        /* <DEDUP_REMOVED lines=12> */
.L_x_15510:
[----:B------:R-:W-:Y:S01]  /*4420*/  LOP3.LUT R5, R5, 0xff, RZ, 0xc0, !PT ;  /* 0x000000ff05057812 */ /* 0x000fe200078ec0ff */
[----:B------:R-:W-:-:S05]  /*4430*/  CS2R R6, SRZ ;  /* 0x0000000000067805 */ /* 0x000fca000001ff00 */
[----:B------:R-:W0:Y:S02]  /*4440*/  I2F.F64.U16 R4, R5 ;  /* 0x0000000500047312 */ /* 0x000e240000101800 */
[----:B0-----:R0:W-:Y:S01]  /*4450*/  STG.E.128 [R2.64], R4 ;  /* 0x0000000402007986 */ /* 0x0011e2000c101d24 */
[----:B------:R-:W-:Y:S05]  /*4460*/  BRA `(.L_x_15496) ;  /* 0x00000a4000007947 */ /* 0x000fea0003800000 */
.L_x_15509:
        /* <DEDUP_REMOVED lines=22> */
.L_x_15514:
[----:B------:R-:W-:Y:S05]  /*45d0*/  BSYNC B0 ;  /* 0x0000000000007941 */ /* 0x000fea0003800000 */
.L_x_15513:
[----:B------:R-:W-:-:S05]  /*45e0*/  LOP3.LUT R5, R0, R5, RZ, 0xfc, !PT ;  /* 0x0000000500057212 */ /* 0x000fca00078efcff */
[----:B------:R0:W-:Y:S01]  /*45f0*/  STG.E.U8 [R2.64], R5 ;  /* 0x0000000502007986 */ /* 0x0001e2000c101124 */
[----:B------:R-:W-:Y:S05]  /*4600*/  BRA `(.L_x_15496) ;  /* 0x000008a000007947 */ /* 0x000fea0003800000 */
.L_x_15512:
        /* <DEDUP_REMOVED lines=14> */
.L_x_15516:
[----:B------:R-:W-:Y:S01]  /*46f0*/  IMAD.MOV.U32 R0, RZ, RZ, 0x7f ;  /* 0x0000007fff007424 */ /* 0x000fe200078e00ff */
[----:B------:R-:W-:-:S04]  /*4700*/  ISETP.GT.U32.AND P0, PT, R4, 0x7f800000, PT ;  /* 0x7f8000000400780c */ /* 0x000fc80003f04070 */
[----:B------:R-:W-:-:S04]  /*4710*/  SEL R0, R0, 0x7c, P0 ;  /* 0x0000007c00007807 */ /* 0x000fc80000000000 */
.L_x_15517:
[----:B------:R-:W-:Y:S05]  /*4720*/  BSYNC B0 ;  /* 0x0000000000007941 */ /* 0x000fea0003800000 */
.L_x_15515:
[----:B------:R-:W-:-:S04]  /*4730*/  LOP3.LUT R4, R5, 0x80000000, RZ, 0xc0, !PT ;  /* 0x8000000005047812 */ /* 0x000fc800078ec0ff */
[----:B------:R-:W-:-:S04]  /*4740*/  SHF.R.U32.HI R5, RZ, 0x18, R4 ;  /* 0x00000018ff057819 */ /* 0x000fc80000011604 */
[----:B------:R-:W-:-:S05]  /*4750*/  LOP3.LUT R5, R0, R5, RZ, 0xfc, !PT ;  /* 0x0000000500057212 */ /* 0x000fca00078efcff */
[----:B------:R0:W-:Y:S01]  /*4760*/  STG.E.U8 [R2.64], R5 ;  /* 0x0000000502007986 */ /* 0x0001e2000c101124 */
[----:B------:R-:W-:Y:S05]  /*4770*/  BRA `(.L_x_15496) ;  /* 0x0000073000007947 */ /* 0x000fea0003800000 */
.L_x_15511:
[----:B------:R-:W-:-:S04]  /*4780*/  LOP3.LUT R5, R5, 0xff, RZ, 0xc0, !PT ;  /* 0x000000ff05057812 */ /* 0x000fc800078ec0ff */
[----:B------:R-:W0:Y:S02]  /*4790*/  I2F.U16 R0, R5 ;  /* 0x0000000500007306 */ /* 0x000e240000101000 */
[----:B0-----:R-:W-:-:S05]  /*47a0*/  F2FP.BF16.PACK_AB R0, RZ, R0 ;  /* 0x00000000ff00723e */ /* 0x001fca00000010ff */
[----:B------:R0:W-:Y:S01]  /*47b0*/  STG.E.U16 [R2.64], R0 ;  /* 0x0000000002007986 */ /* 0x0001e2000c101524 */
[----:B------:R-:W-:Y:S05]  /*47c0*/  BRA `(.L_x_15496) ;  /* 0x000006e000007947 */ /* 0x000fea0003800000 */
.L_x_15508:
        /* <DEDUP_REMOVED lines=11> */
.L_x_15520:
[----:B------:R-:W-:Y:S01]  /*4880*/  LOP3.LUT R4, R5, 0xff, RZ, 0xc0, !PT ;  /* 0x000000ff05047812 */ /* 0x000fe200078ec0ff */
[----:B------:R-:W-:Y:S01]  /*4890*/  BSSY B0, `(.L_x_15521) ;  /* 0x0000015000007945 */ /* 0x000fe20003800000 */
[----:B------:R-:W-:Y:S02]  /*48a0*/  IMAD.MOV.U32 R0, RZ, RZ, 0x80 ;  /* 0x00000080ff007424 */ /* 0x000fe400078e00ff */
        /* <DEDUP_REMOVED lines=15> */
.L_x_15523:
[----:B------:R-:W-:-:S04]  /*49a0*/  LOP3.LUT R0, R7, 0x80000000, RZ, 0xc0, !PT ;  /* 0x8000000007007812 */ /* 0x000fc800078ec0ff */
[----:B------:R-:W-:-:S04]  /*49b0*/  SHF.R.U32.HI R5, RZ, 0x18, R0 ;  /* 0x00000018ff057819 */ /* 0x000fc80000011600 */
[----:B------:R-:W-:-:S04]  /*49c0*/  LOP3.LUT R4, R4, R5, RZ, 0xfc, !PT ;  /* 0x0000000504047212 */ /* 0x000fc800078efcff */
[----:B------:R-:W-:Y:S02]  /*49d0*/  PRMT R0, R4, 0x7610, R0 ;  /* 0x0000761004007816 */ /* 0x000fe40000000000 */
.L_x_15522:
[----:B------:R-:W-:Y:S05]  /*49e0*/  BSYNC B0 ;  /* 0x0000000000007941 */ /* 0x000fea0003800000 */
.L_x_15521:
[----:B------:R0:W-:Y:S01]  /*49f0*/  STG.E.U8 [R2.64], R0 ;  /* 0x0000000002007986 */ /* 0x0001e2000c101124 */
[----:B------:R-:W-:Y:S05]  /*4a00*/  BRA `(.L_x_15496) ;  /* 0x000004a000007947 */ /* 0x000fea0003800000 */
.L_x_15519:
        /* <DEDUP_REMOVED lines=18> */
.L_x_15526:
[----:B------:R-:W-:-:S04]  /*4b30*/  LOP3.LUT R0, R7, 0x80000000, RZ, 0xc0, !PT ;  /* 0x8000000007007812 */ /* 0x000fc800078ec0ff */
[----:B------:R-:W-:-:S04]  /*4b40*/  SHF.R.U32.HI R5, RZ, 0x18, R0 ;  /* 0x00000018ff057819 */ /* 0x000fc80000011600 */
[----:B------:R-:W-:-:S04]  /*4b50*/  LOP3.LUT R4, R4, R5, RZ, 0xfc, !PT ;  /* 0x0000000504047212 */ /* 0x000fc800078efcff */
[----:B------:R-:W-:Y:S02]  /*4b60*/  PRMT R0, R4, 0x7610, R0 ;  /* 0x0000761004007816 */ /* 0x000fe40000000000 */
.L_x_15525:
[----:B------:R-:W-:Y:S05]  /*4b70*/  BSYNC B0 ;  /* 0x0000000000007941 */ /* 0x000fea0003800000 */
.L_x_15524:
[----:B------:R0:W-:Y:S01]  /*4b80*/  STG.E.U8 [R2.64], R0 ;  /* 0x0000000002007986 */ /* 0x0001e2000c101124 */
[----:B------:R-:W-:Y:S05]  /*4b90*/  BRA `(.L_x_15496) ;  /* 0x0000031000007947 */ /* 0x000fea0003800000 */
.L_x_15518:
        /* <DEDUP_REMOVED lines=23> */
.L_x_15501:
        /* <DEDUP_REMOVED lines=20> */
.L_x_15528:
[----:B------:R-:W-:Y:S01]  /*4e50*/  LOP3.LUT R4, R5, 0xff, RZ, 0xc0, !PT ;  /* 0x000000ff05047812 */ /* 0x000fe200078ec0ff */
[----:B------:R-:W-:-:S05]  /*4e60*/  IMAD.MOV.U32 R5, RZ, RZ, RZ ;  /* 0x000000ffff057224 */ /* 0x000fca00078e00ff */
[----:B------:R0:W-:Y:S01]  /*4e70*/  STG.E.64 [R2.64], R4 ;  /* 0x0000000402007986 */ /* 0x0001e2000c101b24 */
[----:B------:R-:W-:Y:S05]  /*4e80*/  BRA `(.L_x_15496) ;  /* 0x0000002000007947 */ /* 0x000fea0003800000 */
.L_x_15527:
[----:B------:R-:W-:-:S05]  /*4e90*/  LOP3.LUT R5, R5, 0xff, RZ, 0xc0, !PT ;  /* 0x000000ff05057812 */ /* 0x000fca00078ec0ff */
[----:B------:R0:W-:Y:S02]  /*4ea0*/  STG.E [R2.64], R5 ;  /* 0x0000000502007986 */ /* 0x0001e4000c101924 */
.L_x_15496:
[----:B---3--:R-:W-:Y:S05]  /*4eb0*/  BSYNC B6 ;  /* 0x0000000000067941 */ /* 0x008fea0003800000 */
.L_x_15495:
        /* <DEDUP_REMOVED lines=21> */
.L_x_15534:
[----:B------:R0:W-:Y:S01]  /*5010*/  STG.E.U8 [R2.64], R19 ;  /* 0x0000001302007986 */ /* 0x0001e2000c101124 */
[----:B------:R-:W-:Y:S05]  /*5020*/  BRA `(.L_x_15536) ;  /* 0x00000e9000007947 */ /* 0x000fea0003800000 */
.L_x_15533:
        /* <DEDUP_REMOVED lines=10> */
.L_x_15538:
[----:B------:R-:W-:-:S05]  /*50d0*/  LOP3.LUT R19, R19, 0xff, RZ, 0xc0, !PT ;  /* 0x000000ff13137812 */ /* 0x000fca00078ec0ff */
[----:B------:R0:W-:Y:S01]  /*50e0*/  STG.E [R2.64], R19 ;  /* 0x0000001302007986 */ /* 0x0001e2000c101924 */
[----:B------:R-:W-:Y:S05]  /*50f0*/  BRA `(.L_x_15536) ;  /* 0x00000dc000007947 */ /* 0x000fea0003800000 */
.L_x_15537:
[----:B------:R-:W-:-:S05]  /*5100*/  LOP3.LUT R19, R19, 0xff, RZ, 0xc0, !PT ;  /* 0x000000ff13137812 */ /* 0x000fca00078ec0ff */
[----:B------:R0:W-:Y:S01]  /*5110*/  STG.E.U16 [R2.64], R19 ;  /* 0x0000001302007986 */ /* 0x0001e2000c101524 */
[----:B------:R-:W-:Y:S05]  /*5120*/  BRA `(.L_x_15536) ;  /* 0x00000d9000007947 */ /* 0x000fea0003800000 */
.L_x_15532:
        /* <DEDUP_REMOVED lines=10> */
.L_x_15540:
[----:B------:R-:W-:-:S04]  /*51d0*/  LOP3.LUT R19, R19, 0xff, RZ, 0xc0, !PT ;  /* 0x000000ff13137812 */ /* 0x000fc800078ec0ff */
[----:B------:R-:W0:Y:S02]  /*51e0*/  I2F.U16 R0, R19 ;  /* 0x0000001300007306 */ /* 0x000e240000101000 */
[----:B0-----:R-:W-:-:S05]  /*51f0*/  F2FP.PACK_AB R0, RZ, R0 ;  /* 0x00000000ff00723e */ /* 0x001fca00000000ff */
[----:B------:R0:W-:Y:S01]  /*5200*/  STG.E.U16 [R2.64], R0 ;  /* 0x0000000002007986 */ /* 0x0001e2000c101524 */
[----:B------:R-:W-:Y:S05]  /*5210*/  BRA `(.L_x_15536) ;  /* 0x00000ca000007947 */ /* 0x000fea0003800000 */
.L_x_15539:
        /* <DEDUP_REMOVED lines=11> */
.L_x_15542:
[----:B------:R-:W-:-:S06]  /*52d0*/  LOP3.LUT R19, R19, 0xff, RZ, 0xc0, !PT ;  /* 0x000000ff13137812 */ /* 0x000fcc00078ec0ff */
[----:B------:R-:W0:Y:S02]  /*52e0*/  I2F.U16 R19, R19 ;  /* 0x0000001300137306 */ /* 0x000e240000101000 */
[----:B0-----:R-:W-:-:S04]  /*52f0*/  F2FP.PACK_AB R5, RZ, R19 ;  /* 0x00000013ff05723e */ /* 0x001fc800000000ff */
[----:B------:R-:W-:-:S05]  /*5300*/  PRMT R5, R5, 0x5410, RZ ;  /* 0x0000541005057816 */ /* 0x000fca00000000ff */
[----:B------:R0:W-:Y:S01]  /*5310*/  STG.E [R2.64], R5 ;  /* 0x0000000502007986 */ /* 0x0001e2000c101924 */
[----:B------:R-:W-:Y:S05]  /*5320*/  BRA `(.L_x_15536) ;  /* 0x00000b9000007947 */ /* 0x000fea0003800000 */
.L_x_15541:
[----:B------:R-:W-:-:S06]  /*5330*/  LOP3.LUT R4, R19, 0xff, RZ, 0xc0, !PT ;  /* 0x000000ff13047812 */ /* 0x000fcc00078ec0ff */
[----:B------:R-:W0:Y:S02]  /*5340*/  I2F.F64.U16 R4, R4 ;  /* 0x0000000400047312 */ /* 0x000e240000101800 */
[----:B0-----:R0:W-:Y:S01]  /*5350*/  STG.E.64 [R2.64], R4 ;  /* 0x0000000402007986 */ /* 0x0011e2000c101b24 */
[----:B------:R-:W-:Y:S05]  /*5360*/  BRA `(.L_x_15536) ;  /* 0x00000b5000007947 */ /* 0x000fea0003800000 */
.L_x_15531:
        /* <DEDUP_REMOVED lines=12> */
.L_x_15545:
[----:B------:R-:W-:Y:S01]  /*5430*/  LOP3.LUT R4, R19, 0xff, RZ, 0xc0, !PT ;  /* 0x000000ff13047812 */ /* 0x000fe200078ec0ff */
[----:B------:R-:W-:-:S05]  /*5440*/  CS2R R6, SRZ ;  /* 0x0000000000067805 */ /* 0x000fca000001ff00 */
[----:B------:R-:W0:Y:S02]  /*5450*/  I2F.F64.U16 R4, R4 ;  /* 0x0000000400047312 */ /* 0x000e240000101800 */
[----:B0-----:R0:W-:Y:S01]  /*5460*/  STG.E.128 [R2.64], R4 ;  /* 0x0000000402007986 */ /* 0x0011e2000c101d24 */
[----:B------:R-:W-:Y:S05]  /*5470*/  BRA `(.L_x_15536) ;  /* 0x00000a4000007947 */ /* 0x000fea0003800000 */
.L_x_15544:
[----:B------:R-:W-:-:S13]  /*5480*/  ISETP.NE.AND P0, PT, R0, 0xf, PT ;  /* 0x0000000f0000780c */ /* 0x000fda0003f05270 */
[----:B------:R-:W-:Y:S05]  /*5490*/  @!P0 BRA `(.L_x_15546) ;  /* 0x000002f000008947 */ /* 0x000fea0003800000 */
[----:B------:R-:W-:-:S13]  /*54a0*/  ISETP.NE.AND P0, PT, R0, 0x17, PT ;  /* 0x000000170000780c */ /* 0x000fda0003f05270 */
[----:B------:R-:W-:Y:S05]  /*54b0*/  @!P0 BRA `(.L_x_15547) ;  /* 0x0000016000008947 */ /* 0x000fea0003800000 */
[----:B------:R-:W-:-:S13]  /*54c0*/  ISETP.NE.AND P0, PT, R0, 0x18, PT ;  /* 0x000000180000780c */ /* 0x000fda0003f05270 */
[----:B------:R-:W-:Y:S05]  /*54d0*/  @P0 BRA `(.L_x_15535) ;  /* 0x0000084000000947 */ /* 0x000fea0003800000 */
[----:B------:R-:W-:Y:S01]  /*54e0*/  LOP3.LUT R19, R19, 0xff, RZ, 0xc0, !PT ;  /* 0x000000ff13137812 */ /* 0x000fe200078ec0ff */
[----:B------:R-:W-:Y:S05]  /*54f0*/  BSSY B0, `(.L_x_15548) ;  /* 0x000000f000007945 */ /* 0x000fea0003800000 */
[----:B------:R-:W0:Y:S02]  /*5500*/  I2F.U16 R19, R19 ;  /* 0x0000001300137306 */ /* 0x000e240000101000 */
[C---:B0-----:R-:W-:Y:S02]  /*5510*/  LOP3.LUT R4, R19.reuse, 0x7fffffff, RZ, 0xc0, !PT ;  /* 0x7fffffff13047812 */ /* 0x041fe400078ec0ff */
[----:B------:R-:W-:-:S02]  /*5520*/  LOP3.LUT R0, R19, 0x80000000, RZ, 0xc0, !PT ;  /* 0x8000000013007812 */ /* 0x000fc400078ec0ff */
        /* <DEDUP_REMOVED lines=11> */
.L_x_15549:
[----:B------:R-:W-:Y:S05]  /*55e0*/  BSYNC B0 ;  /* 0x0000000000007941 */ /* 0x000fea0003800000 */
.L_x_15548:
[----:B------:R-:W-:-:S05]  /*55f0*/  LOP3.LUT R5, R0, R5, RZ, 0xfc, !PT ;  /* 0x0000000500057212 */ /* 0x000fca00078efcff */
[----:B------:R0:W-:Y:S01]  /*5600*/  STG.E.U8 [R2.64], R5 ;  /* 0x0000000502007986 */ /* 0x0001e2000c101124 */
[----:B------:R-:W-:Y:S05]  /*5610*/  BRA `(.L_x_15536) ;  /* 0x000008a000007947 */ /* 0x000fea0003800000 */
.L_x_15547:
        /* <DEDUP_REMOVED lines=14> */
.L_x_15551:
[----:B------:R-:W-:Y:S01]  /*5700*/  IMAD.MOV.U32 R0, RZ, RZ, 0x7f ;  /* 0x0000007fff007424 */ /* 0x000fe200078e00ff */
[----:B------:R-:W-:-:S04]  /*5710*/  ISETP.GT.U32.AND P0, PT, R4, 0x7f800000, PT ;  /* 0x7f8000000400780c */ /* 0x000fc80003f04070 */
[----:B------:R-:W-:-:S04]  /*5720*/  SEL R0, R0, 0x7c, P0 ;  /* 0x0000007c00007807 */ /* 0x000fc80000000000 */
.L_x_15552:
[----:B------:R-:W-:Y:S05]  /*5730*/  BSYNC B0 ;  /* 0x0000000000007941 */ /* 0x000fea0003800000 */
.L_x_15550:
[----:B------:R-:W-:-:S04]  /*5740*/  LOP3.LUT R4, R19, 0x80000000, RZ, 0xc0, !PT ;  /* 0x8000000013047812 */ /* 0x000fc800078ec0ff */
[----:B------:R-:W-:-:S04]  /*5750*/  SHF.R.U32.HI R5, RZ, 0x18, R4 ;  /* 0x00000018ff057819 */ /* 0x000fc80000011604 */
[----:B------:R-:W-:-:S05]  /*5760*/  LOP3.LUT R5, R0, R5, RZ, 0xfc, !PT ;  /* 0x0000000500057212 */ /* 0x000fca00078efcff */
[----:B------:R0:W-:Y:S01]  /*5770*/  STG.E.U8 [R2.64], R5 ;  /* 0x0000000502007986 */ /* 0x0001e2000c101124 */
[----:B------:R-:W-:Y:S05]  /*5780*/  BRA `(.L_x_15536) ;  /* 0x0000073000007947 */ /* 0x000fea0003800000 */
.L_x_15546:
[----:B------:R-:W-:-:S04]  /*5790*/  LOP3.LUT R19, R19, 0xff, RZ, 0xc0, !PT ;  /* 0x000000ff13137812 */ /* 0x000fc800078ec0ff */
[----:B------:R-:W0:Y:S02]  /*57a0*/  I2F.U16 R0, R19 ;  /* 0x0000001300007306 */ /* 0x000e240000101000 */
[----:B0-----:R-:W-:-:S05]  /*57b0*/  F2FP.BF16.PACK_AB R0, RZ, R0 ;  /* 0x00000000ff00723e */ /* 0x001fca00000010ff */
[----:B------:R0:W-:Y:S01]  /*57c0*/  STG.E.U16 [R2.64], R0 ;  /* 0x0000000002007986 */ /* 0x0001e2000c101524 */
[----:B------:R-:W-:Y:S05]  /*57d0*/  BRA `(.L_x_15536) ;  /* 0x000006e000007947 */ /* 0x000fea0003800000 */
.L_x_15543:
        /* <DEDUP_REMOVED lines=11> */
.L_x_15555:
        /* <DEDUP_REMOVED lines=18> */
.L_x_15558:
[----:B------:R-:W-:-:S04]  /*59b0*/  LOP3.LUT R0, R19, 0x80000000, RZ, 0xc0, !PT ;  /* 0x8000000013007812 */ /* 0x000fc800078ec0ff */
[----:B------:R-:W-:-:S04]  /*59c0*/  SHF.R.U32.HI R5, RZ, 0x18, R0 ;  /* 0x00000018ff057819 */ /* 0x000fc80000011600 */
[----:B------:R-:W-:-:S04]  /*59d0*/  LOP3.LUT R4, R4, R5, RZ, 0xfc, !PT ;  /* 0x0000000504047212 */ /* 0x000fc800078efcff */
[----:B------:R-:W-:Y:S02]  /*59e0*/  PRMT R0, R4, 0x7610, R0 ;  /* 0x0000761004007816 */ /* 0x000fe40000000000 */
.L_x_15557:
[----:B------:R-:W-:Y:S05]  /*59f0*/  BSYNC B0 ;  /* 0x0000000000007941 */ /* 0x000fea0003800000 */
.L_x_15556:
[----:B------:R0:W-:Y:S01]  /*5a00*/  STG.E.U8 [R2.64], R0 ;  /* 0x0000000002007986 */ /* 0x0001e2000c101124 */
[----:B------:R-:W-:Y:S05]  /*5a10*/  BRA `(.L_x_15536) ;  /* 0x000004a000007947 */ /* 0x000fea0003800000 */
.L_x_15554:
        /* <DEDUP_REMOVED lines=18> */
.L_x_15561:
[----:B------:R-:W-:-:S04]  /*5b40*/  LOP3.LUT R0, R19, 0x80000000, RZ, 0xc0, !PT ;  /* 0x8000000013007812 */ /* 0x000fc800078ec0ff */
[----:B------:R-:W-:-:S04]  /*5b50*/  SHF.R.U32.HI R5, RZ, 0x18, R0 ;  /* 0x00000018ff057819 */ /* 0x000fc80000011600 */
[----:B------:R-:W-:-:S04]  /*5b60*/  LOP3.LUT R4, R4, R5, RZ, 0xfc, !PT ;  /* 0x0000000504047212 */ /* 0x000fc800078efcff */
[----:B------:R-:W-:Y:S02]  /*5b70*/  PRMT R0, R4, 0x7610, R0 ;  /* 0x0000761004007816 */ /* 0x000fe40000000000 */
.L_x_15560:
[----:B------:R-:W-:Y:S05]  /*5b80*/  BSYNC B0 ;  /* 0x0000000000007941 */ /* 0x000fea0003800000 */
.L_x_15559:
[----:B------:R0:W-:Y:S01]  /*5b90*/  STG.E.U8 [R2.64], R0 ;  /* 0x0000000002007986 */ /* 0x0001e2000c101124 */
[----:B------:R-:W-:Y:S05]  /*5ba0*/  BRA `(.L_x_15536) ;  /* 0x0000031000007947 */ /* 0x000fea0003800000 */
.L_x_15553:
[----:B------:R-:W-:-:S13]  /*5bb0*/  ISETP.NE.AND P0, PT, R0, 0x1c, PT ;  /* 0x0000001c0000780c */ /* 0x000fda0003f05270 */
[----:B------:R-:W-:Y:S05]  /*5bc0*/  @!P0 BRA `(.L_x_15562) ;  /* 0x000002d000008947 */ /* 0x000fea0003800000 */
[----:B------:R-:W-:-:S13]  /*5bd0*/  ISETP.NE.AND P0, PT, R0, 0x1d, PT ;  /* 0x0000001d0000780c */ /* 0x000fda0003f05270 */
[----:B------:R-:W-:Y:S05]  /*5be0*/  @!P0 BRA `(.L_x_15563) ;  /* 0x0000027000008947 */ /* 0x000fea0003800000 */
[----:B------:R-:W-:-:S13]  /*5bf0*/  ISETP.NE.AND P0, PT, R0, 0x2c, PT ;  /* 0x0000002c0000780c */ /* 0x000fda0003f05270 */
[----:B------:R-:W-:Y:S05]  /*5c00*/  @P0 BRA `(.L_x_15535) ;  /* 0x0000011000000947 */ /* 0x000fea0003800000 */
[----:B------:R-:W-:Y:S02]  /*5c10*/  LOP3.LUT R19, R19, 0xff, RZ, 0xc0, !PT ;  /* 0x000000ff13137812 */ /* 0x000fe400078ec0ff */
[----:B------:R-:W-:Y:S02]  /*5c20*/  PLOP3.LUT P0, PT, PT, PT, PT, 0x80, 0x0 ;  /* 0x000000000000781c */ /* 0x000fe40003f0f070 */
        /* <DEDUP_REMOVED lines=15> */
.L_x_15535:
        /* <DEDUP_REMOVED lines=20> */
.L_x_15563:
[----:B------:R-:W-:Y:S01]  /*5e60*/  LOP3.LUT R4, R19, 0xff, RZ, 0xc0, !PT ;  /* 0x000000ff13047812 */ /* 0x000fe200078ec0ff */
[----:B------:R-:W-:-:S05]  /*5e70*/  IMAD.MOV.U32 R5, RZ, RZ, RZ ;  /* 0x000000ffff057224 */ /* 0x000fca00078e00ff */
[----:B------:R0:W-:Y:S01]  /*5e80*/  STG.E.64 [R2.64], R4 ;  /* 0x0000000402007986 */ /* 0x0001e2000c101b24 */
[----:B------:R-:W-:Y:S05]  /*5e90*/  BRA `(.L_x_15536) ;  /* 0x0000002000007947 */ /* 0x000fea0003800000 */
.L_x_15562:
[----:B------:R-:W-:-:S05]  /*5ea0*/  LOP3.LUT R19, R19, 0xff, RZ, 0xc0, !PT ;  /* 0x000000ff13137812 */ /* 0x000fca00078ec0ff */
[----:B------:R0:W-:Y:S02]  /*5eb0*/  STG.E [R2.64], R19 ;  /* 0x0000001302007986 */ /* 0x0001e4000c101924 */
.L_x_15536:
        /* <DEDUP_REMOVED lines=21> */
.L_x_15567:
[----:B------:R0:W-:Y:S01]  /*6010*/  STG.E.U8 [R2.64], R22 ;  /* 0x0000001602007986 */ /* 0x0001e2000c101124 */
[----:B------:R-:W-:Y:S05]  /*6020*/  BRA `(.L_x_15569) ;  /* 0x00000e9000007947 */ /* 0x000fea0003800000 */
.L_x_15566:
        /* <DEDUP_REMOVED lines=10> */
.L_x_15571:
[----:B------:R-:W-:-:S05]  /*60d0*/  LOP3.LUT R5, R22, 0xff, RZ, 0xc0, !PT ;  /* 0x000000ff16057812 */ /* 0x000fca00078ec0ff */
[----:B------:R0:W-:Y:S01]  /*60e0*/  STG.E [R2.64], R5 ;  /* 0x0000000502007986 */ /* 0x0001e2000c101924 */
[----:B------:R-:W-:Y:S05]  /*60f0*/  BRA `(.L_x_15569) ;  /* 0x00000dc000007947 */ /* 0x000fea0003800000 */
.L_x_15570:
[----:B------:R-:W-:-:S05]  /*6100*/  LOP3.LUT R5, R22, 0xff, RZ, 0xc0, !PT ;  /* 0x000000ff16057812 */ /* 0x000fca00078ec0ff */
[----:B------:R0:W-:Y:S01]  /*6110*/  STG.E.U16 [R2.64], R5 ;  /* 0x0000000502007986 */ /* 0x0001e2000c101524 */
[----:B------:R-:W-:Y:S05]  /*6120*/  BRA `(.L_x_15569) ;  /* 0x00000d9000007947 */ /* 0x000fea0003800000 */
.L_x_15565:
        /* <DEDUP_REMOVED lines=10> */
.L_x_15573:
[----:B------:R-:W-:-:S04]  /*61d0*/  LOP3.LUT R22, R22, 0xff, RZ, 0xc0, !PT ;  /* 0x000000ff16167812 */ /* 0x000fc800078ec0ff */
[----:B------:R-:W0:Y:S02]  /*61e0*/  I2F.U16 R0, R22 ;  /* 0x0000001600007306 */ /* 0x000e240000101000 */
[----:B0-----:R-:W-:-:S05]  /*61f0*/  F2FP.PACK_AB R0, RZ, R0 ;  /* 0x00000000ff00723e */ /* 0x001fca00000000ff */
[----:B------:R0:W-:Y:S01]  /*6200*/  STG.E.U16 [R2.64], R0 ;  /* 0x0000000002007986 */ /* 0x0001e2000c101524 */
[----:B------:R-:W-:Y:S05]  /*6210*/  BRA `(.L_x_15569) ;  /* 0x00000ca000007947 */ /* 0x000fea0003800000 */
.L_x_15572:
        /* <DEDUP_REMOVED lines=11> */
.L_x_15575:
[----:B------:R-:W-:-:S06]  /*62d0*/  LOP3.LUT R22, R22, 0xff, RZ, 0xc0, !PT ;  /* 0x000000ff16167812 */ /* 0x000fcc00078ec0ff */
[----:B------:R-:W0:Y:S02]  /*62e0*/  I2F.U16 R22, R22 ;  /* 0x0000001600167306 */ /* 0x000e240000101000 */
[----:B0-----:R-:W-:-:S04]  /*62f0*/  F2FP.PACK_AB R5, RZ, R22 ;  /* 0x00000016ff05723e */ /* 0x001fc800000000ff */
[----:B------:R-:W-:-:S05]  /*6300*/  PRMT R5, R5, 0x5410, RZ ;  /* 0x0000541005057816 */ /* 0x000fca00000000ff */
[----:B------:R0:W-:Y:S01]  /*6310*/  STG.E [R2.64], R5 ;  /* 0x0000000502007986 */ /* 0x0001e2000c101924 */
[----:B------:R-:W-:Y:S05]  /*6320*/  BRA `(.L_x_15569) ;  /* 0x00000b9000007947 */ /* 0x000fea0003800000 */
.L_x_15574:
[----:B------:R-:W-:-:S06]  /*6330*/  LOP3.LUT R4, R22, 0xff, RZ, 0xc0, !PT ;  /* 0x000000ff16047812 */ /* 0x000fcc00078ec0ff */
[----:B------:R-:W0:Y:S02]  /*6340*/  I2F.F64.U16 R4, R4 ;  /* 0x0000000400047312 */ /* 0x000e240000101800 */
[----:B0-----:R0:W-:Y:S01]  /*6350*/  STG.E.64 [R2.64], R4 ;  /* 0x0000000402007986 */ /* 0x0011e2000c101b24 */
[----:B------:R-:W-:Y:S05]  /*6360*/  BRA `(.L_x_15569) ;  /* 0x00000b5000007947 */ /* 0x000fea0003800000 */
.L_x_15564:
        /* <DEDUP_REMOVED lines=12> */
.L_x_15578:
[----:B------:R-:W-:Y:S01]  /*6430*/  LOP3.LUT R4, R22, 0xff, RZ, 0xc0, !PT ;  /* 0x000000ff16047812 */ /* 0x000fe200078ec0ff */
[----:B------:R-:W-:-:S05]  /*6440*/  CS2R R6, SRZ ;  /* 0x0000000000067805 */ /* 0x000fca000001ff00 */
[----:B------:R-:W0:Y:S02]  /*6450*/  I2F.F64.U16 R4, R4 ;  /* 0x0000000400047312 */ /* 0x000e240000101800 */
[----:B0-----:R0:W-:Y:S01]  /*6460*/  STG.E.128 [R2.64], R4 ;  /* 0x0000000402007986 */ /* 0x0011e2000c101d24 */
[----:B------:R-:W-:Y:S05]  /*6470*/  BRA `(.L_x_15569) ;  /* 0x00000a4000007947 */ /* 0x000fea0003800000 */
.L_x_15577:
        /* <DEDUP_REMOVED lines=22> */
.L_x_15582:
[----:B------:R-:W-:Y:S05]  /*65e0*/  BSYNC B0 ;  /* 0x0000000000007941 */ /* 0x000fea0003800000 */
.L_x_15581:
[----:B------:R-:W-:-:S05]  /*65f0*/  LOP3.LUT R5, R0, R5, RZ, 0xfc, !PT ;  /* 0x0000000500057212 */ /* 0x000fca00078efcff */
[----:B------:R0:W-:Y:S01]  /*6600*/  STG.E.U8 [R2.64], R5 ;  /* 0x0000000502007986 */ /* 0x0001e2000c101124 */
[----:B------:R-:W-:Y:S05]  /*6610*/  BRA `(.L_x_15569) ;  /* 0x000008a000007947 */ /* 0x000fea0003800000 */
.L_x_15580:
[----:B------:R-:W-:Y:S01]  /*6620*/  LOP3.LUT R22, R22, 0xff, RZ, 0xc0, !PT ;  /* 0x000000ff16167812 */ /* 0x000fe200078ec0ff */
[----:B------:R-:W-:Y:S03]  /*6630*/  BSSY B0, `(.L_x_15583) ;  /* 0x0000010000007945 */ /* 0x000fe60003800000 */
        /* <DEDUP_REMOVED lines=12> */
.L_x_15584:
[----:B------:R-:W-:Y:S01]  /*6700*/  IMAD.MOV.U32 R0, RZ, RZ, 0x7f ;  /* 0x0000007fff007424 */ /* 0x000fe200078e00ff */
[----:B------:R-:W-:-:S04]  /*6710*/  ISETP.GT.U32.AND P0, PT, R4, 0x7f800000, PT ;  /* 0x7f8000000400780c */ /* 0x000fc80003f04070 */
[----:B------:R-:W-:-:S04]  /*6720*/  SEL R0, R0, 0x7c, P0 ;  /* 0x0000007c00007807 */ /* 0x000fc80000000000 */
.L_x_15585:
[----:B------:R-:W-:Y:S05]  /*6730*/  BSYNC B0 ;  /* 0x0000000000007941 */ /* 0x000fea0003800000 */
.L_x_15583:
[----:B------:R-:W-:-:S04]  /*6740*/  LOP3.LUT R4, R5, 0x80000000, RZ, 0xc0, !PT ;  /* 0x8000000005047812 */ /* 0x000fc800078ec0ff */
[----:B------:R-:W-:-:S04]  /*6750*/  SHF.R.U32.HI R5, RZ, 0x18, R4 ;  /* 0x00000018ff057819 */ /* 0x000fc80000011604 */
[----:B------:R-:W-:-:S05]  /*6760*/  LOP3.LUT R5, R0, R5, RZ, 0xfc, !PT ;  /* 0x0000000500057212 */ /* 0x000fca00078efcff */
[----:B------:R0:W-:Y:S01]  /*6770*/  STG.E.U8 [R2.64], R5 ;  /* 0x0000000502007986 */ /* 0x0001e2000c101124 */
[----:B------:R-:W-:Y:S05]  /*6780*/  BRA `(.L_x_15569) ;  /* 0x0000073000007947 */ /* 0x000fea0003800000 */
.L_x_15579:
[----:B------:R-:W-:-:S04]  /*6790*/  LOP3.LUT R22, R22, 0xff, RZ, 0xc0, !PT ;  /* 0x000000ff16167812 */ /* 0x000fc800078ec0ff */
[----:B------:R-:W0:Y:S02]  /*67a0*/  I2F.U16 R0, R22 ;  /* 0x0000001600007306 */ /* 0x000e240000101000 */
[----:B0-----:R-:W-:-:S05]  /*67b0*/  F2FP.BF16.PACK_AB R0, RZ, R0 ;  /* 0x00000000ff00723e */ /* 0x001fca00000010ff */
[----:B------:R0:W-:Y:S01]  /*67c0*/  STG.E.U16 [R2.64], R0 ;  /* 0x0000000002007986 */ /* 0x0001e2000c101524 */
[----:B------:R-:W-:Y:S05]  /*67d0*/  BRA `(.L_x_15569) ;  /* 0x000006e000007947 */ /* 0x000fea0003800000 */
.L_x_15576:
        /* <DEDUP_REMOVED lines=11> */
.L_x_15588:
        /* <DEDUP_REMOVED lines=18> */
.L_x_15591:
[----:B------:R-:W-:-:S04]  /*69b0*/  LOP3.LUT R0, R7, 0x80000000, RZ, 0xc0, !PT ;  /* 0x8000000007007812 */ /* 0x000fc800078ec0ff */
[----:B------:R-:W-:-:S04]  /*69c0*/  SHF.R.U32.HI R5, RZ, 0x18, R0 ;  /* 0x00000018ff057819 */ /* 0x000fc80000011600 */
[----:B------:R-:W-:-:S04]  /*69d0*/  LOP3.LUT R4, R4, R5, RZ, 0xfc, !PT ;  /* 0x0000000504047212 */ /* 0x000fc800078efcff */
[----:B------:R-:W-:Y:S02]  /*69e0*/  PRMT R0, R4, 0x7610, R0 ;  /* 0x0000761004007816 */ /* 0x000fe40000000000 */
.L_x_15590:
[----:B------:R-:W-:Y:S05]  /*69f0*/  BSYNC B0 ;  /* 0x0000000000007941 */ /* 0x000fea0003800000 */
.L_x_15589:
[----:B------:R0:W-:Y:S01]  /*6a00*/  STG.E.U8 [R2.64], R0 ;  /* 0x0000000002007986 */ /* 0x0001e2000c101124 */
[----:B------:R-:W-:Y:S05]  /*6a10*/  BRA `(.L_x_15569) ;  /* 0x000004a000007947 */ /* 0x000fea0003800000 */
.L_x_15587:
        /* <DEDUP_REMOVED lines=18> */
.L_x_15594:
[----:B------:R-:W-:-:S04]  /*6b40*/  LOP3.LUT R0, R7, 0x80000000, RZ, 0xc0, !PT ;  /* 0x8000000007007812 */ /* 0x000fc800078ec0ff */
[----:B------:R-:W-:-:S04]  /*6b50*/  SHF.R.U32.HI R5, RZ, 0x18, R0 ;  /* 0x00000018ff057819 */ /* 0x000fc80000011600 */
[----:B------:R-:W-:-:S04]  /*6b60*/  LOP3.LUT R4, R4, R5, RZ, 0xfc, !PT ;  /* 0x0000000504047212 */ /* 0x000fc800078efcff */
[----:B------:R-:W-:Y:S02]  /*6b70*/  PRMT R0, R4, 0x7610, R0 ;  /* 0x0000761004007816 */ /* 0x000fe40000000000 */
.L_x_15593:
[----:B------:R-:W-:Y:S05]  /*6b80*/  BSYNC B0 ;  /* 0x0000000000007941 */ /* 0x000fea0003800000 */
.L_x_15592:
[----:B------:R0:W-:Y:S01]  /*6b90*/  STG.E.U8 [R2.64], R0 ;  /* 0x0000000002007986 */ /* 0x0001e2000c101124 */
[----:B------:R-:W-:Y:S05]  /*6ba0*/  BRA `(.L_x_15569) ;  /* 0x0000031000007947 */ /* 0x000fea0003800000 */
.L_x_15586:
        /* <DEDUP_REMOVED lines=23> */
.L_x_15568:
        /* <DEDUP_REMOVED lines=20> */
.L_x_15596:
[----:B------:R-:W-:Y:S01]  /*6e60*/  LOP3.LUT R4, R22, 0xff, RZ, 0xc0, !PT ;  /* 0x000000ff16047812 */ /* 0x000fe200078ec0ff */
[----:B------:R-:W-:-:S05]  /*6e70*/  IMAD.MOV.U32 R5, RZ, RZ, RZ ;  /* 0x000000ffff057224 */ /* 0x000fca00078e00ff */
[----:B------:R0:W-:Y:S01]  /*6e80*/  STG.E.64 [R2.64], R4 ;  /* 0x0000000402007986 */ /* 0x0001e2000c101b24 */
[----:B------:R-:W-:Y:S05]  /*6e90*/  BRA `(.L_x_15569) ;  /* 0x0000002000007947 */ /* 0x000fea0003800000 */
.L_x_15595:
[----:B------:R-:W-:-:S05]  /*6ea0*/  LOP3.LUT R5, R22, 0xff, RZ, 0xc0, !PT ;  /* 0x000000ff16057812 */ /* 0x000fca00078ec0ff */
[----:B------:R0:W-:Y:S02]  /*6eb0*/  STG.E [R2.64], R5 ;  /* 0x0000000502007986 */ /* 0x0001e4000c101924 */
.L_x_15569:
[----:B------:R-:W-:Y:S02]  /*6ec0*/  IADD3 R24, R24, 0x80, RZ ;  /* 0x0000008018187810 */ /* 0x000fe40007ffe0ff */
.L_x_15530:
[----:B------:R-:W-:Y:S05]  /*6ed0*/  BSYNC B6 ;  /* 0x0000000000067941 */ /* 0x000fea0003800000 */
.L_x_15529:
        /* <DEDUP_REMOVED lines=19> */
.L_x_15600:
[----:B------:R-:W-:Y:S01]  /*7010*/  STG.E.U8 [R2.64], R23 ;  /* 0x0000001702007986 */ /* 0x000fe2000c101124 */
[----:B------:R-:W-:Y:S05]  /*7020*/  EXIT ;  /* 0x000000000000794d */ /* 0x000fea0003800000 */
.L_x_15599:
        /* <DEDUP_REMOVED lines=10> */
.L_x_15603:
[----:B------:R-:W-:-:S05]  /*70d0*/  LOP3.LUT R23, R23, 0xff, RZ, 0xc0, !PT ;  /* 0x000000ff17177812 */ /* 0x000fca00078ec0ff */
[----:B------:R-:W-:Y:S01]  /*70e0*/  STG.E [R2.64], R23 ;  /* 0x0000001702007986 */ /* 0x000fe2000c101924 */
[----:B------:R-:W-:Y:S05]  /*70f0*/  EXIT ;  /* 0x000000000000794d */ /* 0x000fea0003800000 */
.L_x_15602:
[----:B------:R-:W-:-:S05]  /*7100*/  LOP3.LUT R23, R23, 0xff, RZ, 0xc0, !PT ;  /* 0x000000ff17177812 */ /* 0x000fca00078ec0ff */
[----:B------:R-:W-:Y:S01]  /*7110*/  STG.E.U16 [R2.64], R23 ;  /* 0x0000001702007986 */ /* 0x000fe2000c101524 */
[----:B------:R-:W-:Y:S05]  /*7120*/  EXIT ;  /* 0x000000000000794d */ /* 0x000fea0003800000 */
.L_x_15598:
        /* <DEDUP_REMOVED lines=10> */
.L_x_15605:
[----:B------:R-:W-:-:S04]  /*71d0*/  LOP3.LUT R23, R23, 0xff, RZ, 0xc0, !PT ;  /* 0x000000ff17177812 */ /* 0x000fc800078ec0ff */
[----:B------:R-:W0:Y:S02]  /*71e0*/  I2F.U16 R0, R23 ;  /* 0x0000001700007306 */ /* 0x000e240000101000 */
[----:B0-----:R-:W-:-:S05]  /*71f0*/  F2FP.PACK_AB R0, RZ, R0 ;  /* 0x00000000ff00723e */ /* 0x001fca00000000ff */
[----:B------:R-:W-:Y:S01]  /*7200*/  STG.E.U16 [R2.64], R0 ;  /* 0x0000000002007986 */ /* 0x000fe2000c101524 */
[----:B------:R-:W-:Y:S05]  /*7210*/  EXIT ;  /* 0x000000000000794d */ /* 0x000fea0003800000 */
.L_x_15604:
        /* <DEDUP_REMOVED lines=11> */
.L_x_15607:
[----:B------:R-:W-:-:S06]  /*72d0*/  LOP3.LUT R23, R23, 0xff, RZ, 0xc0, !PT ;  /* 0x000000ff17177812 */ /* 0x000fcc00078ec0ff */
[----:B------:R-:W0:Y:S02]  /*72e0*/  I2F.U16 R23, R23 ;  /* 0x0000001700177306 */ /* 0x000e240000101000 */
[----:B0-----:R-:W-:-:S04]  /*72f0*/  F2FP.PACK_AB R5, RZ, R23 ;  /* 0x00000017ff05723e */ /* 0x001fc800000000ff */
[----:B------:R-:W-:-:S05]  /*7300*/  PRMT R5, R5, 0x5410, RZ ;  /* 0x0000541005057816 */ /* 0x000fca00000000ff */
[----:B------:R-:W-:Y:S01]  /*7310*/  STG.E [R2.64], R5 ;  /* 0x0000000502007986 */ /* 0x000fe2000c101924 */
[----:B------:R-:W-:Y:S05]  /*7320*/  EXIT ;  /* 0x000000000000794d */ /* 0x000fea0003800000 */
.L_x_15606:
[----:B------:R-:W-:-:S06]  /*7330*/  LOP3.LUT R4, R23, 0xff, RZ, 0xc0, !PT ;  /* 0x000000ff17047812 */ /* 0x000fcc00078ec0ff */
[----:B------:R-:W0:Y:S02]  /*7340*/  I2F.F64.U16 R4, R4 ;  /* 0x0000000400047312 */ /* 0x000e240000101800 */
[----:B0-----:R-:W-:Y:S01]  /*7350*/  STG.E.64 [R2.64], R4 ;  /* 0x0000000402007986 */ /* 0x001fe2000c101b24 */
[----:B------:R-:W-:Y:S05]  /*7360*/  EXIT ;  /* 0x000000000000794d */ /* 0x000fea0003800000 */
.L_x_15597:
        /* <DEDUP_REMOVED lines=12> */
.L_x_15610:
[----:B------:R-:W-:Y:S01]  /*7430*/  LOP3.LUT R4, R23, 0xff, RZ, 0xc0, !PT ;  /* 0x000000ff17047812 */ /* 0x000fe200078ec0ff */
[----:B------:R-:W-:-:S05]  /*7440*/  CS2R R6, SRZ ;  /* 0x0000000000067805 */ /* 0x000fca000001ff00 */
[----:B------:R-:W0:Y:S02]  /*7450*/  I2F.F64.U16 R4, R4 ;  /* 0x0000000400047312 */ /* 0x000e240000101800 */
[----:B0-----:R-:W-:Y:S01]  /*7460*/  STG.E.128 [R2.64], R4 ;  /* 0x0000000402007986 */ /* 0x001fe2000c101d24 */
[----:B------:R-:W-:Y:S05]  /*7470*/  EXIT ;  /* 0x000000000000794d */ /* 0x000fea0003800000 */
.L_x_15609:
        /* <DEDUP_REMOVED lines=22> */
.L_x_15614:
[----:B------:R-:W-:Y:S05]  /*75e0*/  BSYNC B0 ;  /* 0x0000000000007941 */ /* 0x000fea0003800000 */
.L_x_15613:
[----:B------:R-:W-:-:S05]  /*75f0*/  LOP3.LUT R5, R0, R5, RZ, 0xfc, !PT ;  /* 0x0000000500057212 */ /* 0x000fca00078efcff */
[----:B------:R-:W-:Y:S01]  /*7600*/  STG.E.U8 [R2.64], R5 ;  /* 0x0000000502007986 */ /* 0x000fe2000c101124 */
[----:B------:R-:W-:Y:S05]  /*7610*/  EXIT ;  /* 0x000000000000794d */ /* 0x000fea0003800000 */
.L_x_15612:
        /* <DEDUP_REMOVED lines=14> */
.L_x_15616:
[----:B------:R-:W-:Y:S01]  /*7700*/  IMAD.MOV.U32 R0, RZ, RZ, 0x7f ;  /* 0x0000007fff007424 */ /* 0x000fe200078e00ff */
[----:B------:R-:W-:-:S04]  /*7710*/  ISETP.GT.U32.AND P0, PT, R4, 0x7f800000, PT ;  /* 0x7f8000000400780c */ /* 0x000fc80003f04070 */
[----:B------:R-:W-:-:S04]  /*7720*/  SEL R0, R0, 0x7c, P0 ;  /* 0x0000007c00007807 */ /* 0x000fc80000000000 */
.L_x_15617:
[----:B------:R-:W-:Y:S05]  /*7730*/  BSYNC B0 ;  /* 0x0000000000007941 */ /* 0x000fea0003800000 */
.L_x_15615:
[----:B------:R-:W-:-:S04]  /*7740*/  LOP3.LUT R4, R23, 0x80000000, RZ, 0xc0, !PT ;  /* 0x8000000017047812 */ /* 0x000fc800078ec0ff */
[----:B------:R-:W-:-:S04]  /*7750*/  SHF.R.U32.HI R5, RZ, 0x18, R4 ;  /* 0x00000018ff057819 */ /* 0x000fc80000011604 */
[----:B------:R-:W-:-:S05]  /*7760*/  LOP3.LUT R5, R0, R5, RZ, 0xfc, !PT ;  /* 0x0000000500057212 */ /* 0x000fca00078efcff */
[----:B------:R-:W-:Y:S01]  /*7770*/  STG.E.U8 [R2.64], R5 ;  /* 0x0000000502007986 */ /* 0x000fe2000c101124 */
[----:B------:R-:W-:Y:S05]  /*7780*/  EXIT ;  /* 0x000000000000794d */ /* 0x000fea0003800000 */
.L_x_15611:
[----:B------:R-:W-:-:S04]  /*7790*/  LOP3.LUT R23, R23, 0xff, RZ, 0xc0, !PT ;  /* 0x000000ff17177812 */ /* 0x000fc800078ec0ff */
[----:B------:R-:W0:Y:S02]  /*77a0*/  I2F.U16 R0, R23 ;  /* 0x0000001700007306 */ /* 0x000e240000101000 */
[----:B0-----:R-:W-:-:S05]  /*77b0*/  F2FP.BF16.PACK_AB R0, RZ, R0 ;  /* 0x00000000ff00723e */ /* 0x001fca00000010ff */
[----:B------:R-:W-:Y:S01]  /*77c0*/  STG.E.U16 [R2.64], R0 ;  /* 0x0000000002007986 */ /* 0x000fe2000c101524 */
[----:B------:R-:W-:Y:S05]  /*77d0*/  EXIT ;  /* 0x000000000000794d */ /* 0x000fea0003800000 */
.L_x_15608:
        /* <DEDUP_REMOVED lines=11> */
.L_x_15620:
        /* <DEDUP_REMOVED lines=18> */
.L_x_15623:
[----:B------:R-:W-:-:S04]  /*79b0*/  LOP3.LUT R0, R23, 0x80000000, RZ, 0xc0, !PT ;  /* 0x8000000017007812 */ /* 0x000fc800078ec0ff */
[----:B------:R-:W-:-:S04]  /*79c0*/  SHF.R.U32.HI R5, RZ, 0x18, R0 ;  /* 0x00000018ff057819 */ /* 0x000fc80000011600 */
[----:B------:R-:W-:-:S04]  /*79d0*/  LOP3.LUT R4, R4, R5, RZ, 0xfc, !PT ;  /* 0x0000000504047212 */ /* 0x000fc800078efcff */
[----:B------:R-:W-:Y:S02]  /*79e0*/  PRMT R0, R4, 0x7610, R0 ;  /* 0x0000761004007816 */ /* 0x000fe40000000000 */
.L_x_15622:
[----:B------:R-:W-:Y:S05]  /*79f0*/  BSYNC B0 ;  /* 0x0000000000007941 */ /* 0x000fea0003800000 */
.L_x_15621:
[----:B------:R-:W-:Y:S01]  /*7a00*/  STG.E.U8 [R2.64], R0 ;  /* 0x0000000002007986 */ /* 0x000fe2000c101124 */
[----:B------:R-:W-:Y:S05]  /*7a10*/  EXIT ;  /* 0x000000000000794d */ /* 0x000fea0003800000 */
.L_x_15619:
        /* <DEDUP_REMOVED lines=18> */
.L_x_15626:
[----:B------:R-:W-:-:S04]  /*7b40*/  LOP3.LUT R0, R23, 0x80000000, RZ, 0xc0, !PT ;  /* 0x8000000017007812 */ /* 0x000fc800078ec0ff */
[----:B------:R-:W-:-:S04]  /*7b50*/  SHF.R.U32.HI R5, RZ, 0x18, R0 ;  /* 0x00000018ff057819 */ /* 0x000fc80000011600 */
[----:B------:R-:W-:-:S04]  /*7b60*/  LOP3.LUT R4, R4, R5, RZ, 0xfc, !PT ;  /* 0x0000000504047212 */ /* 0x000fc800078efcff */
[----:B------:R-:W-:Y:S02]  /*7b70*/  PRMT R0, R4, 0x7610, R0 ;  /* 0x0000761004007816 */ /* 0x000fe40000000000 */
.L_x_15625:
[----:B------:R-:W-:Y:S05]  /*7b80*/  BSYNC B0 ;  /* 0x0000000000007941 */ /* 0x000fea0003800000 */
.L_x_15624:
[----:B------:R-:W-:Y:S01]  /*7b90*/  STG.E.U8 [R2.64], R0 ;  /* 0x0000000002007986 */ /* 0x000fe2000c101124 */
[----:B------:R-:W-:Y:S05]  /*7ba0*/  EXIT ;  /* 0x000000000000794d */ /* 0x000fea0003800000 */
.L_x_15618:
        /* <DEDUP_REMOVED lines=23> */
.L_x_15601:
        /* <DEDUP_REMOVED lines=20> */
.L_x_15628:
[----:B------:R-:W-:Y:S01]  /*7e60*/  LOP3.LUT R4, R23, 0xff, RZ, 0xc0, !PT ;  /* 0x000000ff17047812 */ /* 0x000fe200078ec0ff */
[----:B------:R-:W-:-:S05]  /*7e70*/  IMAD.MOV.U32 R5, RZ, RZ, RZ ;  /* 0x000000ffff057224 */ /* 0x000fca00078e00ff */
[----:B------:R-:W-:Y:S01]  /*7e80*/  STG.E.64 [R2.64], R4 ;  /* 0x0000000402007986 */ /* 0x000fe2000c101b24 */
[----:B------:R-:W-:Y:S05]  /*7e90*/  EXIT ;  /* 0x000000000000794d */ /* 0x000fea0003800000 */
.L_x_15627:
[----:B------:R-:W-:-:S05]  /*7ea0*/  LOP3.LUT R23, R23, 0xff, RZ, 0xc0, !PT ;  /* 0x000000ff17177812 */ /* 0x000fca00078ec0ff */
[----:B------:R-:W-:Y:S01]  /*7eb0*/  STG.E [R2.64], R23 ;  /* 0x0000001702007986 */ /* 0x000fe2000c101924 */
[----:B------:R-:W-:Y:S05]  /*7ec0*/  EXIT ;  /* 0x000000000000794d */ /* 0x000fea0003800000 */
.L_x_15629:
        /* <DEDUP_REMOVED lines=11> */
.L_x_16641:


//--------------------- .text._ZN2at6native18elementwise_kernelILi128ELi4EZNS0_22gpu_kernel_impl_nocastINS0_13AUnaryFunctorIhhhNS0_15binary_internal10MulFunctorIhEEEEEEvRNS_18TensorIteratorBaseERKT_EUliE_EEviT1_ --------------------------
	.section	.text._ZN2at6native18elementwise_kernelILi128ELi4EZNS0_22gpu_kernel_impl_nocastINS0_13AUnaryFunctorIhhhNS0_15binary_internal10MulFunctorIhEEEEEEvRNS_18TensorIteratorBaseERKT_EUliE_EEviT1_,"ax",@progbits
	.sectioninfo	@"SHI_REGISTERS=12"
	.align	128
        .global         _ZN2at6native18elementwise_kernelILi128ELi4EZNS0_22gpu_kernel_impl_nocastINS0_13AUnaryFunctorIhhhNS0_15binary_internal10MulFunctorIhEEEEEEvRNS_18TensorIteratorBaseERKT_EUliE_EEviT1_
        .type           _ZN2at6native18elementwise_kernelILi128ELi4EZNS0_22gpu_kernel_impl_nocastINS0_13AUnaryFunctorIhhhNS0_15binary_internal10MulFunctorIhEEEEEEvRNS_18TensorIteratorBaseERKT_EUliE_EEviT1_,@function
        .size           _ZN2at6native18elementwise_kernelILi128ELi4EZNS0_22gpu_kernel_impl_nocastINS0_13AUnaryFunctorIhhhNS0_15binary_internal10MulFunctorIhEEEEEEvRNS_18TensorIteratorBaseERKT_EUliE_EEviT1_,(.L_x_16642 - _ZN2at6native18elementwise_kernelILi128ELi4EZNS0_22gpu_kernel_impl_nocastINS0_13AUnaryFunctorIhhhNS0_15binary_internal10MulFunctorIhEEEEEEvRNS_18TensorIteratorBaseERKT_EUliE_EEviT1_)
        .other          _ZN2at6native18elementwise_kernelILi128ELi4EZNS0_22gpu_kernel_impl_nocastINS0_13AUnaryFunctorIhhhNS0_15binary_internal10MulFunctorIhEEEEEEvRNS_18TensorIteratorBaseERKT_EUliE_EEviT1_,@"STO_CUDA_ENTRY STV_DEFAULT"
_ZN2at6native18elementwise_kernelILi128ELi4EZNS0_22gpu_kernel_impl_nocastINS0_13AUnaryFunctorIhhhNS0_15binary_internal10MulFunctorIhEEEEEEvRNS_18TensorIteratorBaseERKT_EUliE_EEviT1_:
.text._ZN2at6native18elementwise_kernelILi128ELi4EZNS0_22gpu_kernel_impl_nocastINS0_13AUnaryFunctorIhhhNS0_15binary_internal10MulFunctorIhEEEEEEvRNS_18TensorIteratorBaseERKT_EUliE_EEviT1_:
        /* <DEDUP_REMOVED lines=236> */
.L_x_15632:
        /* <DEDUP_REMOVED lines=9> */
.L_x_15631:
[----:B------:R-:W-:Y:S05]  /*0f50*/  BSYNC B0 ;  /* 0x0000000000007941 */ /* 0x000fea0003800000 */
.L_x_15630:
        /* <DEDUP_REMOVED lines=230> */
.L_x_15635:
        /* <DEDUP_REMOVED lines=238> */
.L_x_15636:
        /* <DEDUP_REMOVED lines=9> */
.L_x_15634:
[----:B------:R-:W-:Y:S05]  /*2d30*/  BSYNC B0 ;  /* 0x0000000000007941 */ /* 0x000fea0003800000 */
.L_x_15633:
        /* <DEDUP_REMOVED lines=229> */
.L_x_15637:
        /* <DEDUP_REMOVED lines=9> */
.L_x_15638:
        /* <DEDUP_REMOVED lines=14> */
.L_x_16642:


//--------------------- .text._ZN2at6native27unrolled_elementwise_kernelINS0_13AUnaryFunctorIhhhNS0_15binary_internal10MulFunctorIhEEEESt5arrayIPcLm2EELi4E23TrivialOffsetCalculatorILi1EjESB_NS0_6memory15LoadWithoutCastENSC_16StoreWithoutCastEEEviT_T0_T2_T3_T4_T5_ --------------------------
	.section	.text._ZN2at6native27unrolled_elementwise_kernelINS0_13AUnaryFunctorIhhhNS0_15binary_internal10MulFunctorIhEEEESt5arrayIPcLm2EELi4E23TrivialOffsetCalculatorILi1EjESB_NS0_6memory15LoadWithoutCastENSC_16StoreWithoutCastEEEviT_T0_T2_T3_T4_T5_,"ax",@progbits
	.sectioninfo	@"SHI_REGISTERS=19"
	.align	128
        .global         _ZN2at6native27unrolled_elementwise_kernelINS0_13AUnaryFunctorIhhhNS0_15binary_internal10MulFunctorIhEEEESt5arrayIPcLm2EELi4E23TrivialOffsetCalculatorILi1EjESB_NS0_6memory15LoadWithoutCastENSC_16StoreWithoutCastEEEviT_T0_T2_T3_T4_T5_
        .type           _ZN2at6native27unrolled_elementwise_kernelINS0_13AUnaryFunctorIhhhNS0_15binary_internal10MulFunctorIhEEEESt5arrayIPcLm2EELi4E23TrivialOffsetCalculatorILi1EjESB_NS0_6memory15LoadWithoutCastENSC_16StoreWithoutCastEEEviT_T0_T2_T3_T4_T5_,@function
        .size           _ZN2at6native27unrolled_elementwise_kernelINS0_13AUnaryFunctorIhhhNS0_15binary_internal10MulFunctorIhEEEESt5arrayIPcLm2EELi4E23TrivialOffsetCalculatorILi1EjESB_NS0_6memory15LoadWithoutCastENSC_16StoreWithoutCastEEEviT_T0_T2_T3_T4_T5_,(.L_x_16643 - _ZN2at6native27unrolled_elementwise_kernelINS0_13AUnaryFunctorIhhhNS0_15binary_internal10MulFunctorIhEEEESt5arrayIPcLm2EELi4E23TrivialOffsetCalculatorILi1EjESB_NS0_6memory15LoadWithoutCastENSC_16StoreWithoutCastEEEviT_T0_T2_T3_T4_T5_)
        .other          _ZN2at6native27unrolled_elementwise_kernelINS0_13AUnaryFunctorIhhhNS0_15binary_internal10MulFunctorIhEEEESt5arrayIPcLm2EELi4E23TrivialOffsetCalculatorILi1EjESB_NS0_6memory15LoadWithoutCastENSC_16StoreWithoutCastEEEviT_T0_T2_T3_T4_T5_,@"STO_CUDA_ENTRY STV_DEFAULT"
_ZN2at6native27unrolled_elementwise_kernelINS0_13AUnaryFunctorIhhhNS0_15binary_internal10MulFunctorIhEEEESt5arrayIPcLm2EELi4E23TrivialOffsetCalculatorILi1EjESB_NS0_6memory15LoadWithoutCastENSC_16StoreWithoutCastEEEviT_T0_T2_T3_T4_T5_:
.text._ZN2at6native27unrolled_elementwise_kernelINS0_13AUnaryFunctorIhhhNS0_15binary_internal10MulFunctorIhEEEESt5arrayIPcLm2EELi4E23TrivialOffsetCalculatorILi1EjESB_NS0_6memory15LoadWithoutCastENSC_16StoreWithoutCastEEEviT_T0_T2_T3_T4_T5_:
        /* <DEDUP_REMOVED lines=65> */
.L_x_15640:
[----:B0-----:R-:W-:Y:S05]  /*0410*/  BSYNC B0 ;  /* 0x0000000000007941 */ /* 0x001fea0003800000 */
.L_x_15639:
[----:B------:R-:W-:-:S13]  /*0420*/  ISETP.GE.AND P0, PT, R15, R2, PT ;  /* 0x000000020f00720c */ /* 0x000fda0003f06270 */
[----:B------:R-:W-:Y:S05]  /*0430*/  @P0 EXIT ;  /* 0x000000000000094d */ /* 0x000fea0003800000 */
[----:B------:R-:W-:-:S05]  /*0440*/  IMAD R0, R0, 0x200, R15 ;  /* 0x0000020000007824 */ /* 0x000fca00078e020f */
[----:B------:R-:W-:-:S05]  /*0450*/  IADD3 R2, P0, R0, c[0x0][0x168], RZ ;  /* 0x00005a0000027a10 */ /* 0x000fca0007f1e0ff */
[----:B------:R-:W-:-:S05]  /*0460*/  IMAD.X R3, RZ, RZ, c[0x0][0x16c], P0 ;  /* 0x00005b00ff037624 */ /* 0x000fca00000e06ff */
[----:B------:R-:W-:Y:S01]  /*0470*/  STG.E.U8 [R2.64], R13 ;  /* 0x0000000d02007986 */ /* 0x000fe2000c101106 */
[----:B------:R-:W-:Y:S05]  /*0480*/  EXIT ;  /* 0x000000000000794d */ /* 0x000fea0003800000 */
.L_x_15641:
        /* <DEDUP_REMOVED lines=15> */
.L_x_16643:


//--------------------- .text._ZN2at6native29vectorized_elementwise_kernelILi2ENS0_13AUnaryFunctorIhhhNS0_15binary_internal10MulFunctorIhEEEESt5arrayIPcLm2EEEEviT0_T1_ --------------------------
	.section	.text._ZN2at6native29vectorized_elementwise_kernelILi2ENS0_13AUnaryFunctorIhhhNS0_15binary_internal10MulFunctorIhEEEESt5arrayIPcLm2EEEEviT0_T1_,"ax",@progbits
	.sectioninfo	@"SHI_REGISTERS=25"
	.align	128
        .global         _ZN2at6native29vectorized_elementwise_kernelILi2ENS0_13AUnaryFunctorIhhhNS0_15binary_internal10MulFunctorIhEEEESt5arrayIPcLm2EEEEviT0_T1_
        .type           _ZN2at6native29vectorized_elementwise_kernelILi2ENS0_13AUnaryFunctorIhhhNS0_15binary_internal10MulFunctorIhEEEESt5arrayIPcLm2EEEEviT0_T1_,@function
        .size           _ZN2at6native29vectorized_elementwise_kernelILi2ENS0_13AUnaryFunctorIhhhNS0_15binary_internal10MulFunctorIhEEEESt5arrayIPcLm2EEEEviT0_T1_,(.L_x_16644 - _ZN2at6native29vectorized_elementwise_kernelILi2ENS0_13AUnaryFunctorIhhhNS0_15binary_internal10MulFunctorIhEEEESt5arrayIPcLm2EEEEviT0_T1_)
        .other          _ZN2at6native29vectorized_elementwise_kernelILi2ENS0_13AUnaryFunctorIhhhNS0_15binary_internal10MulFunctorIhEEEESt5arrayIPcLm2EEEEviT0_T1_,@"STO_CUDA_ENTRY STV_DEFAULT"
_ZN2at6native29vectorized_elementwise_kernelILi2ENS0_13AUnaryFunctorIhhhNS0_15binary_internal10MulFunctorIhEEEESt5arrayIPcLm2EEEEviT0_T1_:
.text._ZN2at6native29vectorized_elementwise_kernelILi2ENS0_13AUnaryFunctorIhhhNS0_15binary_internal10MulFunctorIhEEEESt5arrayIPcLm2EEEEviT0_T1_:
        /* <DEDUP_REMOVED lines=48> */
.L_x_15642:
        /* <DEDUP_REMOVED lines=98> */
.L_x_15645:
[----:B------:R-:W-:-:S13]  /*0920*/  ISETP.GE.AND P0, PT, R11, R2, PT ;  /* 0x000000020b00720c */ /* 0x000fda0003f06270 */
[----:B------:R-:W-:Y:S05]  /*0930*/  @P0 BRA `(.L_x_15647) ;  /* 0x000000c000000947 */ /* 0x000fea0003800000 */
[----:B0-----:R-:W-:Y:S01]  /*0940*/  IMAD.IADD R4, R0, 0x1, R11 ;  /* 0x0000000100047824 */ /* 0x001fe200078e020b */
[----:B------:R-:W-:-:S04]  /*0950*/  IADD3 R11, R11, 0x80, RZ ;  /* 0x000000800b0b7810 */ /* 0x000fc80007ffe0ff */
[----:B------:R-:W-:-:S05]  /*0960*/  IADD3 R4, P0, R4, c[0x0][0x168], RZ ;  /* 0x00005a0004047a10 */ /* 0x000fca0007f1e0ff */
[----:B------:R-:W-:-:S05]  /*0970*/  IMAD.X R5, RZ, RZ, c[0x0][0x16c], P0 ;  /* 0x00005b00ff057624 */ /* 0x000fca00000e06ff */
[----:B------:R0:W-:Y:S03]  /*0980*/  STG.E.U8 [R4.64], R13 ;  /* 0x0000000d04007986 */ /* 0x0001e6000c101106 */
.L_x_15646:
[----:B------:R-:W-:-:S13]  /*0990*/  ISETP.GE.AND P0, PT, R11, R2, PT ;  /* 0x000000020b00720c */ /* 0x000fda0003f06270 */
[----:B------:R-:W-:Y:S05]  /*09a0*/  @P0 BRA `(.L_x_15648) ;  /* 0x000000d000000947 */ /* 0x000fea0003800000 */
[----:B0-----:R-:W-:Y:S01]  /*09b0*/  IMAD.IADD R4, R0, 0x1, R11 ;  /* 0x0000000100047824 */ /* 0x001fe200078e020b */
[----:B------:R-:W-:-:S04]  /*09c0*/  IADD3 R11, R11, 0x80, RZ ;  /* 0x000000800b0b7810 */ /* 0x000fc80007ffe0ff */
[----:B------:R-:W-:-:S05]  /*09d0*/  IADD3 R4, P0, R4, c[0x0][0x168], RZ ;  /* 0x00005a0004047a10 */ /* 0x000fca0007f1e0ff */
[----:B------:R-:W-:-:S05]  /*09e0*/  IMAD.X R5, RZ, RZ, c[0x0][0x16c], P0 ;  /* 0x00005b00ff057624 */ /* 0x000fca00000e06ff */
[----:B------:R0:W-:Y:S03]  /*09f0*/  STG.E.U8 [R4.64], R15 ;  /* 0x0000000f04007986 */ /* 0x0001e6000c101106 */
.L_x_15647:
        /* <DEDUP_REMOVED lines=8> */
.L_x_15648:
[----:B------:R-:W-:Y:S05]  /*0a80*/  BSYNC B1 ;  /* 0x0000000000017941 */ /* 0x000fea0003800000 */
.L_x_15644:
[----:B------:R-:W-:-:S13]  /*0a90*/  ISETP.GE.AND P0, PT, R11, R2, PT ;  /* 0x000000020b00720c */ /* 0x000fda0003f06270 */
[----:B0-----:R-:W-:Y:S01]  /*0aa0*/  @!P0 IMAD.IADD R4, R0, 0x1, R11 ;  /* 0x0000000100048824 */ /* 0x001fe200078e020b */
[----:B------:R-:W-:-:S04]  /*0ab0*/  @!P0 IADD3 R11, R11, 0x80, RZ ;  /* 0x000000800b0b8810 */ /* 0x000fc80007ffe0ff */
[----:B------:R-:W-:-:S05]  /*0ac0*/  @!P0 IADD3 R4, P1, R4, c[0x0][0x168], RZ ;  /* 0x00005a0004048a10 */ /* 0x000fca0007f3e0ff */
[----:B------:R-:W-:-:S05]  /*0ad0*/  @!P0 IMAD.X R5, RZ, RZ, c[0x0][0x16c], P1 ;  /* 0x00005b00ff058624 */ /* 0x000fca00008e06ff */
[----:B------:R0:W-:Y:S03]  /*0ae0*/  @!P0 STG.E.U8 [R4.64], R19 ;  /* 0x0000001304008986 */ /* 0x0001e6000c101106 */
.L_x_15649:
[----:B------:R-:W-:Y:S05]  /*0af0*/  BSYNC B0 ;  /* 0x0000000000007941 */ /* 0x000fea0003800000 */
.L_x_15643:
        /* <DEDUP_REMOVED lines=8> */
.L_x_15650:
        /* <DEDUP_REMOVED lines=16> */
.L_x_16644:


//--------------------- .text._ZN2at6native29vectorized_elementwise_kernelILi4ENS0_13AUnaryFunctorIhhhNS0_15binary_internal10MulFunctorIhEEEESt5arrayIPcLm2EEEEviT0_T1_ --------------------------
	.section	.text._ZN2at6native29vectorized_elementwise_kernelILi4ENS0_13AUnaryFunctorIhhhNS0_15binary_internal10MulFunctorIhEEEESt5arrayIPcLm2EEEEviT0_T1_,"ax",@progbits
	.sectioninfo	@"SHI_REGISTERS=25"
	.align	128
        .global         _ZN2at6native29vectorized_elementwise_kernelILi4ENS0_13AUnaryFunctorIhhhNS0_15binary_internal10MulFunctorIhEEEESt5arrayIPcLm2EEEEviT0_T1_
        .type           _ZN2at6native29vectorized_elementwise_kernelILi4ENS0_13AUnaryFunctorIhhhNS0_15binary_internal10MulFunctorIhEEEESt5arrayIPcLm2EEEEviT0_T1_,@function
        .size           _ZN2at6native29vectorized_elementwise_kernelILi4ENS0_13AUnaryFunctorIhhhNS0_15binary_internal10MulFunctorIhEEEESt5arrayIPcLm2EEEEviT0_T1_,(.L_x_16645 - _ZN2at6native29vectorized_elementwise_kernelILi4ENS0_13AUnaryFunctorIhhhNS0_15binary_internal10MulFunctorIhEEEESt5arrayIPcLm2EEEEviT0_T1_)
        .other          _ZN2at6native29vectorized_elementwise_kernelILi4ENS0_13AUnaryFunctorIhhhNS0_15binary_internal10MulFunctorIhEEEESt5arrayIPcLm2EEEEviT0_T1_,@"STO_CUDA_ENTRY STV_DEFAULT"
_ZN2at6native29vectorized_elementwise_kernelILi4ENS0_13AUnaryFunctorIhhhNS0_15binary_internal10MulFunctorIhEEEESt5arrayIPcLm2EEEEviT0_T1_:
.text._ZN2at6native29vectorized_elementwise_kernelILi4ENS0_13AUnaryFunctorIhhhNS0_15binary_internal10MulFunctorIhEEEESt5arrayIPcLm2EEEEviT0_T1_:
        /* <DEDUP_REMOVED lines=45> */
.L_x_15651:
        /* <DEDUP_REMOVED lines=98> */
.L_x_15654:
[----:B------:R-:W-:-:S13]  /*08f0*/  ISETP.GE.AND P0, PT, R11, R2, PT ;  /* 0x000000020b00720c */ /* 0x000fda0003f06270 */
[----:B------:R-:W-:Y:S05]  /*0900*/  @P0 BRA `(.L_x_15656) ;  /* 0x000000c000000947 */ /* 0x000fea0003800000 */
[----:B0-----:R-:W-:Y:S01]  /*0910*/  IMAD.IADD R4, R0, 0x1, R11 ;  /* 0x0000000100047824 */ /* 0x001fe200078e020b */
[----:B------:R-:W-:-:S04]  /*0920*/  IADD3 R11, R11, 0x80, RZ ;  /* 0x000000800b0b7810 */ /* 0x000fc80007ffe0ff */
[----:B------:R-:W-:-:S05]  /*0930*/  IADD3 R4, P0, R4, c[0x0][0x168], RZ ;  /* 0x00005a0004047a10 */ /* 0x000fca0007f1e0ff */
[----:B------:R-:W-:-:S05]  /*0940*/  IMAD.X R5, RZ, RZ, c[0x0][0x16c], P0 ;  /* 0x00005b00ff057624 */ /* 0x000fca00000e06ff */
[----:B------:R0:W-:Y:S03]  /*0950*/  STG.E.U8 [R4.64], R13 ;  /* 0x0000000d04007986 */ /* 0x0001e6000c101106 */
.L_x_15655:
[----:B------:R-:W-:-:S13]  /*0960*/  ISETP.GE.AND P0, PT, R11, R2, PT ;  /* 0x000000020b00720c */ /* 0x000fda0003f06270 */
[----:B------:R-:W-:Y:S05]  /*0970*/  @P0 BRA `(.L_x_15657) ;  /* 0x000000d000000947 */ /* 0x000fea0003800000 */
[----:B0-----:R-:W-:Y:S01]  /*0980*/  IMAD.IADD R4, R0, 0x1, R11 ;  /* 0x0000000100047824 */ /* 0x001fe200078e020b */
[----:B------:R-:W-:-:S04]  /*0990*/  IADD3 R11, R11, 0x80, RZ ;  /* 0x000000800b0b7810 */ /* 0x000fc80007ffe0ff */
[----:B------:R-:W-:-:S05]  /*09a0*/  IADD3 R4, P0, R4, c[0x0][0x168], RZ ;  /* 0x00005a0004047a10 */ /* 0x000fca0007f1e0ff */
[----:B------:R-:W-:-:S05]  /*09b0*/  IMAD.X R5, RZ, RZ, c[0x0][0x16c], P0 ;  /* 0x00005b00ff057624 */ /* 0x000fca00000e06ff */
[----:B------:R0:W-:Y:S03]  /*09c0*/  STG.E.U8 [R4.64], R15 ;  /* 0x0000000f04007986 */ /* 0x0001e6000c101106 */
.L_x_15656:
        /* <DEDUP_REMOVED lines=8> */
.L_x_15657:
[----:B------:R-:W-:Y:S05]  /*0a50*/  BSYNC B1 ;  /* 0x0000000000017941 */ /* 0x000fea0003800000 */
.L_x_15653:
[----:B------:R-:W-:-:S13]  /*0a60*/  ISETP.GE.AND P0, PT, R11, R2, PT ;  /* 0x000000020b00720c */ /* 0x000fda0003f06270 */
[----:B0-----:R-:W-:Y:S01]  /*0a70*/  @!P0 IMAD.IADD R4, R0, 0x1, R11 ;  /* 0x0000000100048824 */ /* 0x001fe200078e020b */
[----:B------:R-:W-:-:S04]  /*0a80*/  @!P0 IADD3 R11, R11, 0x80, RZ ;  /* 0x000000800b0b8810 */ /* 0x000fc80007ffe0ff */
[----:B------:R-:W-:-:S05]  /*0a90*/  @!P0 IADD3 R4, P1, R4, c[0x0][0x168], RZ ;  /* 0x00005a0004048a10 */ /* 0x000fca0007f3e0ff */
[----:B------:R-:W-:-:S05]  /*0aa0*/  @!P0 IMAD.X R5, RZ, RZ, c[0x0][0x16c], P1 ;  /* 0x00005b00ff058624 */ /* 0x000fca00008e06ff */
[----:B------:R0:W-:Y:S03]  /*0ab0*/  @!P0 STG.E.U8 [R4.64], R19 ;  /* 0x0000001304008986 */ /* 0x0001e6000c101106 */
.L_x_15658:
[----:B------:R-:W-:Y:S05]  /*0ac0*/  BSYNC B0 ;  /* 0x0000000000007941 */ /* 0x000fea0003800000 */
.L_x_15652:
        /* <DEDUP_REMOVED lines=8> */
.L_x_15659:
        /* <DEDUP_REMOVED lines=11> */
.L_x_16645:


//--------------------- .text._ZN2at6native29vectorized_elementwise_kernelILi8ENS0_13AUnaryFunctorIhhhNS0_15binary_internal10MulFunctorIhEEEESt5arrayIPcLm2EEEEviT0_T1_ --------------------------
	.section	.text._ZN2at6native29vectorized_elementwise_kernelILi8ENS0_13AUnaryFunctorIhhhNS0_15binary_internal10MulFunctorIhEEEESt5arrayIPcLm2EEEEviT0_T1_,"ax",@progbits
	.sectioninfo	@"SHI_REGISTERS=4"
	.align	128
        .global         _ZN2at6native29vectorized_elementwise_kernelILi8ENS0_13AUnaryFunctorIhhhNS0_15binary_internal10MulFunctorIhEEEESt5arrayIPcLm2EEEEviT0_T1_
        .type           _ZN2at6native29vectorized_elementwise_kernelILi8ENS0_13AUnaryFunctorIhhhNS0_15binary_internal10MulFunctorIhEEEESt5arrayIPcLm2EEEEviT0_T1_,@function
        .size           _ZN2at6native29vectorized_elementwise_kernelILi8ENS0_13AUnaryFunctorIhhhNS0_15binary_internal10MulFunctorIhEEEESt5arrayIPcLm2EEEEviT0_T1_,(.L_x_16646 - _ZN2at6native29vectorized_elementwise_kernelILi8ENS0_13AUnaryFunctorIhhhNS0_15binary_internal10MulFunctorIhEEEESt5arrayIPcLm2EEEEviT0_T1_)
        .other          _ZN2at6native29vectorized_elementwise_kernelILi8ENS0_13AUnaryFunctorIhhhNS0_15binary_internal10MulFunctorIhEEEESt5arrayIPcLm2EEEEviT0_T1_,@"STO_CUDA_ENTRY STV_DEFAULT"
_ZN2at6native29vectorized_elementwise_kernelILi8ENS0_13AUnaryFunctorIhhhNS0_15binary_internal10MulFunctorIhEEEESt5arrayIPcLm2EEEEviT0_T1_:
.text._ZN2at6native29vectorized_elementwise_kernelILi8ENS0_13AUnaryFunctorIhhhNS0_15binary_internal10MulFunctorIhEEEESt5arrayIPcLm2EEEEviT0_T1_:
[----:B------:R-:W-:Y:S02]  /*0000*/  MOV R1, c[0x0][0x28] ;  /* 0x00000a0000017a02 */ /* 0x000fe40000000f00 */
[----:B------:R-:W-:Y:S05]  /*0010*/  EXIT ;  /* 0x000000000000794d */ /* 0x000fea0003800000 */
.L_x_15660:
        /* <DEDUP_REMOVED lines=14> */
.L_x_16646:


//--------------------- .text._ZN2at6native18elementwise_kernelILi128ELi4EZNS0_15gpu_kernel_implINS0_13BinaryFunctorIhhhNS0_15binary_internal10MulFunctorIhEEEEEEvRNS_18TensorIteratorBaseERKT_EUliE_EEviT1_ --------------------------
	.section	.text._ZN2at6native18elementwise_kernelILi128ELi4EZNS0_15gpu_kernel_implINS0_13BinaryFunctorIhhhNS0_15binary_internal10MulFunctorIhEEEEEEvRNS_18TensorIteratorBaseERKT_EUliE_EEviT1_,"ax",@progbits
	.sectioninfo	@"SHI_REGISTERS=26"
	.align	128
        .global         _ZN2at6native18elementwise_kernelILi128ELi4EZNS0_15gpu_kernel_implINS0_13BinaryFunctorIhhhNS0_15binary_internal10MulFunctorIhEEEEEEvRNS_18TensorIteratorBaseERKT_EUliE_EEviT1_
        .type           _ZN2at6native18elementwise_kernelILi128ELi4EZNS0_15gpu_kernel_implINS0_13BinaryFunctorIhhhNS0_15binary_internal10MulFunctorIhEEEEEEvRNS_18TensorIteratorBaseERKT_EUliE_EEviT1_,@function
        .size           _ZN2at6native18elementwise_kernelILi128ELi4EZNS0_15gpu_kernel_implINS0_13BinaryFunctorIhhhNS0_15binary_internal10MulFunctorIhEEEEEEvRNS_18TensorIteratorBaseERKT_EUliE_EEviT1_,(.L_x_16647 - _ZN2at6native18elementwise_kernelILi128ELi4EZNS0_15gpu_kernel_implINS0_13BinaryFunctorIhhhNS0_15binary_internal10MulFunctorIhEEEEEEvRNS_18TensorIteratorBaseERKT_EUliE_EEviT1_)
        .other          _ZN2at6native18elementwise_kernelILi128ELi4EZNS0_15gpu_kernel_implINS0_13BinaryFunctorIhhhNS0_15binary_internal10MulFunctorIhEEEEEEvRNS_18TensorIteratorBaseERKT_EUliE_EEviT1_,@"STO_CUDA_ENTRY STV_DEFAULT"
_ZN2at6native18elementwise_kernelILi128ELi4EZNS0_15gpu_kernel_implINS0_13BinaryFunctorIhhhNS0_15binary_internal10MulFunctorIhEEEEEEvRNS_18TensorIteratorBaseERKT_EUliE_EEviT1_:
.text._ZN2at6native18elementwise_kernelILi128ELi4EZNS0_15gpu_kernel_implINS0_13BinaryFunctorIhhhNS0_15binary_internal10MulFunctorIhEEEEEEvRNS_18TensorIteratorBaseERKT_EUliE_EEviT1_:
        /* <DEDUP_REMOVED lines=263> */
.L_x_15663:
        /* <DEDUP_REMOVED lines=18> */
.L_x_15667:
[----:B------:R0:W5:Y:S01]  /*1190*/  LDG.E.U8 R23, [R4.64] ;  /* 0x0000002404177981 */ /* 0x000162000c1e1100 */
[----:B------:R-:W-:Y:S05]  /*11a0*/  BRA `(.L_x_15669) ;  /* 0x00000dc000007947 */ /* 0x000fea0003800000 */
.L_x_15666:
        /* <DEDUP_REMOVED lines=8> */
.L_x_15671:
[----:B------:R0:W5:Y:S01]  /*1230*/  LDG.E.U8 R23, [R4.64] ;  /* 0x0000002404177981 */ /* 0x000162000c1e1100 */
[----:B------:R-:W-:Y:S05]  /*1240*/  BRA `(.L_x_15669) ;  /* 0x00000d2000007947 */ /* 0x000fea0003800000 */
.L_x_15670:
[----:B------:R0:W5:Y:S01]  /*1250*/  LDG.E.U16 R23, [R4.64] ;  /* 0x0000002404177981 */ /* 0x000162000c1e1500 */
[----:B------:R-:W-:Y:S05]  /*1260*/  BRA `(.L_x_15669) ;  /* 0x00000d0000007947 */ /* 0x000fea0003800000 */
.L_x_15665:
        /* <DEDUP_REMOVED lines=10> */
.L_x_15673:
[----:B------:R-:W2:Y:S02]  /*1310*/  LDG.E.U16 R2, [R4.64] ;  /* 0x0000002404027981 */ /* 0x000ea4000c1e1500 */
[----:B--2---:R-:W-:-:S06]  /*1320*/  HADD2.F32 R2, -RZ, R2.H0_H0 ;  /* 0x20000002ff027230 */ /* 0x004fcc0000004100 */
[----:B------:R-:W0:Y:S02]  /*1330*/  F2I.S64.TRUNC R2, R2 ;  /* 0x0000000200027311 */ /* 0x000e24000020d900 */
[----:B0-----:R-:W-:Y:S01]  /*1340*/  PRMT R23, R2, 0x7610, R23 ;  /* 0x0000761002177816 */ /* 0x001fe20000000017 */
[----:B------:R-:W-:Y:S05]  /*1350*/  BRA `(.L_x_15669) ;  /* 0x00000c1000007947 */ /* 0x000fea0003800000 */
.L_x_15672:
        /* <DEDUP_REMOVED lines=10> */
.L_x_15675:
[----:B------:R-:W2:Y:S02]  /*1400*/  LDG.E.U16 R4, [R4.64] ;  /* 0x0000002404047981 */ /* 0x000ea4000c1e1500 */
[----:B--2---:R-:W-:-:S06]  /*1410*/  HADD2.F32 R2, -RZ, R4.H0_H0 ;  /* 0x20000004ff027230 */ /* 0x004fcc0000004100 */
[----:B------:R-:W0:Y:S02]  /*1420*/  F2I.S64.TRUNC R2, R2 ;  /* 0x0000000200027311 */ /* 0x000e24000020d900 */
[----:B0-----:R-:W-:Y:S01]  /*1430*/  PRMT R23, R2, 0x7610, R23 ;  /* 0x0000761002177816 */ /* 0x001fe20000000017 */
[----:B------:R-:W-:Y:S05]  /*1440*/  BRA `(.L_x_15669) ;  /* 0x00000b2000007947 */ /* 0x000fea0003800000 */
.L_x_15674:
[----:B------:R-:W2:Y:S02]  /*1450*/  LDG.E.64 R2, [R4.64] ;  /* 0x0000002404027981 */ /* 0x000ea4000c1e1b00 */
[----:B--2---:R-:W0:Y:S02]  /*1460*/  F2I.S64.F64.TRUNC R2, R2 ;  /* 0x0000000200027311 */ /* 0x004e24000030d900 */
[----:B0-----:R-:W-:Y:S01]  /*1470*/  PRMT R23, R2, 0x7610, R23 ;  /* 0x0000761002177816 */ /* 0x001fe20000000017 */
[----:B------:R-:W-:Y:S05]  /*1480*/  BRA `(.L_x_15669) ;  /* 0x00000ae000007947 */ /* 0x000fea0003800000 */
.L_x_15664:
        /* <DEDUP_REMOVED lines=12> */
.L_x_15678:
[----:B------:R-:W2:Y:S02]  /*1550*/  LDG.E.64 R4, [R4.64] ;  /* 0x0000002404047981 */ /* 0x000ea4000c1e1b00 */
[----:B--2---:R-:W0:Y:S02]  /*1560*/  F2I.S64.F64.TRUNC R2, R4 ;  /* 0x0000000400027311 */ /* 0x004e24000030d900 */
[----:B0-----:R-:W-:Y:S01]  /*1570*/  PRMT R23, R2, 0x7610, R23 ;  /* 0x0000761002177816 */ /* 0x001fe20000000017 */
[----:B------:R-:W-:Y:S05]  /*1580*/  BRA `(.L_x_15669) ;  /* 0x000009e000007947 */ /* 0x000fea0003800000 */
.L_x_15677:
        /* <DEDUP_REMOVED lines=28> */
.L_x_15680:
        /* <DEDUP_REMOVED lines=15> */
.L_x_15679:
[----:B------:R-:W2:Y:S02]  /*1840*/  LDG.E.U16 R2, [R4.64] ;  /* 0x0000002404027981 */ /* 0x000ea4000c1e1500 */
[----:B--2---:R-:W-:-:S06]  /*1850*/  PRMT R2, RZ, 0x5410, R2 ;  /* 0x00005410ff027816 */ /* 0x004fcc0000000002 */
[----:B------:R-:W0:Y:S02]  /*1860*/  F2I.S64.TRUNC R2, R2 ;  /* 0x0000000200027311 */ /* 0x000e24000020d900 */
[----:B0-----:R-:W-:Y:S01]  /*1870*/  PRMT R23, R2, 0x7610, R23 ;  /* 0x0000761002177816 */ /* 0x001fe20000000017 */
[----:B------:R-:W-:Y:S05]  /*1880*/  BRA `(.L_x_15669) ;  /* 0x000006e000007947 */ /* 0x000fea0003800000 */
.L_x_15676:
        /* <DEDUP_REMOVED lines=10> */
.L_x_15683:
        /* <DEDUP_REMOVED lines=21> */
.L_x_15687:
[----:B------:R-:W-:Y:S05]  /*1a80*/  BSYNC B1 ;  /* 0x0000000000017941 */ /* 0x000fea0003800000 */
.L_x_15686:
[----:B------:R-:W-:Y:S01]  /*1a90*/  IMAD.SHL.U32 R2, R2, 0x100000, RZ ;  /* 0x0010000002027824 */ /* 0x000fe200078e00ff */
[----:B------:R-:W-:-:S04]  /*1aa0*/  LEA R3, R0, 0x3b800000, 0x17 ;  /* 0x3b80000000037811 */ /* 0x000fc800078eb8ff */
[----:B------:R-:W-:Y:S02]  /*1ab0*/  LOP3.LUT R2, R3, R2, R4, 0xfe, !PT ;  /* 0x0000000203027212 */ /* 0x000fe400078efe04 */
.L_x_15685:
[----:B------:R-:W-:Y:S05]  /*1ac0*/  BSYNC B0 ;  /* 0x0000000000007941 */ /* 0x000fea0003800000 */
.L_x_15684:
[----:B------:R-:W0:Y:S02]  /*1ad0*/  F2I.S64.TRUNC R2, R2 ;  /* 0x0000000200027311 */ /* 0x000e24000020d900 */
[----:B0-----:R-:W-:Y:S01]  /*1ae0*/  PRMT R23, R2, 0x7610, R23 ;  /* 0x0000761002177816 */ /* 0x001fe20000000017 */
[----:B------:R-:W-:Y:S05]  /*1af0*/  BRA `(.L_x_15669) ;  /* 0x0000047000007947 */ /* 0x000fea0003800000 */
.L_x_15682:
        /* <DEDUP_REMOVED lines=21> */
.L_x_15691:
[----:B------:R-:W-:Y:S05]  /*1c50*/  BSYNC B1 ;  /* 0x0000000000017941 */ /* 0x000fea0003800000 */
.L_x_15690:
[----:B------:R-:W-:Y:S01]  /*1c60*/  IMAD.SHL.U32 R2, R2, 0x200000, RZ ;  /* 0x0020000002027824 */ /* 0x000fe200078e00ff */
[----:B------:R-:W-:-:S04]  /*1c70*/  LEA R3, R0, 0x37800000, 0x17 ;  /* 0x3780000000037811 */ /* 0x000fc800078eb8ff */
[----:B------:R-:W-:Y:S02]  /*1c80*/  LOP3.LUT R2, R3, R2, R4, 0xfe, !PT ;  /* 0x0000000203027212 */ /* 0x000fe400078efe04 */
.L_x_15689:
[----:B------:R-:W-:Y:S05]  /*1c90*/  BSYNC B0 ;  /* 0x0000000000007941 */ /* 0x000fea0003800000 */
.L_x_15688:
[----:B------:R-:W0:Y:S02]  /*1ca0*/  F2I.S64.TRUNC R2, R2 ;  /* 0x0000000200027311 */ /* 0x000e24000020d900 */
[----:B0-----:R-:W-:Y:S01]  /*1cb0*/  PRMT R23, R2, 0x7610, R23 ;  /* 0x0000761002177816 */ /* 0x001fe20000000017 */
[----:B------:R-:W-:Y:S05]  /*1cc0*/  BRA `(.L_x_15669) ;  /* 0x000002a000007947 */ /* 0x000fea0003800000 */
.L_x_15681:
        /* <DEDUP_REMOVED lines=14> */
.L_x_15695:
[----:B------:R-:W-:Y:S05]  /*1db0*/  BSYNC B0 ;  /* 0x0000000000007941 */ /* 0x000fea0003800000 */
.L_x_15694:
[----:B------:R-:W0:Y:S02]  /*1dc0*/  F2I.S64.TRUNC R2, R2 ;  /* 0x0000000200027311 */ /* 0x000e24000020d900 */
[----:B0-----:R-:W-:Y:S01]  /*1dd0*/  PRMT R23, R2, 0x7610, R23 ;  /* 0x0000761002177816 */ /* 0x001fe20000000017 */
[----:B------:R-:W-:Y:S05]  /*1de0*/  BRA `(.L_x_15669) ;  /* 0x0000018000007947 */ /* 0x000fea0003800000 */
.L_x_15668:
        /* <DEDUP_REMOVED lines=21> */
.L_x_15693:
[----:B------:R0:W5:Y:S01]  /*1f40*/  LDG.E.U8 R23, [R4.64] ;  /* 0x0000002404177981 */ /* 0x000162000c1e1100 */
[----:B------:R-:W-:Y:S05]  /*1f50*/  BRA `(.L_x_15669) ;  /* 0x0000001000007947 */ /* 0x000fea0003800000 */
.L_x_15692:
[----:B------:R0:W5:Y:S02]  /*1f60*/  LDG.E.U8 R23, [R4.64] ;  /* 0x0000002404177981 */ /* 0x000164000c1e1100 */
.L_x_15669:
        /* <DEDUP_REMOVED lines=16> */
.L_x_15699:
[----:B------:R0:W5:Y:S01]  /*2070*/  LDG.E.U8 R0, [R4.64] ;  /* 0x0000002404007981 */ /* 0x000162000c1e1100 */
[----:B------:R-:W-:Y:S05]  /*2080*/  BRA `(.L_x_15701) ;  /* 0x00000dc000007947 */ /* 0x000fea0003800000 */
.L_x_15698:
        /* <DEDUP_REMOVED lines=8> */
.L_x_15703:
[----:B------:R0:W5:Y:S01]  /*2110*/  LDG.E.U8 R0, [R4.64] ;  /* 0x0000002404007981 */ /* 0x000162000c1e1100 */
[----:B------:R-:W-:Y:S05]  /*2120*/  BRA `(.L_x_15701) ;  /* 0x00000d2000007947 */ /* 0x000fea0003800000 */
.L_x_15702:
[----:B------:R0:W5:Y:S01]  /*2130*/  LDG.E.U16 R0, [R4.64] ;  /* 0x0000002404007981 */ /* 0x000162000c1e1500 */
[----:B------:R-:W-:Y:S05]  /*2140*/  BRA `(.L_x_15701) ;  /* 0x00000d0000007947 */ /* 0x000fea0003800000 */
.L_x_15697:
        /* <DEDUP_REMOVED lines=10> */
.L_x_15705:
[----:B------:R-:W2:Y:S02]  /*21f0*/  LDG.E.U16 R2, [R4.64] ;  /* 0x0000002404027981 */ /* 0x000ea4000c1e1500 */
[----:B--2---:R-:W-:-:S06]  /*2200*/  HADD2.F32 R2, -RZ, R2.H0_H0 ;  /* 0x20000002ff027230 */ /* 0x004fcc0000004100 */
[----:B------:R-:W0:Y:S02]  /*2210*/  F2I.S64.TRUNC R2, R2 ;  /* 0x0000000200027311 */ /* 0x000e24000020d900 */
[----:B0-----:R-:W-:Y:S01]  /*2220*/  PRMT R0, R2, 0x7610, R0 ;  /* 0x0000761002007816 */ /* 0x001fe20000000000 */
[----:B------:R-:W-:Y:S05]  /*2230*/  BRA `(.L_x_15701) ;  /* 0x00000c1000007947 */ /* 0x000fea0003800000 */
.L_x_15704:
        /* <DEDUP_REMOVED lines=10> */
.L_x_15707:
[----:B------:R-:W2:Y:S02]  /*22e0*/  LDG.E.U16 R4, [R4.64] ;  /* 0x0000002404047981 */ /* 0x000ea4000c1e1500 */
[----:B--2---:R-:W-:-:S06]  /*22f0*/  HADD2.F32 R2, -RZ, R4.H0_H0 ;  /* 0x20000004ff027230 */ /* 0x004fcc0000004100 */
[----:B------:R-:W0:Y:S02]  /*2300*/  F2I.S64.TRUNC R2, R2 ;  /* 0x0000000200027311 */ /* 0x000e24000020d900 */
[----:B0-----:R-:W-:Y:S01]  /*2310*/  PRMT R0, R2, 0x7610, R0 ;  /* 0x0000761002007816 */ /* 0x001fe20000000000 */
[----:B------:R-:W-:Y:S05]  /*2320*/  BRA `(.L_x_15701) ;  /* 0x00000b2000007947 */ /* 0x000fea0003800000 */
.L_x_15706:
[----:B------:R-:W2:Y:S02]  /*2330*/  LDG.E.64 R2, [R4.64] ;  /* 0x0000002404027981 */ /* 0x000ea4000c1e1b00 */
[----:B--2---:R-:W0:Y:S02]  /*2340*/  F2I.S64.F64.TRUNC R2, R2 ;  /* 0x0000000200027311 */ /* 0x004e24000030d900 */
[----:B0-----:R-:W-:Y:S01]  /*2350*/  PRMT R0, R2, 0x7610, R0 ;  /* 0x0000761002007816 */ /* 0x001fe20000000000 */
[----:B------:R-:W-:Y:S05]  /*2360*/  BRA `(.L_x_15701) ;  /* 0x00000ae000007947 */ /* 0x000fea0003800000 */
.L_x_15696:
        /* <DEDUP_REMOVED lines=12> */
.L_x_15710:
[----:B------:R-:W2:Y:S02]  /*2430*/  LDG.E.64 R4, [R4.64] ;  /* 0x0000002404047981 */ /* 0x000ea4000c1e1b00 */
[----:B--2---:R-:W0:Y:S02]  /*2440*/  F2I.S64.F64.TRUNC R2, R4 ;  /* 0x0000000400027311 */ /* 0x004e24000030d900 */
[----:B0-----:R-:W-:Y:S01]  /*2450*/  PRMT R0, R2, 0x7610, R0 ;  /* 0x0000761002007816 */ /* 0x001fe20000000000 */
[----:B------:R-:W-:Y:S05]  /*2460*/  BRA `(.L_x_15701) ;  /* 0x000009e000007947 */ /* 0x000fea0003800000 */
.L_x_15709:
        /* <DEDUP_REMOVED lines=28> */
.L_x_15712:
        /* <DEDUP_REMOVED lines=15> */
.L_x_15711:
[----:B------:R-:W2:Y:S02]  /*2720*/  LDG.E.U16 R2, [R4.64] ;  /* 0x0000002404027981 */ /* 0x000ea4000c1e1500 */
[----:B--2---:R-:W-:-:S06]  /*2730*/  PRMT R2, RZ, 0x5410, R2 ;  /* 0x00005410ff027816 */ /* 0x004fcc0000000002 */
[----:B------:R-:W0:Y:S02]  /*2740*/  F2I.S64.TRUNC R2, R2 ;  /* 0x0000000200027311 */ /* 0x000e24000020d900 */
[----:B0-----:R-:W-:Y:S01]  /*2750*/  PRMT R0, R2, 0x7610, R0 ;  /* 0x0000761002007816 */ /* 0x001fe20000000000 */
[----:B------:R-:W-:Y:S05]  /*2760*/  BRA `(.L_x_15701) ;  /* 0x000006e000007947 */ /* 0x000fea0003800000 */
.L_x_15708:
        /* <DEDUP_REMOVED lines=10> */
.L_x_15715:
        /* <DEDUP_REMOVED lines=21> */
.L_x_15719:
[----:B------:R-:W-:Y:S05]  /*2960*/  BSYNC B1 ;  /* 0x0000000000017941 */ /* 0x000fea0003800000 */
.L_x_15718:
[----:B------:R-:W-:Y:S01]  /*2970*/  IMAD.SHL.U32 R2, R2, 0x100000, RZ ;  /* 0x0010000002027824 */ /* 0x000fe200078e00ff */
[----:B------:R-:W-:-:S04]  /*2980*/  LEA R3, R0, 0x3b800000, 0x17 ;  /* 0x3b80000000037811 */ /* 0x000fc800078eb8ff */
[----:B------:R-:W-:Y:S02]  /*2990*/  LOP3.LUT R2, R3, R2, R4, 0xfe, !PT ;  /* 0x0000000203027212 */ /* 0x000fe400078efe04 */
.L_x_15717:
[----:B------:R-:W-:Y:S05]  /*29a0*/  BSYNC B0 ;  /* 0x0000000000007941 */ /* 0x000fea0003800000 */
.L_x_15716:
[----:B------:R-:W0:Y:S02]  /*29b0*/  F2I.S64.TRUNC R2, R2 ;  /* 0x0000000200027311 */ /* 0x000e24000020d900 */
[----:B0-----:R-:W-:Y:S01]  /*29c0*/  PRMT R0, R2, 0x7610, R0 ;  /* 0x0000761002007816 */ /* 0x001fe20000000000 */
[----:B------:R-:W-:Y:S05]  /*29d0*/  BRA `(.L_x_15701) ;  /* 0x0000047000007947 */ /* 0x000fea0003800000 */
.L_x_15714:
        /* <DEDUP_REMOVED lines=21> */
.L_x_15723:
[----:B------:R-:W-:Y:S05]  /*2b30*/  BSYNC B1 ;  /* 0x0000000000017941 */ /* 0x000fea0003800000 */
.L_x_15722:
[----:B------:R-:W-:Y:S01]  /*2b40*/  IMAD.SHL.U32 R2, R2, 0x200000, RZ ;  /* 0x0020000002027824 */ /* 0x000fe200078e00ff */
[----:B------:R-:W-:-:S04]  /*2b50*/  LEA R3, R0, 0x37800000, 0x17 ;  /* 0x3780000000037811 */ /* 0x000fc800078eb8ff */
[----:B------:R-:W-:Y:S02]  /*2b60*/  LOP3.LUT R2, R3, R2, R4, 0xfe, !PT ;  /* 0x0000000203027212 */ /* 0x000fe400078efe04 */
.L_x_15721:
[----:B------:R-:W-:Y:S05]  /*2b70*/  BSYNC B0 ;  /* 0x0000000000007941 */ /* 0x000fea0003800000 */
.L_x_15720:
[----:B------:R-:W0:Y:S02]  /*2b80*/  F2I.S64.TRUNC R2, R2 ;  /* 0x0000000200027311 */ /* 0x000e24000020d900 */
[----:B0-----:R-:W-:Y:S01]  /*2b90*/  PRMT R0, R2, 0x7610, R0 ;  /* 0x0000761002007816 */ /* 0x001fe20000000000 */
[----:B------:R-:W-:Y:S05]  /*2ba0*/  BRA `(.L_x_15701) ;  /* 0x000002a000007947 */ /* 0x000fea0003800000 */
.L_x_15713:
        /* <DEDUP_REMOVED lines=14> */
.L_x_15727:
[----:B------:R-:W-:Y:S05]  /*2c90*/  BSYNC B0 ;  /* 0x0000000000007941 */ /* 0x000fea0003800000 */
.L_x_15726:
[----:B------:R-:W0:Y:S02]  /*2ca0*/  F2I.S64.TRUNC R2, R2 ;  /* 0x0000000200027311 */ /* 0x000e24000020d900 */
[----:B0-----:R-:W-:Y:S01]  /*2cb0*/  PRMT R0, R2, 0x7610, R0 ;  /* 0x0000761002007816 */ /* 0x001fe20000000000 */
[----:B------:R-:W-:Y:S05]  /*2cc0*/  BRA `(.L_x_15701) ;  /* 0x0000018000007947 */ /* 0x000fea0003800000 */
.L_x_15700:
        /* <DEDUP_REMOVED lines=21> */
.L_x_15725:
[----:B------:R0:W5:Y:S01]  /*2e20*/  LDG.E.U8 R0, [R4.64] ;  /* 0x0000002404007981 */ /* 0x000162000c1e1100 */
[----:B------:R-:W-:Y:S05]  /*2e30*/  BRA `(.L_x_15701) ;  /* 0x0000001000007947 */ /* 0x000fea0003800000 */
.L_x_15724:
[----:B------:R0:W5:Y:S02]  /*2e40*/  LDG.E.U8 R0, [R4.64] ;  /* 0x0000002404007981 */ /* 0x000164000c1e1100 */
.L_x_15701:
[----:B0-----:R-:W0:Y:S01]  /*2e50*/  LDC.U8 R4, c[0x0][0x3e1] ;  /* 0x0000f840ff047b82 */ /* 0x001e220000000000 */
[----:B-----5:R-:W-:Y:S02]  /*2e60*/  PRMT R23, R23, 0x9910, RZ ;  /* 0x0000991017177816 */ /* 0x020fe400000000ff */
[----:B------:R-:W-:-:S03]  /*2e70*/  PRMT R3, R0, 0x9910, RZ ;  /* 0x0000991000037816 */ /* 0x000fc600000000ff */
[----:B------:R-:W-:-:S04]  /*2e80*/  IMAD.MOV.U32 R0, RZ, RZ, R23 ;  /* 0x000000ffff007224 */ /* 0x000fc800078e0017 */
[----:B------:R-:W-:Y:S01]  /*2e90*/  IMAD R3, R0, R3, RZ ;  /* 0x0000000300037224 */ /* 0x000fe200078e02ff */
        /* <DEDUP_REMOVED lines=13> */
.L_x_15731:
[----:B------:R0:W-:Y:S01]  /*2f70*/  STG.E.U8 [R16.64], R3 ;  /* 0x0000000310007986 */ /* 0x0001e2000c101124 */
[----:B------:R-:W-:Y:S05]  /*2f80*/  BRA `(.L_x_15733) ;  /* 0x00000e9000007947 */ /* 0x000fea0003800000 */
.L_x_15730:
        /* <DEDUP_REMOVED lines=10> */
.L_x_15735:
[----:B------:R-:W-:-:S05]  /*3030*/  LOP3.LUT R3, R3, 0xff, RZ, 0xc0, !PT ;  /* 0x000000ff03037812 */ /* 0x000fca00078ec0ff */
[----:B------:R0:W-:Y:S01]  /*3040*/  STG.E [R16.64], R3 ;  /* 0x0000000310007986 */ /* 0x0001e2000c101924 */
[----:B------:R-:W-:Y:S05]  /*3050*/  BRA `(.L_x_15733) ;  /* 0x00000dc000007947 */ /* 0x000fea0003800000 */
.L_x_15734:
[----:B------:R-:W-:-:S05]  /*3060*/  LOP3.LUT R3, R3, 0xff, RZ, 0xc0, !PT ;  /* 0x000000ff03037812 */ /* 0x000fca00078ec0ff */
[----:B------:R0:W-:Y:S01]  /*3070*/  STG.E.U16 [R16.64], R3 ;  /* 0x0000000310007986 */ /* 0x0001e2000c101524 */
[----:B------:R-:W-:Y:S05]  /*3080*/  BRA `(.L_x_15733) ;  /* 0x00000d9000007947 */ /* 0x000fea0003800000 */
.L_x_15729:
        /* <DEDUP_REMOVED lines=10> */
.L_x_15737:
[----:B------:R-:W-:-:S04]  /*3130*/  LOP3.LUT R3, R3, 0xff, RZ, 0xc0, !PT ;  /* 0x000000ff03037812 */ /* 0x000fc800078ec0ff */
[----:B------:R-:W0:Y:S02]  /*3140*/  I2F.U16 R0, R3 ;  /* 0x0000000300007306 */ /* 0x000e240000101000 */
[----:B0-----:R-:W-:-:S05]  /*3150*/  F2FP.PACK_AB R0, RZ, R0 ;  /* 0x00000000ff00723e */ /* 0x001fca00000000ff */
[----:B------:R0:W-:Y:S01]  /*3160*/  STG.E.U16 [R16.64], R0 ;  /* 0x0000000010007986 */ /* 0x0001e2000c101524 */
[----:B------:R-:W-:Y:S05]  /*3170*/  BRA `(.L_x_15733) ;  /* 0x00000ca000007947 */ /* 0x000fea0003800000 */
.L_x_15736:
        /* <DEDUP_REMOVED lines=11> */
.L_x_15739:
[----:B------:R-:W-:-:S06]  /*3230*/  LOP3.LUT R3, R3, 0xff, RZ, 0xc0, !PT ;  /* 0x000000ff03037812 */ /* 0x000fcc00078ec0ff */
[----:B------:R-:W0:Y:S02]  /*3240*/  I2F.U16 R3, R3 ;  /* 0x0000000300037306 */ /* 0x000e240000101000 */
[----:B0-----:R-:W-:-:S04]  /*3250*/  F2FP.PACK_AB R3, RZ, R3 ;  /* 0x00000003ff03723e */ /* 0x001fc800000000ff */
[----:B------:R-:W-:-:S05]  /*3260*/  PRMT R3, R3, 0x5410, RZ ;  /* 0x0000541003037816 */ /* 0x000fca00000000ff */
[----:B------:R0:W-:Y:S01]  /*3270*/  STG.E [R16.64], R3 ;  /* 0x0000000310007986 */ /* 0x0001e2000c101924 */
[----:B------:R-:W-:Y:S05]  /*3280*/  BRA `(.L_x_15733) ;  /* 0x00000b9000007947 */ /* 0x000fea0003800000 */
.L_x_15738:
[----:B------:R-:W-:-:S06]  /*3290*/  LOP3.LUT R3, R3, 0xff, RZ, 0xc0, !PT ;  /* 0x000000ff03037812 */ /* 0x000fcc00078ec0ff */
[----:B------:R-:W0:Y:S02]  /*32a0*/  I2F.F64.U16 R2, R3 ;  /* 0x0000000300027312 */ /* 0x000e240000101800 */
[----:B0-----:R0:W-:Y:S01]  /*32b0*/  STG.E.64 [R16.64], R2 ;  /* 0x0000000210007986 */ /* 0x0011e2000c101b24 */
[----:B------:R-:W-:Y:S05]  /*32c0*/  BRA `(.L_x_15733) ;  /* 0x00000b5000007947 */ /* 0x000fea0003800000 */
.L_x_15728:
        /* <DEDUP_REMOVED lines=12> */
.L_x_15742:
[----:B------:R-:W-:Y:S01]  /*3390*/  LOP3.LUT R4, R3, 0xff, RZ, 0xc0, !PT ;  /* 0x000000ff03047812 */ /* 0x000fe200078ec0ff */
[----:B------:R-:W-:-:S05]  /*33a0*/  CS2R R6, SRZ ;  /* 0x0000000000067805 */ /* 0x000fca000001ff00 */
[----:B------:R-:W0:Y:S02]  /*33b0*/  I2F.F64.U16 R4, R4 ;  /* 0x0000000400047312 */ /* 0x000e240000101800 */
[----:B0-----:R0:W-:Y:S01]  /*33c0*/  STG.E.128 [R16.64], R4 ;  /* 0x0000000410007986 */ /* 0x0011e2000c101d24 */
[----:B------:R-:W-:Y:S05]  /*33d0*/  BRA `(.L_x_15733) ;  /* 0x00000a4000007947 */ /* 0x000fea0003800000 */
.L_x_15741:
        /* <DEDUP_REMOVED lines=22> */
.L_x_15746:
[----:B------:R-:W-:Y:S05]  /*3540*/  BSYNC B0 ;  /* 0x0000000000007941 */ /* 0x000fea0003800000 */
.L_x_15745:
[----:B------:R-:W-:-:S05]  /*3550*/  LOP3.LUT R3, R0, R3, RZ, 0xfc, !PT ;  /* 0x0000000300037212 */ /* 0x000fca00078efcff */
[----:B------:R0:W-:Y:S01]  /*3560*/  STG.E.U8 [R16.64], R3 ;  /* 0x0000000310007986 */ /* 0x0001e2000c101124 */
[----:B------:R-:W-:Y:S05]  /*3570*/  BRA `(.L_x_15733) ;  /* 0x000008a000007947 */ /* 0x000fea0003800000 */
.L_x_15744:
        /* <DEDUP_REMOVED lines=14> */
.L_x_15748:
[----:B------:R-:W-:Y:S01]  /*3660*/  IMAD.MOV.U32 R0, RZ, RZ, 0x7f ;  /* 0x0000007fff007424 */ /* 0x000fe200078e00ff */
[----:B------:R-:W-:-:S04]  /*3670*/  ISETP.GT.U32.AND P0, PT, R2, 0x7f800000, PT ;  /* 0x7f8000000200780c */ /* 0x000fc80003f04070 */
[----:B------:R-:W-:-:S04]  /*3680*/  SEL R0, R0, 0x7c, P0 ;  /* 0x0000007c00007807 */ /* 0x000fc80000000000 */
.L_x_15749:
[----:B------:R-:W-:Y:S05]  /*3690*/  BSYNC B0 ;  /* 0x0000000000007941 */ /* 0x000fea0003800000 */
.L_x_15747:
[----:B------:R-:W-:-:S04]  /*36a0*/  LOP3.LUT R2, R3, 0x80000000, RZ, 0xc0, !PT ;  /* 0x8000000003027812 */ /* 0x000fc800078ec0ff */
[----:B------:R-:W-:-:S04]  /*36b0*/  SHF.R.U32.HI R3, RZ, 0x18, R2 ;  /* 0x00000018ff037819 */ /* 0x000fc80000011602 */
[----:B------:R-:W-:-:S05]  /*36c0*/  LOP3.LUT R3, R0, R3, RZ, 0xfc, !PT ;  /* 0x0000000300037212 */ /* 0x000fca00078efcff */
[----:B------:R0:W-:Y:S01]  /*36d0*/  STG.E.U8 [R16.64], R3 ;  /* 0x0000000310007986 */ /* 0x0001e2000c101124 */
[----:B------:R-:W-:Y:S05]  /*36e0*/  BRA `(.L_x_15733) ;  /* 0x0000073000007947 */ /* 0x000fea0003800000 */
.L_x_15743:
[----:B------:R-:W-:-:S04]  /*36f0*/  LOP3.LUT R3, R3, 0xff, RZ, 0xc0, !PT ;  /* 0x000000ff03037812 */ /* 0x000fc800078ec0ff */
[----:B------:R-:W0:Y:S02]  /*3700*/  I2F.U16 R0, R3 ;  /* 0x0000000300007306 */ /* 0x000e240000101000 */
[----:B0-----:R-:W-:-:S05]  /*3710*/  F2FP.BF16.PACK_AB R0, RZ, R0 ;  /* 0x00000000ff00723e */ /* 0x001fca00000010ff */
[----:B------:R0:W-:Y:S01]  /*3720*/  STG.E.U16 [R16.64], R0 ;  /* 0x0000000010007986 */ /* 0x0001e2000c101524 */
[----:B------:R-:W-:Y:S05]  /*3730*/  BRA `(.L_x_15733) ;  /* 0x000006e000007947 */ /* 0x000fea0003800000 */
.L_x_15740:
        /* <DEDUP_REMOVED lines=11> */
.L_x_15752:
        /* <DEDUP_REMOVED lines=18> */
.L_x_15755:
[----:B------:R-:W-:-:S04]  /*3910*/  LOP3.LUT R2, R3, 0x80000000, RZ, 0xc0, !PT ;  /* 0x8000000003027812 */ /* 0x000fc800078ec0ff */
[----:B------:R-:W-:-:S04]  /*3920*/  SHF.R.U32.HI R3, RZ, 0x18, R2 ;  /* 0x00000018ff037819 */ /* 0x000fc80000011602 */
[----:B------:R-:W-:-:S04]  /*3930*/  LOP3.LUT R0, R0, R3, RZ, 0xfc, !PT ;  /* 0x0000000300007212 */ /* 0x000fc800078efcff */
[----:B------:R-:W-:Y:S02]  /*3940*/  PRMT R8, R0, 0x7610, R8 ;  /* 0x0000761000087816 */ /* 0x000fe40000000008 */
.L_x_15754:
[----:B------:R-:W-:Y:S05]  /*3950*/  BSYNC B0 ;  /* 0x0000000000007941 */ /* 0x000fea0003800000 */
.L_x_15753:
[----:B------:R0:W-:Y:S01]  /*3960*/  STG.E.U8 [R16.64], R8 ;  /* 0x0000000810007986 */ /* 0x0001e2000c101124 */
[----:B------:R-:W-:Y:S05]  /*3970*/  BRA `(.L_x_15733) ;  /* 0x000004a000007947 */ /* 0x000fea0003800000 */
.L_x_15751:
        /* <DEDUP_REMOVED lines=18> */
.L_x_15758:
[----:B------:R-:W-:-:S04]  /*3aa0*/  LOP3.LUT R2, R3, 0x80000000, RZ, 0xc0, !PT ;  /* 0x8000000003027812 */ /* 0x000fc800078ec0ff */
[----:B------:R-:W-:-:S04]  /*3ab0*/  SHF.R.U32.HI R3, RZ, 0x18, R2 ;  /* 0x00000018ff037819 */ /* 0x000fc80000011602 */
[----:B------:R-:W-:-:S04]  /*3ac0*/  LOP3.LUT R0, R0, R3, RZ, 0xfc, !PT ;  /* 0x0000000300007212 */ /* 0x000fc800078efcff */
[----:B------:R-:W-:Y:S02]  /*3ad0*/  PRMT R8, R0, 0x7610, R8 ;  /* 0x0000761000087816 */ /* 0x000fe40000000008 */
.L_x_15757:
[----:B------:R-:W-:Y:S05]  /*3ae0*/  BSYNC B0 ;  /* 0x0000000000007941 */ /* 0x000fea0003800000 */
.L_x_15756:
[----:B------:R0:W-:Y:S01]  /*3af0*/  STG.E.U8 [R16.64], R8 ;  /* 0x0000000810007986 */ /* 0x0001e2000c101124 */
[----:B------:R-:W-:Y:S05]  /*3b00*/  BRA `(.L_x_15733) ;  /* 0x0000031000007947 */ /* 0x000fea0003800000 */
.L_x_15750:
        /* <DEDUP_REMOVED lines=23> */
.L_x_15732:
        /* <DEDUP_REMOVED lines=20> */
.L_x_15760:
[----:B------:R-:W-:Y:S01]  /*3dc0*/  LOP3.LUT R2, R3, 0xff, RZ, 0xc0, !PT ;  /* 0x000000ff03027812 */ /* 0x000fe200078ec0ff */
[----:B------:R-:W-:-:S05]  /*3dd0*/  IMAD.MOV.U32 R3, RZ, RZ, RZ ;  /* 0x000000ffff037224 */ /* 0x000fca00078e00ff */
[----:B------:R0:W-:Y:S01]  /*3de0*/  STG.E.64 [R16.64], R2 ;  /* 0x0000000210007986 */ /* 0x0001e2000c101b24 */
[----:B------:R-:W-:Y:S05]  /*3df0*/  BRA `(.L_x_15733) ;  /* 0x0000002000007947 */ /* 0x000fea0003800000 */
.L_x_15759:
[----:B------:R-:W-:-:S05]  /*3e00*/  LOP3.LUT R3, R3, 0xff, RZ, 0xc0, !PT ;  /* 0x000000ff03037812 */ /* 0x000fca00078ec0ff */
[----:B------:R0:W-:Y:S02]  /*3e10*/  STG.E [R16.64], R3 ;  /* 0x0000000310007986 */ /* 0x0001e4000c101924 */
.L_x_15733:
[----:B------:R-:W-:-:S05]  /*3e20*/  IMAD R18, R19, 0x200, R18 ;  /* 0x0000020013127824 */ /* 0x000fca00078e0212 */
[----:B------:R-:W-:Y:S02]  /*3e30*/  IADD3 R23, R18, 0x80, RZ ;  /* 0x0000008012177810 */ /* 0x000fe40007ffe0ff */
.L_x_15662:
[----:B------:R-:W-:Y:S05]  /*3e40*/  BSYNC B6 ;  /* 0x0000000000067941 */ /* 0x000fea0003800000 */
.L_x_15661:
        /* <DEDUP_REMOVED lines=258> */
.L_x_15763:
        /* <DEDUP_REMOVED lines=18> */
.L_x_15767:
[----:B------:R0:W5:Y:S01]  /*4f90*/  LDG.E.U8 R19, [R4.64] ;  /* 0x0000002404137981 */ /* 0x000162000c1e1100 */
[----:B------:R-:W-:Y:S05]  /*4fa0*/  BRA `(.L_x_15769) ;  /* 0x00000dc000007947 */ /* 0x000fea0003800000 */
.L_x_15766:
        /* <DEDUP_REMOVED lines=8> */
.L_x_15771:
[----:B------:R0:W5:Y:S01]  /*5030*/  LDG.E.U8 R19, [R4.64] ;  /* 0x0000002404137981 */ /* 0x000162000c1e1100 */
[----:B------:R-:W-:Y:S05]  /*5040*/  BRA `(.L_x_15769) ;  /* 0x00000d2000007947 */ /* 0x000fea0003800000 */
.L_x_15770:
[----:B------:R0:W5:Y:S01]  /*5050*/  LDG.E.U16 R19, [R4.64] ;  /* 0x0000002404137981 */ /* 0x000162000c1e1500 */
[----:B------:R-:W-:Y:S05]  /*5060*/  BRA `(.L_x_15769) ;  /* 0x00000d0000007947 */ /* 0x000fea0003800000 */
.L_x_15765:
        /* <DEDUP_REMOVED lines=10> */
.L_x_15773:
[----:B------:R-:W2:Y:S02]  /*5110*/  LDG.E.U16 R2, [R4.64] ;  /* 0x0000002404027981 */ /* 0x000ea4000c1e1500 */
[----:B--2---:R-:W-:-:S06]  /*5120*/  HADD2.F32 R2, -RZ, R2.H0_H0 ;  /* 0x20000002ff027230 */ /* 0x004fcc0000004100 */
[----:B------:R-:W0:Y:S02]  /*5130*/  F2I.S64.TRUNC R2, R2 ;  /* 0x0000000200027311 */ /* 0x000e24000020d900 */
[----:B0-----:R-:W-:Y:S01]  /*5140*/  PRMT R19, R2, 0x7610, R19 ;  /* 0x0000761002137816 */ /* 0x001fe20000000013 */
[----:B------:R-:W-:Y:S05]  /*5150*/  BRA `(.L_x_15769) ;  /* 0x00000c1000007947 */ /* 0x000fea0003800000 */
.L_x_15772:
        /* <DEDUP_REMOVED lines=10> */
.L_x_15775:
[----:B------:R-:W2:Y:S02]  /*5200*/  LDG.E.U16 R4, [R4.64] ;  /* 0x0000002404047981 */ /* 0x000ea4000c1e1500 */
[----:B--2---:R-:W-:-:S06]  /*5210*/  HADD2.F32 R2, -RZ, R4.H0_H0 ;  /* 0x20000004ff027230 */ /* 0x004fcc0000004100 */
[----:B------:R-:W0:Y:S02]  /*5220*/  F2I.S64.TRUNC R2, R2 ;  /* 0x0000000200027311 */ /* 0x000e24000020d900 */
[----:B0-----:R-:W-:Y:S01]  /*5230*/  PRMT R19, R2, 0x7610, R19 ;  /* 0x0000761002137816 */ /* 0x001fe20000000013 */
[----:B------:R-:W-:Y:S05]  /*5240*/  BRA `(.L_x_15769) ;  /* 0x00000b2000007947 */ /* 0x000fea0003800000 */
.L_x_15774:
[----:B------:R-:W2:Y:S02]  /*5250*/  LDG.E.64 R2, [R4.64] ;  /* 0x0000002404027981 */ /* 0x000ea4000c1e1b00 */
[----:B--2---:R-:W0:Y:S02]  /*5260*/  F2I.S64.F64.TRUNC R2, R2 ;  /* 0x0000000200027311 */ /* 0x004e24000030d900 */
[----:B0-----:R-:W-:Y:S01]  /*5270*/  PRMT R19, R2, 0x7610, R19 ;  /* 0x0000761002137816 */ /* 0x001fe20000000013 */
[----:B------:R-:W-:Y:S05]  /*5280*/  BRA `(.L_x_15769) ;  /* 0x00000ae000007947 */ /* 0x000fea0003800000 */
.L_x_15764:
        /* <DEDUP_REMOVED lines=12> */
.L_x_15778:
[----:B------:R-:W2:Y:S02]  /*5350*/  LDG.E.64 R4, [R4.64] ;  /* 0x0000002404047981 */ /* 0x000ea4000c1e1b00 */
[----:B--2---:R-:W0:Y:S02]  /*5360*/  F2I.S64.F64.TRUNC R2, R4 ;  /* 0x0000000400027311 */ /* 0x004e24000030d900 */
[----:B0-----:R-:W-:Y:S01]  /*5370*/  PRMT R19, R2, 0x7610, R19 ;  /* 0x0000761002137816 */ /* 0x001fe20000000013 */
[----:B------:R-:W-:Y:S05]  /*5380*/  BRA `(.L_x_15769) ;  /* 0x000009e000007947 */ /* 0x000fea0003800000 */
.L_x_15777:
        /* <DEDUP_REMOVED lines=28> */
.L_x_15780:
        /* <DEDUP_REMOVED lines=15> */
.L_x_15779:
[----:B------:R-:W2:Y:S02]  /*5640*/  LDG.E.U16 R2, [R4.64] ;  /* 0x0000002404027981 */ /* 0x000ea4000c1e1500 */
[----:B--2---:R-:W-:-:S06]  /*5650*/  PRMT R2, RZ, 0x5410, R2 ;  /* 0x00005410ff027816 */ /* 0x004fcc0000000002 */
[----:B------:R-:W0:Y:S02]  /*5660*/  F2I.S64.TRUNC R2, R2 ;  /* 0x0000000200027311 */ /* 0x000e24000020d900 */
[----:B0-----:R-:W-:Y:S01]  /*5670*/  PRMT R19, R2, 0x7610, R19 ;  /* 0x0000761002137816 */ /* 0x001fe20000000013 */
[----:B------:R-:W-:Y:S05]  /*5680*/  BRA `(.L_x_15769) ;  /* 0x000006e000007947 */ /* 0x000fea0003800000 */
.L_x_15776:
        /* <DEDUP_REMOVED lines=10> */
.L_x_15783:
        /* <DEDUP_REMOVED lines=21> */
.L_x_15787:
[----:B------:R-:W-:Y:S05]  /*5880*/  BSYNC B1 ;  /* 0x0000000000017941 */ /* 0x000fea0003800000 */
.L_x_15786:
[----:B------:R-:W-:Y:S01]  /*5890*/  IMAD.SHL.U32 R2, R2, 0x100000, RZ ;  /* 0x0010000002027824 */ /* 0x000fe200078e00ff */
[----:B------:R-:W-:-:S04]  /*58a0*/  LEA R3, R0, 0x3b800000, 0x17 ;  /* 0x3b80000000037811 */ /* 0x000fc800078eb8ff */
[----:B------:R-:W-:Y:S02]  /*58b0*/  LOP3.LUT R2, R3, R2, R4, 0xfe, !PT ;  /* 0x0000000203027212 */ /* 0x000fe400078efe04 */
.L_x_15785:
[----:B------:R-:W-:Y:S05]  /*58c0*/  BSYNC B0 ;  /* 0x0000000000007941 */ /* 0x000fea0003800000 */
.L_x_15784:
[----:B------:R-:W0:Y:S02]  /*58d0*/  F2I.S64.TRUNC R2, R2 ;  /* 0x0000000200027311 */ /* 0x000e24000020d900 */
[----:B0-----:R-:W-:Y:S01]  /*58e0*/  PRMT R19, R2, 0x7610, R19 ;  /* 0x0000761002137816 */ /* 0x001fe20000000013 */
[----:B------:R-:W-:Y:S05]  /*58f0*/  BRA `(.L_x_15769) ;  /* 0x0000047000007947 */ /* 0x000fea0003800000 */
.L_x_15782:
        /* <DEDUP_REMOVED lines=21> */
.L_x_15791:
[----:B------:R-:W-:Y:S05]  /*5a50*/  BSYNC B1 ;  /* 0x0000000000017941 */ /* 0x000fea0003800000 */
.L_x_15790:
[----:B------:R-:W-:Y:S01]  /*5a60*/  IMAD.SHL.U32 R2, R2, 0x200000, RZ ;  /* 0x0020000002027824 */ /* 0x000fe200078e00ff */
[----:B------:R-:W-:-:S04]  /*5a70*/  LEA R3, R0, 0x37800000, 0x17 ;  /* 0x3780000000037811 */ /* 0x000fc800078eb8ff */
[----:B------:R-:W-:Y:S02]  /*5a80*/  LOP3.LUT R2, R3, R2, R4, 0xfe, !PT ;  /* 0x0000000203027212 */ /* 0x000fe400078efe04 */
.L_x_15789:
[----:B------:R-:W-:Y:S05]  /*5a90*/  BSYNC B0 ;  /* 0x0000000000007941 */ /* 0x000fea0003800000 */
.L_x_15788:
[----:B------:R-:W0:Y:S02]  /*5aa0*/  F2I.S64.TRUNC R2, R2 ;  /* 0x0000000200027311 */ /* 0x000e24000020d900 */
[----:B0-----:R-:W-:Y:S01]  /*5ab0*/  PRMT R19, R2, 0x7610, R19 ;  /* 0x0000761002137816 */ /* 0x001fe20000000013 */
[----:B------:R-:W-:Y:S05]  /*5ac0*/  BRA `(.L_x_15769) ;  /* 0x000002a000007947 */ /* 0x000fea0003800000 */
.L_x_15781:
        /* <DEDUP_REMOVED lines=14> */
.L_x_15795:
[----:B------:R-:W-:Y:S05]  /*5bb0*/  BSYNC B0 ;  /* 0x0000000000007941 */ /* 0x000fea0003800000 */
.L_x_15794:
[----:B------:R-:W0:Y:S02]  /*5bc0*/  F2I.S64.TRUNC R2, R2 ;  /* 0x0000000200027311 */ /* 0x000e24000020d900 */
[----:B0-----:R-:W-:Y:S01]  /*5bd0*/  PRMT R19, R2, 0x7610, R19 ;  /* 0x0000761002137816 */ /* 0x001fe20000000013 */
[----:B------:R-:W-:Y:S05]  /*5be0*/  BRA `(.L_x_15769) ;  /* 0x0000018000007947 */ /* 0x000fea0003800000 */
.L_x_15768:
        /* <DEDUP_REMOVED lines=21> */
.L_x_15793:
[----:B------:R0:W5:Y:S01]  /*5d40*/  LDG.E.U8 R19, [R4.64] ;  /* 0x0000002404137981 */ /* 0x000162000c1e1100 */
[----:B------:R-:W-:Y:S05]  /*5d50*/  BRA `(.L_x_15769) ;  /* 0x0000001000007947 */ /* 0x000fea0003800000 */
.L_x_15792:
[----:B------:R0:W5:Y:S02]  /*5d60*/  LDG.E.U8 R19, [R4.64] ;  /* 0x0000002404137981 */ /* 0x000164000c1e1100 */
.L_x_15769:
        /* <DEDUP_REMOVED lines=16> */
.L_x_15799:
[----:B------:R0:W5:Y:S01]  /*5e70*/  LDG.E.U8 R0, [R4.64] ;  /* 0x0000002404007981 */ /* 0x000162000c1e1100 */
[----:B------:R-:W-:Y:S05]  /*5e80*/  BRA `(.L_x_15801) ;  /* 0x00000dc000007947 */ /* 0x000fea0003800000 */
.L_x_15798:
        /* <DEDUP_REMOVED lines=8> */
.L_x_15803:
[----:B------:R0:W5:Y:S01]  /*5f10*/  LDG.E.U8 R0, [R4.64] ;  /* 0x0000002404007981 */ /* 0x000162000c1e1100 */
[----:B------:R-:W-:Y:S05]  /*5f20*/  BRA `(.L_x_15801) ;  /* 0x00000d2000007947 */ /* 0x000fea0003800000 */
.L_x_15802:
[----:B------:R0:W5:Y:S01]  /*5f30*/  LDG.E.U16 R0, [R4.64] ;  /* 0x0000002404007981 */ /* 0x000162000c1e1500 */
[----:B------:R-:W-:Y:S05]  /*5f40*/  BRA `(.L_x_15801) ;  /* 0x00000d0000007947 */ /* 0x000fea0003800000 */
.L_x_15797:
        /* <DEDUP_REMOVED lines=10> */
.L_x_15805:
[----:B------:R-:W2:Y:S02]  /*5ff0*/  LDG.E.U16 R2, [R4.64] ;  /* 0x0000002404027981 */ /* 0x000ea4000c1e1500 */
[----:B--2---:R-:W-:-:S06]  /*6000*/  HADD2.F32 R2, -RZ, R2.H0_H0 ;  /* 0x20000002ff027230 */ /* 0x004fcc0000004100 */
[----:B------:R-:W0:Y:S02]  /*6010*/  F2I.S64.TRUNC R2, R2 ;  /* 0x0000000200027311 */ /* 0x000e24000020d900 */
[----:B0-----:R-:W-:Y:S01]  /*6020*/  PRMT R0, R2, 0x7610, R0 ;  /* 0x0000761002007816 */ /* 0x001fe20000000000 */
[----:B------:R-:W-:Y:S05]  /*6030*/  BRA `(.L_x_15801) ;  /* 0x00000c1000007947 */ /* 0x000fea0003800000 */
.L_x_15804:
        /* <DEDUP_REMOVED lines=10> */
.L_x_15807:
[----:B------:R-:W2:Y:S02]  /*60e0*/  LDG.E.U16 R4, [R4.64] ;  /* 0x0000002404047981 */ /* 0x000ea4000c1e1500 */
[----:B--2---:R-:W-:-:S06]  /*60f0*/  HADD2.F32 R2, -RZ, R4.H0_H0 ;  /* 0x20000004ff027230 */ /* 0x004fcc0000004100 */
[----:B------:R-:W0:Y:S02]  /*6100*/  F2I.S64.TRUNC R2, R2 ;  /* 0x0000000200027311 */ /* 0x000e24000020d900 */
[----:B0-----:R-:W-:Y:S01]  /*6110*/  PRMT R0, R2, 0x7610, R0 ;  /* 0x0000761002007816 */ /* 0x001fe20000000000 */
[----:B------:R-:W-:Y:S05]  /*6120*/  BRA `(.L_x_15801) ;  /* 0x00000b2000007947 */ /* 0x000fea0003800000 */
.L_x_15806:
[----:B------:R-:W2:Y:S02]  /*6130*/  LDG.E.64 R2, [R4.64] ;  /* 0x0000002404027981 */ /* 0x000ea4000c1e1b00 */
[----:B--2---:R-:W0:Y:S02]  /*6140*/  F2I.S64.F64.TRUNC R2, R2 ;  /* 0x0000000200027311 */ /* 0x004e24000030d900 */
[----:B0-----:R-:W-:Y:S01]  /*6150*/  PRMT R0, R2, 0x7610, R0 ;  /* 0x0000761002007816 */ /* 0x001fe20000000000 */
[----:B------:R-:W-:Y:S05]  /*6160*/  BRA `(.L_x_15801) ;  /* 0x00000ae000007947 */ /* 0x000fea0003800000 */
.L_x_15796:
        /* <DEDUP_REMOVED lines=12> */
.L_x_15810:
[----:B------:R-:W2:Y:S02]  /*6230*/  LDG.E.64 R4, [R4.64] ;  /* 0x0000002404047981 */ /* 0x000ea4000c1e1b00 */
[----:B--2---:R-:W0:Y:S02]  /*6240*/  F2I.S64.F64.TRUNC R2, R4 ;  /* 0x0000000400027311 */ /* 0x004e24000030d900 */
[----:B0-----:R-:W-:Y:S01]  /*6250*/  PRMT R0, R2, 0x7610, R0 ;  /* 0x0000761002007816 */ /* 0x001fe20000000000 */
[----:B------:R-:W-:Y:S05]  /*6260*/  BRA `(.L_x_15801) ;  /* 0x000009e000007947 */ /* 0x000fea0003800000 */
.L_x_15809:
        /* <DEDUP_REMOVED lines=28> */
.L_x_15812:
        /* <DEDUP_REMOVED lines=15> */
.L_x_15811:
[----:B------:R-:W2:Y:S02]  /*6520*/  LDG.E.U16 R2, [R4.64] ;  /* 0x0000002404027981 */ /* 0x000ea4000c1e1500 */
[----:B--2---:R-:W-:-:S06]  /*6530*/  PRMT R2, RZ, 0x5410, R2 ;  /* 0x00005410ff027816 */ /* 0x004fcc0000000002 */
[----:B------:R-:W0:Y:S02]  /*6540*/  F2I.S64.TRUNC R2, R2 ;  /* 0x0000000200027311 */ /* 0x000e24000020d900 */
[----:B0-----:R-:W-:Y:S01]  /*6550*/  PRMT R0, R2, 0x7610, R0 ;  /* 0x0000761002007816 */ /* 0x001fe20000000000 */
[----:B------:R-:W-:Y:S05]  /*6560*/  BRA `(.L_x_15801) ;  /* 0x000006e000007947 */ /* 0x000fea0003800000 */
.L_x_15808:
        /* <DEDUP_REMOVED lines=10> */
.L_x_15815:
        /* <DEDUP_REMOVED lines=21> */
.L_x_15819:
[----:B------:R-:W-:Y:S05]  /*6760*/  BSYNC B1 ;  /* 0x0000000000017941 */ /* 0x000fea0003800000 */
.L_x_15818:
[----:B------:R-:W-:Y:S01]  /*6770*/  IMAD.SHL.U32 R2, R2, 0x100000, RZ ;  /* 0x0010000002027824 */ /* 0x000fe200078e00ff */
[----:B------:R-:W-:-:S04]  /*6780*/  LEA R3, R0, 0x3b800000, 0x17 ;  /* 0x3b80000000037811 */ /* 0x000fc800078eb8ff */
[----:B------:R-:W-:Y:S02]  /*6790*/  LOP3.LUT R2, R3, R2, R4, 0xfe, !PT ;  /* 0x0000000203027212 */ /* 0x000fe400078efe04 */
.L_x_15817:
[----:B------:R-:W-:Y:S05]  /*67a0*/  BSYNC B0 ;  /* 0x0000000000007941 */ /* 0x000fea0003800000 */
.L_x_15816:
[----:B------:R-:W0:Y:S02]  /*67b0*/  F2I.S64.TRUNC R2, R2 ;  /* 0x0000000200027311 */ /* 0x000e24000020d900 */
[----:B0-----:R-:W-:Y:S01]  /*67c0*/  PRMT R0, R2, 0x7610, R0 ;  /* 0x0000761002007816 */ /* 0x001fe20000000000 */
[----:B------:R-:W-:Y:S05]  /*67d0*/  BRA `(.L_x_15801) ;  /* 0x0000047000007947 */ /* 0x000fea0003800000 */
.L_x_15814:
        /* <DEDUP_REMOVED lines=21> */
.L_x_15823:
[----:B------:R-:W-:Y:S05]  /*6930*/  BSYNC B1 ;  /* 0x0000000000017941 */ /* 0x000fea0003800000 */
.L_x_15822:
[----:B------:R-:W-:Y:S01]  /*6940*/  IMAD.SHL.U32 R2, R2, 0x200000, RZ ;  /* 0x0020000002027824 */ /* 0x000fe200078e00ff */
[----:B------:R-:W-:-:S04]  /*6950*/  LEA R3, R0, 0x37800000, 0x17 ;  /* 0x3780000000037811 */ /* 0x000fc800078eb8ff */
[----:B------:R-:W-:Y:S02]  /*6960*/  LOP3.LUT R2, R3, R2, R4, 0xfe, !PT ;  /* 0x0000000203027212 */ /* 0x000fe400078efe04 */
.L_x_15821:
[----:B------:R-:W-:Y:S05]  /*6970*/  BSYNC B0 ;  /* 0x0000000000007941 */ /* 0x000fea0003800000 */
.L_x_15820:
[----:B------:R-:W0:Y:S02]  /*6980*/  F2I.S64.TRUNC R2, R2 ;  /* 0x0000000200027311 */ /* 0x000e24000020d900 */
[----:B0-----:R-:W-:Y:S01]  /*6990*/  PRMT R0, R2, 0x7610, R0 ;  /* 0x0000761002007816 */ /* 0x001fe20000000000 */
[----:B------:R-:W-:Y:S05]  /*69a0*/  BRA `(.L_x_15801) ;  /* 0x000002a000007947 */ /* 0x000fea0003800000 */
.L_x_15813:
        /* <DEDUP_REMOVED lines=14> */
.L_x_15827:
[----:B------:R-:W-:Y:S05]  /*6a90*/  BSYNC B0 ;  /* 0x0000000000007941 */ /* 0x000fea0003800000 */
.L_x_15826:
[----:B------:R-:W0:Y:S02]  /*6aa0*/  F2I.S64.TRUNC R2, R2 ;  /* 0x0000000200027311 */ /* 0x000e24000020d900 */
[----:B0-----:R-:W-:Y:S01]  /*6ab0*/  PRMT R0, R2, 0x7610, R0 ;  /* 0x0000761002007816 */ /* 0x001fe20000000000 */
[----:B------:R-:W-:Y:S05]  /*6ac0*/  BRA `(.L_x_15801) ;  /* 0x0000018000007947 */ /* 0x000fea0003800000 */
.L_x_15800:
        /* <DEDUP_REMOVED lines=21> */
.L_x_15825:
[----:B------:R0:W5:Y:S01]  /*6c20*/  LDG.E.U8 R0, [R4.64] ;  /* 0x0000002404007981 */ /* 0x000162000c1e1100 */
[----:B------:R-:W-:Y:S05]  /*6c30*/  BRA `(.L_x_15801) ;  /* 0x0000001000007947 */ /* 0x000fea0003800000 */
.L_x_15824:
[----:B------:R0:W5:Y:S02]  /*6c40*/  LDG.E.U8 R0, [R4.64] ;  /* 0x0000002404007981 */ /* 0x000164000c1e1100 */
.L_x_15801:
        /* <DEDUP_REMOVED lines=18> */
.L_x_15831:
[----:B------:R0:W-:Y:S01]  /*6d70*/  STG.E.U8 [R16.64], R3 ;  /* 0x0000000310007986 */ /* 0x0001e2000c101124 */
[----:B------:R-:W-:Y:S05]  /*6d80*/  BRA `(.L_x_15833) ;  /* 0x00000e9000007947 */ /* 0x000fea0003800000 */
.L_x_15830:
        /* <DEDUP_REMOVED lines=10> */
.L_x_15835:
[----:B------:R-:W-:-:S05]  /*6e30*/  LOP3.LUT R3, R3, 0xff, RZ, 0xc0, !PT ;  /* 0x000000ff03037812 */ /* 0x000fca00078ec0ff */
[----:B------:R0:W-:Y:S01]  /*6e40*/  STG.E [R16.64], R3 ;  /* 0x0000000310007986 */ /* 0x0001e2000c101924 */
[----:B------:R-:W-:Y:S05]  /*6e50*/  BRA `(.L_x_15833) ;  /* 0x00000dc000007947 */ /* 0x000fea0003800000 */
.L_x_15834:
[----:B------:R-:W-:-:S05]  /*6e60*/  LOP3.LUT R3, R3, 0xff, RZ, 0xc0, !PT ;  /* 0x000000ff03037812 */ /* 0x000fca00078ec0ff */
[----:B------:R0:W-:Y:S01]  /*6e70*/  STG.E.U16 [R16.64], R3 ;  /* 0x0000000310007986 */ /* 0x0001e2000c101524 */
[----:B------:R-:W-:Y:S05]  /*6e80*/  BRA `(.L_x_15833) ;  /* 0x00000d9000007947 */ /* 0x000fea0003800000 */
.L_x_15829:
        /* <DEDUP_REMOVED lines=10> */
.L_x_15837:
[----:B------:R-:W-:-:S04]  /*6f30*/  LOP3.LUT R3, R3, 0xff, RZ, 0xc0, !PT ;  /* 0x000000ff03037812 */ /* 0x000fc800078ec0ff */
[----:B------:R-:W0:Y:S02]  /*6f40*/  I2F.U16 R0, R3 ;  /* 0x0000000300007306 */ /* 0x000e240000101000 */
[----:B0-----:R-:W-:-:S05]  /*6f50*/  F2FP.PACK_AB R0, RZ, R0 ;  /* 0x00000000ff00723e */ /* 0x001fca00000000ff */
[----:B------:R0:W-:Y:S01]  /*6f60*/  STG.E.U16 [R16.64], R0 ;  /* 0x0000000010007986 */ /* 0x0001e2000c101524 */
[----:B------:R-:W-:Y:S05]  /*6f70*/  BRA `(.L_x_15833) ;  /* 0x00000ca000007947 */ /* 0x000fea0003800000 */
.L_x_15836:
        /* <DEDUP_REMOVED lines=11> */
.L_x_15839:
[----:B------:R-:W-:-:S06]  /*7030*/  LOP3.LUT R3, R3, 0xff, RZ, 0xc0, !PT ;  /* 0x000000ff03037812 */ /* 0x000fcc00078ec0ff */
[----:B------:R-:W0:Y:S02]  /*7040*/  I2F.U16 R3, R3 ;  /* 0x0000000300037306 */ /* 0x000e240000101000 */
[----:B0-----:R-:W-:-:S04]  /*7050*/  F2FP.PACK_AB R3, RZ, R3 ;  /* 0x00000003ff03723e */ /* 0x001fc800000000ff */
[----:B------:R-:W-:-:S05]  /*7060*/  PRMT R3, R3, 0x5410, RZ ;  /* 0x0000541003037816 */ /* 0x000fca00000000ff */
[----:B------:R0:W-:Y:S01]  /*7070*/  STG.E [R16.64], R3 ;  /* 0x0000000310007986 */ /* 0x0001e2000c101924 */
[----:B------:R-:W-:Y:S05]  /*7080*/  BRA `(.L_x_15833) ;  /* 0x00000b9000007947 */ /* 0x000fea0003800000 */
.L_x_15838:
[----:B------:R-:W-:-:S06]  /*7090*/  LOP3.LUT R3, R3, 0xff, RZ, 0xc0, !PT ;  /* 0x000000ff03037812 */ /* 0x000fcc00078ec0ff */
[----:B------:R-:W0:Y:S02]  /*70a0*/  I2F.F64.U16 R2, R3 ;  /* 0x0000000300027312 */ /* 0x000e240000101800 */
[----:B0-----:R0:W-:Y:S01]  /*70b0*/  STG.E.64 [R16.64], R2 ;  /* 0x0000000210007986 */ /* 0x0011e2000c101b24 */
[----:B------:R-:W-:Y:S05]  /*70c0*/  BRA `(.L_x_15833) ;  /* 0x00000b5000007947 */ /* 0x000fea0003800000 */
.L_x_15828:
        /* <DEDUP_REMOVED lines=12> */
.L_x_15842:
[----:B------:R-:W-:Y:S01]  /*7190*/  LOP3.LUT R4, R3, 0xff, RZ, 0xc0, !PT ;  /* 0x000000ff03047812 */ /* 0x000fe200078ec0ff */
[----:B------:R-:W-:-:S05]  /*71a0*/  CS2R R6, SRZ ;  /* 0x0000000000067805 */ /* 0x000fca000001ff00 */
[----:B------:R-:W0:Y:S02]  /*71b0*/  I2F.F64.U16 R4, R4 ;  /* 0x0000000400047312 */ /* 0x000e240000101800 */
[----:B0-----:R0:W-:Y:S01]  /*71c0*/  STG.E.128 [R16.64], R4 ;  /* 0x0000000410007986 */ /* 0x0011e2000c101d24 */
[----:B------:R-:W-:Y:S05]  /*71d0*/  BRA `(.L_x_15833) ;  /* 0x00000a4000007947 */ /* 0x000fea0003800000 */
.L_x_15841:
        /* <DEDUP_REMOVED lines=22> */
.L_x_15846:
[----:B------:R-:W-:Y:S05]  /*7340*/  BSYNC B0 ;  /* 0x0000000000007941 */ /* 0x000fea0003800000 */
.L_x_15845:
[----:B------:R-:W-:-:S05]  /*7350*/  LOP3.LUT R3, R0, R3, RZ, 0xfc, !PT ;  /* 0x0000000300037212 */ /* 0x000fca00078efcff */
[----:B------:R0:W-:Y:S01]  /*7360*/  STG.E.U8 [R16.64], R3 ;  /* 0x0000000310007986 */ /* 0x0001e2000c101124 */
[----:B------:R-:W-:Y:S05]  /*7370*/  BRA `(.L_x_15833) ;  /* 0x000008a000007947 */ /* 0x000fea0003800000 */
.L_x_15844:
        /* <DEDUP_REMOVED lines=14> */
.L_x_15848:
[----:B------:R-:W-:Y:S01]  /*7460*/  IMAD.MOV.U32 R0, RZ, RZ, 0x7f ;  /* 0x0000007fff007424 */ /* 0x000fe200078e00ff */
[----:B------:R-:W-:-:S04]  /*7470*/  ISETP.GT.U32.AND P0, PT, R2, 0x7f800000, PT ;  /* 0x7f8000000200780c */ /* 0x000fc80003f04070 */
[----:B------:R-:W-:-:S04]  /*7480*/  SEL R0, R0, 0x7c, P0 ;  /* 0x0000007c00007807 */ /* 0x000fc80000000000 */
.L_x_15849:
[----:B------:R-:W-:Y:S05]  /*7490*/  BSYNC B0 ;  /* 0x0000000000007941 */ /* 0x000fea0003800000 */
.L_x_15847:
[----:B------:R-:W-:-:S04]  /*74a0*/  LOP3.LUT R2, R3, 0x80000000, RZ, 0xc0, !PT ;  /* 0x8000000003027812 */ /* 0x000fc800078ec0ff */
[----:B------:R-:W-:-:S04]  /*74b0*/  SHF.R.U32.HI R3, RZ, 0x18, R2 ;  /* 0x00000018ff037819 */ /* 0x000fc80000011602 */
[----:B------:R-:W-:-:S05]  /*74c0*/  LOP3.LUT R3, R0, R3, RZ, 0xfc, !PT ;  /* 0x0000000300037212 */ /* 0x000fca00078efcff */
[----:B------:R0:W-:Y:S01]  /*74d0*/  STG.E.U8 [R16.64], R3 ;  /* 0x0000000310007986 */ /* 0x0001e2000c101124 */
[----:B------:R-:W-:Y:S05]  /*74e0*/  BRA `(.L_x_15833) ;  /* 0x0000073000007947 */ /* 0x000fea0003800000 */
.L_x_15843:
[----:B------:R-:W-:-:S04]  /*74f0*/  LOP3.LUT R3, R3, 0xff, RZ, 0xc0, !PT ;  /* 0x000000ff03037812 */ /* 0x000fc800078ec0ff */
[----:B------:R-:W0:Y:S02]  /*7500*/  I2F.U16 R0, R3 ;  /* 0x0000000300007306 */ /* 0x000e240000101000 */
[----:B0-----:R-:W-:-:S05]  /*7510*/  F2FP.BF16.PACK_AB R0, RZ, R0 ;  /* 0x00000000ff00723e */ /* 0x001fca00000010ff */
[----:B------:R0:W-:Y:S01]  /*7520*/  STG.E.U16 [R16.64], R0 ;  /* 0x0000000010007986 */ /* 0x0001e2000c101524 */
[----:B------:R-:W-:Y:S05]  /*7530*/  BRA `(.L_x_15833) ;  /* 0x000006e000007947 */ /* 0x000fea0003800000 */
.L_x_15840:
        /* <DEDUP_REMOVED lines=11> */
.L_x_15852:
        /* <DEDUP_REMOVED lines=18> */
.L_x_15855:
[----:B------:R-:W-:-:S04]  /*7710*/  LOP3.LUT R2, R3, 0x80000000, RZ, 0xc0, !PT ;  /* 0x8000000003027812 */ /* 0x000fc800078ec0ff */
[----:B------:R-:W-:-:S04]  /*7720*/  SHF.R.U32.HI R3, RZ, 0x18, R2 ;  /* 0x00000018ff037819 */ /* 0x000fc80000011602 */
[----:B------:R-:W-:-:S04]  /*7730*/  LOP3.LUT R0, R0, R3, RZ, 0xfc, !PT ;  /* 0x0000000300007212 */ /* 0x000fc800078efcff */
[----:B------:R-:W-:Y:S02]  /*7740*/  PRMT R8, R0, 0x7610, R8 ;  /* 0x0000761000087816 */ /* 0x000fe40000000008 */
.L_x_15854:
[----:B------:R-:W-:Y:S05]  /*7750*/  BSYNC B0 ;  /* 0x0000000000007941 */ /* 0x000fea0003800000 */
.L_x_15853:
[----:B------:R0:W-:Y:S01]  /*7760*/  STG.E.U8 [R16.64], R8 ;  /* 0x0000000810007986 */ /* 0x0001e2000c101124 */
[----:B------:R-:W-:Y:S05]  /*7770*/  BRA `(.L_x_15833) ;  /* 0x000004a000007947 */ /* 0x000fea0003800000 */
.L_x_15851:
        /* <DEDUP_REMOVED lines=18> */
.L_x_15858:
[----:B------:R-:W-:-:S04]  /*78a0*/  LOP3.LUT R2, R3, 0x80000000, RZ, 0xc0, !PT ;  /* 0x8000000003027812 */ /* 0x000fc800078ec0ff */
[----:B------:R-:W-:-:S04]  /*78b0*/  SHF.R.U32.HI R3, RZ, 0x18, R2 ;  /* 0x00000018ff037819 */ /* 0x000fc80000011602 */
[----:B------:R-:W-:-:S04]  /*78c0*/  LOP3.LUT R0, R0, R3, RZ, 0xfc, !PT ;  /* 0x0000000300007212 */ /* 0x000fc800078efcff */
[----:B------:R-:W-:Y:S02]  /*78d0*/  PRMT R8, R0, 0x7610, R8 ;  /* 0x0000761000087816 */ /* 0x000fe40000000008 */
.L_x_15857:
[----:B------:R-:W-:Y:S05]  /*78e0*/  BSYNC B0 ;  /* 0x0000000000007941 */ /* 0x000fea0003800000 */
.L_x_15856:
[----:B------:R0:W-:Y:S01]  /*78f0*/  STG.E.U8 [R16.64], R8 ;  /* 0x0000000810007986 */ /* 0x0001e2000c101124 */
[----:B------:R-:W-:Y:S05]  /*7900*/  BRA `(.L_x_15833) ;  /* 0x0000031000007947 */ /* 0x000fea0003800000 */
.L_x_15850:
        /* <DEDUP_REMOVED lines=23> */
.L_x_15832:
        /* <DEDUP_REMOVED lines=20> */
.L_x_15860:
[----:B------:R-:W-:Y:S01]  /*7bc0*/  LOP3.LUT R2, R3, 0xff, RZ, 0xc0, !PT ;  /* 0x000000ff03027812 */ /* 0x000fe200078ec0ff */
[----:B------:R-:W-:-:S05]  /*7bd0*/  IMAD.MOV.U32 R3, RZ, RZ, RZ ;  /* 0x000000ffff037224 */ /* 0x000fca00078e00ff */
[----:B------:R0:W-:Y:S01]  /*7be0*/  STG.E.64 [R16.64], R2 ;  /* 0x0000000210007986 */ /* 0x0001e2000c101b24 */
[----:B------:R-:W-:Y:S05]  /*7bf0*/  BRA `(.L_x_15833) ;  /* 0x0000002000007947 */ /* 0x000fea0003800000 */
.L_x_15859:
[----:B------:R-:W-:-:S05]  /*7c00*/  LOP3.LUT R3, R3, 0xff, RZ, 0xc0, !PT ;  /* 0x000000ff03037812 */ /* 0x000fca00078ec0ff */
[----:B------:R0:W-:Y:S02]  /*7c10*/  STG.E [R16.64], R3 ;  /* 0x0000000310007986 */ /* 0x0001e4000c101924 */
.L_x_15833:
        /* <DEDUP_REMOVED lines=258> */
.L_x_15861:
        /* <DEDUP_REMOVED lines=18> */
.L_x_15865:
[----:B------:R0:W5:Y:S01]  /*8d60*/  LDG.E.U8 R19, [R4.64] ;  /* 0x0000002404137981 */ /* 0x000162000c1e1100 */
[----:B------:R-:W-:Y:S05]  /*8d70*/  BRA `(.L_x_15867) ;  /* 0x00000dc000007947 */ /* 0x000fea0003800000 */
.L_x_15864:
        /* <DEDUP_REMOVED lines=8> */
.L_x_15869:
[----:B------:R0:W5:Y:S01]  /*8e00*/  LDG.E.U8 R19, [R4.64] ;  /* 0x0000002404137981 */ /* 0x000162000c1e1100 */
[----:B------:R-:W-:Y:S05]  /*8e10*/  BRA `(.L_x_15867) ;  /* 0x00000d2000007947 */ /* 0x000fea0003800000 */
.L_x_15868:
[----:B------:R0:W5:Y:S01]  /*8e20*/  LDG.E.U16 R19, [R4.64] ;  /* 0x0000002404137981 */ /* 0x000162000c1e1500 */
[----:B------:R-:W-:Y:S05]  /*8e30*/  BRA `(.L_x_15867) ;  /* 0x00000d0000007947 */ /* 0x000fea0003800000 */
.L_x_15863:
        /* <DEDUP_REMOVED lines=10> */
.L_x_15871:
[----:B------:R-:W2:Y:S02]  /*8ee0*/  LDG.E.U16 R2, [R4.64] ;  /* 0x0000002404027981 */ /* 0x000ea4000c1e1500 */
[----:B--2---:R-:W-:-:S06]  /*8ef0*/  HADD2.F32 R2, -RZ, R2.H0_H0 ;  /* 0x20000002ff027230 */ /* 0x004fcc0000004100 */
[----:B------:R-:W0:Y:S02]  /*8f00*/  F2I.S64.TRUNC R2, R2 ;  /* 0x0000000200027311 */ /* 0x000e24000020d900 */
[----:B0-----:R-:W-:Y:S01]  /*8f10*/  PRMT R19, R2, 0x7610, R19 ;  /* 0x0000761002137816 */ /* 0x001fe20000000013 */
[----:B------:R-:W-:Y:S05]  /*8f20*/  BRA `(.L_x_15867) ;  /* 0x00000c1000007947 */ /* 0x000fea0003800000 */
.L_x_15870:
        /* <DEDUP_REMOVED lines=10> */
.L_x_15873:
[----:B------:R-:W2:Y:S02]  /*8fd0*/  LDG.E.U16 R4, [R4.64] ;  /* 0x0000002404047981 */ /* 0x000ea4000c1e1500 */
[----:B--2---:R-:W-:-:S06]  /*8fe0*/  HADD2.F32 R2, -RZ, R4.H0_H0 ;  /* 0x20000004ff027230 */ /* 0x004fcc0000004100 */
[----:B------:R-:W0:Y:S02]  /*8ff0*/  F2I.S64.TRUNC R2, R2 ;  /* 0x0000000200027311 */ /* 0x000e24000020d900 */
[----:B0-----:R-:W-:Y:S01]  /*9000*/  PRMT R19, R2, 0x7610, R19 ;  /* 0x0000761002137816 */ /* 0x001fe20000000013 */
[----:B------:R-:W-:Y:S05]  /*9010*/  BRA `(.L_x_15867) ;  /* 0x00000b2000007947 */ /* 0x000fea0003800000 */
.L_x_15872:
[----:B------:R-:W2:Y:S02]  /*9020*/  LDG.E.64 R2, [R4.64] ;  /* 0x0000002404027981 */ /* 0x000ea4000c1e1b00 */
[----:B--2---:R-:W0:Y:S02]  /*9030*/  F2I.S64.F64.TRUNC R2, R2 ;  /* 0x0000000200027311 */ /* 0x004e24000030d900 */
[----:B0-----:R-:W-:Y:S01]  /*9040*/  PRMT R19, R2, 0x7610, R19 ;  /* 0x0000761002137816 */ /* 0x001fe20000000013 */
[----:B------:R-:W-:Y:S05]  /*9050*/  BRA `(.L_x_15867) ;  /* 0x00000ae000007947 */ /* 0x000fea0003800000 */
.L_x_15862:
        /* <DEDUP_REMOVED lines=12> */
.L_x_15876:
[----:B------:R-:W2:Y:S02]  /*9120*/  LDG.E.64 R4, [R4.64] ;  /* 0x0000002404047981 */ /* 0x000ea4000c1e1b00 */
[----:B--2---:R-:W0:Y:S02]  /*9130*/  F2I.S64.F64.TRUNC R2, R4 ;  /* 0x0000000400027311 */ /* 0x004e24000030d900 */
[----:B0-----:R-:W-:Y:S01]  /*9140*/  PRMT R19, R2, 0x7610, R19 ;  /* 0x0000761002137816 */ /* 0x001fe20000000013 */
[----:B------:R-:W-:Y:S05]  /*9150*/  BRA `(.L_x_15867) ;  /* 0x000009e000007947 */ /* 0x000fea0003800000 */
.L_x_15875:
        /* <DEDUP_REMOVED lines=28> */
.L_x_15878:
        /* <DEDUP_REMOVED lines=15> */
.L_x_15877:
[----:B------:R-:W2:Y:S02]  /*9410*/  LDG.E.U16 R2, [R4.64] ;  /* 0x0000002404027981 */ /* 0x000ea4000c1e1500 */
[----:B--2---:R-:W-:-:S06]  /*9420*/  PRMT R2, RZ, 0x5410, R2 ;  /* 0x00005410ff027816 */ /* 0x004fcc0000000002 */
[----:B------:R-:W0:Y:S02]  /*9430*/  F2I.S64.TRUNC R2, R2 ;  /* 0x0000000200027311 */ /* 0x000e24000020d900 */
[----:B0-----:R-:W-:Y:S01]  /*9440*/  PRMT R19, R2, 0x7610, R19 ;  /* 0x0000761002137816 */ /* 0x001fe20000000013 */
[----:B------:R-:W-:Y:S05]  /*9450*/  BRA `(.L_x_15867) ;  /* 0x000006e000007947 */ /* 0x000fea0003800000 */
.L_x_15874:
        /* <DEDUP_REMOVED lines=10> */
.L_x_15881:
        /* <DEDUP_REMOVED lines=21> */
.L_x_15885:
[----:B------:R-:W-:Y:S05]  /*9650*/  BSYNC B1 ;  /* 0x0000000000017941 */ /* 0x000fea0003800000 */
.L_x_15884:
[----:B------:R-:W-:Y:S01]  /*9660*/  IMAD.SHL.U32 R2, R2, 0x100000, RZ ;  /* 0x0010000002027824 */ /* 0x000fe200078e00ff */
[----:B------:R-:W-:-:S04]  /*9670*/  LEA R3, R0, 0x3b800000, 0x17 ;  /* 0x3b80000000037811 */ /* 0x000fc800078eb8ff */
[----:B------:R-:W-:Y:S02]  /*9680*/  LOP3.LUT R2, R3, R2, R4, 0xfe, !PT ;  /* 0x0000000203027212 */ /* 0x000fe400078efe04 */
.L_x_15883:
[----:B------:R-:W-:Y:S05]  /*9690*/  BSYNC B0 ;  /* 0x0000000000007941 */ /* 0x000fea0003800000 */
.L_x_15882:
[----:B------:R-:W0:Y:S02]  /*96a0*/  F2I.S64.TRUNC R2, R2 ;  /* 0x0000000200027311 */ /* 0x000e24000020d900 */
[----:B0-----:R-:W-:Y:S01]  /*96b0*/  PRMT R19, R2, 0x7610, R19 ;  /* 0x0000761002137816 */ /* 0x001fe20000000013 */
[----:B------:R-:W-:Y:S05]  /*96c0*/  BRA `(.L_x_15867) ;  /* 0x0000047000007947 */ /* 0x000fea0003800000 */
.L_x_15880:
        /* <DEDUP_REMOVED lines=21> */
.L_x_15889:
[----:B------:R-:W-:Y:S05]  /*9820*/  BSYNC B1 ;  /* 0x0000000000017941 */ /* 0x000fea0003800000 */
.L_x_15888:
[----:B------:R-:W-:Y:S01]  /*9830*/  IMAD.SHL.U32 R2, R2, 0x200000, RZ ;  /* 0x0020000002027824 */ /* 0x000fe200078e00ff */
[----:B------:R-:W-:-:S04]  /*9840*/  LEA R3, R0, 0x37800000, 0x17 ;  /* 0x3780000000037811 */ /* 0x000fc800078eb8ff */
[----:B------:R-:W-:Y:S02]  /*9850*/  LOP3.LUT R2, R3, R2, R4, 0xfe, !PT ;  /* 0x0000000203027212 */ /* 0x000fe400078efe04 */
.L_x_15887:
[----:B------:R-:W-:Y:S05]  /*9860*/  BSYNC B0 ;  /* 0x0000000000007941 */ /* 0x000fea0003800000 */
.L_x_15886:
[----:B------:R-:W0:Y:S02]  /*9870*/  F2I.S64.TRUNC R2, R2 ;  /* 0x0000000200027311 */ /* 0x000e24000020d900 */
[----:B0-----:R-:W-:Y:S01]  /*9880*/  PRMT R19, R2, 0x7610, R19 ;  /* 0x0000761002137816 */ /* 0x001fe20000000013 */
[----:B------:R-:W-:Y:S05]  /*9890*/  BRA `(.L_x_15867) ;  /* 0x000002a000007947 */ /* 0x000fea0003800000 */
.L_x_15879:
        /* <DEDUP_REMOVED lines=14> */
.L_x_15893:
[----:B------:R-:W-:Y:S05]  /*9980*/  BSYNC B0 ;  /* 0x0000000000007941 */ /* 0x000fea0003800000 */
.L_x_15892:
[----:B------:R-:W0:Y:S02]  /*9990*/  F2I.S64.TRUNC R2, R2 ;  /* 0x0000000200027311 */ /* 0x000e24000020d900 */
[----:B0-----:R-:W-:Y:S01]  /*99a0*/  PRMT R19, R2, 0x7610, R19 ;  /* 0x0000761002137816 */ /* 0x001fe20000000013 */
[----:B------:R-:W-:Y:S05]  /*99b0*/  BRA `(.L_x_15867) ;  /* 0x0000018000007947 */ /* 0x000fea0003800000 */
.L_x_15866:
        /* <DEDUP_REMOVED lines=21> */
.L_x_15891:
[----:B------:R0:W5:Y:S01]  /*9b10*/  LDG.E.U8 R19, [R4.64] ;  /* 0x0000002404137981 */ /* 0x000162000c1e1100 */
[----:B------:R-:W-:Y:S05]  /*9b20*/  BRA `(.L_x_15867) ;  /* 0x0000001000007947 */ /* 0x000fea0003800000 */
.L_x_15890:
[----:B------:R0:W5:Y:S02]  /*9b30*/  LDG.E.U8 R19, [R4.64] ;  /* 0x0000002404137981 */ /* 0x000164000c1e1100 */
.L_x_15867:
        /* <DEDUP_REMOVED lines=16> */
.L_x_15897:
[----:B------:R0:W5:Y:S01]  /*9c40*/  LDG.E.U8 R0, [R4.64] ;  /* 0x0000002404007981 */ /* 0x000162000c1e1100 */
[----:B------:R-:W-:Y:S05]  /*9c50*/  BRA `(.L_x_15899) ;  /* 0x00000dc000007947 */ /* 0x000fea0003800000 */
.L_x_15896:
        /* <DEDUP_REMOVED lines=8> */
.L_x_15901:
[----:B------:R0:W5:Y:S01]  /*9ce0*/  LDG.E.U8 R0, [R4.64] ;  /* 0x0000002404007981 */ /* 0x000162000c1e1100 */
[----:B------:R-:W-:Y:S05]  /*9cf0*/  BRA `(.L_x_15899) ;  /* 0x00000d2000007947 */ /* 0x000fea0003800000 */
.L_x_15900:
[----:B------:R0:W5:Y:S01]  /*9d00*/  LDG.E.U16 R0, [R4.64] ;  /* 0x0000002404007981 */ /* 0x000162000c1e1500 */
[----:B------:R-:W-:Y:S05]  /*9d10*/  BRA `(.L_x_15899) ;  /* 0x00000d0000007947 */ /* 0x000fea0003800000 */
.L_x_15895:
        /* <DEDUP_REMOVED lines=10> */
.L_x_15903:
[----:B------:R-:W2:Y:S02]  /*9dc0*/  LDG.E.U16 R2, [R4.64] ;  /* 0x0000002404027981 */ /* 0x000ea4000c1e1500 */
[----:B--2---:R-:W-:-:S06]  /*9dd0*/  HADD2.F32 R2, -RZ, R2.H0_H0 ;  /* 0x20000002ff027230 */ /* 0x004fcc0000004100 */
[----:B------:R-:W0:Y:S02]  /*9de0*/  F2I.S64.TRUNC R2, R2 ;  /* 0x0000000200027311 */ /* 0x000e24000020d900 */
[----:B0-----:R-:W-:Y:S01]  /*9df0*/  PRMT R0, R2, 0x7610, R0 ;  /* 0x0000761002007816 */ /* 0x001fe20000000000 */
[----:B------:R-:W-:Y:S05]  /*9e00*/  BRA `(.L_x_15899) ;  /* 0x00000c1000007947 */ /* 0x000fea0003800000 */
.L_x_15902:
        /* <DEDUP_REMOVED lines=10> */
.L_x_15905:
[----:B------:R-:W2:Y:S02]  /*9eb0*/  LDG.E.U16 R4, [R4.64] ;  /* 0x0000002404047981 */ /* 0x000ea4000c1e1500 */
[----:B--2---:R-:W-:-:S06]  /*9ec0*/  HADD2.F32 R2, -RZ, R4.H0_H0 ;  /* 0x20000004ff027230 */ /* 0x004fcc0000004100 */
[----:B------:R-:W0:Y:S02]  /*9ed0*/  F2I.S64.TRUNC R2, R2 ;  /* 0x0000000200027311 */ /* 0x000e24000020d900 */
[----:B0-----:R-:W-:Y:S01]  /*9ee0*/  PRMT R0, R2, 0x7610, R0 ;  /* 0x0000761002007816 */ /* 0x001fe20000000000 */
[----:B------:R-:W-:Y:S05]  /*9ef0*/  BRA `(.L_x_15899) ;  /* 0x00000b2000007947 */ /* 0x000fea0003800000 */
.L_x_15904:
[----:B------:R-:W2:Y:S02]  /*9f00*/  LDG.E.64 R2, [R4.64] ;  /* 0x0000002404027981 */ /* 0x000ea4000c1e1b00 */
[----:B--2---:R-:W0:Y:S02]  /*9f10*/  F2I.S64.F64.TRUNC R2, R2 ;  /* 0x0000000200027311 */ /* 0x004e24000030d900 */
[----:B0-----:R-:W-:Y:S01]  /*9f20*/  PRMT R0, R2, 0x7610, R0 ;  /* 0x0000761002007816 */ /* 0x001fe20000000000 */
[----:B------:R-:W-:Y:S05]  /*9f30*/  BRA `(.L_x_15899) ;  /* 0x00000ae000007947 */ /* 0x000fea0003800000 */
.L_x_15894:
        /* <DEDUP_REMOVED lines=12> */
.L_x_15908:
[----:B------:R-:W2:Y:S02]  /*a000*/  LDG.E.64 R4, [R4.64] ;  /* 0x0000002404047981 */ /* 0x000ea4000c1e1b00 */
[----:B--2---:R-:W0:Y:S02]  /*a010*/  F2I.S64.F64.TRUNC R2, R4 ;  /* 0x0000000400027311 */ /* 0x004e24000030d900 */
[----:B0-----:R-:W-:Y:S01]  /*a020*/  PRMT R0, R2, 0x7610, R0 ;  /* 0x0000761002007816 */ /* 0x001fe20000000000 */
[----:B------:R-:W-:Y:S05]  /*a030*/  BRA `(.L_x_15899) ;  /* 0x000009e000007947 */ /* 0x000fea0003800000 */
.L_x_15907:
        /* <DEDUP_REMOVED lines=28> */
.L_x_15910:
        /* <DEDUP_REMOVED lines=15> */
.L_x_15909:
[----:B------:R-:W2:Y:S02]  /*a2f0*/  LDG.E.U16 R2, [R4.64] ;  /* 0x0000002404027981 */ /* 0x000ea4000c1e1500 */
[----:B--2---:R-:W-:-:S06]  /*a300*/  PRMT R2, RZ, 0x5410, R2 ;  /* 0x00005410ff027816 */ /* 0x004fcc0000000002 */
[----:B------:R-:W0:Y:S02]  /*a310*/  F2I.S64.TRUNC R2, R2 ;  /* 0x0000000200027311 */ /* 0x000e24000020d900 */
[----:B0-----:R-:W-:Y:S01]  /*a320*/  PRMT R0, R2, 0x7610, R0 ;  /* 0x0000761002007816 */ /* 0x001fe20000000000 */
[----:B------:R-:W-:Y:S05]  /*a330*/  BRA `(.L_x_15899) ;  /* 0x000006e000007947 */ /* 0x000fea0003800000 */
.L_x_15906:
        /* <DEDUP_REMOVED lines=10> */
.L_x_15913:
        /* <DEDUP_REMOVED lines=21> */
.L_x_15917:
[----:B------:R-:W-:Y:S05]  /*a530*/  BSYNC B1 ;  /* 0x0000000000017941 */ /* 0x000fea0003800000 */
.L_x_15916:
[----:B------:R-:W-:Y:S01]  /*a540*/  IMAD.SHL.U32 R2, R2, 0x100000, RZ ;  /* 0x0010000002027824 */ /* 0x000fe200078e00ff */
[----:B------:R-:W-:-:S04]  /*a550*/  LEA R3, R0, 0x3b800000, 0x17 ;  /* 0x3b80000000037811 */ /* 0x000fc800078eb8ff */
[----:B------:R-:W-:Y:S02]  /*a560*/  LOP3.LUT R2, R3, R2, R4, 0xfe, !PT ;  /* 0x0000000203027212 */ /* 0x000fe400078efe04 */
.L_x_15915:
[----:B------:R-:W-:Y:S05]  /*a570*/  BSYNC B0 ;  /* 0x0000000000007941 */ /* 0x000fea0003800000 */
.L_x_15914:
[----:B------:R-:W0:Y:S02]  /*a580*/  F2I.S64.TRUNC R2, R2 ;  /* 0x0000000200027311 */ /* 0x000e24000020d900 */
[----:B0-----:R-:W-:Y:S01]  /*a590*/  PRMT R0, R2, 0x7610, R0 ;  /* 0x0000761002007816 */ /* 0x001fe20000000000 */
[----:B------:R-:W-:Y:S05]  /*a5a0*/  BRA `(.L_x_15899) ;  /* 0x0000047000007947 */ /* 0x000fea0003800000 */
.L_x_15912:
        /* <DEDUP_REMOVED lines=21> */
.L_x_15921:
[----:B------:R-:W-:Y:S05]  /*a700*/  BSYNC B1 ;  /* 0x0000000000017941 */ /* 0x000fea0003800000 */
.L_x_15920:
[----:B------:R-:W-:Y:S01]  /*a710*/  IMAD.SHL.U32 R2, R2, 0x200000, RZ ;  /* 0x0020000002027824 */ /* 0x000fe200078e00ff */
[----:B------:R-:W-:-:S04]  /*a720*/  LEA R3, R0, 0x37800000, 0x17 ;  /* 0x3780000000037811 */ /* 0x000fc800078eb8ff */
[----:B------:R-:W-:Y:S02]  /*a730*/  LOP3.LUT R2, R3, R2, R4, 0xfe, !PT ;  /* 0x0000000203027212 */ /* 0x000fe400078efe04 */
.L_x_15919:
[----:B------:R-:W-:Y:S05]  /*a740*/  BSYNC B0 ;  /* 0x0000000000007941 */ /* 0x000fea0003800000 */
.L_x_15918:
[----:B------:R-:W0:Y:S02]  /*a750*/  F2I.S64.TRUNC R2, R2 ;  /* 0x0000000200027311 */ /* 0x000e24000020d900 */
[----:B0-----:R-:W-:Y:S01]  /*a760*/  PRMT R0, R2, 0x7610, R0 ;  /* 0x0000761002007816 */ /* 0x001fe20000000000 */
[----:B------:R-:W-:Y:S05]  /*a770*/  BRA `(.L_x_15899) ;  /* 0x000002a000007947 */ /* 0x000fea0003800000 */
.L_x_15911:
        /* <DEDUP_REMOVED lines=14> */
.L_x_15925:
[----:B------:R-:W-:Y:S05]  /*a860*/  BSYNC B0 ;  /* 0x0000000000007941 */ /* 0x000fea0003800000 */
.L_x_15924:
[----:B------:R-:W0:Y:S02]  /*a870*/  F2I.S64.TRUNC R2, R2 ;  /* 0x0000000200027311 */ /* 0x000e24000020d900 */
[----:B0-----:R-:W-:Y:S01]  /*a880*/  PRMT R0, R2, 0x7610, R0 ;  /* 0x0000761002007816 */ /* 0x001fe20000000000 */
[----:B------:R-:W-:Y:S05]  /*a890*/  BRA `(.L_x_15899) ;  /* 0x0000018000007947 */ /* 0x000fea0003800000 */
.L_x_15898:
        /* <DEDUP_REMOVED lines=21> */
.L_x_15923:
[----:B------:R0:W5:Y:S01]  /*a9f0*/  LDG.E.U8 R0, [R4.64] ;  /* 0x0000002404007981 */ /* 0x000162000c1e1100 */
[----:B------:R-:W-:Y:S05]  /*aa00*/  BRA `(.L_x_15899) ;  /* 0x0000001000007947 */ /* 0x000fea0003800000 */
.L_x_15922:
[----:B------:R0:W5:Y:S02]  /*aa10*/  LDG.E.U8 R0, [R4.64] ;  /* 0x0000002404007981 */ /* 0x000164000c1e1100 */
.L_x_15899:
        /* <DEDUP_REMOVED lines=18> */
.L_x_15929:
[----:B------:R0:W-:Y:S01]  /*ab40*/  STG.E.U8 [R16.64], R3 ;  /* 0x0000000310007986 */ /* 0x0001e2000c101124 */
[----:B------:R-:W-:Y:S05]  /*ab50*/  BRA `(.L_x_15931) ;  /* 0x00000e9000007947 */ /* 0x000fea0003800000 */
.L_x_15928:
        /* <DEDUP_REMOVED lines=10> */
.L_x_15933:
[----:B------:R-:W-:-:S05]  /*ac00*/  LOP3.LUT R3, R3, 0xff, RZ, 0xc0, !PT ;  /* 0x000000ff03037812 */ /* 0x000fca00078ec0ff */
[----:B------:R0:W-:Y:S01]  /*ac10*/  STG.E [R16.64], R3 ;  /* 0x0000000310007986 */ /* 0x0001e2000c101924 */
[----:B------:R-:W-:Y:S05]  /*ac20*/  BRA `(.L_x_15931) ;  /* 0x00000dc000007947 */ /* 0x000fea0003800000 */
.L_x_15932:
[----:B------:R-:W-:-:S05]  /*ac30*/  LOP3.LUT R3, R3, 0xff, RZ, 0xc0, !PT ;  /* 0x000000ff03037812 */ /* 0x000fca00078ec0ff */
[----:B------:R0:W-:Y:S01]  /*ac40*/  STG.E.U16 [R16.64], R3 ;  /* 0x0000000310007986 */ /* 0x0001e2000c101524 */
[----:B------:R-:W-:Y:S05]  /*ac50*/  BRA `(.L_x_15931) ;  /* 0x00000d9000007947 */ /* 0x000fea0003800000 */
.L_x_15927:
        /* <DEDUP_REMOVED lines=10> */
.L_x_15935:
[----:B------:R-:W-:-:S04]  /*ad00*/  LOP3.LUT R3, R3, 0xff, RZ, 0xc0, !PT ;  /* 0x000000ff03037812 */ /* 0x000fc800078ec0ff */
[----:B------:R-:W0:Y:S02]  /*ad10*/  I2F.U16 R0, R3 ;  /* 0x0000000300007306 */ /* 0x000e240000101000 */
[----:B0-----:R-:W-:-:S05]  /*ad20*/  F2FP.PACK_AB R0, RZ, R0 ;  /* 0x00000000ff00723e */ /* 0x001fca00000000ff */
[----:B------:R0:W-:Y:S01]  /*ad30*/  STG.E.U16 [R16.64], R0 ;  /* 0x0000000010007986 */ /* 0x0001e2000c101524 */
[----:B------:R-:W-:Y:S05]  /*ad40*/  BRA `(.L_x_15931) ;  /* 0x00000ca000007947 */ /* 0x000fea0003800000 */
.L_x_15934:
        /* <DEDUP_REMOVED lines=11> */
.L_x_15937:
[----:B------:R-:W-:-:S06]  /*ae00*/  LOP3.LUT R3, R3, 0xff, RZ, 0xc0, !PT ;  /* 0x000000ff03037812 */ /* 0x000fcc00078ec0ff */
[----:B------:R-:W0:Y:S02]  /*ae10*/  I2F.U16 R3, R3 ;  /* 0x0000000300037306 */ /* 0x000e240000101000 */
[----:B0-----:R-:W-:-:S04]  /*ae20*/  F2FP.PACK_AB R3, RZ, R3 ;  /* 0x00000003ff03723e */ /* 0x001fc800000000ff */
[----:B------:R-:W-:-:S05]  /*ae30*/  PRMT R3, R3, 0x5410, RZ ;  /* 0x0000541003037816 */ /* 0x000fca00000000ff */
[----:B------:R0:W-:Y:S01]  /*ae40*/  STG.E [R16.64], R3 ;  /* 0x0000000310007986 */ /* 0x0001e2000c101924 */
[----:B------:R-:W-:Y:S05]  /*ae50*/  BRA `(.L_x_15931) ;  /* 0x00000b9000007947 */ /* 0x000fea0003800000 */
.L_x_15936:
[----:B------:R-:W-:-:S06]  /*ae60*/  LOP3.LUT R3, R3, 0xff, RZ, 0xc0, !PT ;  /* 0x000000ff03037812 */ /* 0x000fcc00078ec0ff */
[----:B------:R-:W0:Y:S02]  /*ae70*/  I2F.F64.U16 R2, R3 ;  /* 0x0000000300027312 */ /* 0x000e240000101800 */
[----:B0-----:R0:W-:Y:S01]  /*ae80*/  STG.E.64 [R16.64], R2 ;  /* 0x0000000210007986 */ /* 0x0011e2000c101b24 */
[----:B------:R-:W-:Y:S05]  /*ae90*/  BRA `(.L_x_15931) ;  /* 0x00000b5000007947 */ /* 0x000fea0003800000 */
.L_x_15926:
        /* <DEDUP_REMOVED lines=12> */
.L_x_15940:
[----:B------:R-:W-:Y:S01]  /*af60*/  LOP3.LUT R4, R3, 0xff, RZ, 0xc0, !PT ;  /* 0x000000ff03047812 */ /* 0x000fe200078ec0ff */
[----:B------:R-:W-:-:S05]  /*af70*/  CS2R R6, SRZ ;  /* 0x0000000000067805 */ /* 0x000fca000001ff00 */
[----:B------:R-:W0:Y:S02]  /*af80*/  I2F.F64.U16 R4, R4 ;  /* 0x0000000400047312 */ /* 0x000e240000101800 */
[----:B0-----:R0:W-:Y:S01]  /*af90*/  STG.E.128 [R16.64], R4 ;  /* 0x0000000410007986 */ /* 0x0011e2000c101d24 */
[----:B------:R-:W-:Y:S05]  /*afa0*/  BRA `(.L_x_15931) ;  /* 0x00000a4000007947 */ /* 0x000fea0003800000 */
.L_x_15939:
        /* <DEDUP_REMOVED lines=22> */
.L_x_15944:
[----:B------:R-:W-:Y:S05]  /*b110*/  BSYNC B0 ;  /* 0x0000000000007941 */ /* 0x000fea0003800000 */
.L_x_15943:
[----:B------:R-:W-:-:S05]  /*b120*/  LOP3.LUT R3, R0, R3, RZ, 0xfc, !PT ;  /* 0x0000000300037212 */ /* 0x000fca00078efcff */
[----:B------:R0:W-:Y:S01]  /*b130*/  STG.E.U8 [R16.64], R3 ;  /* 0x0000000310007986 */ /* 0x0001e2000c101124 */
[----:B------:R-:W-:Y:S05]  /*b140*/  BRA `(.L_x_15931) ;  /* 0x000008a000007947 */ /* 0x000fea0003800000 */
.L_x_15942:
        /* <DEDUP_REMOVED lines=14> */
.L_x_15946:
[----:B------:R-:W-:Y:S01]  /*b230*/  IMAD.MOV.U32 R0, RZ, RZ, 0x7f ;  /* 0x0000007fff007424 */ /* 0x000fe200078e00ff */
[----:B------:R-:W-:-:S04]  /*b240*/  ISETP.GT.U32.AND P0, PT, R2, 0x7f800000, PT ;  /* 0x7f8000000200780c */ /* 0x000fc80003f04070 */
[----:B------:R-:W-:-:S04]  /*b250*/  SEL R0, R0, 0x7c, P0 ;  /* 0x0000007c00007807 */ /* 0x000fc80000000000 */
.L_x_15947:
[----:B------:R-:W-:Y:S05]  /*b260*/  BSYNC B0 ;  /* 0x0000000000007941 */ /* 0x000fea0003800000 */
.L_x_15945:
[----:B------:R-:W-:-:S04]  /*b270*/  LOP3.LUT R2, R3, 0x80000000, RZ, 0xc0, !PT ;  /* 0x8000000003027812 */ /* 0x000fc800078ec0ff */
[----:B------:R-:W-:-:S04]  /*b280*/  SHF.R.U32.HI R3, RZ, 0x18, R2 ;  /* 0x00000018ff037819 */ /* 0x000fc80000011602 */
[----:B------:R-:W-:-:S05]  /*b290*/  LOP3.LUT R3, R0, R3, RZ, 0xfc, !PT ;  /* 0x0000000300037212 */ /* 0x000fca00078efcff */
[----:B------:R0:W-:Y:S01]  /*b2a0*/  STG.E.U8 [R16.64], R3 ;  /* 0x0000000310007986 */ /* 0x0001e2000c101124 */
[----:B------:R-:W-:Y:S05]  /*b2b0*/  BRA `(.L_x_15931) ;  /* 0x0000073000007947 */ /* 0x000fea0003800000 */
.L_x_15941:
[----:B------:R-:W-:-:S04]  /*b2c0*/  LOP3.LUT R3, R3, 0xff, RZ, 0xc0, !PT ;  /* 0x000000ff03037812 */ /* 0x000fc800078ec0ff */
[----:B------:R-:W0:Y:S02]  /*b2d0*/  I2F.U16 R0, R3 ;  /* 0x0000000300007306 */ /* 0x000e240000101000 */
[----:B0-----:R-:W-:-:S05]  /*b2e0*/  F2FP.BF16.PACK_AB R0, RZ, R0 ;  /* 0x00000000ff00723e */ /* 0x001fca00000010ff */
[----:B------:R0:W-:Y:S01]  /*b2f0*/  STG.E.U16 [R16.64], R0 ;  /* 0x0000000010007986 */ /* 0x0001e2000c101524 */
[----:B------:R-:W-:Y:S05]  /*b300*/  BRA `(.L_x_15931) ;  /* 0x000006e000007947 */ /* 0x000fea0003800000 */
.L_x_15938:
        /* <DEDUP_REMOVED lines=11> */
.L_x_15950:
        /* <DEDUP_REMOVED lines=18> */
.L_x_15953:
[----:B------:R-:W-:-:S04]  /*b4e0*/  LOP3.LUT R2, R3, 0x80000000, RZ, 0xc0, !PT ;  /* 0x8000000003027812 */ /* 0x000fc800078ec0ff */
[----:B------:R-:W-:-:S04]  /*b4f0*/  SHF.R.U32.HI R3, RZ, 0x18, R2 ;  /* 0x00000018ff037819 */ /* 0x000fc80000011602 */
[----:B------:R-:W-:-:S04]  /*b500*/  LOP3.LUT R0, R0, R3, RZ, 0xfc, !PT ;  /* 0x0000000300007212 */ /* 0x000fc800078efcff */
[----:B------:R-:W-:Y:S02]  /*b510*/  PRMT R8, R0, 0x7610, R8 ;  /* 0x0000761000087816 */ /* 0x000fe40000000008 */
.L_x_15952:
[----:B------:R-:W-:Y:S05]  /*b520*/  BSYNC B0 ;  /* 0x0000000000007941 */ /* 0x000fea0003800000 */
.L_x_15951:
[----:B------:R0:W-:Y:S01]  /*b530*/  STG.E.U8 [R16.64], R8 ;  /* 0x0000000810007986 */ /* 0x0001e2000c101124 */
[----:B------:R-:W-:Y:S05]  /*b540*/  BRA `(.L_x_15931) ;  /* 0x000004a000007947 */ /* 0x000fea0003800000 */
.L_x_15949:
        /* <DEDUP_REMOVED lines=18> */
.L_x_15956:
[----:B------:R-:W-:-:S04]  /*b670*/  LOP3.LUT R2, R3, 0x80000000, RZ, 0xc0, !PT ;  /* 0x8000000003027812 */ /* 0x000fc800078ec0ff */
[----:B------:R-:W-:-:S04]  /*b680*/  SHF.R.U32.HI R3, RZ, 0x18, R2 ;  /* 0x00000018ff037819 */ /* 0x000fc80000011602 */
[----:B------:R-:W-:-:S04]  /*b690*/  LOP3.LUT R0, R0, R3, RZ, 0xfc, !PT ;  /* 0x0000000300007212 */ /* 0x000fc800078efcff */
[----:B------:R-:W-:Y:S02]  /*b6a0*/  PRMT R8, R0, 0x7610, R8 ;  /* 0x0000761000087816 */ /* 0x000fe40000000008 */
.L_x_15955:
[----:B------:R-:W-:Y:S05]  /*b6b0*/  BSYNC B0 ;  /* 0x0000000000007941 */ /* 0x000fea0003800000 */
.L_x_15954:
[----:B------:R0:W-:Y:S01]  /*b6c0*/  STG.E.U8 [R16.64], R8 ;  /* 0x0000000810007986 */ /* 0x0001e2000c101124 */
[----:B------:R-:W-:Y:S05]  /*b6d0*/  BRA `(.L_x_15931) ;  /* 0x0000031000007947 */ /* 0x000fea0003800000 */
.L_x_15948:
        /* <DEDUP_REMOVED lines=23> */
.L_x_15930:
        /* <DEDUP_REMOVED lines=20> */
.L_x_15958:
[----:B------:R-:W-:Y:S01]  /*b990*/  LOP3.LUT R2, R3, 0xff, RZ, 0xc0, !PT ;  /* 0x000000ff03027812 */ /* 0x000fe200078ec0ff */
[----:B------:R-:W-:-:S05]  /*b9a0*/  IMAD.MOV.U32 R3, RZ, RZ, RZ ;  /* 0x000000ffff037224 */ /* 0x000fca00078e00ff */
[----:B------:R0:W-:Y:S01]  /*b9b0*/  STG.E.64 [R16.64], R2 ;  /* 0x0000000210007986 */ /* 0x0001e2000c101b24 */
[----:B------:R-:W-:Y:S05]  /*b9c0*/  BRA `(.L_x_15931) ;  /* 0x0000002000007947 */ /* 0x000fea0003800000 */
.L_x_15957:
[----:B------:R-:W-:-:S05]  /*b9d0*/  LOP3.LUT R3, R3, 0xff, RZ, 0xc0, !PT ;  /* 0x000000ff03037812 */ /* 0x000fca00078ec0ff */
[----:B------:R0:W-:Y:S02]  /*b9e0*/  STG.E [R16.64], R3 ;  /* 0x0000000310007986 */ /* 0x0001e4000c101924 */
.L_x_15931:
[----:B------:R-:W-:Y:S02]  /*b9f0*/  IADD3 R23, R23, 0x80, RZ ;  /* 0x0000008017177810 */ /* 0x000fe40007ffe0ff */
.L_x_15762:
[----:B------:R-:W-:Y:S05]  /*ba00*/  BSYNC B6 ;  /* 0x0000000000067941 */ /* 0x000fea0003800000 */
.L_x_15761:
        /* <DEDUP_REMOVED lines=257> */
.L_x_15959:
        /* <DEDUP_REMOVED lines=18> */
.L_x_15963:
[----:B------:R0:W5:Y:S01]  /*cb40*/  LDG.E.U8 R19, [R4.64] ;  /* 0x0000002404137981 */ /* 0x000162000c1e1100 */
[----:B------:R-:W-:Y:S05]  /*cb50*/  BRA `(.L_x_15965) ;  /* 0x00000dc000007947 */ /* 0x000fea0003800000 */
.L_x_15962:
        /* <DEDUP_REMOVED lines=8> */
.L_x_15967:
[----:B------:R0:W5:Y:S01]  /*cbe0*/  LDG.E.U8 R19, [R4.64] ;  /* 0x0000002404137981 */ /* 0x000162000c1e1100 */
[----:B------:R-:W-:Y:S05]  /*cbf0*/  BRA `(.L_x_15965) ;  /* 0x00000d2000007947 */ /* 0x000fea0003800000 */
.L_x_15966:
[----:B------:R0:W5:Y:S01]  /*cc00*/  LDG.E.U16 R19, [R4.64] ;  /* 0x0000002404137981 */ /* 0x000162000c1e1500 */
[----:B------:R-:W-:Y:S05]  /*cc10*/  BRA `(.L_x_15965) ;  /* 0x00000d0000007947 */ /* 0x000fea0003800000 */
.L_x_15961:
        /* <DEDUP_REMOVED lines=10> */
.L_x_15969:
[----:B------:R-:W2:Y:S02]  /*ccc0*/  LDG.E.U16 R2, [R4.64] ;  /* 0x0000002404027981 */ /* 0x000ea4000c1e1500 */
[----:B--2---:R-:W-:-:S06]  /*ccd0*/  HADD2.F32 R2, -RZ, R2.H0_H0 ;  /* 0x20000002ff027230 */ /* 0x004fcc0000004100 */
[----:B------:R-:W0:Y:S02]  /*cce0*/  F2I.S64.TRUNC R2, R2 ;  /* 0x0000000200027311 */ /* 0x000e24000020d900 */
[----:B0-----:R-:W-:Y:S01]  /*ccf0*/  PRMT R19, R2, 0x7610, R19 ;  /* 0x0000761002137816 */ /* 0x001fe20000000013 */
[----:B------:R-:W-:Y:S05]  /*cd00*/  BRA `(.L_x_15965) ;  /* 0x00000c1000007947 */ /* 0x000fea0003800000 */
.L_x_15968:
        /* <DEDUP_REMOVED lines=10> */
.L_x_15971:
[----:B------:R-:W2:Y:S02]  /*cdb0*/  LDG.E.U16 R4, [R4.64] ;  /* 0x0000002404047981 */ /* 0x000ea4000c1e1500 */
[----:B--2---:R-:W-:-:S06]  /*cdc0*/  HADD2.F32 R2, -RZ, R4.H0_H0 ;  /* 0x20000004ff027230 */ /* 0x004fcc0000004100 */
[----:B------:R-:W0:Y:S02]  /*cdd0*/  F2I.S64.TRUNC R2, R2 ;  /* 0x0000000200027311 */ /* 0x000e24000020d900 */
[----:B0-----:R-:W-:Y:S01]  /*cde0*/  PRMT R19, R2, 0x7610, R19 ;  /* 0x0000761002137816 */ /* 0x001fe20000000013 */
[----:B------:R-:W-:Y:S05]  /*cdf0*/  BRA `(.L_x_15965) ;  /* 0x00000b2000007947 */ /* 0x000fea0003800000 */
.L_x_15970:
[----:B------:R-:W2:Y:S02]  /*ce00*/  LDG.E.64 R2, [R4.64] ;  /* 0x0000002404027981 */ /* 0x000ea4000c1e1b00 */
[----:B--2---:R-:W0:Y:S02]  /*ce10*/  F2I.S64.F64.TRUNC R2, R2 ;  /* 0x0000000200027311 */ /* 0x004e24000030d900 */
[----:B0-----:R-:W-:Y:S01]  /*ce20*/  PRMT R19, R2, 0x7610, R19 ;  /* 0x0000761002137816 */ /* 0x001fe20000000013 */
[----:B------:R-:W-:Y:S05]  /*ce30*/  BRA `(.L_x_15965) ;  /* 0x00000ae000007947 */ /* 0x000fea0003800000 */
.L_x_15960:
        /* <DEDUP_REMOVED lines=12> */
.L_x_15974:
[----:B------:R-:W2:Y:S02]  /*cf00*/  LDG.E.64 R4, [R4.64] ;  /* 0x0000002404047981 */ /* 0x000ea4000c1e1b00 */
[----:B--2---:R-:W0:Y:S02]  /*cf10*/  F2I.S64.F64.TRUNC R2, R4 ;  /* 0x0000000400027311 */ /* 0x004e24000030d900 */
[----:B0-----:R-:W-:Y:S01]  /*cf20*/  PRMT R19, R2, 0x7610, R19 ;  /* 0x0000761002137816 */ /* 0x001fe20000000013 */
[----:B------:R-:W-:Y:S05]  /*cf30*/  BRA `(.L_x_15965) ;  /* 0x000009e000007947 */ /* 0x000fea0003800000 */
.L_x_15973:
        /* <DEDUP_REMOVED lines=28> */
.L_x_15976:
        /* <DEDUP_REMOVED lines=15> */
.L_x_15975:
[----:B------:R-:W2:Y:S02]  /*d1f0*/  LDG.E.U16 R2, [R4.64] ;  /* 0x0000002404027981 */ /* 0x000ea4000c1e1500 */
[----:B--2---:R-:W-:-:S06]  /*d200*/  PRMT R2, RZ, 0x5410, R2 ;  /* 0x00005410ff027816 */ /* 0x004fcc0000000002 */
[----:B------:R-:W0:Y:S02]  /*d210*/  F2I.S64.TRUNC R2, R2 ;  /* 0x0000000200027311 */ /* 0x000e24000020d900 */
[----:B0-----:R-:W-:Y:S01]  /*d220*/  PRMT R19, R2, 0x7610, R19 ;  /* 0x0000761002137816 */ /* 0x001fe20000000013 */
[----:B------:R-:W-:Y:S05]  /*d230*/  BRA `(.L_x_15965) ;  /* 0x000006e000007947 */ /* 0x000fea0003800000 */
.L_x_15972:
        /* <DEDUP_REMOVED lines=10> */
.L_x_15979:
        /* <DEDUP_REMOVED lines=21> */
.L_x_15983:
[----:B------:R-:W-:Y:S05]  /*d430*/  BSYNC B1 ;  /* 0x0000000000017941 */ /* 0x000fea0003800000 */
.L_x_15982:
[----:B------:R-:W-:Y:S01]  /*d440*/  IMAD.SHL.U32 R2, R2, 0x100000, RZ ;  /* 0x0010000002027824 */ /* 0x000fe200078e00ff */
[----:B------:R-:W-:-:S04]  /*d450*/  LEA R3, R0, 0x3b800000, 0x17 ;  /* 0x3b80000000037811 */ /* 0x000fc800078eb8ff */
[----:B------:R-:W-:Y:S02]  /*d460*/  LOP3.LUT R2, R3, R2, R4, 0xfe, !PT ;  /* 0x0000000203027212 */ /* 0x000fe400078efe04 */
.L_x_15981:
[----:B------:R-:W-:Y:S05]  /*d470*/  BSYNC B0 ;  /* 0x0000000000007941 */ /* 0x000fea0003800000 */
.L_x_15980:
[----:B------:R-:W0:Y:S02]  /*d480*/  F2I.S64.TRUNC R2, R2 ;  /* 0x0000000200027311 */ /* 0x000e24000020d900 */
[----:B0-----:R-:W-:Y:S01]  /*d490*/  PRMT R19, R2, 0x7610, R19 ;  /* 0x0000761002137816 */ /* 0x001fe20000000013 */
[----:B------:R-:W-:Y:S05]  /*d4a0*/  BRA `(.L_x_15965) ;  /* 0x0000047000007947 */ /* 0x000fea0003800000 */
.L_x_15978:
        /* <DEDUP_REMOVED lines=21> */
.L_x_15987:
[----:B------:R-:W-:Y:S05]  /*d600*/  BSYNC B1 ;  /* 0x0000000000017941 */ /* 0x000fea0003800000 */
.L_x_15986:
[----:B------:R-:W-:Y:S01]  /*d610*/  IMAD.SHL.U32 R2, R2, 0x200000, RZ ;  /* 0x0020000002027824 */ /* 0x000fe200078e00ff */
[----:B------:R-:W-:-:S04]  /*d620*/  LEA R3, R0, 0x37800000, 0x17 ;  /* 0x3780000000037811 */ /* 0x000fc800078eb8ff */
[----:B------:R-:W-:Y:S02]  /*d630*/  LOP3.LUT R2, R3, R2, R4, 0xfe, !PT ;  /* 0x0000000203027212 */ /* 0x000fe400078efe04 */
.L_x_15985:
[----:B------:R-:W-:Y:S05]  /*d640*/  BSYNC B0 ;  /* 0x0000000000007941 */ /* 0x000fea0003800000 */
.L_x_15984:
[----:B------:R-:W0:Y:S02]  /*d650*/  F2I.S64.TRUNC R2, R2 ;  /* 0x0000000200027311 */ /* 0x000e24000020d900 */
[----:B0-----:R-:W-:Y:S01]  /*d660*/  PRMT R19, R2, 0x7610, R19 ;  /* 0x0000761002137816 */ /* 0x001fe20000000013 */
[----:B------:R-:W-:Y:S05]  /*d670*/  BRA `(.L_x_15965) ;  /* 0x000002a000007947 */ /* 0x000fea0003800000 */
.L_x_15977:
        /* <DEDUP_REMOVED lines=14> */
.L_x_15991:
[----:B------:R-:W-:Y:S05]  /*d760*/  BSYNC B0 ;  /* 0x0000000000007941 */ /* 0x000fea0003800000 */
.L_x_15990:
[----:B------:R-:W0:Y:S02]  /*d770*/  F2I.S64.TRUNC R2, R2 ;  /* 0x0000000200027311 */ /* 0x000e24000020d900 */
[----:B0-----:R-:W-:Y:S01]  /*d780*/  PRMT R19, R2, 0x7610, R19 ;  /* 0x0000761002137816 */ /* 0x001fe20000000013 */
[----:B------:R-:W-:Y:S05]  /*d790*/  BRA `(.L_x_15965) ;  /* 0x0000018000007947 */ /* 0x000fea0003800000 */
.L_x_15964:
        /* <DEDUP_REMOVED lines=21> */
.L_x_15989:
[----:B------:R0:W5:Y:S01]  /*d8f0*/  LDG.E.U8 R19, [R4.64] ;  /* 0x0000002404137981 */ /* 0x000162000c1e1100 */
[----:B------:R-:W-:Y:S05]  /*d900*/  BRA `(.L_x_15965) ;  /* 0x0000001000007947 */ /* 0x000fea0003800000 */
.L_x_15988:
[----:B------:R0:W5:Y:S02]  /*d910*/  LDG.E.U8 R19, [R4.64] ;  /* 0x0000002404137981 */ /* 0x000164000c1e1100 */
.L_x_15965:
        /* <DEDUP_REMOVED lines=16> */
.L_x_15995:
[----:B------:R0:W5:Y:S01]  /*da20*/  LDG.E.U8 R0, [R4.64] ;  /* 0x0000002404007981 */ /* 0x000162000c1e1100 */
[----:B------:R-:W-:Y:S05]  /*da30*/  BRA `(.L_x_15997) ;  /* 0x00000dc000007947 */ /* 0x000fea0003800000 */
.L_x_15994:
        /* <DEDUP_REMOVED lines=8> */
.L_x_15999:
[----:B------:R0:W5:Y:S01]  /*dac0*/  LDG.E.U8 R0, [R4.64] ;  /* 0x0000002404007981 */ /* 0x000162000c1e1100 */
[----:B------:R-:W-:Y:S05]  /*dad0*/  BRA `(.L_x_15997) ;  /* 0x00000d2000007947 */ /* 0x000fea0003800000 */
.L_x_15998:
[----:B------:R0:W5:Y:S01]  /*dae0*/  LDG.E.U16 R0, [R4.64] ;  /* 0x0000002404007981 */ /* 0x000162000c1e1500 */
[----:B------:R-:W-:Y:S05]  /*daf0*/  BRA `(.L_x_15997) ;  /* 0x00000d0000007947 */ /* 0x000fea0003800000 */
.L_x_15993:
        /* <DEDUP_REMOVED lines=10> */
.L_x_16001:
[----:B------:R-:W2:Y:S02]  /*dba0*/  LDG.E.U16 R2, [R4.64] ;  /* 0x0000002404027981 */ /* 0x000ea4000c1e1500 */
[----:B--2---:R-:W-:-:S06]  /*dbb0*/  HADD2.F32 R2, -RZ, R2.H0_H0 ;  /* 0x20000002ff027230 */ /* 0x004fcc0000004100 */
[----:B------:R-:W0:Y:S02]  /*dbc0*/  F2I.S64.TRUNC R2, R2 ;  /* 0x0000000200027311 */ /* 0x000e24000020d900 */
[----:B0-----:R-:W-:Y:S01]  /*dbd0*/  PRMT R0, R2, 0x7610, R0 ;  /* 0x0000761002007816 */ /* 0x001fe20000000000 */
[----:B------:R-:W-:Y:S05]  /*dbe0*/  BRA `(.L_x_15997) ;  /* 0x00000c1000007947 */ /* 0x000fea0003800000 */
.L_x_16000:
        /* <DEDUP_REMOVED lines=10> */
.L_x_16003:
[----:B------:R-:W2:Y:S02]  /*dc90*/  LDG.E.U16 R4, [R4.64] ;  /* 0x0000002404047981 */ /* 0x000ea4000c1e1500 */
[----:B--2---:R-:W-:-:S06]  /*dca0*/  HADD2.F32 R2, -RZ, R4.H0_H0 ;  /* 0x20000004ff027230 */ /* 0x004fcc0000004100 */
[----:B------:R-:W0:Y:S02]  /*dcb0*/  F2I.S64.TRUNC R2, R2 ;  /* 0x0000000200027311 */ /* 0x000e24000020d900 */
[----:B0-----:R-:W-:Y:S01]  /*dcc0*/  PRMT R0, R2, 0x7610, R0 ;  /* 0x0000761002007816 */ /* 0x001fe20000000000 */
[----:B------:R-:W-:Y:S05]  /*dcd0*/  BRA `(.L_x_15997) ;  /* 0x00000b2000007947 */ /* 0x000fea0003800000 */
.L_x_16002:
[----:B------:R-:W2:Y:S02]  /*dce0*/  LDG.E.64 R2, [R4.64] ;  /* 0x0000002404027981 */ /* 0x000ea4000c1e1b00 */
[----:B--2---:R-:W0:Y:S02]  /*dcf0*/  F2I.S64.F64.TRUNC R2, R2 ;  /* 0x0000000200027311 */ /* 0x004e24000030d900 */
[----:B0-----:R-:W-:Y:S01]  /*dd00*/  PRMT R0, R2, 0x7610, R0 ;  /* 0x0000761002007816 */ /* 0x001fe20000000000 */
[----:B------:R-:W-:Y:S05]  /*dd10*/  BRA `(.L_x_15997) ;  /* 0x00000ae000007947 */ /* 0x000fea0003800000 */
.L_x_15992:
        /* <DEDUP_REMOVED lines=12> */
.L_x_16006:
[----:B------:R-:W2:Y:S02]  /*dde0*/  LDG.E.64 R4, [R4.64] ;  /* 0x0000002404047981 */ /* 0x000ea4000c1e1b00 */
[----:B--2---:R-:W0:Y:S02]  /*ddf0*/  F2I.S64.F64.TRUNC R2, R4 ;  /* 0x0000000400027311 */ /* 0x004e24000030d900 */
[----:B0-----:R-:W-:Y:S01]  /*de00*/  PRMT R0, R2, 0x7610, R0 ;  /* 0x0000761002007816 */ /* 0x001fe20000000000 */
[----:B------:R-:W-:Y:S05]  /*de10*/  BRA `(.L_x_15997) ;  /* 0x000009e000007947 */ /* 0x000fea0003800000 */
.L_x_16005:
        /* <DEDUP_REMOVED lines=28> */
.L_x_16008:
        /* <DEDUP_REMOVED lines=15> */
.L_x_16007:
[----:B------:R-:W2:Y:S02]  /*e0d0*/  LDG.E.U16 R2, [R4.64] ;  /* 0x0000002404027981 */ /* 0x000ea4000c1e1500 */
[----:B--2---:R-:W-:-:S06]  /*e0e0*/  PRMT R2, RZ, 0x5410, R2 ;  /* 0x00005410ff027816 */ /* 0x004fcc0000000002 */
[----:B------:R-:W0:Y:S02]  /*e0f0*/  F2I.S64.TRUNC R2, R2 ;  /* 0x0000000200027311 */ /* 0x000e24000020d900 */
[----:B0-----:R-:W-:Y:S01]  /*e100*/  PRMT R0, R2, 0x7610, R0 ;  /* 0x0000761002007816 */ /* 0x001fe20000000000 */
[----:B------:R-:W-:Y:S05]  /*e110*/  BRA `(.L_x_15997) ;  /* 0x000006e000007947 */ /* 0x000fea0003800000 */
.L_x_16004:
        /* <DEDUP_REMOVED lines=10> */
.L_x_16011:
        /* <DEDUP_REMOVED lines=21> */
.L_x_16015:
[----:B------:R-:W-:Y:S05]  /*e310*/  BSYNC B1 ;  /* 0x0000000000017941 */ /* 0x000fea0003800000 */
.L_x_16014:
[----:B------:R-:W-:Y:S01]  /*e320*/  IMAD.SHL.U32 R2, R2, 0x100000, RZ ;  /* 0x0010000002027824 */ /* 0x000fe200078e00ff */
[----:B------:R-:W-:-:S04]  /*e330*/  LEA R3, R0, 0x3b800000, 0x17 ;  /* 0x3b80000000037811 */ /* 0x000fc800078eb8ff */
[----:B------:R-:W-:Y:S02]  /*e340*/  LOP3.LUT R2, R3, R2, R4, 0xfe, !PT ;  /* 0x0000000203027212 */ /* 0x000fe400078efe04 */
.L_x_16013:
[----:B------:R-:W-:Y:S05]  /*e350*/  BSYNC B0 ;  /* 0x0000000000007941 */ /* 0x000fea0003800000 */
.L_x_16012:
[----:B------:R-:W0:Y:S02]  /*e360*/  F2I.S64.TRUNC R2, R2 ;  /* 0x0000000200027311 */ /* 0x000e24000020d900 */
[----:B0-----:R-:W-:Y:S01]  /*e370*/  PRMT R0, R2, 0x7610, R0 ;  /* 0x0000761002007816 */ /* 0x001fe20000000000 */
[----:B------:R-:W-:Y:S05]  /*e380*/  BRA `(.L_x_15997) ;  /* 0x0000047000007947 */ /* 0x000fea0003800000 */
.L_x_16010:
        /* <DEDUP_REMOVED lines=21> */
.L_x_16019:
[----:B------:R-:W-:Y:S05]  /*e4e0*/  BSYNC B1 ;  /* 0x0000000000017941 */ /* 0x000fea0003800000 */
.L_x_16018:
[----:B------:R-:W-:Y:S01]  /*e4f0*/  IMAD.SHL.U32 R2, R2, 0x200000, RZ ;  /* 0x0020000002027824 */ /* 0x000fe200078e00ff */
[----:B------:R-:W-:-:S04]  /*e500*/  LEA R3, R0, 0x37800000, 0x17 ;  /* 0x3780000000037811 */ /* 0x000fc800078eb8ff */
[----:B------:R-:W-:Y:S02]  /*e510*/  LOP3.LUT R2, R3, R2, R4, 0xfe, !PT ;  /* 0x0000000203027212 */ /* 0x000fe400078efe04 */
.L_x_16017:
[----:B------:R-:W-:Y:S05]  /*e520*/  BSYNC B0 ;  /* 0x0000000000007941 */ /* 0x000fea0003800000 */
.L_x_16016:
[----:B------:R-:W0:Y:S02]  /*e530*/  F2I.S64.TRUNC R2, R2 ;  /* 0x0000000200027311 */ /* 0x000e24000020d900 */
[----:B0-----:R-:W-:Y:S01]  /*e540*/  PRMT R0, R2, 0x7610, R0 ;  /* 0x0000761002007816 */ /* 0x001fe20000000000 */
[----:B------:R-:W-:Y:S05]  /*e550*/  BRA `(.L_x_15997) ;  /* 0x000002a000007947 */ /* 0x000fea0003800000 */
.L_x_16009:
        /* <DEDUP_REMOVED lines=14> */
.L_x_16023:
[----:B------:R-:W-:Y:S05]  /*e640*/  BSYNC B0 ;  /* 0x0000000000007941 */ /* 0x000fea0003800000 */
.L_x_16022:
[----:B------:R-:W0:Y:S02]  /*e650*/  F2I.S64.TRUNC R2, R2 ;  /* 0x0000000200027311 */ /* 0x000e24000020d900 */
[----:B0-----:R-:W-:Y:S01]  /*e660*/  PRMT R0, R2, 0x7610, R0 ;  /* 0x0000761002007816 */ /* 0x001fe20000000000 */
[----:B------:R-:W-:Y:S05]  /*e670*/  BRA `(.L_x_15997) ;  /* 0x0000018000007947 */ /* 0x000fea0003800000 */
.L_x_15996:
        /* <DEDUP_REMOVED lines=21> */
.L_x_16021:
[----:B------:R0:W5:Y:S01]  /*e7d0*/  LDG.E.U8 R0, [R4.64] ;  /* 0x0000002404007981 */ /* 0x000162000c1e1100 */
[----:B------:R-:W-:Y:S05]  /*e7e0*/  BRA `(.L_x_15997) ;  /* 0x0000001000007947 */ /* 0x000fea0003800000 */
.L_x_16020:
[----:B------:R0:W5:Y:S02]  /*e7f0*/  LDG.E.U8 R0, [R4.64] ;  /* 0x0000002404007981 */ /* 0x000164000c1e1100 */
.L_x_15997:
        /* <DEDUP_REMOVED lines=18> */
.L_x_16027:
[----:B------:R-:W-:Y:S01]  /*e920*/  STG.E.U8 [R16.64], R3 ;  /* 0x0000000310007986 */ /* 0x000fe2000c101124 */
[----:B------:R-:W-:Y:S05]  /*e930*/  EXIT ;  /* 0x000000000000794d */ /* 0x000fea0003800000 */
.L_x_16026:
        /* <DEDUP_REMOVED lines=10> */
.L_x_16030:
[----:B------:R-:W-:-:S05]  /*e9e0*/  LOP3.LUT R3, R3, 0xff, RZ, 0xc0, !PT ;  /* 0x000000ff03037812 */ /* 0x000fca00078ec0ff */
[----:B------:R-:W-:Y:S01]  /*e9f0*/  STG.E [R16.64], R3 ;  /* 0x0000000310007986 */ /* 0x000fe2000c101924 */
[----:B------:R-:W-:Y:S05]  /*ea00*/  EXIT ;  /* 0x000000000000794d */ /* 0x000fea0003800000 */
.L_x_16029:
[----:B------:R-:W-:-:S05]  /*ea10*/  LOP3.LUT R3, R3, 0xff, RZ, 0xc0, !PT ;  /* 0x000000ff03037812 */ /* 0x000fca00078ec0ff */
[----:B------:R-:W-:Y:S01]  /*ea20*/  STG.E.U16 [R16.64], R3 ;  /* 0x0000000310007986 */ /* 0x000fe2000c101524 */
[----:B------:R-:W-:Y:S05]  /*ea30*/  EXIT ;  /* 0x000000000000794d */ /* 0x000fea0003800000 */
.L_x_16025:
        /* <DEDUP_REMOVED lines=10> */
.L_x_16032:
[----:B------:R-:W-:-:S04]  /*eae0*/  LOP3.LUT R3, R3, 0xff, RZ, 0xc0, !PT ;  /* 0x000000ff03037812 */ /* 0x000fc800078ec0ff */
[----:B------:R-:W0:Y:S02]  /*eaf0*/  I2F.U16 R0, R3 ;  /* 0x0000000300007306 */ /* 0x000e240000101000 */
[----:B0-----:R-:W-:-:S05]  /*eb00*/  F2FP.PACK_AB R0, RZ, R0 ;  /* 0x00000000ff00723e */ /* 0x001fca00000000ff */
[----:B------:R-:W-:Y:S01]  /*eb10*/  STG.E.U16 [R16.64], R0 ;  /* 0x0000000010007986 */ /* 0x000fe2000c101524 */
[----:B------:R-:W-:Y:S05]  /*eb20*/  EXIT ;  /* 0x000000000000794d */ /* 0x000fea0003800000 */
.L_x_16031:
        /* <DEDUP_REMOVED lines=11> */
.L_x_16034:
[----:B------:R-:W-:-:S06]  /*ebe0*/  LOP3.LUT R3, R3, 0xff, RZ, 0xc0, !PT ;  /* 0x000000ff03037812 */ /* 0x000fcc00078ec0ff */
[----:B------:R-:W0:Y:S02]  /*ebf0*/  I2F.U16 R3, R3 ;  /* 0x0000000300037306 */ /* 0x000e240000101000 */
[----:B0-----:R-:W-:-:S04]  /*ec00*/  F2FP.PACK_AB R3, RZ, R3 ;  /* 0x00000003ff03723e */ /* 0x001fc800000000ff */
[----:B------:R-:W-:-:S05]  /*ec10*/  PRMT R3, R3, 0x5410, RZ ;  /* 0x0000541003037816 */ /* 0x000fca00000000ff */
[----:B------:R-:W-:Y:S01]  /*ec20*/  STG.E [R16.64], R3 ;  /* 0x0000000310007986 */ /* 0x000fe2000c101924 */
[----:B------:R-:W-:Y:S05]  /*ec30*/  EXIT ;  /* 0x000000000000794d */ /* 0x000fea0003800000 */
.L_x_16033:
[----:B------:R-:W-:-:S06]  /*ec40*/  LOP3.LUT R3, R3, 0xff, RZ, 0xc0, !PT ;  /* 0x000000ff03037812 */ /* 0x000fcc00078ec0ff */
[----:B------:R-:W0:Y:S02]  /*ec50*/  I2F.F64.U16 R2, R3 ;  /* 0x0000000300027312 */ /* 0x000e240000101800 */
[----:B0-----:R-:W-:Y:S01]  /*ec60*/  STG.E.64 [R16.64], R2 ;  /* 0x0000000210007986 */ /* 0x001fe2000c101b24 */
[----:B------:R-:W-:Y:S05]  /*ec70*/  EXIT ;  /* 0x000000000000794d */ /* 0x000fea0003800000 */
.L_x_16024:
        /* <DEDUP_REMOVED lines=12> */
.L_x_16037:
[----:B------:R-:W-:Y:S01]  /*ed40*/  LOP3.LUT R4, R3, 0xff, RZ, 0xc0, !PT ;  /* 0x000000ff03047812 */ /* 0x000fe200078ec0ff */
[----:B------:R-:W-:-:S05]  /*ed50*/  CS2R R6, SRZ ;  /* 0x0000000000067805 */ /* 0x000fca000001ff00 */
[----:B------:R-:W0:Y:S02]  /*ed60*/  I2F.F64.U16 R4, R4 ;  /* 0x0000000400047312 */ /* 0x000e240000101800 */
[----:B0-----:R-:W-:Y:S01]  /*ed70*/  STG.E.128 [R16.64], R4 ;  /* 0x0000000410007986 */ /* 0x001fe2000c101d24 */
[----:B------:R-:W-:Y:S05]  /*ed80*/  EXIT ;  /* 0x000000000000794d */ /* 0x000fea0003800000 */
.L_x_16036:
        /* <DEDUP_REMOVED lines=22> */
.L_x_16041:
[----:B------:R-:W-:Y:S05]  /*eef0*/  BSYNC B0 ;  /* 0x0000000000007941 */ /* 0x000fea0003800000 */
.L_x_16040:
[----:B------:R-:W-:-:S05]  /*ef00*/  LOP3.LUT R3, R0, R3, RZ, 0xfc, !PT ;  /* 0x0000000300037212 */ /* 0x000fca00078efcff */
[----:B------:R-:W-:Y:S01]  /*ef10*/  STG.E.U8 [R16.64], R3 ;  /* 0x0000000310007986 */ /* 0x000fe2000c101124 */
[----:B------:R-:W-:Y:S05]  /*ef20*/  EXIT ;  /* 0x000000000000794d */ /* 0x000fea0003800000 */
.L_x_16039:
        /* <DEDUP_REMOVED lines=14> */
.L_x_16043:
[----:B------:R-:W-:Y:S01]  /*f010*/  IMAD.MOV.U32 R0, RZ, RZ, 0x7f ;  /* 0x0000007fff007424 */ /* 0x000fe200078e00ff */
[----:B------:R-:W-:-:S04]  /*f020*/  ISETP.GT.U32.AND P0, PT, R2, 0x7f800000, PT ;  /* 0x7f8000000200780c */ /* 0x000fc80003f04070 */
[----:B------:R-:W-:-:S04]  /*f030*/  SEL R0, R0, 0x7c, P0 ;  /* 0x0000007c00007807 */ /* 0x000fc80000000000 */
.L_x_16044:
[----:B------:R-:W-:Y:S05]  /*f040*/  BSYNC B0 ;  /* 0x0000000000007941 */ /* 0x000fea0003800000 */
.L_x_16042:
[----:B------:R-:W-:-:S04]  /*f050*/  LOP3.LUT R2, R3, 0x80000000, RZ, 0xc0, !PT ;  /* 0x8000000003027812 */ /* 0x000fc800078ec0ff */
[----:B------:R-:W-:-:S04]  /*f060*/  SHF.R.U32.HI R3, RZ, 0x18, R2 ;  /* 0x00000018ff037819 */ /* 0x000fc80000011602 */
[----:B------:R-:W-:-:S05]  /*f070*/  LOP3.LUT R3, R0, R3, RZ, 0xfc, !PT ;  /* 0x0000000300037212 */ /* 0x000fca00078efcff */
[----:B------:R-:W-:Y:S01]  /*f080*/  STG.E.U8 [R16.64], R3 ;  /* 0x0000000310007986 */ /* 0x000fe2000c101124 */
[----:B------:R-:W-:Y:S05]  /*f090*/  EXIT ;  /* 0x000000000000794d */ /* 0x000fea0003800000 */
.L_x_16038:
[----:B------:R-:W-:-:S04]  /*f0a0*/  LOP3.LUT R3, R3, 0xff, RZ, 0xc0, !PT ;  /* 0x000000ff03037812 */ /* 0x000fc800078ec0ff */
[----:B------:R-:W0:Y:S02]  /*f0b0*/  I2F.U16 R0, R3 ;  /* 0x0000000300007306 */ /* 0x000e240000101000 */
[----:B0-----:R-:W-:-:S05]  /*f0c0*/  F2FP.BF16.PACK_AB R0, RZ, R0 ;  /* 0x00000000ff00723e */ /* 0x001fca00000010ff */
[----:B------:R-:W-:Y:S01]  /*f0d0*/  STG.E.U16 [R16.64], R0 ;  /* 0x0000000010007986 */ /* 0x000fe2000c101524 */
[----:B------:R-:W-:Y:S05]  /*f0e0*/  EXIT ;  /* 0x000000000000794d */ /* 0x000fea0003800000 */
.L_x_16035:
        /* <DEDUP_REMOVED lines=11> */
.L_x_16047:
        /* <DEDUP_REMOVED lines=18> */
.L_x_16050:
[----:B------:R-:W-:-:S04]  /*f2c0*/  LOP3.LUT R2, R3, 0x80000000, RZ, 0xc0, !PT ;  /* 0x8000000003027812 */ /* 0x000fc800078ec0ff */
[----:B------:R-:W-:-:S04]  /*f2d0*/  SHF.R.U32.HI R3, RZ, 0x18, R2 ;  /* 0x00000018ff037819 */ /* 0x000fc80000011602 */
[----:B------:R-:W-:-:S04]  /*f2e0*/  LOP3.LUT R0, R0, R3, RZ, 0xfc, !PT ;  /* 0x0000000300007212 */ /* 0x000fc800078efcff */
[----:B------:R-:W-:Y:S02]  /*f2f0*/  PRMT R8, R0, 0x7610, R8 ;  /* 0x0000761000087816 */ /* 0x000fe40000000008 */
.L_x_16049:
[----:B------:R-:W-:Y:S05]  /*f300*/  BSYNC B0 ;  /* 0x0000000000007941 */ /* 0x000fea0003800000 */
.L_x_16048:
[----:B------:R-:W-:Y:S01]  /*f310*/  STG.E.U8 [R16.64], R8 ;  /* 0x0000000810007986 */ /* 0x000fe2000c101124 */
[----:B------:R-:W-:Y:S05]  /*f320*/  EXIT ;  /* 0x000000000000794d */ /* 0x000fea0003800000 */
.L_x_16046:
        /* <DEDUP_REMOVED lines=18> */
.L_x_16053:
[----:B------:R-:W-:-:S04]  /*f450*/  LOP3.LUT R2, R3, 0x80000000, RZ, 0xc0, !PT ;  /* 0x8000000003027812 */ /* 0x000fc800078ec0ff */
[----:B------:R-:W-:-:S04]  /*f460*/  SHF.R.U32.HI R3, RZ, 0x18, R2 ;  /* 0x00000018ff037819 */ /* 0x000fc80000011602 */
[----:B------:R-:W-:-:S04]  /*f470*/  LOP3.LUT R0, R0, R3, RZ, 0xfc, !PT ;  /* 0x0000000300007212 */ /* 0x000fc800078efcff */
[----:B------:R-:W-:Y:S02]  /*f480*/  PRMT R8, R0, 0x7610, R8 ;  /* 0x0000761000087816 */ /* 0x000fe40000000008 */
.L_x_16052:
[----:B------:R-:W-:Y:S05]  /*f490*/  BSYNC B0 ;  /* 0x0000000000007941 */ /* 0x000fea0003800000 */
.L_x_16051:
[----:B------:R-:W-:Y:S01]  /*f4a0*/  STG.E.U8 [R16.64], R8 ;  /* 0x0000000810007986 */ /* 0x000fe2000c101124 */
[----:B------:R-:W-:Y:S05]  /*f4b0*/  EXIT ;  /* 0x000000000000794d */ /* 0x000fea0003800000 */
.L_x_16045:
        /* <DEDUP_REMOVED lines=23> */
.L_x_16028:
        /* <DEDUP_REMOVED lines=20> */
.L_x_16055:
[----:B------:R-:W-:Y:S01]  /*f770*/  LOP3.LUT R2, R3, 0xff, RZ, 0xc0, !PT ;  /* 0x000000ff03027812 */ /* 0x000fe200078ec0ff */
[----:B------:R-:W-:-:S05]  /*f780*/  IMAD.MOV.U32 R3, RZ, RZ, RZ ;  /* 0x000000ffff037224 */ /* 0x000fca00078e00ff */
[----:B------:R-:W-:Y:S01]  /*f790*/  STG.E.64 [R16.64], R2 ;  /* 0x0000000210007986 */ /* 0x000fe2000c101b24 */
[----:B------:R-:W-:Y:S05]  /*f7a0*/  EXIT ;  /* 0x000000000000794d */ /* 0x000fea0003800000 */
.L_x_16054:
[----:B------:R-:W-:-:S05]  /*f7b0*/  LOP3.LUT R3, R3, 0xff, RZ, 0xc0, !PT ;  /* 0x000000ff03037812 */ /* 0x000fca00078ec0ff */
[----:B------:R-:W-:Y:S01]  /*f7c0*/  STG.E [R16.64], R3 ;  /* 0x0000000310007986 */ /* 0x000fe2000c101924 */
[----:B------:R-:W-:Y:S05]  /*f7d0*/  EXIT ;  /* 0x000000000000794d */ /* 0x000fea0003800000 */
.L_x_16056:
        /* <DEDUP_REMOVED lines=10> */
.L_x_16647:


//--------------------- .text._ZN2at6native27unrolled_elementwise_kernelINS0_13BinaryFunctorIhhhNS0_15binary_internal10MulFunctorIhEEEESt5arrayIPcLm3EELi4E23TrivialOffsetCalculatorILi2EjESA_ILi1EjENS0_6memory12LoadWithCastILi2EEENSD_13StoreWithCastILi1EEEEEviT_T0_T2_T3_T4_T5_ --------------------------
	.section	.text._ZN2at6native27unrolled_elementwise_kernelINS0_13BinaryFunctorIhhhNS0_15binary_internal10MulFunctorIhEEEESt5arrayIPcLm3EELi4E23TrivialOffsetCalculatorILi2EjESA_ILi1EjENS0_6memory12LoadWithCastILi2EEENSD_13StoreWithCastILi1EEEEEviT_T0_T2_T3_T4_T5_,"ax",@progbits
	.sectioninfo	@"SHI_REGISTERS=32"
	.align	128
        .global         _ZN2at6native27unrolled_elementwise_kernelINS0_13BinaryFunctorIhhhNS0_15binary_internal10MulFunctorIhEEEESt5arrayIPcLm3EELi4E23TrivialOffsetCalculatorILi2EjESA_ILi1EjENS0_6memory12LoadWithCastILi2EEENSD_13StoreWithCastILi1EEEEEviT_T0_T2_T3_T4_T5_
        .type           _ZN2at6native27unrolled_elementwise_kernelINS0_13BinaryFunctorIhhhNS0_15binary_internal10MulFunctorIhEEEESt5arrayIPcLm3EELi4E23TrivialOffsetCalculatorILi2EjESA_ILi1EjENS0_6memory12LoadWithCastILi2EEENSD_13StoreWithCastILi1EEEEEviT_T0_T2_T3_T4_T5_,@function
        .size           _ZN2at6native27unrolled_elementwise_kernelINS0_13BinaryFunctorIhhhNS0_15binary_internal10MulFunctorIhEEEESt5arrayIPcLm3EELi4E23TrivialOffsetCalculatorILi2EjESA_ILi1EjENS0_6memory12LoadWithCastILi2EEENSD_13StoreWithCastILi1EEEEEviT_T0_T2_T3_T4_T5_,(.L_x_16648 - _ZN2at6native27unrolled_elementwise_kernelINS0_13BinaryFunctorIhhhNS0_15binary_internal10MulFunctorIhEEEESt5arrayIPcLm3EELi4E23TrivialOffsetCalculatorILi2EjESA_ILi1EjENS0_6memory12LoadWithCastILi2EEENSD_13StoreWithCastILi1EEEEEviT_T0_T2_T3_T4_T5_)
        .other          _ZN2at6native27unrolled_elementwise_kernelINS0_13BinaryFunctorIhhhNS0_15binary_internal10MulFunctorIhEEEESt5arrayIPcLm3EELi4E23TrivialOffsetCalculatorILi2EjESA_ILi1EjENS0_6memory12LoadWithCastILi2EEENSD_13StoreWithCastILi1EEEEEviT_T0_T2_T3_T4_T5_,@"STO_CUDA_ENTRY STV_DEFAULT"
_ZN2at6native27unrolled_elementwise_kernelINS0_13BinaryFunctorIhhhNS0_15binary_internal10MulFunctorIhEEEESt5arrayIPcLm3EELi4E23TrivialOffsetCalculatorILi2EjESA_ILi1EjENS0_6memory12LoadWithCastILi2EEENSD_13StoreWithCastILi1EEEEEviT_T0_T2_T3_T4_T5_:
.text._ZN2at6native27unrolled_elementwise_kernelINS0_13BinaryFunctorIhhhNS0_15binary_internal10MulFunctorIhEEEESt5arrayIPcLm3EELi4E23TrivialOffsetCalculatorILi2EjESA_ILi1EjENS0_6memory12LoadWithCastILi2EEENSD_13StoreWithCastILi1EEEEEviT_T0_T2_T3_T4_T5_:
        /* <DEDUP_REMOVED lines=31> */
.L_x_16062:
[----:B------:R0:W5:Y:S01]  /*01f0*/  LDG.E.U8 R22, [R6.64] ;  /* 0x0000002406167981 */ /* 0x000162000c1e1100 */
[----:B------:R-:W-:Y:S05]  /*0200*/  BRA `(.L_x_16064) ;  /* 0x00000dd000007947 */ /* 0x000fea0003800000 */
.L_x_16061:
        /* <DEDUP_REMOVED lines=8> */
.L_x_16066:
[----:B------:R0:W5:Y:S01]  /*0290*/  LDG.E.U8 R22, [R6.64] ;  /* 0x0000002406167981 */ /* 0x000162000c1e1100 */
[----:B------:R-:W-:Y:S05]  /*02a0*/  BRA `(.L_x_16064) ;  /* 0x00000d3000007947 */ /* 0x000fea0003800000 */
.L_x_16065:
[----:B------:R0:W5:Y:S01]  /*02b0*/  LDG.E.U16 R22, [R6.64] ;  /* 0x0000002406167981 */ /* 0x000162000c1e1500 */
[----:B------:R-:W-:Y:S05]  /*02c0*/  BRA `(.L_x_16064) ;  /* 0x00000d1000007947 */ /* 0x000fea0003800000 */
.L_x_16060:
        /* <DEDUP_REMOVED lines=10> */
.L_x_16068:
[----:B------:R-:W2:Y:S02]  /*0370*/  LDG.E.U16 R4, [R6.64] ;  /* 0x0000002406047981 */ /* 0x000ea4000c1e1500 */
[----:B--2---:R-:W-:-:S06]  /*0380*/  HADD2.F32 R4, -RZ, R4.H0_H0 ;  /* 0x20000004ff047230 */ /* 0x004fcc0000004100 */
[----:B------:R-:W0:Y:S02]  /*0390*/  F2I.S64.TRUNC R4, R4 ;  /* 0x0000000400047311 */ /* 0x000e24000020d900 */
[----:B0-----:R-:W-:Y:S01]  /*03a0*/  PRMT R22, R4, 0x7610, R22 ;  /* 0x0000761004167816 */ /* 0x001fe20000000016 */
[----:B------:R-:W-:Y:S05]  /*03b0*/  BRA `(.L_x_16064) ;  /* 0x00000c2000007947 */ /* 0x000fea0003800000 */
.L_x_16067:
        /* <DEDUP_REMOVED lines=10> */
.L_x_16070:
[----:B------:R-:W2:Y:S02]  /*0460*/  LDG.E.U16 R6, [R6.64] ;  /* 0x0000002406067981 */ /* 0x000ea4000c1e1500 */
[----:B--2---:R-:W-:-:S06]  /*0470*/  HADD2.F32 R4, -RZ, R6.H0_H0 ;  /* 0x20000006ff047230 */ /* 0x004fcc0000004100 */
[----:B------:R-:W0:Y:S02]  /*0480*/  F2I.S64.TRUNC R4, R4 ;  /* 0x0000000400047311 */ /* 0x000e24000020d900 */
[----:B0-----:R-:W-:Y:S01]  /*0490*/  PRMT R22, R4, 0x7610, R22 ;  /* 0x0000761004167816 */ /* 0x001fe20000000016 */
[----:B------:R-:W-:Y:S05]  /*04a0*/  BRA `(.L_x_16064) ;  /* 0x00000b3000007947 */ /* 0x000fea0003800000 */
.L_x_16069:
[----:B------:R-:W2:Y:S02]  /*04b0*/  LDG.E.64 R4, [R6.64] ;  /* 0x0000002406047981 */ /* 0x000ea4000c1e1b00 */
[----:B--2---:R-:W0:Y:S02]  /*04c0*/  F2I.S64.F64.TRUNC R4, R4 ;  /* 0x0000000400047311 */ /* 0x004e24000030d900 */
[----:B0-----:R-:W-:Y:S01]  /*04d0*/  PRMT R22, R4, 0x7610, R22 ;  /* 0x0000761004167816 */ /* 0x001fe20000000016 */
[----:B------:R-:W-:Y:S05]  /*04e0*/  BRA `(.L_x_16064) ;  /* 0x00000af000007947 */ /* 0x000fea0003800000 */
.L_x_16059:
        /* <DEDUP_REMOVED lines=12> */
.L_x_16073:
[----:B------:R-:W2:Y:S02]  /*05b0*/  LDG.E.64 R6, [R6.64] ;  /* 0x0000002406067981 */ /* 0x000ea4000c1e1b00 */
[----:B--2---:R-:W0:Y:S02]  /*05c0*/  F2I.S64.F64.TRUNC R4, R6 ;  /* 0x0000000600047311 */ /* 0x004e24000030d900 */
[----:B0-----:R-:W-:Y:S01]  /*05d0*/  PRMT R22, R4, 0x7610, R22 ;  /* 0x0000761004167816 */ /* 0x001fe20000000016 */
[----:B------:R-:W-:Y:S05]  /*05e0*/  BRA `(.L_x_16064) ;  /* 0x000009f000007947 */ /* 0x000fea0003800000 */
.L_x_16072:
        /* <DEDUP_REMOVED lines=28> */
.L_x_16075:
        /* <DEDUP_REMOVED lines=13> */
[----:B------:R-:W0:Y:S02]  /*0880*/  F2I.S64.TRUNC R4, R0 ;  /* 0x0000000000047311 */ /* 0x000e24000020d900 */
[----:B0-----:R-:W-:Y:S01]  /*0890*/  PRMT R22, R4, 0x7610, R22 ;  /* 0x0000761004167816 */ /* 0x001fe20000000016 */
[----:B------:R-:W-:Y:S05]  /*08a0*/  BRA `(.L_x_16064) ;  /* 0x0000073000007947 */ /* 0x000fea0003800000 */
.L_x_16074:
[----:B------:R-:W2:Y:S02]  /*08b0*/  LDG.E.U16 R4, [R6.64] ;  /* 0x0000002406047981 */ /* 0x000ea4000c1e1500 */
[----:B--2---:R-:W-:-:S06]  /*08c0*/  PRMT R4, RZ, 0x5410, R4 ;  /* 0x00005410ff047816 */ /* 0x004fcc0000000004 */
[----:B------:R-:W0:Y:S02]  /*08d0*/  F2I.S64.TRUNC R4, R4 ;  /* 0x0000000400047311 */ /* 0x000e24000020d900 */
[----:B0-----:R-:W-:Y:S01]  /*08e0*/  PRMT R22, R4, 0x7610, R22 ;  /* 0x0000761004167816 */ /* 0x001fe20000000016 */
[----:B------:R-:W-:Y:S05]  /*08f0*/  BRA `(.L_x_16064) ;  /* 0x000006e000007947 */ /* 0x000fea0003800000 */
.L_x_16071:
        /* <DEDUP_REMOVED lines=10> */
.L_x_16078:
        /* <DEDUP_REMOVED lines=21> */
.L_x_16082:
[----:B------:R-:W-:Y:S05]  /*0af0*/  BSYNC B1 ;  /* 0x0000000000017941 */ /* 0x000fea0003800000 */
.L_x_16081:
[----:B------:R-:W-:Y:S01]  /*0b00*/  IMAD.SHL.U32 R3, R3, 0x100000, RZ ;  /* 0x0010000003037824 */ /* 0x000fe200078e00ff */
[----:B------:R-:W-:-:S04]  /*0b10*/  LEA R5, R0, 0x3b800000, 0x17 ;  /* 0x3b80000000057811 */ /* 0x000fc800078eb8ff */
[----:B------:R-:W-:Y:S02]  /*0b20*/  LOP3.LUT R4, R5, R3, R6, 0xfe, !PT ;  /* 0x0000000305047212 */ /* 0x000fe400078efe06 */
.L_x_16080:
[----:B------:R-:W-:Y:S05]  /*0b30*/  BSYNC B0 ;  /* 0x0000000000007941 */ /* 0x000fea0003800000 */
.L_x_16079:
[----:B------:R-:W0:Y:S02]  /*0b40*/  F2I.S64.TRUNC R4, R4 ;  /* 0x0000000400047311 */ /* 0x000e24000020d900 */
[----:B0-----:R-:W-:Y:S01]  /*0b50*/  PRMT R22, R4, 0x7610, R22 ;  /* 0x0000761004167816 */ /* 0x001fe20000000016 */
[----:B------:R-:W-:Y:S05]  /*0b60*/  BRA `(.L_x_16064) ;  /* 0x0000047000007947 */ /* 0x000fea0003800000 */
.L_x_16077:
        /* <DEDUP_REMOVED lines=21> */
.L_x_16086:
[----:B------:R-:W-:Y:S05]  /*0cc0*/  BSYNC B1 ;  /* 0x0000000000017941 */ /* 0x000fea0003800000 */
.L_x_16085:
[----:B------:R-:W-:Y:S01]  /*0cd0*/  IMAD.SHL.U32 R3, R3, 0x200000, RZ ;  /* 0x0020000003037824 */ /* 0x000fe200078e00ff */
[----:B------:R-:W-:-:S04]  /*0ce0*/  LEA R5, R0, 0x37800000, 0x17 ;  /* 0x3780000000057811 */ /* 0x000fc800078eb8ff */
[----:B------:R-:W-:Y:S02]  /*0cf0*/  LOP3.LUT R4, R5, R3, R6, 0xfe, !PT ;  /* 0x0000000305047212 */ /* 0x000fe400078efe06 */
.L_x_16084:
[----:B------:R-:W-:Y:S05]  /*0d00*/  BSYNC B0 ;  /* 0x0000000000007941 */ /* 0x000fea0003800000 */
.L_x_16083:
[----:B------:R-:W0:Y:S02]  /*0d10*/  F2I.S64.TRUNC R4, R4 ;  /* 0x0000000400047311 */ /* 0x000e24000020d900 */
[----:B0-----:R-:W-:Y:S01]  /*0d20*/  PRMT R22, R4, 0x7610, R22 ;  /* 0x0000761004167816 */ /* 0x001fe20000000016 */
[----:B------:R-:W-:Y:S05]  /*0d30*/  BRA `(.L_x_16064) ;  /* 0x000002a000007947 */ /* 0x000fea0003800000 */
.L_x_16076:
        /* <DEDUP_REMOVED lines=14> */
.L_x_16090:
[----:B------:R-:W-:Y:S05]  /*0e20*/  BSYNC B0 ;  /* 0x0000000000007941 */ /* 0x000fea0003800000 */
.L_x_16089:
[----:B------:R-:W0:Y:S02]  /*0e30*/  F2I.S64.TRUNC R4, R4 ;  /* 0x0000000400047311 */ /* 0x000e24000020d900 */
[----:B0-----:R-:W-:Y:S01]  /*0e40*/  PRMT R22, R4, 0x7610, R22 ;  /* 0x0000761004167816 */ /* 0x001fe20000000016 */
[----:B------:R-:W-:Y:S05]  /*0e50*/  BRA `(.L_x_16064) ;  /* 0x0000018000007947 */ /* 0x000fea0003800000 */
.L_x_16063:
        /* <DEDUP_REMOVED lines=21> */
.L_x_16088:
[----:B------:R0:W5:Y:S01]  /*0fb0*/  LDG.E.U8 R22, [R6.64] ;  /* 0x0000002406167981 */ /* 0x000162000c1e1100 */
[----:B------:R-:W-:Y:S05]  /*0fc0*/  BRA `(.L_x_16064) ;  /* 0x0000001000007947 */ /* 0x000fea0003800000 */
.L_x_16087:
[----:B------:R0:W5:Y:S02]  /*0fd0*/  LDG.E.U8 R22, [R6.64] ;  /* 0x0000002406167981 */ /* 0x000164000c1e1100 */
.L_x_16064:
        /* <DEDUP_REMOVED lines=16> */
.L_x_16094:
[----:B------:R0:W5:Y:S01]  /*10e0*/  LDG.E.U8 R23, [R6.64] ;  /* 0x0000002406177981 */ /* 0x000162000c1e1100 */
[----:B------:R-:W-:Y:S05]  /*10f0*/  BRA `(.L_x_16096) ;  /* 0x00000dc000007947 */ /* 0x000fea0003800000 */
.L_x_16093:
        /* <DEDUP_REMOVED lines=8> */
.L_x_16098:
[----:B------:R0:W5:Y:S01]  /*1180*/  LDG.E.U8 R23, [R6.64] ;  /* 0x0000002406177981 */ /* 0x000162000c1e1100 */
[----:B------:R-:W-:Y:S05]  /*1190*/  BRA `(.L_x_16096) ;  /* 0x00000d2000007947 */ /* 0x000fea0003800000 */
.L_x_16097:
[----:B------:R0:W5:Y:S01]  /*11a0*/  LDG.E.U16 R23, [R6.64] ;  /* 0x0000002406177981 */ /* 0x000162000c1e1500 */
[----:B------:R-:W-:Y:S05]  /*11b0*/  BRA `(.L_x_16096) ;  /* 0x00000d0000007947 */ /* 0x000fea0003800000 */
.L_x_16092:
        /* <DEDUP_REMOVED lines=10> */
.L_x_16100:
[----:B------:R-:W2:Y:S02]  /*1260*/  LDG.E.U16 R4, [R6.64] ;  /* 0x0000002406047981 */ /* 0x000ea4000c1e1500 */
[----:B--2---:R-:W-:-:S06]  /*1270*/  HADD2.F32 R4, -RZ, R4.H0_H0 ;  /* 0x20000004ff047230 */ /* 0x004fcc0000004100 */
[----:B------:R-:W0:Y:S02]  /*1280*/  F2I.S64.TRUNC R4, R4 ;  /* 0x0000000400047311 */ /* 0x000e24000020d900 */
[----:B0-----:R-:W-:Y:S01]  /*1290*/  PRMT R23, R4, 0x7610, R23 ;  /* 0x0000761004177816 */ /* 0x001fe20000000017 */
[----:B------:R-:W-:Y:S05]  /*12a0*/  BRA `(.L_x_16096) ;  /* 0x00000c1000007947 */ /* 0x000fea0003800000 */
.L_x_16099:
        /* <DEDUP_REMOVED lines=10> */
.L_x_16102:
[----:B------:R-:W2:Y:S02]  /*1350*/  LDG.E.U16 R6, [R6.64] ;  /* 0x0000002406067981 */ /* 0x000ea4000c1e1500 */
[----:B--2---:R-:W-:-:S06]  /*1360*/  HADD2.F32 R4, -RZ, R6.H0_H0 ;  /* 0x20000006ff047230 */ /* 0x004fcc0000004100 */
[----:B------:R-:W0:Y:S02]  /*1370*/  F2I.S64.TRUNC R4, R4 ;  /* 0x0000000400047311 */ /* 0x000e24000020d900 */
[----:B0-----:R-:W-:Y:S01]  /*1380*/  PRMT R23, R4, 0x7610, R23 ;  /* 0x0000761004177816 */ /* 0x001fe20000000017 */
[----:B------:R-:W-:Y:S05]  /*1390*/  BRA `(.L_x_16096) ;  /* 0x00000b2000007947 */ /* 0x000fea0003800000 */
.L_x_16101:
[----:B------:R-:W2:Y:S02]  /*13a0*/  LDG.E.64 R4, [R6.64] ;  /* 0x0000002406047981 */ /* 0x000ea4000c1e1b00 */
[----:B--2---:R-:W0:Y:S02]  /*13b0*/  F2I.S64.F64.TRUNC R4, R4 ;  /* 0x0000000400047311 */ /* 0x004e24000030d900 */
[----:B0-----:R-:W-:Y:S01]  /*13c0*/  PRMT R23, R4, 0x7610, R23 ;  /* 0x0000761004177816 */ /* 0x001fe20000000017 */
[----:B------:R-:W-:Y:S05]  /*13d0*/  BRA `(.L_x_16096) ;  /* 0x00000ae000007947 */ /* 0x000fea0003800000 */
.L_x_16091:
        /* <DEDUP_REMOVED lines=12> */
.L_x_16105:
[----:B------:R-:W2:Y:S02]  /*14a0*/  LDG.E.64 R6, [R6.64] ;  /* 0x0000002406067981 */ /* 0x000ea4000c1e1b00 */
[----:B--2---:R-:W0:Y:S02]  /*14b0*/  F2I.S64.F64.TRUNC R4, R6 ;  /* 0x0000000600047311 */ /* 0x004e24000030d900 */
[----:B0-----:R-:W-:Y:S01]  /*14c0*/  PRMT R23, R4, 0x7610, R23 ;  /* 0x0000761004177816 */ /* 0x001fe20000000017 */
[----:B------:R-:W-:Y:S05]  /*14d0*/  BRA `(.L_x_16096) ;  /* 0x000009e000007947 */ /* 0x000fea0003800000 */
.L_x_16104:
        /* <DEDUP_REMOVED lines=28> */
.L_x_16107:
        /* <DEDUP_REMOVED lines=15> */
.L_x_16106:
[----:B------:R-:W2:Y:S02]  /*1790*/  LDG.E.U16 R4, [R6.64] ;  /* 0x0000002406047981 */ /* 0x000ea4000c1e1500 */
[----:B--2---:R-:W-:-:S06]  /*17a0*/  PRMT R4, RZ, 0x5410, R4 ;  /* 0x00005410ff047816 */ /* 0x004fcc0000000004 */
[----:B------:R-:W0:Y:S02]  /*17b0*/  F2I.S64.TRUNC R4, R4 ;  /* 0x0000000400047311 */ /* 0x000e24000020d900 */
[----:B0-----:R-:W-:Y:S01]  /*17c0*/  PRMT R23, R4, 0x7610, R23 ;  /* 0x0000761004177816 */ /* 0x001fe20000000017 */
[----:B------:R-:W-:Y:S05]  /*17d0*/  BRA `(.L_x_16096) ;  /* 0x000006e000007947 */ /* 0x000fea0003800000 */
.L_x_16103:
        /* <DEDUP_REMOVED lines=10> */
.L_x_16110:
        /* <DEDUP_REMOVED lines=21> */
.L_x_16114:
[----:B------:R-:W-:Y:S05]  /*19d0*/  BSYNC B1 ;  /* 0x0000000000017941 */ /* 0x000fea0003800000 */
.L_x_16113:
[----:B------:R-:W-:Y:S01]  /*19e0*/  IMAD.SHL.U32 R3, R3, 0x100000, RZ ;  /* 0x0010000003037824 */ /* 0x000fe200078e00ff */
[----:B------:R-:W-:-:S04]  /*19f0*/  LEA R5, R0, 0x3b800000, 0x17 ;  /* 0x3b80000000057811 */ /* 0x000fc800078eb8ff */
[----:B------:R-:W-:Y:S02]  /*1a00*/  LOP3.LUT R4, R5, R3, R6, 0xfe, !PT ;  /* 0x0000000305047212 */ /* 0x000fe400078efe06 */
.L_x_16112:
[----:B------:R-:W-:Y:S05]  /*1a10*/  BSYNC B0 ;  /* 0x0000000000007941 */ /* 0x000fea0003800000 */
.L_x_16111:
[----:B------:R-:W0:Y:S02]  /*1a20*/  F2I.S64.TRUNC R4, R4 ;  /* 0x0000000400047311 */ /* 0x000e24000020d900 */
[----:B0-----:R-:W-:Y:S01]  /*1a30*/  PRMT R23, R4, 0x7610, R23 ;  /* 0x0000761004177816 */ /* 0x001fe20000000017 */
[----:B------:R-:W-:Y:S05]  /*1a40*/  BRA `(.L_x_16096) ;  /* 0x0000047000007947 */ /* 0x000fea0003800000 */
.L_x_16109:
        /* <DEDUP_REMOVED lines=21> */
.L_x_16118:
[----:B------:R-:W-:Y:S05]  /*1ba0*/  BSYNC B1 ;  /* 0x0000000000017941 */ /* 0x000fea0003800000 */
.L_x_16117:
[----:B------:R-:W-:Y:S01]  /*1bb0*/  IMAD.SHL.U32 R3, R3, 0x200000, RZ ;  /* 0x0020000003037824 */ /* 0x000fe200078e00ff */
[----:B------:R-:W-:-:S04]  /*1bc0*/  LEA R5, R0, 0x37800000, 0x17 ;  /* 0x3780000000057811 */ /* 0x000fc800078eb8ff */
[----:B------:R-:W-:Y:S02]  /*1bd0*/  LOP3.LUT R4, R5, R3, R6, 0xfe, !PT ;  /* 0x0000000305047212 */ /* 0x000fe400078efe06 */
.L_x_16116:
[----:B------:R-:W-:Y:S05]  /*1be0*/  BSYNC B0 ;  /* 0x0000000000007941 */ /* 0x000fea0003800000 */
.L_x_16115:
[----:B------:R-:W0:Y:S02]  /*1bf0*/  F2I.S64.TRUNC R4, R4 ;  /* 0x0000000400047311 */ /* 0x000e24000020d900 */
[----:B0-----:R-:W-:Y:S01]  /*1c00*/  PRMT R23, R4, 0x7610, R23 ;  /* 0x0000761004177816 */ /* 0x001fe20000000017 */
[----:B------:R-:W-:Y:S05]  /*1c10*/  BRA `(.L_x_16096) ;  /* 0x000002a000007947 */ /* 0x000fea0003800000 */
.L_x_16108:
        /* <DEDUP_REMOVED lines=14> */
.L_x_16122:
[----:B------:R-:W-:Y:S05]  /*1d00*/  BSYNC B0 ;  /* 0x0000000000007941 */ /* 0x000fea0003800000 */
.L_x_16121:
[----:B------:R-:W0:Y:S02]  /*1d10*/  F2I.S64.TRUNC R4, R4 ;  /* 0x0000000400047311 */ /* 0x000e24000020d900 */
[----:B0-----:R-:W-:Y:S01]  /*1d20*/  PRMT R23, R4, 0x7610, R23 ;  /* 0x0000761004177816 */ /* 0x001fe20000000017 */
[----:B------:R-:W-:Y:S05]  /*1d30*/  BRA `(.L_x_16096) ;  /* 0x0000018000007947 */ /* 0x000fea0003800000 */
.L_x_16095:
        /* <DEDUP_REMOVED lines=21> */
.L_x_16120:
[----:B------:R0:W5:Y:S01]  /*1e90*/  LDG.E.U8 R23, [R6.64] ;  /* 0x0000002406177981 */ /* 0x000162000c1e1100 */
[----:B------:R-:W-:Y:S05]  /*1ea0*/  BRA `(.L_x_16096) ;  /* 0x0000001000007947 */ /* 0x000fea0003800000 */
.L_x_16119:
[----:B------:R0:W5:Y:S02]  /*1eb0*/  LDG.E.U8 R23, [R6.64] ;  /* 0x0000002406177981 */ /* 0x000164000c1e1100 */
.L_x_16096:
[----:B------:R-:W1:Y:S02]  /*1ec0*/  S2R R28, SR_TID.X ;  /* 0x00000000001c7919 */ /* 0x000e640000002100 */
[----:B-1----:R-:W-:Y:S02]  /*1ed0*/  IADD3 R28, R28, 0x80, RZ ;  /* 0x000000801c1c7810 */ /* 0x002fe40007ffe0ff */
.L_x_16058:
[----:B-1-3--:R-:W-:Y:S05]  /*1ee0*/  BSYNC B6 ;  /* 0x0000000000067941 */ /* 0x00afea0003800000 */
.L_x_16057:
        /* <DEDUP_REMOVED lines=21> */
.L_x_16128:
[----:B------:R0:W5:Y:S01]  /*2040*/  LDG.E.U8 R19, [R6.64] ;  /* 0x0000002406137981 */ /* 0x000162000c1e1100 */
[----:B------:R-:W-:Y:S05]  /*2050*/  BRA `(.L_x_16130) ;  /* 0x00000dc000007947 */ /* 0x000fea0003800000 */
.L_x_16127:
        /* <DEDUP_REMOVED lines=8> */
.L_x_16132:
[----:B------:R0:W5:Y:S01]  /*20e0*/  LDG.E.U8 R19, [R6.64] ;  /* 0x0000002406137981 */ /* 0x000162000c1e1100 */
[----:B------:R-:W-:Y:S05]  /*20f0*/  BRA `(.L_x_16130) ;  /* 0x00000d2000007947 */ /* 0x000fea0003800000 */
.L_x_16131:
[----:B------:R0:W5:Y:S01]  /*2100*/  LDG.E.U16 R19, [R6.64] ;  /* 0x0000002406137981 */ /* 0x000162000c1e1500 */
[----:B------:R-:W-:Y:S05]  /*2110*/  BRA `(.L_x_16130) ;  /* 0x00000d0000007947 */ /* 0x000fea0003800000 */
.L_x_16126:
        /* <DEDUP_REMOVED lines=10> */
.L_x_16134:
[----:B------:R-:W2:Y:S02]  /*21c0*/  LDG.E.U16 R4, [R6.64] ;  /* 0x0000002406047981 */ /* 0x000ea4000c1e1500 */
[----:B--2---:R-:W-:-:S06]  /*21d0*/  HADD2.F32 R4, -RZ, R4.H0_H0 ;  /* 0x20000004ff047230 */ /* 0x004fcc0000004100 */
[----:B------:R-:W0:Y:S02]  /*21e0*/  F2I.S64.TRUNC R4, R4 ;  /* 0x0000000400047311 */ /* 0x000e24000020d900 */
[----:B0-----:R-:W-:Y:S01]  /*21f0*/  PRMT R19, R4, 0x7610, R19 ;  /* 0x0000761004137816 */ /* 0x001fe20000000013 */
[----:B------:R-:W-:Y:S05]  /*2200*/  BRA `(.L_x_16130) ;  /* 0x00000c1000007947 */ /* 0x000fea0003800000 */
.L_x_16133:
        /* <DEDUP_REMOVED lines=10> */
.L_x_16136:
[----:B------:R-:W2:Y:S02]  /*22b0*/  LDG.E.U16 R6, [R6.64] ;  /* 0x0000002406067981 */ /* 0x000ea4000c1e1500 */
[----:B--2---:R-:W-:-:S06]  /*22c0*/  HADD2.F32 R4, -RZ, R6.H0_H0 ;  /* 0x20000006ff047230 */ /* 0x004fcc0000004100 */
[----:B------:R-:W0:Y:S02]  /*22d0*/  F2I.S64.TRUNC R4, R4 ;  /* 0x0000000400047311 */ /* 0x000e24000020d900 */
[----:B0-----:R-:W-:Y:S01]  /*22e0*/  PRMT R19, R4, 0x7610, R19 ;  /* 0x0000761004137816 */ /* 0x001fe20000000013 */
[----:B------:R-:W-:Y:S05]  /*22f0*/  BRA `(.L_x_16130) ;  /* 0x00000b2000007947 */ /* 0x000fea0003800000 */
.L_x_16135:
[----:B------:R-:W2:Y:S02]  /*2300*/  LDG.E.64 R4, [R6.64] ;  /* 0x0000002406047981 */ /* 0x000ea4000c1e1b00 */
[----:B--2---:R-:W0:Y:S02]  /*2310*/  F2I.S64.F64.TRUNC R4, R4 ;  /* 0x0000000400047311 */ /* 0x004e24000030d900 */
[----:B0-----:R-:W-:Y:S01]  /*2320*/  PRMT R19, R4, 0x7610, R19 ;  /* 0x0000761004137816 */ /* 0x001fe20000000013 */
[----:B------:R-:W-:Y:S05]  /*2330*/  BRA `(.L_x_16130) ;  /* 0x00000ae000007947 */ /* 0x000fea0003800000 */
.L_x_16125:
        /* <DEDUP_REMOVED lines=12> */
.L_x_16139:
[----:B------:R-:W2:Y:S02]  /*2400*/  LDG.E.64 R6, [R6.64] ;  /* 0x0000002406067981 */ /* 0x000ea4000c1e1b00 */
[----:B--2---:R-:W0:Y:S02]  /*2410*/  F2I.S64.F64.TRUNC R4, R6 ;  /* 0x0000000600047311 */ /* 0x004e24000030d900 */
[----:B0-----:R-:W-:Y:S01]  /*2420*/  PRMT R19, R4, 0x7610, R19 ;  /* 0x0000761004137816 */ /* 0x001fe20000000013 */
[----:B------:R-:W-:Y:S05]  /*2430*/  BRA `(.L_x_16130) ;  /* 0x000009e000007947 */ /* 0x000fea0003800000 */
.L_x_16138:
        /* <DEDUP_REMOVED lines=28> */
.L_x_16141:
        /* <DEDUP_REMOVED lines=15> */
.L_x_16140:
[----:B------:R-:W2:Y:S02]  /*26f0*/  LDG.E.U16 R4, [R6.64] ;  /* 0x0000002406047981 */ /* 0x000ea4000c1e1500 */
[----:B--2---:R-:W-:-:S06]  /*2700*/  PRMT R4, RZ, 0x5410, R4 ;  /* 0x00005410ff047816 */ /* 0x004fcc0000000004 */
[----:B------:R-:W0:Y:S02]  /*2710*/  F2I.S64.TRUNC R4, R4 ;  /* 0x0000000400047311 */ /* 0x000e24000020d900 */
[----:B0-----:R-:W-:Y:S01]  /*2720*/  PRMT R19, R4, 0x7610, R19 ;  /* 0x0000761004137816 */ /* 0x001fe20000000013 */
[----:B------:R-:W-:Y:S05]  /*2730*/  BRA `(.L_x_16130) ;  /* 0x000006e000007947 */ /* 0x000fea0003800000 */
.L_x_16137:
        /* <DEDUP_REMOVED lines=10> */
.L_x_16144:
        /* <DEDUP_REMOVED lines=21> */
.L_x_16148:
[----:B------:R-:W-:Y:S05]  /*2930*/  BSYNC B1 ;  /* 0x0000000000017941 */ /* 0x000fea0003800000 */
.L_x_16147:
[----:B------:R-:W-:Y:S01]  /*2940*/  IMAD.SHL.U32 R3, R3, 0x100000, RZ ;  /* 0x0010000003037824 */ /* 0x000fe200078e00ff */
[----:B------:R-:W-:-:S04]  /*2950*/  LEA R5, R0, 0x3b800000, 0x17 ;  /* 0x3b80000000057811 */ /* 0x000fc800078eb8ff */
[----:B------:R-:W-:Y:S02]  /*2960*/  LOP3.LUT R4, R5, R3, R6, 0xfe, !PT ;  /* 0x0000000305047212 */ /* 0x000fe400078efe06 */
.L_x_16146:
[----:B------:R-:W-:Y:S05]  /*2970*/  BSYNC B0 ;  /* 0x0000000000007941 */ /* 0x000fea0003800000 */
.L_x_16145:
[----:B------:R-:W0:Y:S02]  /*2980*/  F2I.S64.TRUNC R4, R4 ;  /* 0x0000000400047311 */ /* 0x000e24000020d900 */
[----:B0-----:R-:W-:Y:S01]  /*2990*/  PRMT R19, R4, 0x7610, R19 ;  /* 0x0000761004137816 */ /* 0x001fe20000000013 */
[----:B------:R-:W-:Y:S05]  /*29a0*/  BRA `(.L_x_16130) ;  /* 0x0000047000007947 */ /* 0x000fea0003800000 */
.L_x_16143:
        /* <DEDUP_REMOVED lines=21> */
.L_x_16152:
[----:B------:R-:W-:Y:S05]  /*2b00*/  BSYNC B1 ;  /* 0x0000000000017941 */ /* 0x000fea0003800000 */
.L_x_16151:
[----:B------:R-:W-:Y:S01]  /*2b10*/  IMAD.SHL.U32 R3, R3, 0x200000, RZ ;  /* 0x0020000003037824 */ /* 0x000fe200078e00ff */
[----:B------:R-:W-:-:S04]  /*2b20*/  LEA R5, R0, 0x37800000, 0x17 ;  /* 0x3780000000057811 */ /* 0x000fc800078eb8ff */
[----:B------:R-:W-:Y:S02]  /*2b30*/  LOP3.LUT R4, R5, R3, R6, 0xfe, !PT ;  /* 0x0000000305047212 */ /* 0x000fe400078efe06 */
.L_x_16150:
[----:B------:R-:W-:Y:S05]  /*2b40*/  BSYNC B0 ;  /* 0x0000000000007941 */ /* 0x000fea0003800000 */
.L_x_16149:
[----:B------:R-:W0:Y:S02]  /*2b50*/  F2I.S64.TRUNC R4, R4 ;  /* 0x0000000400047311 */ /* 0x000e24000020d900 */
[----:B0-----:R-:W-:Y:S01]  /*2b60*/  PRMT R19, R4, 0x7610, R19 ;  /* 0x0000761004137816 */ /* 0x001fe20000000013 */
[----:B------:R-:W-:Y:S05]  /*2b70*/  BRA `(.L_x_16130) ;  /* 0x000002a000007947 */ /* 0x000fea0003800000 */
.L_x_16142:
        /* <DEDUP_REMOVED lines=14> */
.L_x_16156:
[----:B------:R-:W-:Y:S05]  /*2c60*/  BSYNC B0 ;  /* 0x0000000000007941 */ /* 0x000fea0003800000 */
.L_x_16155:
[----:B------:R-:W0:Y:S02]  /*2c70*/  F2I.S64.TRUNC R4, R4 ;  /* 0x0000000400047311 */ /* 0x000e24000020d900 */
[----:B0-----:R-:W-:Y:S01]  /*2c80*/  PRMT R19, R4, 0x7610, R19 ;  /* 0x0000761004137816 */ /* 0x001fe20000000013 */
[----:B------:R-:W-:Y:S05]  /*2c90*/  BRA `(.L_x_16130) ;  /* 0x0000018000007947 */ /* 0x000fea0003800000 */
.L_x_16129:
        /* <DEDUP_REMOVED lines=21> */
.L_x_16154:
[----:B------:R0:W5:Y:S01]  /*2df0*/  LDG.E.U8 R19, [R6.64] ;  /* 0x0000002406137981 */ /* 0x000162000c1e1100 */
[----:B------:R-:W-:Y:S05]  /*2e00*/  BRA `(.L_x_16130) ;  /* 0x0000001000007947 */ /* 0x000fea0003800000 */
.L_x_16153:
[----:B------:R0:W5:Y:S02]  /*2e10*/  LDG.E.U8 R19, [R6.64] ;  /* 0x0000002406137981 */ /* 0x000164000c1e1100 */
.L_x_16130:
        /* <DEDUP_REMOVED lines=16> */
.L_x_16160:
[----:B------:R0:W5:Y:S01]  /*2f20*/  LDG.E.U8 R24, [R6.64] ;  /* 0x0000002406187981 */ /* 0x000162000c1e1100 */
[----:B------:R-:W-:Y:S05]  /*2f30*/  BRA `(.L_x_16162) ;  /* 0x00000dc000007947 */ /* 0x000fea0003800000 */
.L_x_16159:
        /* <DEDUP_REMOVED lines=8> */
.L_x_16164:
[----:B------:R0:W5:Y:S01]  /*2fc0*/  LDG.E.U8 R24, [R6.64] ;  /* 0x0000002406187981 */ /* 0x000162000c1e1100 */
[----:B------:R-:W-:Y:S05]  /*2fd0*/  BRA `(.L_x_16162) ;  /* 0x00000d2000007947 */ /* 0x000fea0003800000 */
.L_x_16163:
[----:B------:R0:W5:Y:S01]  /*2fe0*/  LDG.E.U16 R24, [R6.64] ;  /* 0x0000002406187981 */ /* 0x000162000c1e1500 */
[----:B------:R-:W-:Y:S05]  /*2ff0*/  BRA `(.L_x_16162) ;  /* 0x00000d0000007947 */ /* 0x000fea0003800000 */
.L_x_16158:
        /* <DEDUP_REMOVED lines=10> */
.L_x_16166:
[----:B------:R-:W2:Y:S02]  /*30a0*/  LDG.E.U16 R4, [R6.64] ;  /* 0x0000002406047981 */ /* 0x000ea4000c1e1500 */
[----:B--2---:R-:W-:-:S06]  /*30b0*/  HADD2.F32 R4, -RZ, R4.H0_H0 ;  /* 0x20000004ff047230 */ /* 0x004fcc0000004100 */
[----:B------:R-:W0:Y:S02]  /*30c0*/  F2I.S64.TRUNC R4, R4 ;  /* 0x0000000400047311 */ /* 0x000e24000020d900 */
[----:B0-----:R-:W-:Y:S01]  /*30d0*/  PRMT R24, R4, 0x7610, R24 ;  /* 0x0000761004187816 */ /* 0x001fe20000000018 */
[----:B------:R-:W-:Y:S05]  /*30e0*/  BRA `(.L_x_16162) ;  /* 0x00000c1000007947 */ /* 0x000fea0003800000 */
.L_x_16165:
        /* <DEDUP_REMOVED lines=10> */
.L_x_16168:
[----:B------:R-:W2:Y:S02]  /*3190*/  LDG.E.U16 R6, [R6.64] ;  /* 0x0000002406067981 */ /* 0x000ea4000c1e1500 */
[----:B--2---:R-:W-:-:S06]  /*31a0*/  HADD2.F32 R4, -RZ, R6.H0_H0 ;  /* 0x20000006ff047230 */ /* 0x004fcc0000004100 */
[----:B------:R-:W0:Y:S02]  /*31b0*/  F2I.S64.TRUNC R4, R4 ;  /* 0x0000000400047311 */ /* 0x000e24000020d900 */
[----:B0-----:R-:W-:Y:S01]  /*31c0*/  PRMT R24, R4, 0x7610, R24 ;  /* 0x0000761004187816 */ /* 0x001fe20000000018 */
[----:B------:R-:W-:Y:S05]  /*31d0*/  BRA `(.L_x_16162) ;  /* 0x00000b2000007947 */ /* 0x000fea0003800000 */
.L_x_16167:
[----:B------:R-:W2:Y:S02]  /*31e0*/  LDG.E.64 R4, [R6.64] ;  /* 0x0000002406047981 */ /* 0x000ea4000c1e1b00 */
[----:B--2---:R-:W0:Y:S02]  /*31f0*/  F2I.S64.F64.TRUNC R4, R4 ;  /* 0x0000000400047311 */ /* 0x004e24000030d900 */
[----:B0-----:R-:W-:Y:S01]  /*3200*/  PRMT R24, R4, 0x7610, R24 ;  /* 0x0000761004187816 */ /* 0x001fe20000000018 */
[----:B------:R-:W-:Y:S05]  /*3210*/  BRA `(.L_x_16162) ;  /* 0x00000ae000007947 */ /* 0x000fea0003800000 */
.L_x_16157:
        /* <DEDUP_REMOVED lines=12> */
.L_x_16171:
[----:B------:R-:W2:Y:S02]  /*32e0*/  LDG.E.64 R6, [R6.64] ;  /* 0x0000002406067981 */ /* 0x000ea4000c1e1b00 */
[----:B--2---:R-:W0:Y:S02]  /*32f0*/  F2I.S64.F64.TRUNC R4, R6 ;  /* 0x0000000600047311 */ /* 0x004e24000030d900 */
[----:B0-----:R-:W-:Y:S01]  /*3300*/  PRMT R24, R4, 0x7610, R24 ;  /* 0x0000761004187816 */ /* 0x001fe20000000018 */
[----:B------:R-:W-:Y:S05]  /*3310*/  BRA `(.L_x_16162) ;  /* 0x000009e000007947 */ /* 0x000fea0003800000 */
.L_x_16170:
        /* <DEDUP_REMOVED lines=28> */
.L_x_16173:
        /* <DEDUP_REMOVED lines=15> */
.L_x_16172:
[----:B------:R-:W2:Y:S02]  /*35d0*/  LDG.E.U16 R4, [R6.64] ;  /* 0x0000002406047981 */ /* 0x000ea4000c1e1500 */
[----:B--2---:R-:W-:-:S06]  /*35e0*/  PRMT R4, RZ, 0x5410, R4 ;  /* 0x00005410ff047816 */ /* 0x004fcc0000000004 */
[----:B------:R-:W0:Y:S02]  /*35f0*/  F2I.S64.TRUNC R4, R4 ;  /* 0x0000000400047311 */ /* 0x000e24000020d900 */
[----:B0-----:R-:W-:Y:S01]  /*3600*/  PRMT R24, R4, 0x7610, R24 ;  /* 0x0000761004187816 */ /* 0x001fe20000000018 */
[----:B------:R-:W-:Y:S05]  /*3610*/  BRA `(.L_x_16162) ;  /* 0x000006e000007947 */ /* 0x000fea0003800000 */
.L_x_16169:
        /* <DEDUP_REMOVED lines=10> */
.L_x_16176:
        /* <DEDUP_REMOVED lines=21> */
.L_x_16180:
[----:B------:R-:W-:Y:S05]  /*3810*/  BSYNC B1 ;  /* 0x0000000000017941 */ /* 0x000fea0003800000 */
.L_x_16179:
[----:B------:R-:W-:Y:S01]  /*3820*/  IMAD.SHL.U32 R3, R3, 0x100000, RZ ;  /* 0x0010000003037824 */ /* 0x000fe200078e00ff */
[----:B------:R-:W-:-:S04]  /*3830*/  LEA R5, R0, 0x3b800000, 0x17 ;  /* 0x3b80000000057811 */ /* 0x000fc800078eb8ff */
[----:B------:R-:W-:Y:S02]  /*3840*/  LOP3.LUT R4, R5, R3, R6, 0xfe, !PT ;  /* 0x0000000305047212 */ /* 0x000fe400078efe06 */
.L_x_16178:
[----:B------:R-:W-:Y:S05]  /*3850*/  BSYNC B0 ;  /* 0x0000000000007941 */ /* 0x000fea0003800000 */
.L_x_16177:
[----:B------:R-:W0:Y:S02]  /*3860*/  F2I.S64.TRUNC R4, R4 ;  /* 0x0000000400047311 */ /* 0x000e24000020d900 */
[----:B0-----:R-:W-:Y:S01]  /*3870*/  PRMT R24, R4, 0x7610, R24 ;  /* 0x0000761004187816 */ /* 0x001fe20000000018 */
[----:B------:R-:W-:Y:S05]  /*3880*/  BRA `(.L_x_16162) ;  /* 0x0000047000007947 */ /* 0x000fea0003800000 */
.L_x_16175:
        /* <DEDUP_REMOVED lines=21> */
.L_x_16184:
[----:B------:R-:W-:Y:S05]  /*39e0*/  BSYNC B1 ;  /* 0x0000000000017941 */ /* 0x000fea0003800000 */
.L_x_16183:
[----:B------:R-:W-:Y:S01]  /*39f0*/  IMAD.SHL.U32 R3, R3, 0x200000, RZ ;  /* 0x0020000003037824 */ /* 0x000fe200078e00ff */
[----:B------:R-:W-:-:S04]  /*3a00*/  LEA R5, R0, 0x37800000, 0x17 ;  /* 0x3780000000057811 */ /* 0x000fc800078eb8ff */
[----:B------:R-:W-:Y:S02]  /*3a10*/  LOP3.LUT R4, R5, R3, R6, 0xfe, !PT ;  /* 0x0000000305047212 */ /* 0x000fe400078efe06 */
.L_x_16182:
[----:B------:R-:W-:Y:S05]  /*3a20*/  BSYNC B0 ;  /* 0x0000000000007941 */ /* 0x000fea0003800000 */
.L_x_16181:
[----:B------:R-:W0:Y:S02]  /*3a30*/  F2I.S64.TRUNC R4, R4 ;  /* 0x0000000400047311 */ /* 0x000e24000020d900 */
[----:B0-----:R-:W-:Y:S01]  /*3a40*/  PRMT R24, R4, 0x7610, R24 ;  /* 0x0000761004187816 */ /* 0x001fe20000000018 */
[----:B------:R-:W-:Y:S05]  /*3a50*/  BRA `(.L_x_16162) ;  /* 0x000002a000007947 */ /* 0x000fea0003800000 */
.L_x_16174:
        /* <DEDUP_REMOVED lines=14> */
.L_x_16188:
[----:B------:R-:W-:Y:S05]  /*3b40*/  BSYNC B0 ;  /* 0x0000000000007941 */ /* 0x000fea0003800000 */
.L_x_16187:
[----:B------:R-:W0:Y:S02]  /*3b50*/  F2I.S64.TRUNC R4, R4 ;  /* 0x0000000400047311 */ /* 0x000e24000020d900 */
[----:B0-----:R-:W-:Y:S01]  /*3b60*/  PRMT R24, R4, 0x7610, R24 ;  /* 0x0000761004187816 */ /* 0x001fe20000000018 */
[----:B------:R-:W-:Y:S05]  /*3b70*/  BRA `(.L_x_16162) ;  /* 0x0000018000007947 */ /* 0x000fea0003800000 */
.L_x_16161:
        /* <DEDUP_REMOVED lines=21> */
.L_x_16186:
[----:B------:R0:W5:Y:S01]  /*3cd0*/  LDG.E.U8 R24, [R6.64] ;  /* 0x0000002406187981 */ /* 0x000162000c1e1100 */
[----:B------:R-:W-:Y:S05]  /*3ce0*/  BRA `(.L_x_16162) ;  /* 0x0000001000007947 */ /* 0x000fea0003800000 */
.L_x_16185:
[----:B------:R0:W5:Y:S02]  /*3cf0*/  LDG.E.U8 R24, [R6.64] ;  /* 0x0000002406187981 */ /* 0x000164000c1e1100 */
.L_x_16162:
[----:B------:R-:W-:-:S03]  /*3d00*/  IADD3 R28, R28, 0x80, RZ ;  /* 0x000000801c1c7810 */ /* 0x000fc60007ffe0ff */
.L_x_16124:
[----:B------:R-:W-:Y:S05]  /*3d10*/  BSYNC B6 ;  /* 0x0000000000067941 */ /* 0x000fea0003800000 */
.L_x_16123:
        /* <DEDUP_REMOVED lines=23> */
.L_x_16194:
[----:B------:R0:W5:Y:S01]  /*3e90*/  LDG.E.U8 R26, [R6.64] ;  /* 0x00000024061a7981 */ /* 0x000162000c1e1100 */
[----:B------:R-:W-:Y:S05]  /*3ea0*/  BRA `(.L_x_16196) ;  /* 0x00000dc000007947 */ /* 0x000fea0003800000 */
.L_x_16193:
        /* <DEDUP_REMOVED lines=8> */
.L_x_16198:
[----:B------:R0:W5:Y:S01]  /*3f30*/  LDG.E.U8 R26, [R6.64] ;  /* 0x00000024061a7981 */ /* 0x000162000c1e1100 */
[----:B------:R-:W-:Y:S05]  /*3f40*/  BRA `(.L_x_16196) ;  /* 0x00000d2000007947 */ /* 0x000fea0003800000 */
.L_x_16197:
[----:B------:R0:W5:Y:S01]  /*3f50*/  LDG.E.U16 R26, [R6.64] ;  /* 0x00000024061a7981 */ /* 0x000162000c1e1500 */
[----:B------:R-:W-:Y:S05]  /*3f60*/  BRA `(.L_x_16196) ;  /* 0x00000d0000007947 */ /* 0x000fea0003800000 */
.L_x_16192:
        /* <DEDUP_REMOVED lines=10> */
.L_x_16200:
[----:B------:R-:W2:Y:S02]  /*4010*/  LDG.E.U16 R4, [R6.64] ;  /* 0x0000002406047981 */ /* 0x000ea4000c1e1500 */
[----:B--2---:R-:W-:-:S06]  /*4020*/  HADD2.F32 R4, -RZ, R4.H0_H0 ;  /* 0x20000004ff047230 */ /* 0x004fcc0000004100 */
[----:B------:R-:W0:Y:S02]  /*4030*/  F2I.S64.TRUNC R4, R4 ;  /* 0x0000000400047311 */ /* 0x000e24000020d900 */
[----:B0-----:R-:W-:Y:S01]  /*4040*/  PRMT R26, R4, 0x7610, R26 ;  /* 0x00007610041a7816 */ /* 0x001fe2000000001a */
[----:B------:R-:W-:Y:S05]  /*4050*/  BRA `(.L_x_16196) ;  /* 0x00000c1000007947 */ /* 0x000fea0003800000 */
.L_x_16199:
        /* <DEDUP_REMOVED lines=10> */
.L_x_16202:
[----:B------:R-:W2:Y:S02]  /*4100*/  LDG.E.U16 R6, [R6.64] ;  /* 0x0000002406067981 */ /* 0x000ea4000c1e1500 */
[----:B--2---:R-:W-:-:S06]  /*4110*/  HADD2.F32 R4, -RZ, R6.H0_H0 ;  /* 0x20000006ff047230 */ /* 0x004fcc0000004100 */
[----:B------:R-:W0:Y:S02]  /*4120*/  F2I.S64.TRUNC R4, R4 ;  /* 0x0000000400047311 */ /* 0x000e24000020d900 */
[----:B0-----:R-:W-:Y:S01]  /*4130*/  PRMT R26, R4, 0x7610, R26 ;  /* 0x00007610041a7816 */ /* 0x001fe2000000001a */
[----:B------:R-:W-:Y:S05]  /*4140*/  BRA `(.L_x_16196) ;  /* 0x00000b2000007947 */ /* 0x000fea0003800000 */
.L_x_16201:
[----:B------:R-:W2:Y:S02]  /*4150*/  LDG.E.64 R4, [R6.64] ;  /* 0x0000002406047981 */ /* 0x000ea4000c1e1b00 */
[----:B--2---:R-:W0:Y:S02]  /*4160*/  F2I.S64.F64.TRUNC R4, R4 ;  /* 0x0000000400047311 */ /* 0x004e24000030d900 */
[----:B0-----:R-:W-:Y:S01]  /*4170*/  PRMT R26, R4, 0x7610, R26 ;  /* 0x00007610041a7816 */ /* 0x001fe2000000001a */
[----:B------:R-:W-:Y:S05]  /*4180*/  BRA `(.L_x_16196) ;  /* 0x00000ae000007947 */ /* 0x000fea0003800000 */
.L_x_16191:
        /* <DEDUP_REMOVED lines=12> */
.L_x_16205:
[----:B------:R-:W2:Y:S02]  /*4250*/  LDG.E.64 R6, [R6.64] ;  /* 0x0000002406067981 */ /* 0x000ea4000c1e1b00 */
[----:B--2---:R-:W0:Y:S02]  /*4260*/  F2I.S64.F64.TRUNC R4, R6 ;  /* 0x0000000600047311 */ /* 0x004e24000030d900 */
[----:B0-----:R-:W-:Y:S01]  /*4270*/  PRMT R26, R4, 0x7610, R26 ;  /* 0x00007610041a7816 */ /* 0x001fe2000000001a */
[----:B------:R-:W-:Y:S05]  /*4280*/  BRA `(.L_x_16196) ;  /* 0x000009e000007947 */ /* 0x000fea0003800000 */
.L_x_16204:
        /* <DEDUP_REMOVED lines=28> */
.L_x_16207:
        /* <DEDUP_REMOVED lines=15> */
.L_x_16206:
[----:B------:R-:W2:Y:S02]  /*4540*/  LDG.E.U16 R4, [R6.64] ;  /* 0x0000002406047981 */ /* 0x000ea4000c1e1500 */
[----:B--2---:R-:W-:-:S06]  /*4550*/  PRMT R4, RZ, 0x5410, R4 ;  /* 0x00005410ff047816 */ /* 0x004fcc0000000004 */
[----:B------:R-:W0:Y:S02]  /*4560*/  F2I.S64.TRUNC R4, R4 ;  /* 0x0000000400047311 */ /* 0x000e24000020d900 */
[----:B0-----:R-:W-:Y:S01]  /*4570*/  PRMT R26, R4, 0x7610, R26 ;  /* 0x00007610041a7816 */ /* 0x001fe2000000001a */
[----:B------:R-:W-:Y:S05]  /*4580*/  BRA `(.L_x_16196) ;  /* 0x000006e000007947 */ /* 0x000fea0003800000 */
.L_x_16203:
        /* <DEDUP_REMOVED lines=10> */
.L_x_16210:
        /* <DEDUP_REMOVED lines=21> */
.L_x_16214:
[----:B------:R-:W-:Y:S05]  /*4780*/  BSYNC B1 ;  /* 0x0000000000017941 */ /* 0x000fea0003800000 */
.L_x_16213:
[----:B------:R-:W-:Y:S01]  /*4790*/  IMAD.SHL.U32 R3, R3, 0x100000, RZ ;  /* 0x0010000003037824 */ /* 0x000fe200078e00ff */
[----:B------:R-:W-:-:S04]  /*47a0*/  LEA R5, R0, 0x3b800000, 0x17 ;  /* 0x3b80000000057811 */ /* 0x000fc800078eb8ff */
[----:B------:R-:W-:Y:S02]  /*47b0*/  LOP3.LUT R4, R5, R3, R6, 0xfe, !PT ;  /* 0x0000000305047212 */ /* 0x000fe400078efe06 */
.L_x_16212:
[----:B------:R-:W-:Y:S05]  /*47c0*/  BSYNC B0 ;  /* 0x0000000000007941 */ /* 0x000fea0003800000 */
.L_x_16211:
[----:B------:R-:W0:Y:S02]  /*47d0*/  F2I.S64.TRUNC R4, R4 ;  /* 0x0000000400047311 */ /* 0x000e24000020d900 */
[----:B0-----:R-:W-:Y:S01]  /*47e0*/  PRMT R26, R4, 0x7610, R26 ;  /* 0x00007610041a7816 */ /* 0x001fe2000000001a */
[----:B------:R-:W-:Y:S05]  /*47f0*/  BRA `(.L_x_16196) ;  /* 0x0000047000007947 */ /* 0x000fea0003800000 */
.L_x_16209:
        /* <DEDUP_REMOVED lines=21> */
.L_x_16218:
[----:B------:R-:W-:Y:S05]  /*4950*/  BSYNC B1 ;  /* 0x0000000000017941 */ /* 0x000fea0003800000 */
.L_x_16217:
[----:B------:R-:W-:Y:S01]  /*4960*/  IMAD.SHL.U32 R3, R3, 0x200000, RZ ;  /* 0x0020000003037824 */ /* 0x000fe200078e00ff */
[----:B------:R-:W-:-:S04]  /*4970*/  LEA R5, R0, 0x37800000, 0x17 ;  /* 0x3780000000057811 */ /* 0x000fc800078eb8ff */
[----:B------:R-:W-:Y:S02]  /*4980*/  LOP3.LUT R4, R5, R3, R6, 0xfe, !PT ;  /* 0x0000000305047212 */ /* 0x000fe400078efe06 */
.L_x_16216:
[----:B------:R-:W-:Y:S05]  /*4990*/  BSYNC B0 ;  /* 0x0000000000007941 */ /* 0x000fea0003800000 */
.L_x_16215:
[----:B------:R-:W0:Y:S02]  /*49a0*/  F2I.S64.TRUNC R4, R4 ;  /* 0x0000000400047311 */ /* 0x000e24000020d900 */
[----:B0-----:R-:W-:Y:S01]  /*49b0*/  PRMT R26, R4, 0x7610, R26 ;  /* 0x00007610041a7816 */ /* 0x001fe2000000001a */
[----:B------:R-:W-:Y:S05]  /*49c0*/  BRA `(.L_x_16196) ;  /* 0x000002a000007947 */ /* 0x000fea0003800000 */
.L_x_16208:
        /* <DEDUP_REMOVED lines=14> */
.L_x_16222:
[----:B------:R-:W-:Y:S05]  /*4ab0*/  BSYNC B0 ;  /* 0x0000000000007941 */ /* 0x000fea0003800000 */
.L_x_16221:
[----:B------:R-:W0:Y:S02]  /*4ac0*/  F2I.S64.TRUNC R4, R4 ;  /* 0x0000000400047311 */ /* 0x000e24000020d900 */
[----:B0-----:R-:W-:Y:S01]  /*4ad0*/  PRMT R26, R4, 0x7610, R26 ;  /* 0x00007610041a7816 */ /* 0x001fe2000000001a */
[----:B------:R-:W-:Y:S05]  /*4ae0*/  BRA `(.L_x_16196) ;  /* 0x0000018000007947 */ /* 0x000fea0003800000 */
.L_x_16195:
        /* <DEDUP_REMOVED lines=21> */
.L_x_16220:
[----:B------:R0:W5:Y:S01]  /*4c40*/  LDG.E.U8 R26, [R6.64] ;  /* 0x00000024061a7981 */ /* 0x000162000c1e1100 */
[----:B------:R-:W-:Y:S05]  /*4c50*/  BRA `(.L_x_16196) ;  /* 0x0000001000007947 */ /* 0x000fea0003800000 */
.L_x_16219:
[----:B------:R0:W5:Y:S02]  /*4c60*/  LDG.E.U8 R26, [R6.64] ;  /* 0x00000024061a7981 */ /* 0x000164000c1e1100 */
.L_x_16196:
        /* <DEDUP_REMOVED lines=16> */
.L_x_16226:
[----:B------:R0:W5:Y:S01]  /*4d70*/  LDG.E.U8 R27, [R6.64] ;  /* 0x00000024061b7981 */ /* 0x000162000c1e1100 */
[----:B------:R-:W-:Y:S05]  /*4d80*/  BRA `(.L_x_16228) ;  /* 0x00000dc000007947 */ /* 0x000fea0003800000 */
.L_x_16225:
        /* <DEDUP_REMOVED lines=8> */
.L_x_16230:
[----:B------:R0:W5:Y:S01]  /*4e10*/  LDG.E.U8 R27, [R6.64] ;  /* 0x00000024061b7981 */ /* 0x000162000c1e1100 */
[----:B------:R-:W-:Y:S05]  /*4e20*/  BRA `(.L_x_16228) ;  /* 0x00000d2000007947 */ /* 0x000fea0003800000 */
.L_x_16229:
[----:B------:R0:W5:Y:S01]  /*4e30*/  LDG.E.U16 R27, [R6.64] ;  /* 0x00000024061b7981 */ /* 0x000162000c1e1500 */
[----:B------:R-:W-:Y:S05]  /*4e40*/  BRA `(.L_x_16228) ;  /* 0x00000d0000007947 */ /* 0x000fea0003800000 */
.L_x_16224:
        /* <DEDUP_REMOVED lines=10> */
.L_x_16232:
[----:B------:R-:W2:Y:S02]  /*4ef0*/  LDG.E.U16 R4, [R6.64] ;  /* 0x0000002406047981 */ /* 0x000ea4000c1e1500 */
[----:B--2---:R-:W-:-:S06]  /*4f00*/  HADD2.F32 R4, -RZ, R4.H0_H0 ;  /* 0x20000004ff047230 */ /* 0x004fcc0000004100 */
[----:B------:R-:W0:Y:S02]  /*4f10*/  F2I.S64.TRUNC R4, R4 ;  /* 0x0000000400047311 */ /* 0x000e24000020d900 */
[----:B0-----:R-:W-:Y:S01]  /*4f20*/  PRMT R27, R4, 0x7610, R27 ;  /* 0x00007610041b7816 */ /* 0x001fe2000000001b */
[----:B------:R-:W-:Y:S05]  /*4f30*/  BRA `(.L_x_16228) ;  /* 0x00000c1000007947 */ /* 0x000fea0003800000 */
.L_x_16231:
        /* <DEDUP_REMOVED lines=10> */
.L_x_16234:
[----:B------:R-:W2:Y:S02]  /*4fe0*/  LDG.E.U16 R6, [R6.64] ;  /* 0x0000002406067981 */ /* 0x000ea4000c1e1500 */
[----:B--2---:R-:W-:-:S06]  /*4ff0*/  HADD2.F32 R4, -RZ, R6.H0_H0 ;  /* 0x20000006ff047230 */ /* 0x004fcc0000004100 */
[----:B------:R-:W0:Y:S02]  /*5000*/  F2I.S64.TRUNC R4, R4 ;  /* 0x0000000400047311 */ /* 0x000e24000020d900 */
[----:B0-----:R-:W-:Y:S01]  /*5010*/  PRMT R27, R4, 0x7610, R27 ;  /* 0x00007610041b7816 */ /* 0x001fe2000000001b */
[----:B------:R-:W-:Y:S05]  /*5020*/  BRA `(.L_x_16228) ;  /* 0x00000b2000007947 */ /* 0x000fea0003800000 */
.L_x_16233:
[----:B------:R-:W2:Y:S02]  /*5030*/  LDG.E.64 R4, [R6.64] ;  /* 0x0000002406047981 */ /* 0x000ea4000c1e1b00 */
[----:B--2---:R-:W0:Y:S02]  /*5040*/  F2I.S64.F64.TRUNC R4, R4 ;  /* 0x0000000400047311 */ /* 0x004e24000030d900 */
[----:B0-----:R-:W-:Y:S01]  /*5050*/  PRMT R27, R4, 0x7610, R27 ;  /* 0x00007610041b7816 */ /* 0x001fe2000000001b */
[----:B------:R-:W-:Y:S05]  /*5060*/  BRA `(.L_x_16228) ;  /* 0x00000ae000007947 */ /* 0x000fea0003800000 */
.L_x_16223:
        /* <DEDUP_REMOVED lines=12> */
.L_x_16237:
[----:B------:R-:W2:Y:S02]  /*5130*/  LDG.E.64 R6, [R6.64] ;  /* 0x0000002406067981 */ /* 0x000ea4000c1e1b00 */
[----:B--2---:R-:W0:Y:S02]  /*5140*/  F2I.S64.F64.TRUNC R4, R6 ;  /* 0x0000000600047311 */ /* 0x004e24000030d900 */
[----:B0-----:R-:W-:Y:S01]  /*5150*/  PRMT R27, R4, 0x7610, R27 ;  /* 0x00007610041b7816 */ /* 0x001fe2000000001b */
[----:B------:R-:W-:Y:S05]  /*5160*/  BRA `(.L_x_16228) ;  /* 0x000009e000007947 */ /* 0x000fea0003800000 */
.L_x_16236:
        /* <DEDUP_REMOVED lines=28> */
.L_x_16239:
        /* <DEDUP_REMOVED lines=15> */
.L_x_16238:
[----:B------:R-:W2:Y:S02]  /*5420*/  LDG.E.U16 R4, [R6.64] ;  /* 0x0000002406047981 */ /* 0x000ea4000c1e1500 */
[----:B--2---:R-:W-:-:S06]  /*5430*/  PRMT R4, RZ, 0x5410, R4 ;  /* 0x00005410ff047816 */ /* 0x004fcc0000000004 */
[----:B------:R-:W0:Y:S02]  /*5440*/  F2I.S64.TRUNC R4, R4 ;  /* 0x0000000400047311 */ /* 0x000e24000020d900 */
[----:B0-----:R-:W-:Y:S01]  /*5450*/  PRMT R27, R4, 0x7610, R27 ;  /* 0x00007610041b7816 */ /* 0x001fe2000000001b */
[----:B------:R-:W-:Y:S05]  /*5460*/  BRA `(.L_x_16228) ;  /* 0x000006e000007947 */ /* 0x000fea0003800000 */
.L_x_16235:
        /* <DEDUP_REMOVED lines=10> */
.L_x_16242:
        /* <DEDUP_REMOVED lines=21> */
.L_x_16246:
[----:B------:R-:W-:Y:S05]  /*5660*/  BSYNC B1 ;  /* 0x0000000000017941 */ /* 0x000fea0003800000 */
.L_x_16245:
[----:B------:R-:W-:Y:S01]  /*5670*/  IMAD.SHL.U32 R3, R3, 0x100000, RZ ;  /* 0x0010000003037824 */ /* 0x000fe200078e00ff */
[----:B------:R-:W-:-:S04]  /*5680*/  LEA R5, R0, 0x3b800000, 0x17 ;  /* 0x3b80000000057811 */ /* 0x000fc800078eb8ff */
[----:B------:R-:W-:Y:S02]  /*5690*/  LOP3.LUT R4, R5, R3, R6, 0xfe, !PT ;  /* 0x0000000305047212 */ /* 0x000fe400078efe06 */
.L_x_16244:
[----:B------:R-:W-:Y:S05]  /*56a0*/  BSYNC B0 ;  /* 0x0000000000007941 */ /* 0x000fea0003800000 */
.L_x_16243:
[----:B------:R-:W0:Y:S02]  /*56b0*/  F2I.S64.TRUNC R4, R4 ;  /* 0x0000000400047311 */ /* 0x000e24000020d900 */
[----:B0-----:R-:W-:Y:S01]  /*56c0*/  PRMT R27, R4, 0x7610, R27 ;  /* 0x00007610041b7816 */ /* 0x001fe2000000001b */
[----:B------:R-:W-:Y:S05]  /*56d0*/  BRA `(.L_x_16228) ;  /* 0x0000047000007947 */ /* 0x000fea0003800000 */
.L_x_16241:
        /* <DEDUP_REMOVED lines=21> */
.L_x_16250:
[----:B------:R-:W-:Y:S05]  /*5830*/  BSYNC B1 ;  /* 0x0000000000017941 */ /* 0x000fea0003800000 */
.L_x_16249:
[----:B------:R-:W-:Y:S01]  /*5840*/  IMAD.SHL.U32 R3, R3, 0x200000, RZ ;  /* 0x0020000003037824 */ /* 0x000fe200078e00ff */
[----:B------:R-:W-:-:S04]  /*5850*/  LEA R5, R0, 0x37800000, 0x17 ;  /* 0x3780000000057811 */ /* 0x000fc800078eb8ff */
[----:B------:R-:W-:Y:S02]  /*5860*/  LOP3.LUT R4, R5, R3, R6, 0xfe, !PT ;  /* 0x0000000305047212 */ /* 0x000fe400078efe06 */
.L_x_16248:
[----:B------:R-:W-:Y:S05]  /*5870*/  BSYNC B0 ;  /* 0x0000000000007941 */ /* 0x000fea0003800000 */
.L_x_16247:
[----:B------:R-:W0:Y:S02]  /*5880*/  F2I.S64.TRUNC R4, R4 ;  /* 0x0000000400047311 */ /* 0x000e24000020d900 */
[----:B0-----:R-:W-:Y:S01]  /*5890*/  PRMT R27, R4, 0x7610, R27 ;  /* 0x00007610041b7816 */ /* 0x001fe2000000001b */
[----:B------:R-:W-:Y:S05]  /*58a0*/  BRA `(.L_x_16228) ;  /* 0x000002a000007947 */ /* 0x000fea0003800000 */
.L_x_16240:
        /* <DEDUP_REMOVED lines=14> */
.L_x_16254:
[----:B------:R-:W-:Y:S05]  /*5990*/  BSYNC B0 ;  /* 0x0000000000007941 */ /* 0x000fea0003800000 */
.L_x_16253:
[----:B------:R-:W0:Y:S02]  /*59a0*/  F2I.S64.TRUNC R4, R4 ;  /* 0x0000000400047311 */ /* 0x000e24000020d900 */
[----:B0-----:R-:W-:Y:S01]  /*59b0*/  PRMT R27, R4, 0x7610, R27 ;  /* 0x00007610041b7816 */ /* 0x001fe2000000001b */
[----:B------:R-:W-:Y:S05]  /*59c0*/  BRA `(.L_x_16228) ;  /* 0x0000018000007947 */ /* 0x000fea0003800000 */
.L_x_16227:
        /* <DEDUP_REMOVED lines=21> */
.L_x_16252:
[----:B------:R0:W5:Y:S01]  /*5b20*/  LDG.E.U8 R27, [R6.64] ;  /* 0x00000024061b7981 */ /* 0x000162000c1e1100 */
[----:B------:R-:W-:Y:S05]  /*5b30*/  BRA `(.L_x_16228) ;  /* 0x0000001000007947 */ /* 0x000fea0003800000 */
.L_x_16251:
[----:B------:R0:W5:Y:S02]  /*5b40*/  LDG.E.U8 R27, [R6.64] ;  /* 0x00000024061b7981 */ /* 0x000164000c1e1100 */
.L_x_16228:
[----:B------:R-:W-:-:S03]  /*5b50*/  IADD3 R28, R28, 0x80, RZ ;  /* 0x000000801c1c7810 */ /* 0x000fc60007ffe0ff */
.L_x_16190:
[----:B------:R-:W-:Y:S05]  /*5b60*/  BSYNC B6 ;  /* 0x0000000000067941 */ /* 0x000fea0003800000 */
.L_x_16189:
[----:B------:R-:W-:Y:S01]  /*5b70*/  ISETP.GE.AND P0, PT, R28, R18, PT ;  /* 0x000000121c00720c */ /* 0x000fe20003f06270 */
[----:B------:R-:W-:Y:S01]  /*5b80*/  BSSY B6, `(.L_x_16255) ;  /* 0x00001df000067945 */ /* 0x000fe20003800000 */
[----:B------:R-:W-:-:S11]  /*5b90*/  PRMT R29, RZ, 0x7610, R29 ;  /* 0x00007610ff1d7816 */ /* 0x000fd6000000001d */
        /* <DEDUP_REMOVED lines=18> */
.L_x_16260:
[----:B------:R1:W5:Y:S01]  /*5cc0*/  LDG.E.U8 R29, [R4.64] ;  /* 0x00000024041d7981 */ /* 0x000362000c1e1100 */
[----:B------:R-:W-:Y:S05]  /*5cd0*/  BRA `(.L_x_16262) ;  /* 0x00000dc000007947 */ /* 0x000fea0003800000 */
.L_x_16259:
        /* <DEDUP_REMOVED lines=8> */
.L_x_16264:
[----:B------:R1:W5:Y:S01]  /*5d60*/  LDG.E.U8 R29, [R4.64] ;  /* 0x00000024041d7981 */ /* 0x000362000c1e1100 */
[----:B------:R-:W-:Y:S05]  /*5d70*/  BRA `(.L_x_16262) ;  /* 0x00000d2000007947 */ /* 0x000fea0003800000 */
.L_x_16263:
[----:B------:R1:W5:Y:S01]  /*5d80*/  LDG.E.U16 R29, [R4.64] ;  /* 0x00000024041d7981 */ /* 0x000362000c1e1500 */
[----:B------:R-:W-:Y:S05]  /*5d90*/  BRA `(.L_x_16262) ;  /* 0x00000d0000007947 */ /* 0x000fea0003800000 */
.L_x_16258:
[----:B------:R-:W-:-:S13]  /*5da0*/  ISETP.GT.AND P0, PT, R0, 0x6, PT ;  /* 0x000000060000780c */ /* 0x000fda0003f04270 */
[----:B------:R-:W-:Y:S05]  /*5db0*/  @P0 BRA `(.L_x_16265) ;  /* 0x000000d000000947 */ /* 0x000fea0003800000 */
[----:B------:R-:W-:-:S13]  /*5dc0*/  ISETP.NE.AND P0, PT, R0, 0x5, PT ;  /* 0x000000050000780c */ /* 0x000fda0003f05270 */
[----:B------:R-:W-:Y:S05]  /*5dd0*/  @!P0 BRA `(.L_x_16266) ;  /* 0x0000006000008947 */ /* 0x000fea0003800000 */
[----:B------:R-:W-:-:S13]  /*5de0*/  ISETP.NE.AND P0, PT, R0, 0x6, PT ;  /* 0x000000060000780c */ /* 0x000fda0003f05270 */
[----:B------:R-:W-:Y:S05]  /*5df0*/  @P0 BRA `(.L_x_16261) ;  /* 0x00000b2000000947 */ /* 0x000fea0003800000 */
[----:B------:R-:W2:Y:S02]  /*5e00*/  LDG.E R2, [R4.64] ;  /* 0x0000002404027981 */ /* 0x000ea4000c1e1900 */
[----:B--2---:R-:W1:Y:S02]  /*5e10*/  F2I.S64.TRUNC R2, R2 ;  /* 0x0000000200027311 */ /* 0x004e64000020d900 */
[----:B-1----:R-:W-:Y:S01]  /*5e20*/  PRMT R29, R2, 0x7610, R29 ;  /* 0x00007610021d7816 */ /* 0x002fe2000000001d */
[----:B------:R-:W-:Y:S05]  /*5e30*/  BRA `(.L_x_16262) ;  /* 0x00000c6000007947 */ /* 0x000fea0003800000 */
.L_x_16266:
[----:B------:R-:W2:Y:S02]  /*5e40*/  LDG.E.U16 R2, [R4.64] ;  /* 0x0000002404027981 */ /* 0x000ea4000c1e1500 */
[----:B--2---:R-:W-:-:S06]  /*5e50*/  HADD2.F32 R2, -RZ, R2.H0_H0 ;  /* 0x20000002ff027230 */ /* 0x004fcc0000004100 */
[----:B------:R-:W1:Y:S02]  /*5e60*/  F2I.S64.TRUNC R2, R2 ;  /* 0x0000000200027311 */ /* 0x000e64000020d900 */
[----:B-1----:R-:W-:Y:S01]  /*5e70*/  PRMT R29, R2, 0x7610, R29 ;  /* 0x00007610021d7816 */ /* 0x002fe2000000001d */
[----:B------:R-:W-:Y:S05]  /*5e80*/  BRA `(.L_x_16262) ;  /* 0x00000c1000007947 */ /* 0x000fea0003800000 */
.L_x_16265:
[----:B------:R-:W-:-:S13]  /*5e90*/  ISETP.NE.AND P0, PT, R0, 0x7, PT ;  /* 0x000000070000780c */ /* 0x000fda0003f05270 */
[----:B------:R-:W-:Y:S05]  /*5ea0*/  @!P0 BRA `(.L_x_16267) ;  /* 0x000000d000008947 */ /* 0x000fea0003800000 */
        /* <DEDUP_REMOVED lines=8> */
.L_x_16268:
[----:B------:R-:W2:Y:S02]  /*5f30*/  LDG.E.U16 R4, [R4.64] ;  /* 0x0000002404047981 */ /* 0x000ea4000c1e1500 */
[----:B--2---:R-:W-:-:S06]  /*5f40*/  HADD2.F32 R2, -RZ, R4.H0_H0 ;  /* 0x20000004ff027230 */ /* 0x004fcc0000004100 */
[----:B------:R-:W1:Y:S02]  /*5f50*/  F2I.S64.TRUNC R2, R2 ;  /* 0x0000000200027311 */ /* 0x000e64000020d900 */
[----:B-1----:R-:W-:Y:S01]  /*5f60*/  PRMT R29, R2, 0x7610, R29 ;  /* 0x00007610021d7816 */ /* 0x002fe2000000001d */
[----:B------:R-:W-:Y:S05]  /*5f70*/  BRA `(.L_x_16262) ;  /* 0x00000b2000007947 */ /* 0x000fea0003800000 */
.L_x_16267:
[----:B------:R-:W2:Y:S02]  /*5f80*/  LDG.E.64 R2, [R4.64] ;  /* 0x0000002404027981 */ /* 0x000ea4000c1e1b00 */
[----:B--2---:R-:W1:Y:S02]  /*5f90*/  F2I.S64.F64.TRUNC R2, R2 ;  /* 0x0000000200027311 */ /* 0x004e64000030d900 */
[----:B-1----:R-:W-:Y:S01]  /*5fa0*/  PRMT R29, R2, 0x7610, R29 ;  /* 0x00007610021d7816 */ /* 0x002fe2000000001d */
[----:B------:R-:W-:Y:S05]  /*5fb0*/  BRA `(.L_x_16262) ;  /* 0x00000ae000007947 */ /* 0x000fea0003800000 */
.L_x_16257:
        /* <DEDUP_REMOVED lines=12> */
.L_x_16271:
[----:B------:R-:W2:Y:S02]  /*6080*/  LDG.E.64 R4, [R4.64] ;  /* 0x0000002404047981 */ /* 0x000ea4000c1e1b00 */
[----:B--2---:R-:W1:Y:S02]  /*6090*/  F2I.S64.F64.TRUNC R2, R4 ;  /* 0x0000000400027311 */ /* 0x004e64000030d900 */
[----:B-1----:R-:W-:Y:S01]  /*60a0*/  PRMT R29, R2, 0x7610, R29 ;  /* 0x00007610021d7816 */ /* 0x002fe2000000001d */
[----:B------:R-:W-:Y:S05]  /*60b0*/  BRA `(.L_x_16262) ;  /* 0x000009e000007947 */ /* 0x000fea0003800000 */
.L_x_16270:
        /* <DEDUP_REMOVED lines=10> */
[----:B------:R-:W1:Y:S01]  /*6160*/  FLO.U32 R3, R2 ;  /* 0x0000000200037300 */ /* 0x000e6200000e0000 */
[----:B0-----:R-:W-:-:S04]  /*6170*/  IADD3 R6, R2, 0x1000000, RZ ;  /* 0x0100000002067810 */ /* 0x001fc80007ffe0ff */
[----:B------:R-:W-:Y:S02]  /*6180*/  SHF.R.S32.HI R6, RZ, 0x8, R6 ;  /* 0x00000008ff067819 */ /* 0x000fe40000011406 */
[----:B-1----:R-:W-:-:S04]  /*6190*/  IADD3 R3, -R3, 0x1f, RZ ;  /* 0x0000001f03037810 */ /* 0x002fc80007ffe1ff */
        /* <DEDUP_REMOVED lines=14> */
.L_x_16273:
        /* <DEDUP_REMOVED lines=12> */
[----:B------:R-:W1:Y:S02]  /*6340*/  F2I.S64.TRUNC R2, R2 ;  /* 0x0000000200027311 */ /* 0x000e64000020d900 */
[----:B-1----:R-:W-:Y:S01]  /*6350*/  PRMT R29, R2, 0x7610, R29 ;  /* 0x00007610021d7816 */ /* 0x002fe2000000001d */
[----:B------:R-:W-:Y:S05]  /*6360*/  BRA `(.L_x_16262) ;  /* 0x0000073000007947 */ /* 0x000fea0003800000 */
.L_x_16272:
[----:B------:R-:W2:Y:S02]  /*6370*/  LDG.E.U16 R2, [R4.64] ;  /* 0x0000002404027981 */ /* 0x000ea4000c1e1500 */
[----:B--2---:R-:W-:-:S06]  /*6380*/  PRMT R2, RZ, 0x5410, R2 ;  /* 0x00005410ff027816 */ /* 0x004fcc0000000002 */
[----:B------:R-:W1:Y:S02]  /*6390*/  F2I.S64.TRUNC R2, R2 ;  /* 0x0000000200027311 */ /* 0x000e64000020d900 */
[----:B-1----:R-:W-:Y:S01]  /*63a0*/  PRMT R29, R2, 0x7610, R29 ;  /* 0x00007610021d7816 */ /* 0x002fe2000000001d */
[----:B------:R-:W-:Y:S05]  /*63b0*/  BRA `(.L_x_16262) ;  /* 0x000006e000007947 */ /* 0x000fea0003800000 */
.L_x_16269:
        /* <DEDUP_REMOVED lines=10> */
.L_x_16276:
        /* <DEDUP_REMOVED lines=15> */
[----:B------:R-:W1:Y:S02]  /*6550*/  FLO.U32 R3, R2 ;  /* 0x0000000200037300 */ /* 0x000e6400000e0000 */
[----:B-1----:R-:W-:-:S04]  /*6560*/  IADD3 R3, -R3, 0x1f, RZ ;  /* 0x0000001f03037810 */ /* 0x002fc80007ffe1ff */
[----:B------:R-:W-:Y:S02]  /*6570*/  IADD3 R5, R3, -0x1c, RZ ;  /* 0xffffffe403057810 */ /* 0x000fe40007ffe0ff */
[----:B------:R-:W-:Y:S02]  /*6580*/  IADD3 R0, R0, 0x1d, -R3 ;  /* 0x0000001d00007810 */ /* 0x000fe40007ffe803 */
[----:B------:R-:W-:-:S04]  /*6590*/  SHF.L.U32 R5, R2, R5, RZ ;  /* 0x0000000502057219 */ /* 0x000fc800000006ff */
[----:B------:R-:W-:Y:S02]  /*65a0*/  LOP3.LUT R2, R5, 0x7, RZ, 0xc0, !PT ;  /* 0x0000000705027812 */ /* 0x000fe400078ec0ff */
.L_x_16280:
[----:B------:R-:W-:Y:S05]  /*65b0*/  BSYNC B1 ;  /* 0x0000000000017941 */ /* 0x000fea0003800000 */
.L_x_16279:
[----:B------:R-:W-:Y:S01]  /*65c0*/  IMAD.SHL.U32 R2, R2, 0x100000, RZ ;  /* 0x0010000002027824 */ /* 0x000fe200078e00ff */
[----:B------:R-:W-:-:S04]  /*65d0*/  LEA R3, R0, 0x3b800000, 0x17 ;  /* 0x3b80000000037811 */ /* 0x000fc800078eb8ff */
[----:B------:R-:W-:Y:S02]  /*65e0*/  LOP3.LUT R2, R3, R2, R4, 0xfe, !PT ;  /* 0x0000000203027212 */ /* 0x000fe400078efe04 */
.L_x_16278:
[----:B------:R-:W-:Y:S05]  /*65f0*/  BSYNC B0 ;  /* 0x0000000000007941 */ /* 0x000fea0003800000 */
.L_x_16277:
[----:B------:R-:W1:Y:S02]  /*6600*/  F2I.S64.TRUNC R2, R2 ;  /* 0x0000000200027311 */ /* 0x000e64000020d900 */
[----:B-1----:R-:W-:Y:S01]  /*6610*/  PRMT R29, R2, 0x7610, R29 ;  /* 0x00007610021d7816 */ /* 0x002fe2000000001d */
[----:B------:R-:W-:Y:S05]  /*6620*/  BRA `(.L_x_16262) ;  /* 0x0000047000007947 */ /* 0x000fea0003800000 */
.L_x_16275:
        /* <DEDUP_REMOVED lines=21> */
.L_x_16284:
[----:B------:R-:W-:Y:S05]  /*6780*/  BSYNC B1 ;  /* 0x0000000000017941 */ /* 0x000fea0003800000 */
.L_x_16283:
[----:B------:R-:W-:Y:S01]  /*6790*/  IMAD.SHL.U32 R2, R2, 0x200000, RZ ;  /* 0x0020000002027824 */ /* 0x000fe200078e00ff */
[----:B------:R-:W-:-:S04]  /*67a0*/  LEA R3, R0, 0x37800000, 0x17 ;  /* 0x3780000000037811 */ /* 0x000fc800078eb8ff */
[----:B------:R-:W-:Y:S02]  /*67b0*/  LOP3.LUT R2, R3, R2, R4, 0xfe, !PT ;  /* 0x0000000203027212 */ /* 0x000fe400078efe04 */
.L_x_16282:
[----:B------:R-:W-:Y:S05]  /*67c0*/  BSYNC B0 ;  /* 0x0000000000007941 */ /* 0x000fea0003800000 */
.L_x_16281:
[----:B------:R-:W1:Y:S02]  /*67d0*/  F2I.S64.TRUNC R2, R2 ;  /* 0x0000000200027311 */ /* 0x000e64000020d900 */
[----:B-1----:R-:W-:Y:S01]  /*67e0*/  PRMT R29, R2, 0x7610, R29 ;  /* 0x00007610021d7816 */ /* 0x002fe2000000001d */
[----:B------:R-:W-:Y:S05]  /*67f0*/  BRA `(.L_x_16262) ;  /* 0x000002a000007947 */ /* 0x000fea0003800000 */
.L_x_16274:
        /* <DEDUP_REMOVED lines=14> */
.L_x_16288:
[----:B------:R-:W-:Y:S05]  /*68e0*/  BSYNC B0 ;  /* 0x0000000000007941 */ /* 0x000fea0003800000 */
.L_x_16287:
[----:B------:R-:W1:Y:S02]  /*68f0*/  F2I.S64.TRUNC R2, R2 ;  /* 0x0000000200027311 */ /* 0x000e64000020d900 */
[----:B-1----:R-:W-:Y:S01]  /*6900*/  PRMT R29, R2, 0x7610, R29 ;  /* 0x00007610021d7816 */ /* 0x002fe2000000001d */
[----:B------:R-:W-:Y:S05]  /*6910*/  BRA `(.L_x_16262) ;  /* 0x0000018000007947 */ /* 0x000fea0003800000 */
.L_x_16261:
[----:B------:R-:W-:Y:S01]  /*6920*/  MOV R2, 0x0 ;  /* 0x0000000000027802 */ /* 0x000fe20000000f00 */
[----:B------:R-:W-:Y:S02]  /*6930*/  IMAD.MOV.U32 R4, RZ, RZ, c[0x4][0x1a8] ;  /* 0x01006a00ff047624 */ /* 0x000fe400078e00ff */
[----:B------:R-:W-:Y:S02]  /*6940*/  IMAD.MOV.U32 R5, RZ, RZ, c[0x4][0x1ac] ;  /* 0x01006b00ff057624 */ /* 0x000fe400078e00ff */
[----:B0-----:R-:W-:Y:S01]  /*6950*/  IMAD.MOV.U32 R6, RZ, RZ, c[0x4][0x1b0] ;  /* 0x01006c00ff067624 */ /* 0x001fe200078e00ff */
        /* <DEDUP_REMOVED lines=17> */
.L_x_16286:
[----:B------:R1:W5:Y:S01]  /*6a70*/  LDG.E.U8 R29, [R4.64] ;  /* 0x00000024041d7981 */ /* 0x000362000c1e1100 */
[----:B------:R-:W-:Y:S05]  /*6a80*/  BRA `(.L_x_16262) ;  /* 0x0000001000007947 */ /* 0x000fea0003800000 */
.L_x_16285:
[----:B------:R1:W5:Y:S02]  /*6a90*/  LDG.E.U8 R29, [R4.64] ;  /* 0x00000024041d7981 */ /* 0x000364000c1e1100 */
.L_x_16262:
[----:B------:R-:W-:Y:S01]  /*6aa0*/  PRMT R0, R17, 0x9910, RZ ;  /* 0x0000991011007816 */ /* 0x000fe200000000ff */
[----:B-1----:R-:W-:-:S03]  /*6ab0*/  IMAD R4, R28, c[0x0][0x18c], RZ ;  /* 0x000063001c047a24 */ /* 0x002fc600078e02ff */
        /* <DEDUP_REMOVED lines=14> */
.L_x_16292:
[----:B------:R1:W5:Y:S01]  /*6ba0*/  LDG.E.U8 R25, [R4.64] ;  /* 0x0000002404197981 */ /* 0x000362000c1e1100 */
[----:B------:R-:W-:Y:S05]  /*6bb0*/  BRA `(.L_x_16256) ;  /* 0x00000db000007947 */ /* 0x000fea0003800000 */
.L_x_16291:
        /* <DEDUP_REMOVED lines=8> */
.L_x_16295:
[----:B------:R1:W5:Y:S01]  /*6c40*/  LDG.E.U8 R25, [R4.64] ;  /* 0x0000002404197981 */ /* 0x000362000c1e1100 */
[----:B------:R-:W-:Y:S05]  /*6c50*/  BRA `(.L_x_16256) ;  /* 0x00000d1000007947 */ /* 0x000fea0003800000 */
.L_x_16294:
[----:B------:R1:W5:Y:S01]  /*6c60*/  LDG.E.U16 R25, [R4.64] ;  /* 0x0000002404197981 */ /* 0x000362000c1e1500 */
[----:B------:R-:W-:Y:S05]  /*6c70*/  BRA `(.L_x_16256) ;  /* 0x00000cf000007947 */ /* 0x000fea0003800000 */
.L_x_16290:
        /* <DEDUP_REMOVED lines=10> */
.L_x_16297:
[----:B------:R-:W2:Y:S02]  /*6d20*/  LDG.E.U16 R2, [R4.64] ;  /* 0x0000002404027981 */ /* 0x000ea4000c1e1500 */
[----:B--2---:R-:W-:-:S06]  /*6d30*/  HADD2.F32 R2, -RZ, R2.H0_H0 ;  /* 0x20000002ff027230 */ /* 0x004fcc0000004100 */
[----:B------:R-:W1:Y:S02]  /*6d40*/  F2I.S64.TRUNC R2, R2 ;  /* 0x0000000200027311 */ /* 0x000e64000020d900 */
[----:B-1----:R-:W-:Y:S01]  /*6d50*/  PRMT R25, R2, 0x7610, R25 ;  /* 0x0000761002197816 */ /* 0x002fe20000000019 */
[----:B------:R-:W-:Y:S05]  /*6d60*/  BRA `(.L_x_16256) ;  /* 0x00000c0000007947 */ /* 0x000fea0003800000 */
.L_x_16296:
        /* <DEDUP_REMOVED lines=10> */
.L_x_16299:
[----:B------:R-:W2:Y:S02]  /*6e10*/  LDG.E.U16 R4, [R4.64] ;  /* 0x0000002404047981 */ /* 0x000ea4000c1e1500 */
[----:B--2---:R-:W-:-:S06]  /*6e20*/  HADD2.F32 R2, -RZ, R4.H0_H0 ;  /* 0x20000004ff027230 */ /* 0x004fcc0000004100 */
[----:B------:R-:W1:Y:S02]  /*6e30*/  F2I.S64.TRUNC R2, R2 ;  /* 0x0000000200027311 */ /* 0x000e64000020d900 */
[----:B-1----:R-:W-:Y:S01]  /*6e40*/  PRMT R25, R2, 0x7610, R25 ;  /* 0x0000761002197816 */ /* 0x002fe20000000019 */
[----:B------:R-:W-:Y:S05]  /*6e50*/  BRA `(.L_x_16256) ;  /* 0x00000b1000007947 */ /* 0x000fea0003800000 */
.L_x_16298:
[----:B------:R-:W2:Y:S02]  /*6e60*/  LDG.E.64 R2, [R4.64] ;  /* 0x0000002404027981 */ /* 0x000ea4000c1e1b00 */
[----:B--2---:R-:W1:Y:S02]  /*6e70*/  F2I.S64.F64.TRUNC R2, R2 ;  /* 0x0000000200027311 */ /* 0x004e64000030d900 */
[----:B-1----:R-:W-:Y:S01]  /*6e80*/  PRMT R25, R2, 0x7610, R25 ;  /* 0x0000761002197816 */ /* 0x002fe20000000019 */
[----:B------:R-:W-:Y:S05]  /*6e90*/  BRA `(.L_x_16256) ;  /* 0x00000ad000007947 */ /* 0x000fea0003800000 */
.L_x_16289:
        /* <DEDUP_REMOVED lines=12> */
.L_x_16302:
[----:B------:R-:W2:Y:S02]  /*6f60*/  LDG.E.64 R4, [R4.64] ;  /* 0x0000002404047981 */ /* 0x000ea4000c1e1b00 */
[----:B--2---:R-:W1:Y:S02]  /*6f70*/  F2I.S64.F64.TRUNC R2, R4 ;  /* 0x0000000400027311 */ /* 0x004e64000030d900 */
[----:B-1----:R-:W-:Y:S01]  /*6f80*/  PRMT R25, R2, 0x7610, R25 ;  /* 0x0000761002197816 */ /* 0x002fe20000000019 */
[----:B------:R-:W-:Y:S05]  /*6f90*/  BRA `(.L_x_16256) ;  /* 0x000009d000007947 */ /* 0x000fea0003800000 */
.L_x_16301:
        /* <DEDUP_REMOVED lines=28> */
.L_x_16304:
        /* <DEDUP_REMOVED lines=15> */
.L_x_16303:
[----:B------:R-:W2:Y:S02]  /*7250*/  LDG.E.U16 R2, [R4.64] ;  /* 0x0000002404027981 */ /* 0x000ea4000c1e1500 */
[----:B--2---:R-:W-:-:S06]  /*7260*/  PRMT R2, RZ, 0x5410, R2 ;  /* 0x00005410ff027816 */ /* 0x004fcc0000000002 */
[----:B------:R-:W1:Y:S02]  /*7270*/  F2I.S64.TRUNC R2, R2 ;  /* 0x0000000200027311 */ /* 0x000e64000020d900 */
[----:B-1----:R-:W-:Y:S01]  /*7280*/  PRMT R25, R2, 0x7610, R25 ;  /* 0x0000761002197816 */ /* 0x002fe20000000019 */
[----:B------:R-:W-:Y:S05]  /*7290*/  BRA `(.L_x_16256) ;  /* 0x000006d000007947 */ /* 0x000fea0003800000 */
.L_x_16300:
        /* <DEDUP_REMOVED lines=10> */
.L_x_16307:
        /* <DEDUP_REMOVED lines=21> */
.L_x_16311:
[----:B------:R-:W-:Y:S05]  /*7490*/  BSYNC B1 ;  /* 0x0000000000017941 */ /* 0x000fea0003800000 */
.L_x_16310:
[----:B------:R-:W-:Y:S01]  /*74a0*/  IMAD.SHL.U32 R2, R2, 0x100000, RZ ;  /* 0x0010000002027824 */ /* 0x000fe200078e00ff */
[----:B------:R-:W-:-:S04]  /*74b0*/  LEA R3, R0, 0x3b800000, 0x17 ;  /* 0x3b80000000037811 */ /* 0x000fc800078eb8ff */
[----:B------:R-:W-:Y:S02]  /*74c0*/  LOP3.LUT R2, R3, R2, R4, 0xfe, !PT ;  /* 0x0000000203027212 */ /* 0x000fe400078efe04 */
.L_x_16309:
[----:B------:R-:W-:Y:S05]  /*74d0*/  BSYNC B0 ;  /* 0x0000000000007941 */ /* 0x000fea0003800000 */
.L_x_16308:
[----:B------:R-:W1:Y:S02]  /*74e0*/  F2I.S64.TRUNC R2, R2 ;  /* 0x0000000200027311 */ /* 0x000e64000020d900 */
[----:B-1----:R-:W-:Y:S01]  /*74f0*/  PRMT R25, R2, 0x7610, R25 ;  /* 0x0000761002197816 */ /* 0x002fe20000000019 */
[----:B------:R-:W-:Y:S05]  /*7500*/  BRA `(.L_x_16256) ;  /* 0x0000046000007947 */ /* 0x000fea0003800000 */
.L_x_16306:
        /* <DEDUP_REMOVED lines=21> */
.L_x_16315:
[----:B------:R-:W-:Y:S05]  /*7660*/  BSYNC B1 ;  /* 0x0000000000017941 */ /* 0x000fea0003800000 */
.L_x_16314:
[----:B------:R-:W-:Y:S01]  /*7670*/  IMAD.SHL.U32 R2, R2, 0x200000, RZ ;  /* 0x0020000002027824 */ /* 0x000fe200078e00ff */
[----:B------:R-:W-:-:S04]  /*7680*/  LEA R3, R0, 0x37800000, 0x17 ;  /* 0x3780000000037811 */ /* 0x000fc800078eb8ff */
[----:B------:R-:W-:Y:S02]  /*7690*/  LOP3.LUT R2, R3, R2, R4, 0xfe, !PT ;  /* 0x0000000203027212 */ /* 0x000fe400078efe04 */
.L_x_16313:
[----:B------:R-:W-:Y:S05]  /*76a0*/  BSYNC B0 ;  /* 0x0000000000007941 */ /* 0x000fea0003800000 */
.L_x_16312:
[----:B------:R-:W1:Y:S02]  /*76b0*/  F2I.S64.TRUNC R2, R2 ;  /* 0x0000000200027311 */ /* 0x000e64000020d900 */
[----:B-1----:R-:W-:Y:S01]  /*76c0*/  PRMT R25, R2, 0x7610, R25 ;  /* 0x0000761002197816 */ /* 0x002fe20000000019 */
[----:B------:R-:W-:Y:S05]  /*76d0*/  BRA `(.L_x_16256) ;  /* 0x0000029000007947 */ /* 0x000fea0003800000 */
.L_x_16305:
        /* <DEDUP_REMOVED lines=14> */
.L_x_16319:
[----:B------:R-:W-:Y:S05]  /*77c0*/  BSYNC B0 ;  /* 0x0000000000007941 */ /* 0x000fea0003800000 */
.L_x_16318:
[----:B------:R-:W1:Y:S02]  /*77d0*/  F2I.S64.TRUNC R2, R2 ;  /* 0x0000000200027311 */ /* 0x000e64000020d900 */
[----:B-1----:R-:W-:Y:S01]  /*77e0*/  PRMT R25, R2, 0x7610, R25 ;  /* 0x0000761002197816 */ /* 0x002fe20000000019 */
[----:B------:R-:W-:Y:S05]  /*77f0*/  BRA `(.L_x_16256) ;  /* 0x0000017000007947 */ /* 0x000fea0003800000 */
.L_x_16293:
        /* <DEDUP_REMOVED lines=19> */
[----:B------:R-:W-:Y:S05]  /*7930*/  BRA `(.L_x_16256) ;  /* 0x0000003000007947 */ /* 0x000fea0003800000 */
.L_x_16317:
[----:B------:R1:W5:Y:S01]  /*7940*/  LDG.E.U8 R25, [R4.64] ;  /* 0x0000002404197981 */ /* 0x000362000c1e1100 */
[----:B------:R-:W-:Y:S05]  /*7950*/  BRA `(.L_x_16256) ;  /* 0x0000001000007947 */ /* 0x000fea0003800000 */
.L_x_16316:
[----:B------:R1:W5:Y:S02]  /*7960*/  LDG.E.U8 R25, [R4.64] ;  /* 0x0000002404197981 */ /* 0x000364000c1e1100 */
.L_x_16256:
[----:B------:R-:W-:Y:S05]  /*7970*/  BSYNC B6 ;  /* 0x0000000000067941 */ /* 0x000fea0003800000 */
.L_x_16255:
[----:B------:R-:W2:Y:S01]  /*7980*/  S2R R17, SR_TID.X ;  /* 0x0000000000117919 */ /* 0x000ea20000002100 */
[----:B-----5:R-:W-:Y:S01]  /*7990*/  PRMT R2, R19, 0x9910, RZ ;  /* 0x0000991013027816 */ /* 0x020fe200000000ff */
[----:B------:R-:W-:Y:S01]  /*79a0*/  BSSY B6, `(.L_x_16320) ;  /* 0x000010f000067945 */ /* 0x000fe20003800000 */
[----:B------:R-:W3:Y:S01]  /*79b0*/  LDC.U8 R19, c[0x0][0x190] ;  /* 0x00006400ff137b82 */ /* 0x000ee20000000000 */
[----:B------:R-:W-:Y:S02]  /*79c0*/  PRMT R27, R27, 0x9910, RZ ;  /* 0x000099101b1b7816 */ /* 0x000fe400000000ff */
[----:B------:R-:W-:Y:S02]  /*79d0*/  PRMT R0, R22, 0x9910, RZ ;  /* 0x0000991016007816 */ /* 0x000fe400000000ff */
[----:B------:R-:W-:Y:S02]  /*79e0*/  PRMT R3, R23, 0x9910, RZ ;  /* 0x0000991017037816 */ /* 0x000fe400000000ff */
[----:B-1----:R-:W-:Y:S01]  /*79f0*/  PRMT R5, R24, 0x9910, RZ ;  /* 0x0000991018057816 */ /* 0x002fe200000000ff */
[----:B------:R-:W-:Y:S01]  /*7a00*/  IMAD.MOV.U32 R24, RZ, RZ, R2 ;  /* 0x000000ffff187224 */ /* 0x000fe200078e0002 */
[----:B------:R-:W-:Y:S01]  /*7a10*/  PRMT R23, R26, 0x9910, RZ ;  /* 0x000099101a177816 */ /* 0x000fe200000000ff */
[----:B------:R-:W-:Y:S01]  /*7a20*/  IMAD.MOV.U32 R2, RZ, RZ, R27 ;  /* 0x000000ffff027224 */ /* 0x000fe200078e001b */
[----:B------:R-:W-:Y:S01]  /*7a30*/  PRMT R22, R29, 0x9910, RZ ;  /* 0x000099101d167816 */ /* 0x000fe200000000ff */
[----:B------:R-:W-:Y:S01]  /*7a40*/  IMAD R9, R0, R3, RZ ;  /* 0x0000000300097224 */ /* 0x000fe200078e02ff */
[----:B0-----:R-:W-:Y:S01]  /*7a50*/  PRMT R7, R25, 0x9910, RZ ;  /* 0x0000991019077816 */ /* 0x001fe200000000ff */
[----:B------:R-:W-:-:S02]  /*7a60*/  IMAD R24, R24, R5, RZ ;  /* 0x0000000518187224 */ /* 0x000fc400078e02ff */
[----:B------:R-:W-:Y:S02]  /*7a70*/  IMAD R23, R23, R2, RZ ;  /* 0x0000000217177224 */ /* 0x000fe400078e02ff */
        /* <DEDUP_REMOVED lines=22> */
.L_x_16325:
[----:B------:R0:W-:Y:S01]  /*7be0*/  STG.E.U8 [R2.64], R9 ;  /* 0x0000000902007986 */ /* 0x0001e2000c101124 */
[----:B------:R-:W-:Y:S05]  /*7bf0*/  BRA `(.L_x_16321) ;  /* 0x00000e9000007947 */ /* 0x000fea0003800000 */
.L_x_16324:
        /* <DEDUP_REMOVED lines=10> */
.L_x_16328:
[----:B------:R-:W-:-:S05]  /*7ca0*/  LOP3.LUT R9, R9, 0xff, RZ, 0xc0, !PT ;  /* 0x000000ff09097812 */ /* 0x000fca00078ec0ff */
[----:B------:R0:W-:Y:S01]  /*7cb0*/  STG.E [R2.64], R9 ;  /* 0x0000000902007986 */ /* 0x0001e2000c101924 */
[----:B------:R-:W-:Y:S05]  /*7cc0*/  BRA `(.L_x_16321) ;  /* 0x00000dc000007947 */ /* 0x000fea0003800000 */
.L_x_16327:
[----:B------:R-:W-:-:S05]  /*7cd0*/  LOP3.LUT R5, R9, 0xff, RZ, 0xc0, !PT ;  /* 0x000000ff09057812 */ /* 0x000fca00078ec0ff */
[----:B------:R0:W-:Y:S01]  /*7ce0*/  STG.E.U16 [R2.64], R5 ;  /* 0x0000000502007986 */ /* 0x0001e2000c101524 */
[----:B------:R-:W-:Y:S05]  /*7cf0*/  BRA `(.L_x_16321) ;  /* 0x00000d9000007947 */ /* 0x000fea0003800000 */
.L_x_16323:
        /* <DEDUP_REMOVED lines=10> */
.L_x_16330:
[----:B------:R-:W-:-:S04]  /*7da0*/  LOP3.LUT R9, R9, 0xff, RZ, 0xc0, !PT ;  /* 0x000000ff09097812 */ /* 0x000fc800078ec0ff */
[----:B------:R-:W0:Y:S02]  /*7db0*/  I2F.U16 R0, R9 ;  /* 0x0000000900007306 */ /* 0x000e240000101000 */
[----:B0-----:R-:W-:-:S05]  /*7dc0*/  F2FP.PACK_AB R0, RZ, R0 ;  /* 0x00000000ff00723e */ /* 0x001fca00000000ff */
[----:B------:R0:W-:Y:S01]  /*7dd0*/  STG.E.U16 [R2.64], R0 ;  /* 0x0000000002007986 */ /* 0x0001e2000c101524 */
[----:B------:R-:W-:Y:S05]  /*7de0*/  BRA `(.L_x_16321) ;  /* 0x00000ca000007947 */ /* 0x000fea0003800000 */
.L_x_16329:
        /* <DEDUP_REMOVED lines=11> */
.L_x_16332:
[----:B------:R-:W-:-:S06]  /*7ea0*/  LOP3.LUT R9, R9, 0xff, RZ, 0xc0, !PT ;  /* 0x000000ff09097812 */ /* 0x000fcc00078ec0ff */
[----:B------:R-:W0:Y:S02]  /*7eb0*/  I2F.U16 R9, R9 ;  /* 0x0000000900097306 */ /* 0x000e240000101000 */
[----:B0-----:R-:W-:-:S04]  /*7ec0*/  F2FP.PACK_AB R5, RZ, R9 ;  /* 0x00000009ff05723e */ /* 0x001fc800000000ff */
[----:B------:R-:W-:-:S05]  /*7ed0*/  PRMT R5, R5, 0x5410, RZ ;  /* 0x0000541005057816 */ /* 0x000fca00000000ff */
[----:B------:R0:W-:Y:S01]  /*7ee0*/  STG.E [R2.64], R5 ;  /* 0x0000000502007986 */ /* 0x0001e2000c101924 */
[----:B------:R-:W-:Y:S05]  /*7ef0*/  BRA `(.L_x_16321) ;  /* 0x00000b9000007947 */ /* 0x000fea0003800000 */
.L_x_16331:
[----:B------:R-:W-:-:S06]  /*7f00*/  LOP3.LUT R4, R9, 0xff, RZ, 0xc0, !PT ;  /* 0x000000ff09047812 */ /* 0x000fcc00078ec0ff */
[----:B------:R-:W0:Y:S02]  /*7f10*/  I2F.F64.U16 R4, R4 ;  /* 0x0000000400047312 */ /* 0x000e240000101800 */
[----:B0-----:R0:W-:Y:S01]  /*7f20*/  STG.E.64 [R2.64], R4 ;  /* 0x0000000402007986 */ /* 0x0011e2000c101b24 */
[----:B------:R-:W-:Y:S05]  /*7f30*/  BRA `(.L_x_16321) ;  /* 0x00000b5000007947 */ /* 0x000fea0003800000 */
.L_x_16322:
        /* <DEDUP_REMOVED lines=12> */
.L_x_16335:
[----:B------:R-:W-:Y:S01]  /*8000*/  LOP3.LUT R4, R9, 0xff, RZ, 0xc0, !PT ;  /* 0x000000ff09047812 */ /* 0x000fe200078ec0ff */
[----:B------:R-:W-:-:S05]  /*8010*/  CS2R R6, SRZ ;  /* 0x0000000000067805 */ /* 0x000fca000001ff00 */
[----:B------:R-:W0:Y:S02]  /*8020*/  I2F.F64.U16 R4, R4 ;  /* 0x0000000400047312 */ /* 0x000e240000101800 */
[----:B0-----:R0:W-:Y:S01]  /*8030*/  STG.E.128 [R2.64], R4 ;  /* 0x0000000402007986 */ /* 0x0011e2000c101d24 */
[----:B------:R-:W-:Y:S05]  /*8040*/  BRA `(.L_x_16321) ;  /* 0x00000a4000007947 */ /* 0x000fea0003800000 */
.L_x_16334:
        /* <DEDUP_REMOVED lines=22> */
.L_x_16339:
[----:B------:R-:W-:Y:S05]  /*81b0*/  BSYNC B0 ;  /* 0x0000000000007941 */ /* 0x000fea0003800000 */
.L_x_16338:
[----:B------:R-:W-:-:S05]  /*81c0*/  LOP3.LUT R5, R0, R5, RZ, 0xfc, !PT ;  /* 0x0000000500057212 */ /* 0x000fca00078efcff */
[----:B------:R0:W-:Y:S01]  /*81d0*/  STG.E.U8 [R2.64], R5 ;  /* 0x0000000502007986 */ /* 0x0001e2000c101124 */
[----:B------:R-:W-:Y:S05]  /*81e0*/  BRA `(.L_x_16321) ;  /* 0x000008a000007947 */ /* 0x000fea0003800000 */
.L_x_16337:
        /* <DEDUP_REMOVED lines=14> */
.L_x_16341:
[----:B------:R-:W-:Y:S01]  /*82d0*/  IMAD.MOV.U32 R0, RZ, RZ, 0x7f ;  /* 0x0000007fff007424 */ /* 0x000fe200078e00ff */
[----:B------:R-:W-:-:S04]  /*82e0*/  ISETP.GT.U32.AND P0, PT, R4, 0x7f800000, PT ;  /* 0x7f8000000400780c */ /* 0x000fc80003f04070 */
[----:B------:R-:W-:-:S04]  /*82f0*/  SEL R0, R0, 0x7c, P0 ;  /* 0x0000007c00007807 */ /* 0x000fc80000000000 */
.L_x_16342:
[----:B------:R-:W-:Y:S05]  /*8300*/  BSYNC B0 ;  /* 0x0000000000007941 */ /* 0x000fea0003800000 */
.L_x_16340:
[----:B------:R-:W-:-:S04]  /*8310*/  LOP3.LUT R4, R9, 0x80000000, RZ, 0xc0, !PT ;  /* 0x8000000009047812 */ /* 0x000fc800078ec0ff */
[----:B------:R-:W-:-:S04]  /*8320*/  SHF.R.U32.HI R5, RZ, 0x18, R4 ;  /* 0x00000018ff057819 */ /* 0x000fc80000011604 */
[----:B------:R-:W-:-:S05]  /*8330*/  LOP3.LUT R5, R0, R5, RZ, 0xfc, !PT ;  /* 0x0000000500057212 */ /* 0x000fca00078efcff */
[----:B------:R0:W-:Y:S01]  /*8340*/  STG.E.U8 [R2.64], R5 ;  /* 0x0000000502007986 */ /* 0x0001e2000c101124 */
[----:B------:R-:W-:Y:S05]  /*8350*/  BRA `(.L_x_16321) ;  /* 0x0000073000007947 */ /* 0x000fea0003800000 */
.L_x_16336:
[----:B------:R-:W-:-:S04]  /*8360*/  LOP3.LUT R9, R9, 0xff, RZ, 0xc0, !PT ;  /* 0x000000ff09097812 */ /* 0x000fc800078ec0ff */
[----:B------:R-:W0:Y:S02]  /*8370*/  I2F.U16 R0, R9 ;  /* 0x0000000900007306 */ /* 0x000e240000101000 */
[----:B0-----:R-:W-:-:S05]  /*8380*/  F2FP.BF16.PACK_AB R0, RZ, R0 ;  /* 0x00000000ff00723e */ /* 0x001fca00000010ff */
[----:B------:R0:W-:Y:S01]  /*8390*/  STG.E.U16 [R2.64], R0 ;  /* 0x0000000002007986 */ /* 0x0001e2000c101524 */
[----:B------:R-:W-:Y:S05]  /*83a0*/  BRA `(.L_x_16321) ;  /* 0x000006e000007947 */ /* 0x000fea0003800000 */
.L_x_16333:
        /* <DEDUP_REMOVED lines=11> */
.L_x_16345:
        /* <DEDUP_REMOVED lines=18> */
.L_x_16348:
[----:B------:R-:W-:-:S04]  /*8580*/  LOP3.LUT R0, R9, 0x80000000, RZ, 0xc0, !PT ;  /* 0x8000000009007812 */ /* 0x000fc800078ec0ff */
[----:B------:R-:W-:-:S04]  /*8590*/  SHF.R.U32.HI R5, RZ, 0x18, R0 ;  /* 0x00000018ff057819 */ /* 0x000fc80000011600 */
[----:B------:R-:W-:-:S04]  /*85a0*/  LOP3.LUT R4, R4, R5, RZ, 0xfc, !PT ;  /* 0x0000000504047212 */ /* 0x000fc800078efcff */
[----:B------:R-:W-:Y:S02]  /*85b0*/  PRMT R0, R4, 0x7610, R0 ;  /* 0x0000761004007816 */ /* 0x000fe40000000000 */
.L_x_16347:
[----:B------:R-:W-:Y:S05]  /*85c0*/  BSYNC B0 ;  /* 0x0000000000007941 */ /* 0x000fea0003800000 */
.L_x_16346:
[----:B------:R0:W-:Y:S01]  /*85d0*/  STG.E.U8 [R2.64], R0 ;  /* 0x0000000002007986 */ /* 0x0001e2000c101124 */
[----:B------:R-:W-:Y:S05]  /*85e0*/  BRA `(.L_x_16321) ;  /* 0x000004a000007947 */ /* 0x000fea0003800000 */
.L_x_16344:
        /* <DEDUP_REMOVED lines=18> */
.L_x_16351:
[----:B------:R-:W-:-:S04]  /*8710*/  LOP3.LUT R0, R9, 0x80000000, RZ, 0xc0, !PT ;  /* 0x8000000009007812 */ /* 0x000fc800078ec0ff */
[----:B------:R-:W-:-:S04]  /*8720*/  SHF.R.U32.HI R5, RZ, 0x18, R0 ;  /* 0x00000018ff057819 */ /* 0x000fc80000011600 */
[----:B------:R-:W-:-:S04]  /*8730*/  LOP3.LUT R4, R4, R5, RZ, 0xfc, !PT ;  /* 0x0000000504047212 */ /* 0x000fc800078efcff */
[----:B------:R-:W-:Y:S02]  /*8740*/  PRMT R0, R4, 0x7610, R0 ;  /* 0x0000761004007816 */ /* 0x000fe40000000000 */
.L_x_16350:
[----:B------:R-:W-:Y:S05]  /*8750*/  BSYNC B0 ;  /* 0x0000000000007941 */ /* 0x000fea0003800000 */
.L_x_16349:
[----:B------:R0:W-:Y:S01]  /*8760*/  STG.E.U8 [R2.64], R0 ;  /* 0x0000000002007986 */ /* 0x0001e2000c101124 */
[----:B------:R-:W-:Y:S05]  /*8770*/  BRA `(.L_x_16321) ;  /* 0x0000031000007947 */ /* 0x000fea0003800000 */
.L_x_16343:
        /* <DEDUP_REMOVED lines=23> */
.L_x_16326:
        /* <DEDUP_REMOVED lines=20> */
.L_x_16353:
[----:B------:R-:W-:Y:S01]  /*8a30*/  LOP3.LUT R4, R9, 0xff, RZ, 0xc0, !PT ;  /* 0x000000ff09047812 */ /* 0x000fe200078ec0ff */
[----:B------:R-:W-:-:S05]  /*8a40*/  IMAD.MOV.U32 R5, RZ, RZ, RZ ;  /* 0x000000ffff057224 */ /* 0x000fca00078e00ff */
[----:B------:R0:W-:Y:S01]  /*8a50*/  STG.E.64 [R2.64], R4 ;  /* 0x0000000402007986 */ /* 0x0001e2000c101b24 */
[----:B------:R-:W-:Y:S05]  /*8a60*/  BRA `(.L_x_16321) ;  /* 0x0000002000007947 */ /* 0x000fea0003800000 */
.L_x_16352:
[----:B------:R-:W-:-:S05]  /*8a70*/  LOP3.LUT R9, R9, 0xff, RZ, 0xc0, !PT ;  /* 0x000000ff09097812 */ /* 0x000fca00078ec0ff */
[----:B------:R0:W-:Y:S02]  /*8a80*/  STG.E [R2.64], R9 ;  /* 0x0000000902007986 */ /* 0x0001e4000c101924 */
.L_x_16321:
[----:B---3--:R-:W-:Y:S05]  /*8a90*/  BSYNC B6 ;  /* 0x0000000000067941 */ /* 0x008fea0003800000 */
.L_x_16320:
        /* <DEDUP_REMOVED lines=21> */
.L_x_16359:
[----:B------:R0:W-:Y:S01]  /*8bf0*/  STG.E.U8 [R2.64], R24 ;  /* 0x0000001802007986 */ /* 0x0001e2000c101124 */
[----:B------:R-:W-:Y:S05]  /*8c00*/  BRA `(.L_x_16361) ;  /* 0x00000e9000007947 */ /* 0x000fea0003800000 */
.L_x_16358:
        /* <DEDUP_REMOVED lines=10> */
.L_x_16363:
[----:B------:R-:W-:-:S05]  /*8cb0*/  LOP3.LUT R5, R24, 0xff, RZ, 0xc0, !PT ;  /* 0x000000ff18057812 */ /* 0x000fca00078ec0ff */
[----:B------:R0:W-:Y:S01]  /*8cc0*/  STG.E [R2.64], R5 ;  /* 0x0000000502007986 */ /* 0x0001e2000c101924 */
[----:B------:R-:W-:Y:S05]  /*8cd0*/  BRA `(.L_x_16361) ;  /* 0x00000dc000007947 */ /* 0x000fea0003800000 */
.L_x_16362:
[----:B------:R-:W-:-:S05]  /*8ce0*/  LOP3.LUT R5, R24, 0xff, RZ, 0xc0, !PT ;  /* 0x000000ff18057812 */ /* 0x000fca00078ec0ff */
[----:B------:R0:W-:Y:S01]  /*8cf0*/  STG.E.U16 [R2.64], R5 ;  /* 0x0000000502007986 */ /* 0x0001e2000c101524 */
[----:B------:R-:W-:Y:S05]  /*8d00*/  BRA `(.L_x_16361) ;  /* 0x00000d9000007947 */ /* 0x000fea0003800000 */
.L_x_16357:
        /* <DEDUP_REMOVED lines=10> */
.L_x_16365:
[----:B------:R-:W-:-:S04]  /*8db0*/  LOP3.LUT R24, R24, 0xff, RZ, 0xc0, !PT ;  /* 0x000000ff18187812 */ /* 0x000fc800078ec0ff */
[----:B------:R-:W0:Y:S02]  /*8dc0*/  I2F.U16 R0, R24 ;  /* 0x0000001800007306 */ /* 0x000e240000101000 */
[----:B0-----:R-:W-:-:S05]  /*8dd0*/  F2FP.PACK_AB R0, RZ, R0 ;  /* 0x00000000ff00723e */ /* 0x001fca00000000ff */
[----:B------:R0:W-:Y:S01]  /*8de0*/  STG.E.U16 [R2.64], R0 ;  /* 0x0000000002007986 */ /* 0x0001e2000c101524 */
[----:B------:R-:W-:Y:S05]  /*8df0*/  BRA `(.L_x_16361) ;  /* 0x00000ca000007947 */ /* 0x000fea0003800000 */
.L_x_16364:
        /* <DEDUP_REMOVED lines=8> */
[----:B------:R-:W0:Y:S02]  /*8e80*/  I2F.U16 R24, R24 ;  /* 0x0000001800187306 */ /* 0x000e240000101000 */
[----:B0-----:R0:W-:Y:S01]  /*8e90*/  STG.E.64 [R2.64], R24 ;  /* 0x0000001802007986 */ /* 0x0011e2000c101b24 */
[----:B------:R-:W-:Y:S05]  /*8ea0*/  BRA `(.L_x_16361) ;  /* 0x00000bf000007947 */ /* 0x000fea0003800000 */
.L_x_16367:
[----:B------:R-:W-:-:S06]  /*8eb0*/  LOP3.LUT R24, R24, 0xff, RZ, 0xc0, !PT ;  /* 0x000000ff18187812 */ /* 0x000fcc00078ec0ff */
[----:B------:R-:W0:Y:S02]  /*8ec0*/  I2F.U16 R24, R24 ;  /* 0x0000001800187306 */ /* 0x000e240000101000 */
[----:B0-----:R-:W-:-:S04]  /*8ed0*/  F2FP.PACK_AB R5, RZ, R24 ;  /* 0x00000018ff05723e */ /* 0x001fc800000000ff */
[----:B------:R-:W-:-:S05]  /*8ee0*/  PRMT R5, R5, 0x5410, RZ ;  /* 0x0000541005057816 */ /* 0x000fca00000000ff */
[----:B------:R0:W-:Y:S01]  /*8ef0*/  STG.E [R2.64], R5 ;  /* 0x0000000502007986 */ /* 0x0001e2000c101924 */
[----:B------:R-:W-:Y:S05]  /*8f00*/  BRA `(.L_x_16361) ;  /* 0x00000b9000007947 */ /* 0x000fea0003800000 */
.L_x_16366:
[----:B------:R-:W-:-:S06]  /*8f10*/  LOP3.LUT R4, R24, 0xff, RZ, 0xc0, !PT ;  /* 0x000000ff18047812 */ /* 0x000fcc00078ec0ff */
[----:B------:R-:W0:Y:S02]  /*8f20*/  I2F.F64.U16 R4, R4 ;  /* 0x0000000400047312 */ /* 0x000e240000101800 */
[----:B0-----:R0:W-:Y:S01]  /*8f30*/  STG.E.64 [R2.64], R4 ;  /* 0x0000000402007986 */ /* 0x0011e2000c101b24 */
[----:B------:R-:W-:Y:S05]  /*8f40*/  BRA `(.L_x_16361) ;  /* 0x00000b5000007947 */ /* 0x000fea0003800000 */
.L_x_16356:
        /* <DEDUP_REMOVED lines=12> */
.L_x_16370:
[----:B------:R-:W-:Y:S01]  /*9010*/  LOP3.LUT R4, R24, 0xff, RZ, 0xc0, !PT ;  /* 0x000000ff18047812 */ /* 0x000fe200078ec0ff */
[----:B------:R-:W-:-:S05]  /*9020*/  CS2R R6, SRZ ;  /* 0x0000000000067805 */ /* 0x000fca000001ff00 */
[----:B------:R-:W0:Y:S02]  /*9030*/  I2F.F64.U16 R4, R4 ;  /* 0x0000000400047312 */ /* 0x000e240000101800 */
[----:B0-----:R0:W-:Y:S01]  /*9040*/  STG.E.128 [R2.64], R4 ;  /* 0x0000000402007986 */ /* 0x0011e2000c101d24 */
[----:B------:R-:W-:Y:S05]  /*9050*/  BRA `(.L_x_16361) ;  /* 0x00000a4000007947 */ /* 0x000fea0003800000 */
.L_x_16369:
        /* <DEDUP_REMOVED lines=22> */
.L_x_16374:
[----:B------:R-:W-:Y:S05]  /*91c0*/  BSYNC B0 ;  /* 0x0000000000007941 */ /* 0x000fea0003800000 */
.L_x_16373:
[----:B------:R-:W-:-:S05]  /*91d0*/  LOP3.LUT R5, R0, R5, RZ, 0xfc, !PT ;  /* 0x0000000500057212 */ /* 0x000fca00078efcff */
[----:B------:R0:W-:Y:S01]  /*91e0*/  STG.E.U8 [R2.64], R5 ;  /* 0x0000000502007986 */ /* 0x0001e2000c101124 */
[----:B------:R-:W-:Y:S05]  /*91f0*/  BRA `(.L_x_16361) ;  /* 0x000008a000007947 */ /* 0x000fea0003800000 */
.L_x_16372:
        /* <DEDUP_REMOVED lines=14> */
.L_x_16376:
[----:B------:R-:W-:Y:S01]  /*92e0*/  IMAD.MOV.U32 R0, RZ, RZ, 0x7f ;  /* 0x0000007fff007424 */ /* 0x000fe200078e00ff */
[----:B------:R-:W-:-:S04]  /*92f0*/  ISETP.GT.U32.AND P0, PT, R4, 0x7f800000, PT ;  /* 0x7f8000000400780c */ /* 0x000fc80003f04070 */
[----:B------:R-:W-:-:S04]  /*9300*/  SEL R0, R0, 0x7c, P0 ;  /* 0x0000007c00007807 */ /* 0x000fc80000000000 */
.L_x_16377:
[----:B------:R-:W-:Y:S05]  /*9310*/  BSYNC B0 ;  /* 0x0000000000007941 */ /* 0x000fea0003800000 */
.L_x_16375:
[----:B------:R-:W-:-:S04]  /*9320*/  LOP3.LUT R4, R5, 0x80000000, RZ, 0xc0, !PT ;  /* 0x8000000005047812 */ /* 0x000fc800078ec0ff */
[----:B------:R-:W-:-:S04]  /*9330*/  SHF.R.U32.HI R5, RZ, 0x18, R4 ;  /* 0x00000018ff057819 */ /* 0x000fc80000011604 */
[----:B------:R-:W-:-:S05]  /*9340*/  LOP3.LUT R5, R0, R5, RZ, 0xfc, !PT ;  /* 0x0000000500057212 */ /* 0x000fca00078efcff */
[----:B------:R0:W-:Y:S01]  /*9350*/  STG.E.U8 [R2.64], R5 ;  /* 0x0000000502007986 */ /* 0x0001e2000c101124 */
[----:B------:R-:W-:Y:S05]  /*9360*/  BRA `(.L_x_16361) ;  /* 0x0000073000007947 */ /* 0x000fea0003800000 */
.L_x_16371:
[----:B------:R-:W-:-:S04]  /*9370*/  LOP3.LUT R24, R24, 0xff, RZ, 0xc0, !PT ;  /* 0x000000ff18187812 */ /* 0x000fc800078ec0ff */
[----:B------:R-:W0:Y:S02]  /*9380*/  I2F.U16 R0, R24 ;  /* 0x0000001800007306 */ /* 0x000e240000101000 */
[----:B0-----:R-:W-:-:S05]  /*9390*/  F2FP.BF16.PACK_AB R0, RZ, R0 ;  /* 0x00000000ff00723e */ /* 0x001fca00000010ff */
[----:B------:R0:W-:Y:S01]  /*93a0*/  STG.E.U16 [R2.64], R0 ;  /* 0x0000000002007986 */ /* 0x0001e2000c101524 */
[----:B------:R-:W-:Y:S05]  /*93b0*/  BRA `(.L_x_16361) ;  /* 0x000006e000007947 */ /* 0x000fea0003800000 */
.L_x_16368:
        /* <DEDUP_REMOVED lines=11> */
.L_x_16380:
        /* <DEDUP_REMOVED lines=18> */
.L_x_16383:
[----:B------:R-:W-:-:S04]  /*9590*/  LOP3.LUT R0, R7, 0x80000000, RZ, 0xc0, !PT ;  /* 0x8000000007007812 */ /* 0x000fc800078ec0ff */
[----:B------:R-:W-:-:S04]  /*95a0*/  SHF.R.U32.HI R5, RZ, 0x18, R0 ;  /* 0x00000018ff057819 */ /* 0x000fc80000011600 */
[----:B------:R-:W-:-:S04]  /*95b0*/  LOP3.LUT R4, R4, R5, RZ, 0xfc, !PT ;  /* 0x0000000504047212 */ /* 0x000fc800078efcff */
[----:B------:R-:W-:Y:S02]  /*95c0*/  PRMT R0, R4, 0x7610, R0 ;  /* 0x0000761004007816 */ /* 0x000fe40000000000 */
.L_x_16382:
[----:B------:R-:W-:Y:S05]  /*95d0*/  BSYNC B0 ;  /* 0x0000000000007941 */ /* 0x000fea0003800000 */
.L_x_16381:
[----:B------:R0:W-:Y:S01]  /*95e0*/  STG.E.U8 [R2.64], R0 ;  /* 0x0000000002007986 */ /* 0x0001e2000c101124 */
[----:B------:R-:W-:Y:S05]  /*95f0*/  BRA `(.L_x_16361) ;  /* 0x000004a000007947 */ /* 0x000fea0003800000 */
.L_x_16379:
        /* <DEDUP_REMOVED lines=18> */
.L_x_16386:
[----:B------:R-:W-:-:S04]  /*9720*/  LOP3.LUT R0, R7, 0x80000000, RZ, 0xc0, !PT ;  /* 0x8000000007007812 */ /* 0x000fc800078ec0ff */
[----:B------:R-:W-:-:S04]  /*9730*/  SHF.R.U32.HI R5, RZ, 0x18, R0 ;  /* 0x00000018ff057819 */ /* 0x000fc80000011600 */
[----:B------:R-:W-:-:S04]  /*9740*/  LOP3.LUT R4, R4, R5, RZ, 0xfc, !PT ;  /* 0x0000000504047212 */ /* 0x000fc800078efcff */
[----:B------:R-:W-:Y:S02]  /*9750*/  PRMT R0, R4, 0x7610, R0 ;  /* 0x0000761004007816 */ /* 0x000fe40000000000 */
.L_x_16385:
[----:B------:R-:W-:Y:S05]  /*9760*/  BSYNC B0 ;  /* 0x0000000000007941 */ /* 0x000fea0003800000 */
.L_x_16384:
[----:B------:R0:W-:Y:S01]  /*9770*/  STG.E.U8 [R2.64], R0 ;  /* 0x0000000002007986 */ /* 0x0001e2000c101124 */
[----:B------:R-:W-:Y:S05]  /*9780*/  BRA `(.L_x_16361) ;  /* 0x0000031000007947 */ /* 0x000fea0003800000 */
.L_x_16378:
        /* <DEDUP_REMOVED lines=23> */
.L_x_16360:
        /* <DEDUP_REMOVED lines=20> */
.L_x_16388:
[----:B------:R-:W-:Y:S01]  /*9a40*/  LOP3.LUT R24, R24, 0xff, RZ, 0xc0, !PT ;  /* 0x000000ff18187812 */ /* 0x000fe200078ec0ff */
[----:B------:R-:W-:-:S05]  /*9a50*/  IMAD.MOV.U32 R25, RZ, RZ, RZ ;  /* 0x000000ffff197224 */ /* 0x000fca00078e00ff */
[----:B------:R0:W-:Y:S01]  /*9a60*/  STG.E.64 [R2.64], R24 ;  /* 0x0000001802007986 */ /* 0x0001e2000c101b24 */
[----:B------:R-:W-:Y:S05]  /*9a70*/  BRA `(.L_x_16361) ;  /* 0x0000002000007947 */ /* 0x000fea0003800000 */
.L_x_16387:
[----:B------:R-:W-:-:S05]  /*9a80*/  LOP3.LUT R5, R24, 0xff, RZ, 0xc0, !PT ;  /* 0x000000ff18057812 */ /* 0x000fca00078ec0ff */
[----:B------:R0:W-:Y:S02]  /*9a90*/  STG.E [R2.64], R5 ;  /* 0x0000000502007986 */ /* 0x0001e4000c101924 */
.L_x_16361:
        /* <DEDUP_REMOVED lines=21> */
.L_x_16392:
[----:B------:R0:W-:Y:S01]  /*9bf0*/  STG.E.U8 [R2.64], R23 ;  /* 0x0000001702007986 */ /* 0x0001e2000c101124 */
[----:B------:R-:W-:Y:S05]  /*9c00*/  BRA `(.L_x_16394) ;  /* 0x00000e9000007947 */ /* 0x000fea0003800000 */
.L_x_16391:
        /* <DEDUP_REMOVED lines=10> */
.L_x_16396:
[----:B------:R-:W-:-:S05]  /*9cb0*/  LOP3.LUT R23, R23, 0xff, RZ, 0xc0, !PT ;  /* 0x000000ff17177812 */ /* 0x000fca00078ec0ff */
[----:B------:R0:W-:Y:S01]  /*9cc0*/  STG.E [R2.64], R23 ;  /* 0x0000001702007986 */ /* 0x0001e2000c101924 */
[----:B------:R-:W-:Y:S05]  /*9cd0*/  BRA `(.L_x_16394) ;  /* 0x00000dc000007947 */ /* 0x000fea0003800000 */
.L_x_16395:
[----:B------:R-:W-:-:S05]  /*9ce0*/  LOP3.LUT R23, R23, 0xff, RZ, 0xc0, !PT ;  /* 0x000000ff17177812 */ /* 0x000fca00078ec0ff */
[----:B------:R0:W-:Y:S01]  /*9cf0*/  STG.E.U16 [R2.64], R23 ;  /* 0x0000001702007986 */ /* 0x0001e2000c101524 */
[----:B------:R-:W-:Y:S05]  /*9d00*/  BRA `(.L_x_16394) ;  /* 0x00000d9000007947 */ /* 0x000fea0003800000 */
.L_x_16390:
        /* <DEDUP_REMOVED lines=10> */
.L_x_16398:
[----:B------:R-:W-:-:S04]  /*9db0*/  LOP3.LUT R23, R23, 0xff, RZ, 0xc0, !PT ;  /* 0x000000ff17177812 */ /* 0x000fc800078ec0ff */
[----:B------:R-:W0:Y:S02]  /*9dc0*/  I2F.U16 R0, R23 ;  /* 0x0000001700007306 */ /* 0x000e240000101000 */
[----:B0-----:R-:W-:-:S05]  /*9dd0*/  F2FP.PACK_AB R0, RZ, R0 ;  /* 0x00000000ff00723e */ /* 0x001fca00000000ff */
[----:B------:R0:W-:Y:S01]  /*9de0*/  STG.E.U16 [R2.64], R0 ;  /* 0x0000000002007986 */ /* 0x0001e2000c101524 */
[----:B------:R-:W-:Y:S05]  /*9df0*/  BRA `(.L_x_16394) ;  /* 0x00000ca000007947 */ /* 0x000fea0003800000 */
.L_x_16397:
        /* <DEDUP_REMOVED lines=11> */
.L_x_16400:
[----:B------:R-:W-:-:S06]  /*9eb0*/  LOP3.LUT R23, R23, 0xff, RZ, 0xc0, !PT ;  /* 0x000000ff17177812 */ /* 0x000fcc00078ec0ff */
[----:B------:R-:W0:Y:S02]  /*9ec0*/  I2F.U16 R23, R23 ;  /* 0x0000001700177306 */ /* 0x000e240000101000 */
[----:B0-----:R-:W-:-:S04]  /*9ed0*/  F2FP.PACK_AB R5, RZ, R23 ;  /* 0x00000017ff05723e */ /* 0x001fc800000000ff */
[----:B------:R-:W-:-:S05]  /*9ee0*/  PRMT R5, R5, 0x5410, RZ ;  /* 0x0000541005057816 */ /* 0x000fca00000000ff */
[----:B------:R0:W-:Y:S01]  /*9ef0*/  STG.E [R2.64], R5 ;  /* 0x0000000502007986 */ /* 0x0001e2000c101924 */
[----:B------:R-:W-:Y:S05]  /*9f00*/  BRA `(.L_x_16394) ;  /* 0x00000b9000007947 */ /* 0x000fea0003800000 */
.L_x_16399:
[----:B------:R-:W-:-:S06]  /*9f10*/  LOP3.LUT R4, R23, 0xff, RZ, 0xc0, !PT ;  /* 0x000000ff17047812 */ /* 0x000fcc00078ec0ff */
[----:B------:R-:W0:Y:S02]  /*9f20*/  I2F.F64.U16 R4, R4 ;  /* 0x0000000400047312 */ /* 0x000e240000101800 */
[----:B0-----:R0:W-:Y:S01]  /*9f30*/  STG.E.64 [R2.64], R4 ;  /* 0x0000000402007986 */ /* 0x0011e2000c101b24 */
[----:B------:R-:W-:Y:S05]  /*9f40*/  BRA `(.L_x_16394) ;  /* 0x00000b5000007947 */ /* 0x000fea0003800000 */
.L_x_16389:
        /* <DEDUP_REMOVED lines=12> */
.L_x_16403:
[----:B------:R-:W-:Y:S01]  /*a010*/  LOP3.LUT R4, R23, 0xff, RZ, 0xc0, !PT ;  /* 0x000000ff17047812 */ /* 0x000fe200078ec0ff */
[----:B------:R-:W-:-:S05]  /*a020*/  CS2R R6, SRZ ;  /* 0x0000000000067805 */ /* 0x000fca000001ff00 */
[----:B------:R-:W0:Y:S02]  /*a030*/  I2F.F64.U16 R4, R4 ;  /* 0x0000000400047312 */ /* 0x000e240000101800 */
[----:B0-----:R0:W-:Y:S01]  /*a040*/  STG.E.128 [R2.64], R4 ;  /* 0x0000000402007986 */ /* 0x0011e2000c101d24 */
[----:B------:R-:W-:Y:S05]  /*a050*/  BRA `(.L_x_16394) ;  /* 0x00000a4000007947 */ /* 0x000fea0003800000 */
.L_x_16402:
        /* <DEDUP_REMOVED lines=22> */
.L_x_16407:
[----:B------:R-:W-:Y:S05]  /*a1c0*/  BSYNC B0 ;  /* 0x0000000000007941 */ /* 0x000fea0003800000 */
.L_x_16406:
[----:B------:R-:W-:-:S05]  /*a1d0*/  LOP3.LUT R5, R0, R5, RZ, 0xfc, !PT ;  /* 0x0000000500057212 */ /* 0x000fca00078efcff */
[----:B------:R0:W-:Y:S01]  /*a1e0*/  STG.E.U8 [R2.64], R5 ;  /* 0x0000000502007986 */ /* 0x0001e2000c101124 */
[----:B------:R-:W-:Y:S05]  /*a1f0*/  BRA `(.L_x_16394) ;  /* 0x000008a000007947 */ /* 0x000fea0003800000 */
.L_x_16405:
        /* <DEDUP_REMOVED lines=14> */
.L_x_16409:
[----:B------:R-:W-:Y:S01]  /*a2e0*/  IMAD.MOV.U32 R0, RZ, RZ, 0x7f ;  /* 0x0000007fff007424 */ /* 0x000fe200078e00ff */
[----:B------:R-:W-:-:S04]  /*a2f0*/  ISETP.GT.U32.AND P0, PT, R4, 0x7f800000, PT ;  /* 0x7f8000000400780c */ /* 0x000fc80003f04070 */
[----:B------:R-:W-:-:S04]  /*a300*/  SEL R0, R0, 0x7c, P0 ;  /* 0x0000007c00007807 */ /* 0x000fc80000000000 */
.L_x_16410:
[----:B------:R-:W-:Y:S05]  /*a310*/  BSYNC B0 ;  /* 0x0000000000007941 */ /* 0x000fea0003800000 */
.L_x_16408:
[----:B------:R-:W-:-:S04]  /*a320*/  LOP3.LUT R4, R23, 0x80000000, RZ, 0xc0, !PT ;  /* 0x8000000017047812 */ /* 0x000fc800078ec0ff */
[----:B------:R-:W-:-:S04]  /*a330*/  SHF.R.U32.HI R5, RZ, 0x18, R4 ;  /* 0x00000018ff057819 */ /* 0x000fc80000011604 */
[----:B------:R-:W-:-:S05]  /*a340*/  LOP3.LUT R5, R0, R5, RZ, 0xfc, !PT ;  /* 0x0000000500057212 */ /* 0x000fca00078efcff */
[----:B------:R0:W-:Y:S01]  /*a350*/  STG.E.U8 [R2.64], R5 ;  /* 0x0000000502007986 */ /* 0x0001e2000c101124 */
[----:B------:R-:W-:Y:S05]  /*a360*/  BRA `(.L_x_16394) ;  /* 0x0000073000007947 */ /* 0x000fea0003800000 */
.L_x_16404:
[----:B------:R-:W-:-:S04]  /*a370*/  LOP3.LUT R23, R23, 0xff, RZ, 0xc0, !PT ;  /* 0x000000ff17177812 */ /* 0x000fc800078ec0ff */
[----:B------:R-:W0:Y:S02]  /*a380*/  I2F.U16 R0, R23 ;  /* 0x0000001700007306 */ /* 0x000e240000101000 */
[----:B0-----:R-:W-:-:S05]  /*a390*/  F2FP.BF16.PACK_AB R0, RZ, R0 ;  /* 0x00000000ff00723e */ /* 0x001fca00000010ff */
[----:B------:R0:W-:Y:S01]  /*a3a0*/  STG.E.U16 [R2.64], R0 ;  /* 0x0000000002007986 */ /* 0x0001e2000c101524 */
[----:B------:R-:W-:Y:S05]  /*a3b0*/  BRA `(.L_x_16394) ;  /* 0x000006e000007947 */ /* 0x000fea0003800000 */
.L_x_16401:
        /* <DEDUP_REMOVED lines=11> */
.L_x_16413:
        /* <DEDUP_REMOVED lines=18> */
.L_x_16416:
[----:B------:R-:W-:-:S04]  /*a590*/  LOP3.LUT R0, R23, 0x80000000, RZ, 0xc0, !PT ;  /* 0x8000000017007812 */ /* 0x000fc800078ec0ff */
[----:B------:R-:W-:-:S04]  /*a5a0*/  SHF.R.U32.HI R5, RZ, 0x18, R0 ;  /* 0x00000018ff057819 */ /* 0x000fc80000011600 */
[----:B------:R-:W-:-:S04]  /*a5b0*/  LOP3.LUT R4, R4, R5, RZ, 0xfc, !PT ;  /* 0x0000000504047212 */ /* 0x000fc800078efcff */
[----:B------:R-:W-:Y:S02]  /*a5c0*/  PRMT R0, R4, 0x7610, R0 ;  /* 0x0000761004007816 */ /* 0x000fe40000000000 */
.L_x_16415:
[----:B------:R-:W-:Y:S05]  /*a5d0*/  BSYNC B0 ;  /* 0x0000000000007941 */ /* 0x000fea0003800000 */
.L_x_16414:
[----:B------:R0:W-:Y:S01]  /*a5e0*/  STG.E.U8 [R2.64], R0 ;  /* 0x0000000002007986 */ /* 0x0001e2000c101124 */
[----:B------:R-:W-:Y:S05]  /*a5f0*/  BRA `(.L_x_16394) ;  /* 0x000004a000007947 */ /* 0x000fea0003800000 */
.L_x_16412:
        /* <DEDUP_REMOVED lines=18> */
.L_x_16419:
[----:B------:R-:W-:-:S04]  /*a720*/  LOP3.LUT R0, R23, 0x80000000, RZ, 0xc0, !PT ;  /* 0x8000000017007812 */ /* 0x000fc800078ec0ff */
[----:B------:R-:W-:-:S04]  /*a730*/  SHF.R.U32.HI R5, RZ, 0x18, R0 ;  /* 0x00000018ff057819 */ /* 0x000fc80000011600 */
[----:B------:R-:W-:-:S04]  /*a740*/  LOP3.LUT R4, R4, R5, RZ, 0xfc, !PT ;  /* 0x0000000504047212 */ /* 0x000fc800078efcff */
[----:B------:R-:W-:Y:S02]  /*a750*/  PRMT R0, R4, 0x7610, R0 ;  /* 0x0000761004007816 */ /* 0x000fe40000000000 */
.L_x_16418:
[----:B------:R-:W-:Y:S05]  /*a760*/  BSYNC B0 ;  /* 0x0000000000007941 */ /* 0x000fea0003800000 */
.L_x_16417:
[----:B------:R0:W-:Y:S01]  /*a770*/  STG.E.U8 [R2.64], R0 ;  /* 0x0000000002007986 */ /* 0x0001e2000c101124 */
[----:B------:R-:W-:Y:S05]  /*a780*/  BRA `(.L_x_16394) ;  /* 0x0000031000007947 */ /* 0x000fea0003800000 */
.L_x_16411:
        /* <DEDUP_REMOVED lines=23> */
.L_x_16393:
        /* <DEDUP_REMOVED lines=20> */
.L_x_16421:
[----:B------:R-:W-:Y:S01]  /*aa40*/  LOP3.LUT R4, R23, 0xff, RZ, 0xc0, !PT ;  /* 0x000000ff17047812 */ /* 0x000fe200078ec0ff */
[----:B------:R-:W-:-:S05]  /*aa50*/  IMAD.MOV.U32 R5, RZ, RZ, RZ ;  /* 0x000000ffff057224 */ /* 0x000fca00078e00ff */
[----:B------:R0:W-:Y:S01]  /*aa60*/  STG.E.64 [R2.64], R4 ;  /* 0x0000000402007986 */ /* 0x0001e2000c101b24 */
[----:B------:R-:W-:Y:S05]  /*aa70*/  BRA `(.L_x_16394) ;  /* 0x0000002000007947 */ /* 0x000fea0003800000 */
.L_x_16420:
[----:B------:R-:W-:-:S05]  /*aa80*/  LOP3.LUT R23, R23, 0xff, RZ, 0xc0, !PT ;  /* 0x000000ff17177812 */ /* 0x000fca00078ec0ff */
[----:B------:R0:W-:Y:S02]  /*aa90*/  STG.E [R2.64], R23 ;  /* 0x0000001702007986 */ /* 0x0001e4000c101924 */
.L_x_16394:
[----:B------:R-:W-:Y:S02]  /*aaa0*/  IADD3 R17, R17, 0x80, RZ ;  /* 0x0000008011117810 */ /* 0x000fe40007ffe0ff */
.L_x_16355:
[----:B------:R-:W-:Y:S05]  /*aab0*/  BSYNC B6 ;  /* 0x0000000000067941 */ /* 0x000fea0003800000 */
.L_x_16354:
        /* <DEDUP_REMOVED lines=19> */
.L_x_16425:
[----:B------:R-:W-:Y:S01]  /*abf0*/  STG.E.U8 [R2.64], R22 ;  /* 0x0000001602007986 */ /* 0x000fe2000c101124 */
[----:B------:R-:W-:Y:S05]  /*ac00*/  EXIT ;  /* 0x000000000000794d */ /* 0x000fea0003800000 */
.L_x_16424:
        /* <DEDUP_REMOVED lines=10> */
.L_x_16428:
[----:B------:R-:W-:-:S05]  /*acb0*/  LOP3.LUT R5, R22, 0xff, RZ, 0xc0, !PT ;  /* 0x000000ff16057812 */ /* 0x000fca00078ec0ff */
[----:B------:R-:W-:Y:S01]  /*acc0*/  STG.E [R2.64], R5 ;  /* 0x0000000502007986 */ /* 0x000fe2000c101924 */
[----:B------:R-:W-:Y:S05]  /*acd0*/  EXIT ;  /* 0x000000000000794d */ /* 0x000fea0003800000 */
.L_x_16427:
[----:B------:R-:W-:-:S05]  /*ace0*/  LOP3.LUT R5, R22, 0xff, RZ, 0xc0, !PT ;  /* 0x000000ff16057812 */ /* 0x000fca00078ec0ff */
[----:B------:R-:W-:Y:S01]  /*acf0*/  STG.E.U16 [R2.64], R5 ;  /* 0x0000000502007986 */ /* 0x000fe2000c101524 */
[----:B------:R-:W-:Y:S05]  /*ad00*/  EXIT ;  /* 0x000000000000794d */ /* 0x000fea0003800000 */
.L_x_16423:
        /* <DEDUP_REMOVED lines=10> */
.L_x_16430:
[----:B------:R-:W-:-:S04]  /*adb0*/  LOP3.LUT R22, R22, 0xff, RZ, 0xc0, !PT ;  /* 0x000000ff16167812 */ /* 0x000fc800078ec0ff */
[----:B------:R-:W0:Y:S02]  /*adc0*/  I2F.U16 R0, R22 ;  /* 0x0000001600007306 */ /* 0x000e240000101000 */
[----:B0-----:R-:W-:-:S05]  /*add0*/  F2FP.PACK_AB R0, RZ, R0 ;  /* 0x00000000ff00723e */ /* 0x001fca00000000ff */
[----:B------:R-:W-:Y:S01]  /*ade0*/  STG.E.U16 [R2.64], R0 ;  /* 0x0000000002007986 */ /* 0x000fe2000c101524 */
[----:B------:R-:W-:Y:S05]  /*adf0*/  EXIT ;  /* 0x000000000000794d */ /* 0x000fea0003800000 */
.L_x_16429:
        /* <DEDUP_REMOVED lines=9> */
[----:B0-----:R-:W-:Y:S01]  /*ae90*/  STG.E.64 [R2.64], R22 ;  /* 0x0000001602007986 */ /* 0x001fe2000c101b24 */
[----:B------:R-:W-:Y:S05]  /*aea0*/  EXIT ;  /* 0x000000000000794d */ /* 0x000fea0003800000 */
.L_x_16432:
[----:B------:R-:W-:-:S06]  /*aeb0*/  LOP3.LUT R22, R22, 0xff, RZ, 0xc0, !PT ;  /* 0x000000ff16167812 */ /* 0x000fcc00078ec0ff */
[----:B------:R-:W0:Y:S02]  /*aec0*/  I2F.U16 R22, R22 ;  /* 0x0000001600167306 */ /* 0x000e240000101000 */
[----:B0-----:R-:W-:-:S04]  /*aed0*/  F2FP.PACK_AB R5, RZ, R22 ;  /* 0x00000016ff05723e */ /* 0x001fc800000000ff */
[----:B------:R-:W-:-:S05]  /*aee0*/  PRMT R5, R5, 0x5410, RZ ;  /* 0x0000541005057816 */ /* 0x000fca00000000ff */
[----:B------:R-:W-:Y:S01]  /*aef0*/  STG.E [R2.64], R5 ;  /* 0x0000000502007986 */ /* 0x000fe2000c101924 */
[----:B------:R-:W-:Y:S05]  /*af00*/  EXIT ;  /* 0x000000000000794d */ /* 0x000fea0003800000 */
.L_x_16431:
[----:B------:R-:W-:-:S06]  /*af10*/  LOP3.LUT R4, R22, 0xff, RZ, 0xc0, !PT ;  /* 0x000000ff16047812 */ /* 0x000fcc00078ec0ff */
[----:B------:R-:W0:Y:S02]  /*af20*/  I2F.F64.U16 R4, R4 ;  /* 0x0000000400047312 */ /* 0x000e240000101800 */
[----:B0-----:R-:W-:Y:S01]  /*af30*/  STG.E.64 [R2.64], R4 ;  /* 0x0000000402007986 */ /* 0x001fe2000c101b24 */
[----:B------:R-:W-:Y:S05]  /*af40*/  EXIT ;  /* 0x000000000000794d */ /* 0x000fea0003800000 */
.L_x_16422:
        /* <DEDUP_REMOVED lines=12> */
.L_x_16435:
[----:B------:R-:W-:Y:S01]  /*b010*/  LOP3.LUT R4, R22, 0xff, RZ, 0xc0, !PT ;  /* 0x000000ff16047812 */ /* 0x000fe200078ec0ff */
[----:B------:R-:W-:-:S05]  /*b020*/  CS2R R6, SRZ ;  /* 0x0000000000067805 */ /* 0x000fca000001ff00 */
[----:B------:R-:W0:Y:S02]  /*b030*/  I2F.F64.U16 R4, R4 ;  /* 0x0000000400047312 */ /* 0x000e240000101800 */
[----:B0-----:R-:W-:Y:S01]  /*b040*/  STG.E.128 [R2.64], R4 ;  /* 0x0000000402007986 */ /* 0x001fe2000c101d24 */
[----:B------:R-:W-:Y:S05]  /*b050*/  EXIT ;  /* 0x000000000000794d */ /* 0x000fea0003800000 */
.L_x_16434:
        /* <DEDUP_REMOVED lines=22> */
.L_x_16439:
[----:B------:R-:W-:Y:S05]  /*b1c0*/  BSYNC B0 ;  /* 0x0000000000007941 */ /* 0x000fea0003800000 */
.L_x_16438:
[----:B------:R-:W-:-:S05]  /*b1d0*/  LOP3.LUT R5, R0, R5, RZ, 0xfc, !PT ;  /* 0x0000000500057212 */ /* 0x000fca00078efcff */
[----:B------:R-:W-:Y:S01]  /*b1e0*/  STG.E.U8 [R2.64], R5 ;  /* 0x0000000502007986 */ /* 0x000fe2000c101124 */
[----:B------:R-:W-:Y:S05]  /*b1f0*/  EXIT ;  /* 0x000000000000794d */ /* 0x000fea0003800000 */
.L_x_16437:
        /* <DEDUP_REMOVED lines=14> */
.L_x_16441:
[----:B------:R-:W-:Y:S01]  /*b2e0*/  IMAD.MOV.U32 R0, RZ, RZ, 0x7f ;  /* 0x0000007fff007424 */ /* 0x000fe200078e00ff */
[----:B------:R-:W-:-:S04]  /*b2f0*/  ISETP.GT.U32.AND P0, PT, R4, 0x7f800000, PT ;  /* 0x7f8000000400780c */ /* 0x000fc80003f04070 */
[----:B------:R-:W-:-:S04]  /*b300*/  SEL R0, R0, 0x7c, P0 ;  /* 0x0000007c00007807 */ /* 0x000fc80000000000 */
.L_x_16442:
[----:B------:R-:W-:Y:S05]  /*b310*/  BSYNC B0 ;  /* 0x0000000000007941 */ /* 0x000fea0003800000 */
.L_x_16440:
[----:B------:R-:W-:-:S04]  /*b320*/  LOP3.LUT R4, R5, 0x80000000, RZ, 0xc0, !PT ;  /* 0x8000000005047812 */ /* 0x000fc800078ec0ff */
[----:B------:R-:W-:-:S04]  /*b330*/  SHF.R.U32.HI R5, RZ, 0x18, R4 ;  /* 0x00000018ff057819 */ /* 0x000fc80000011604 */
[----:B------:R-:W-:-:S05]  /*b340*/  LOP3.LUT R5, R0, R5, RZ, 0xfc, !PT ;  /* 0x0000000500057212 */ /* 0x000fca00078efcff */
[----:B------:R-:W-:Y:S01]  /*b350*/  STG.E.U8 [R2.64], R5 ;  /* 0x0000000502007986 */ /* 0x000fe2000c101124 */
[----:B------:R-:W-:Y:S05]  /*b360*/  EXIT ;  /* 0x000000000000794d */ /* 0x000fea0003800000 */
.L_x_16436:
[----:B------:R-:W-:-:S04]  /*b370*/  LOP3.LUT R22, R22, 0xff, RZ, 0xc0, !PT ;  /* 0x000000ff16167812 */ /* 0x000fc800078ec0ff */
[----:B------:R-:W0:Y:S02]  /*b380*/  I2F.U16 R0, R22 ;  /* 0x0000001600007306 */ /* 0x000e240000101000 */
[----:B0-----:R-:W-:-:S05]  /*b390*/  F2FP.BF16.PACK_AB R0, RZ, R0 ;  /* 0x00000000ff00723e */ /* 0x001fca00000010ff */
[----:B------:R-:W-:Y:S01]  /*b3a0*/  STG.E.U16 [R2.64], R0 ;  /* 0x0000000002007986 */ /* 0x000fe2000c101524 */
[----:B------:R-:W-:Y:S05]  /*b3b0*/  EXIT ;  /* 0x000000000000794d */ /* 0x000fea0003800000 */
.L_x_16433:
        /* <DEDUP_REMOVED lines=11> */
.L_x_16445:
        /* <DEDUP_REMOVED lines=18> */
.L_x_16448:
[----:B------:R-:W-:-:S04]  /*b590*/  LOP3.LUT R0, R7, 0x80000000, RZ, 0xc0, !PT ;  /* 0x8000000007007812 */ /* 0x000fc800078ec0ff */
[----:B------:R-:W-:-:S04]  /*b5a0*/  SHF.R.U32.HI R5, RZ, 0x18, R0 ;  /* 0x00000018ff057819 */ /* 0x000fc80000011600 */
[----:B------:R-:W-:-:S04]  /*b5b0*/  LOP3.LUT R4, R4, R5, RZ, 0xfc, !PT ;  /* 0x0000000504047212 */ /* 0x000fc800078efcff */
[----:B------:R-:W-:Y:S02]  /*b5c0*/  PRMT R0, R4, 0x7610, R0 ;  /* 0x0000761004007816 */ /* 0x000fe40000000000 */
.L_x_16447:
[----:B------:R-:W-:Y:S05]  /*b5d0*/  BSYNC B0 ;  /* 0x0000000000007941 */ /* 0x000fea0003800000 */
.L_x_16446:
[----:B------:R-:W-:Y:S01]  /*b5e0*/  STG.E.U8 [R2.64], R0 ;  /* 0x0000000002007986 */ /* 0x000fe2000c101124 */
[----:B------:R-:W-:Y:S05]  /*b5f0*/  EXIT ;  /* 0x000000000000794d */ /* 0x000fea0003800000 */
.L_x_16444:
        /* <DEDUP_REMOVED lines=18> */
.L_x_16451:
[----:B------:R-:W-:-:S04]  /*b720*/  LOP3.LUT R0, R7, 0x80000000, RZ, 0xc0, !PT ;  /* 0x8000000007007812 */ /* 0x000fc800078ec0ff */
[----:B------:R-:W-:-:S04]  /*b730*/  SHF.R.U32.HI R5, RZ, 0x18, R0 ;  /* 0x00000018ff057819 */ /* 0x000fc80000011600 */
[----:B------:R-:W-:-:S04]  /*b740*/  LOP3.LUT R4, R4, R5, RZ, 0xfc, !PT ;  /* 0x0000000504047212 */ /* 0x000fc800078efcff */
[----:B------:R-:W-:Y:S02]  /*b750*/  PRMT R0, R4, 0x7610, R0 ;  /* 0x0000761004007816 */ /* 0x000fe40000000000 */
.L_x_16450:
[----:B------:R-:W-:Y:S05]  /*b760*/  BSYNC B0 ;  /* 0x0000000000007941 */ /* 0x000fea0003800000 */
.L_x_16449:
[----:B------:R-:W-:Y:S01]  /*b770*/  STG.E.U8 [R2.64], R0 ;  /* 0x0000000002007986 */ /* 0x000fe2000c101124 */
[----:B------:R-:W-:Y:S05]  /*b780*/  EXIT ;  /* 0x000000000000794d */ /* 0x000fea0003800000 */
.L_x_16443:
        /* <DEDUP_REMOVED lines=23> */
.L_x_16426:
        /* <DEDUP_REMOVED lines=20> */
.L_x_16453:
[----:B------:R-:W-:Y:S01]  /*ba40*/  LOP3.LUT R22, R22, 0xff, RZ, 0xc0, !PT ;  /* 0x000000ff16167812 */ /* 0x000fe200078ec0ff */
[----:B------:R-:W-:-:S05]  /*ba50*/  IMAD.MOV.U32 R23, RZ, RZ, RZ ;  /* 0x000000ffff177224 */ /* 0x000fca00078e00ff */
[----:B------:R-:W-:Y:S01]  /*ba60*/  STG.E.64 [R2.64], R22 ;  /* 0x0000001602007986 */ /* 0x000fe2000c101b24 */
[----:B------:R-:W-:Y:S05]  /*ba70*/  EXIT ;  /* 0x000000000000794d */ /* 0x000fea0003800000 */
.L_x_16452:
[----:B------:R-:W-:-:S05]  /*ba80*/  LOP3.LUT R5, R22, 0xff, RZ, 0xc0, !PT ;  /* 0x000000ff16057812 */ /* 0x000fca00078ec0ff */
[----:B------:R-:W-:Y:S01]  /*ba90*/  STG.E [R2.64], R5 ;  /* 0x0000000502007986 */ /* 0x000fe2000c101924 */
[----:B------:R-:W-:Y:S05]  /*baa0*/  EXIT ;  /* 0x000000000000794d */ /* 0x000fea0003800000 */
.L_x_16454:
        /* <DEDUP_REMOVED lines=13> */
.L_x_16648:


//--------------------- .text._ZN2at6native18elementwise_kernelILi128ELi4EZNS0_22gpu_kernel_impl_nocastINS0_13BinaryFunctorIhhhNS0_15binary_internal10MulFunctorIhEEEEEEvRNS_18TensorIteratorBaseERKT_EUliE_EEviT1_ --------------------------
	.section	.text._ZN2at6native18elementwise_kernelILi128ELi4EZNS0_22gpu_kernel_impl_nocastINS0_13BinaryFunctorIhhhNS0_15binary_internal10MulFunctorIhEEEEEEvRNS_18TensorIteratorBaseERKT_EUliE_EEviT1_,"ax",@progbits
	.sectioninfo	@"SHI_REGISTERS=12"
	.align	128
        .global         _ZN2at6native18elementwise_kernelILi128ELi4EZNS0_22gpu_kernel_impl_nocastINS0_13BinaryFunctorIhhhNS0_15binary_internal10MulFunctorIhEEEEEEvRNS_18TensorIteratorBaseERKT_EUliE_EEviT1_
        .type           _ZN2at6native18elementwise_kernelILi128ELi4EZNS0_22gpu_kernel_impl_nocastINS0_13BinaryFunctorIhhhNS0_15binary_internal10MulFunctorIhEEEEEEvRNS_18TensorIteratorBaseERKT_EUliE_EEviT1_,@function
        .size           _ZN2at6native18elementwise_kernelILi128ELi4EZNS0_22gpu_kernel_impl_nocastINS0_13BinaryFunctorIhhhNS0_15binary_internal10MulFunctorIhEEEEEEvRNS_18TensorIteratorBaseERKT_EUliE_EEviT1_,(.L_x_16649 - _ZN2at6native18elementwise_kernelILi128ELi4EZNS0_22gpu_kernel_impl_nocastINS0_13BinaryFunctorIhhhNS0_15binary_internal10MulFunctorIhEEEEEEvRNS_18TensorIteratorBaseERKT_EUliE_EEviT1_)
        .other          _ZN2at6native18elementwise_kernelILi128ELi4EZNS0_22gpu_kernel_impl_nocastINS0_13BinaryFunctorIhhhNS0_15binary_internal10MulFunctorIhEEEEEEvRNS_18TensorIteratorBaseERKT_EUliE_EEviT1_,@"STO_CUDA_ENTRY STV_DEFAULT"
_ZN2at6native18elementwise_kernelILi128ELi4EZNS0_22gpu_kernel_impl_nocastINS0_13BinaryFunctorIhhhNS0_15binary_internal10MulFunctorIhEEEEEEvRNS_18TensorIteratorBaseERKT_EUliE_EEviT1_:
.text._ZN2at6native18elementwise_kernelILi128ELi4EZNS0_22gpu_kernel_impl_nocastINS0_13BinaryFunctorIhhhNS0_15binary_internal10MulFunctorIhEEEEEEvRNS_18TensorIteratorBaseERKT_EUliE_EEviT1_:
        /* <DEDUP_REMOVED lines=261> */
.L_x_16457:
        /* <DEDUP_REMOVED lines=11> */
.L_x_16456:
[----:B------:R-:W-:Y:S05]  /*1100*/  BSYNC B0 ;  /* 0x0000000000007941 */ /* 0x000fea0003800000 */
.L_x_16455:
        /* <DEDUP_REMOVED lines=256> */
.L_x_16460:
        /* <DEDUP_REMOVED lines=266> */
.L_x_16461:
        /* <DEDUP_REMOVED lines=11> */
.L_x_16459:
[----:B------:R-:W-:Y:S05]  /*3260*/  BSYNC B0 ;  /* 0x0000000000007941 */ /* 0x000fea0003800000 */
.L_x_16458:
        /* <DEDUP_REMOVED lines=255> */
.L_x_16462:
        /* <DEDUP_REMOVED lines=11> */
.L_x_16463:
        /* <DEDUP_REMOVED lines=15> */
.L_x_16649:


//--------------------- .text._ZN2at6native27unrolled_elementwise_kernelINS0_13BinaryFunctorIhhhNS0_15binary_internal10MulFunctorIhEEEESt5arrayIPcLm3EELi4E23TrivialOffsetCalculatorILi2EjESA_ILi1EjENS0_6memory15LoadWithoutCastENSD_16StoreWithoutCastEEEviT_T0_T2_T3_T4_T5_ --------------------------
	.section	.text._ZN2at6native27unrolled_elementwise_kernelINS0_13BinaryFunctorIhhhNS0_15binary_internal10MulFunctorIhEEEESt5arrayIPcLm3EELi4E23TrivialOffsetCalculatorILi2EjESA_ILi1EjENS0_6memory15LoadWithoutCastENSD_16StoreWithoutCastEEEviT_T0_T2_T3_T4_T5_,"ax",@progbits
	.sectioninfo	@"SHI_REGISTERS=24"
	.align	128
        .global         _ZN2at6native27unrolled_elementwise_kernelINS0_13BinaryFunctorIhhhNS0_15binary_internal10MulFunctorIhEEEESt5arrayIPcLm3EELi4E23TrivialOffsetCalculatorILi2EjESA_ILi1EjENS0_6memory15LoadWithoutCastENSD_16StoreWithoutCastEEEviT_T0_T2_T3_T4_T5_
        .type           _ZN2at6native27unrolled_elementwise_kernelINS0_13BinaryFunctorIhhhNS0_15binary_internal10MulFunctorIhEEEESt5arrayIPcLm3EELi4E23TrivialOffsetCalculatorILi2EjESA_ILi1EjENS0_6memory15LoadWithoutCastENSD_16StoreWithoutCastEEEviT_T0_T2_T3_T4_T5_,@function
        .size           _ZN2at6native27unrolled_elementwise_kernelINS0_13BinaryFunctorIhhhNS0_15binary_internal10MulFunctorIhEEEESt5arrayIPcLm3EELi4E23TrivialOffsetCalculatorILi2EjESA_ILi1EjENS0_6memory15LoadWithoutCastENSD_16StoreWithoutCastEEEviT_T0_T2_T3_T4_T5_,(.L_x_16650 - _ZN2at6native27unrolled_elementwise_kernelINS0_13BinaryFunctorIhhhNS0_15binary_internal10MulFunctorIhEEEESt5arrayIPcLm3EELi4E23TrivialOffsetCalculatorILi2EjESA_ILi1EjENS0_6memory15LoadWithoutCastENSD_16StoreWithoutCastEEEviT_T0_T2_T3_T4_T5_)
        .other          _ZN2at6native27unrolled_elementwise_kernelINS0_13BinaryFunctorIhhhNS0_15binary_internal10MulFunctorIhEEEESt5arrayIPcLm3EELi4E23TrivialOffsetCalculatorILi2EjESA_ILi1EjENS0_6memory15LoadWithoutCastENSD_16StoreWithoutCastEEEviT_T0_T2_T3_T4_T5_,@"STO_CUDA_ENTRY STV_DEFAULT"
_ZN2at6native27unrolled_elementwise_kernelINS0_13BinaryFunctorIhhhNS0_15binary_internal10MulFunctorIhEEEESt5arrayIPcLm3EELi4E23TrivialOffsetCalculatorILi2EjESA_ILi1EjENS0_6memory15LoadWithoutCastENSD_16StoreWithoutCastEEEviT_T0_T2_T3_T4_T5_:
.text._ZN2at6native27unrolled_elementwise_kernelINS0_13BinaryFunctorIhhhNS0_15binary_internal10MulFunctorIhEEEESt5arrayIPcLm3EELi4E23TrivialOffsetCalculatorILi2EjESA_ILi1EjENS0_6memory15LoadWithoutCastENSD_16StoreWithoutCastEEEviT_T0_T2_T3_T4_T5_:
        /* <DEDUP_REMOVED lines=81> */
.L_x_16465:
[----:B0-----:R-:W-:Y:S05]  /*0510*/  BSYNC B0 ;  /* 0x0000000000007941 */ /* 0x001fea0003800000 */
.L_x_16464:
        /* <DEDUP_REMOVED lines=10> */
.L_x_16466:
        /* <DEDUP_REMOVED lines=12> */
.L_x_16650:


//--------------------- .text._ZN2at6native29vectorized_elementwise_kernelILi2ENS0_13BinaryFunctorIhhhNS0_15binary_internal10MulFunctorIhEEEESt5arrayIPcLm3EEEEviT0_T1_ --------------------------
	.section	.text._ZN2at6native29vectorized_elementwise_kernelILi2ENS0_13BinaryFunctorIhhhNS0_15binary_internal10MulFunctorIhEEEESt5arrayIPcLm3EEEEviT0_T1_,"ax",@progbits
	.sectioninfo	@"SHI_REGISTERS=32"
	.align	128
        .global         _ZN2at6native29vectorized_elementwise_kernelILi2ENS0_13BinaryFunctorIhhhNS0_15binary_internal10MulFunctorIhEEEESt5arrayIPcLm3EEEEviT0_T1_
        .type           _ZN2at6native29vectorized_elementwise_kernelILi2ENS0_13BinaryFunctorIhhhNS0_15binary_internal10MulFunctorIhEEEESt5arrayIPcLm3EEEEviT0_T1_,@function
        .size           _ZN2at6native29vectorized_elementwise_kernelILi2ENS0_13BinaryFunctorIhhhNS0_15binary_internal10MulFunctorIhEEEESt5arrayIPcLm3EEEEviT0_T1_,(.L_x_16651 - _ZN2at6native29vectorized_elementwise_kernelILi2ENS0_13BinaryFunctorIhhhNS0_15binary_internal10MulFunctorIhEEEESt5arrayIPcLm3EEEEviT0_T1_)
        .other          _ZN2at6native29vectorized_elementwise_kernelILi2ENS0_13BinaryFunctorIhhhNS0_15binary_internal10MulFunctorIhEEEESt5arrayIPcLm3EEEEviT0_T1_,@"STO_CUDA_ENTRY STV_DEFAULT"
_ZN2at6native29vectorized_elementwise_kernelILi2ENS0_13BinaryFunctorIhhhNS0_15binary_internal10MulFunctorIhEEEESt5arrayIPcLm3EEEEviT0_T1_:
.text._ZN2at6native29vectorized_elementwise_kernelILi2ENS0_13BinaryFunctorIhhhNS0_15binary_internal10MulFunctorIhEEEESt5arrayIPcLm3EEEEviT0_T1_:
        /* <DEDUP_REMOVED lines=66> */
.L_x_16467:
        /* <DEDUP_REMOVED lines=136> */
.L_x_16470:
[----:B------:R-:W-:-:S13]  /*0ca0*/  ISETP.GE.AND P0, PT, R17, R13, PT ;  /* 0x0000000d1100720c */ /* 0x000fda0003f06270 */
[----:B------:R-:W-:Y:S05]  /*0cb0*/  @P0 BRA `(.L_x_16472) ;  /* 0x000000c000000947 */ /* 0x000fea0003800000 */
[----:B------:R-:W-:Y:S01]  /*0cc0*/  IMAD.IADD R4, R12, 0x1, R17 ;  /* 0x000000010c047824 */ /* 0x000fe200078e0211 */
[----:B------:R-:W-:-:S04]  /*0cd0*/  IADD3 R17, R17, 0x80, RZ ;  /* 0x0000008011117810 */ /* 0x000fc80007ffe0ff */
[----:B------:R-:W-:-:S05]  /*0ce0*/  IADD3 R4, P0, R4, c[0x0][0x168], RZ ;  /* 0x00005a0004047a10 */ /* 0x000fca0007f1e0ff */
[----:B0-----:R-:W-:-:S05]  /*0cf0*/  IMAD.X R5, RZ, RZ, c[0x0][0x16c], P0 ;  /* 0x00005b00ff057624 */ /* 0x001fca00000e06ff */
[----:B------:R0:W-:Y:S03]  /*0d00*/  STG.E.U8 [R4.64], R19 ;  /* 0x0000001304007986 */ /* 0x0001e6000c101104 */
.L_x_16471:
[----:B------:R-:W-:-:S13]  /*0d10*/  ISETP.GE.AND P0, PT, R17, R13, PT ;  /* 0x0000000d1100720c */ /* 0x000fda0003f06270 */
[----:B------:R-:W-:Y:S05]  /*0d20*/  @P0 BRA `(.L_x_16473) ;  /* 0x000000d000000947 */ /* 0x000fea0003800000 */
[----:B0-----:R-:W-:Y:S01]  /*0d30*/  IMAD.IADD R4, R12, 0x1, R17 ;  /* 0x000000010c047824 */ /* 0x001fe200078e0211 */
[----:B------:R-:W-:-:S04]  /*0d40*/  IADD3 R17, R17, 0x80, RZ ;  /* 0x0000008011117810 */ /* 0x000fc80007ffe0ff */
[----:B------:R-:W-:-:S05]  /*0d50*/  IADD3 R4, P0, R4, c[0x0][0x168], RZ ;  /* 0x00005a0004047a10 */ /* 0x000fca0007f1e0ff */
[----:B------:R-:W-:-:S05]  /*0d60*/  IMAD.X R5, RZ, RZ, c[0x0][0x16c], P0 ;  /* 0x00005b00ff057624 */ /* 0x000fca00000e06ff */
[----:B------:R0:W-:Y:S03]  /*0d70*/  STG.E.U8 [R4.64], R9 ;  /* 0x0000000904007986 */ /* 0x0001e6000c101104 */
.L_x_16472:
        /* <DEDUP_REMOVED lines=8> */
.L_x_16473:
[----:B------:R-:W-:Y:S05]  /*0e00*/  BSYNC B1 ;  /* 0x0000000000017941 */ /* 0x000fea0003800000 */
.L_x_16469:
[----:B------:R-:W-:-:S13]  /*0e10*/  ISETP.GE.AND P0, PT, R17, R13, PT ;  /* 0x0000000d1100720c */ /* 0x000fda0003f06270 */
[----:B0-----:R-:W-:Y:S01]  /*0e20*/  @!P0 IMAD.IADD R4, R12, 0x1, R17 ;  /* 0x000000010c048824 */ /* 0x001fe200078e0211 */
[----:B------:R-:W-:-:S04]  /*0e30*/  @!P0 IADD3 R17, R17, 0x80, RZ ;  /* 0x0000008011118810 */ /* 0x000fc80007ffe0ff */
[----:B------:R-:W-:-:S05]  /*0e40*/  @!P0 IADD3 R4, P1, R4, c[0x0][0x168], RZ ;  /* 0x00005a0004048a10 */ /* 0x000fca0007f3e0ff */
[----:B------:R-:W-:-:S05]  /*0e50*/  @!P0 IMAD.X R5, RZ, RZ, c[0x0][0x16c], P1 ;  /* 0x00005b00ff058624 */ /* 0x000fca00008e06ff */
[----:B------:R0:W-:Y:S03]  /*0e60*/  @!P0 STG.E.U8 [R4.64], R2 ;  /* 0x0000000204008986 */ /* 0x0001e6000c101104 */
.L_x_16474:
[----:B------:R-:W-:Y:S05]  /*0e70*/  BSYNC B0 ;  /* 0x0000000000007941 */ /* 0x000fea0003800000 */
.L_x_16468:
        /* <DEDUP_REMOVED lines=8> */
.L_x_16475:
        /* <DEDUP_REMOVED lines=16> */
.L_x_16651:


//--------------------- .text._ZN2at6native29vectorized_elementwise_kernelILi4ENS0_13BinaryFunctorIhhhNS0_15binary_internal10MulFunctorIhEEEESt5arrayIPcLm3EEEEviT0_T1_ --------------------------
	.section	.text._ZN2at6native29vectorized_elementwise_kernelILi4ENS0_13BinaryFunctorIhhhNS0_15binary_internal10MulFunctorIhEEEESt5arrayIPcLm3EEEEviT0_T1_,"ax",@progbits
	.sectioninfo	@"SHI_REGISTERS=32"
	.align	128
        .global         _ZN2at6native29vectorized_elementwise_kernelILi4ENS0_13BinaryFunctorIhhhNS0_15binary_internal10MulFunctorIhEEEESt5arrayIPcLm3EEEEviT0_T1_
        .type           _ZN2at6native29vectorized_elementwise_kernelILi4ENS0_13BinaryFunctorIhhhNS0_15binary_internal10MulFunctorIhEEEESt5arrayIPcLm3EEEEviT0_T1_,@function
        .size           _ZN2at6native29vectorized_elementwise_kernelILi4ENS0_13BinaryFunctorIhhhNS0_15binary_internal10MulFunctorIhEEEESt5arrayIPcLm3EEEEviT0_T1_,(.L_x_16652 - _ZN2at6native29vectorized_elementwise_kernelILi4ENS0_13BinaryFunctorIhhhNS0_15binary_internal10MulFunctorIhEEEESt5arrayIPcLm3EEEEviT0_T1_)
        .other          _ZN2at6native29vectorized_elementwise_kernelILi4ENS0_13BinaryFunctorIhhhNS0_15binary_internal10MulFunctorIhEEEESt5arrayIPcLm3EEEEviT0_T1_,@"STO_CUDA_ENTRY STV_DEFAULT"
_ZN2at6native29vectorized_elementwise_kernelILi4ENS0_13BinaryFunctorIhhhNS0_15binary_internal10MulFunctorIhEEEESt5arrayIPcLm3EEEEviT0_T1_:
.text._ZN2at6native29vectorized_elementwise_kernelILi4ENS0_13BinaryFunctorIhhhNS0_15binary_internal10MulFunctorIhEEEESt5arrayIPcLm3EEEEviT0_T1_:
        /* <DEDUP_REMOVED lines=55> */
.L_x_16476:
        /* <DEDUP_REMOVED lines=136> */
.L_x_16479:
[----:B------:R-:W-:-:S13]  /*0bf0*/  ISETP.GE.AND P0, PT, R17, R13, PT ;  /* 0x0000000d1100720c */ /* 0x000fda0003f06270 */
[----:B------:R-:W-:Y:S05]  /*0c00*/  @P0 BRA `(.L_x_16481) ;  /* 0x000000c000000947 */ /* 0x000fea0003800000 */
[----:B------:R-:W-:Y:S01]  /*0c10*/  IMAD.IADD R4, R12, 0x1, R17 ;  /* 0x000000010c047824 */ /* 0x000fe200078e0211 */
[----:B------:R-:W-:-:S04]  /*0c20*/  IADD3 R17, R17, 0x80, RZ ;  /* 0x0000008011117810 */ /* 0x000fc80007ffe0ff */
[----:B------:R-:W-:-:S05]  /*0c30*/  IADD3 R4, P0, R4, c[0x0][0x168], RZ ;  /* 0x00005a0004047a10 */ /* 0x000fca0007f1e0ff */
[----:B0-----:R-:W-:-:S05]  /*0c40*/  IMAD.X R5, RZ, RZ, c[0x0][0x16c], P0 ;  /* 0x00005b00ff057624 */ /* 0x001fca00000e06ff */
[----:B------:R0:W-:Y:S03]  /*0c50*/  STG.E.U8 [R4.64], R19 ;  /* 0x0000001304007986 */ /* 0x0001e6000c101104 */
.L_x_16480:
[----:B------:R-:W-:-:S13]  /*0c60*/  ISETP.GE.AND P0, PT, R17, R13, PT ;  /* 0x0000000d1100720c */ /* 0x000fda0003f06270 */
[----:B------:R-:W-:Y:S05]  /*0c70*/  @P0 BRA `(.L_x_16482) ;  /* 0x000000d000000947 */ /* 0x000fea0003800000 */
[----:B0-----:R-:W-:Y:S01]  /*0c80*/  IMAD.IADD R4, R12, 0x1, R17 ;  /* 0x000000010c047824 */ /* 0x001fe200078e0211 */
[----:B------:R-:W-:-:S04]  /*0c90*/  IADD3 R17, R17, 0x80, RZ ;  /* 0x0000008011117810 */ /* 0x000fc80007ffe0ff */
[----:B------:R-:W-:-:S05]  /*0ca0*/  IADD3 R4, P0, R4, c[0x0][0x168], RZ ;  /* 0x00005a0004047a10 */ /* 0x000fca0007f1e0ff */
[----:B------:R-:W-:-:S05]  /*0cb0*/  IMAD.X R5, RZ, RZ, c[0x0][0x16c], P0 ;  /* 0x00005b00ff057624 */ /* 0x000fca00000e06ff */
[----:B------:R0:W-:Y:S03]  /*0cc0*/  STG.E.U8 [R4.64], R9 ;  /* 0x0000000904007986 */ /* 0x0001e6000c101104 */
.L_x_16481:
        /* <DEDUP_REMOVED lines=8> */
.L_x_16482:
[----:B------:R-:W-:Y:S05]  /*0d50*/  BSYNC B1 ;  /* 0x0000000000017941 */ /* 0x000fea0003800000 */
.L_x_16478:
[----:B------:R-:W-:-:S13]  /*0d60*/  ISETP.GE.AND P0, PT, R17, R13, PT ;  /* 0x0000000d1100720c */ /* 0x000fda0003f06270 */
[----:B0-----:R-:W-:Y:S01]  /*0d70*/  @!P0 IMAD.IADD R4, R12, 0x1, R17 ;  /* 0x000000010c048824 */ /* 0x001fe200078e0211 */
[----:B------:R-:W-:-:S04]  /*0d80*/  @!P0 IADD3 R17, R17, 0x80, RZ ;  /* 0x0000008011118810 */ /* 0x000fc80007ffe0ff */
[----:B------:R-:W-:-:S05]  /*0d90*/  @!P0 IADD3 R4, P1, R4, c[0x0][0x168], RZ ;  /* 0x00005a0004048a10 */ /* 0x000fca0007f3e0ff */
[----:B------:R-:W-:-:S05]  /*0da0*/  @!P0 IMAD.X R5, RZ, RZ, c[0x0][0x16c], P1 ;  /* 0x00005b00ff058624 */ /* 0x000fca00008e06ff */
[----:B------:R0:W-:Y:S03]  /*0db0*/  @!P0 STG.E.U8 [R4.64], R2 ;  /* 0x0000000204008986 */ /* 0x0001e6000c101104 */
.L_x_16483:
[----:B------:R-:W-:Y:S05]  /*0dc0*/  BSYNC B0 ;  /* 0x0000000000007941 */ /* 0x000fea0003800000 */
.L_x_16477:
        /* <DEDUP_REMOVED lines=8> */
.L_x_16484:
        /* <DEDUP_REMOVED lines=11> */
.L_x_16652:


//--------------------- .text._ZN2at6native29vectorized_elementwise_kernelILi8ENS0_13BinaryFunctorIhhhNS0_15binary_internal10MulFunctorIhEEEESt5arrayIPcLm3EEEEviT0_T1_ --------------------------
	.section	.text._ZN2at6native29vectorized_elementwise_kernelILi8ENS0_13BinaryFunctorIhhhNS0_15binary_internal10MulFunctorIhEEEESt5arrayIPcLm3EEEEviT0_T1_,"ax",@progbits
	.sectioninfo	@"SHI_REGISTERS=4"
	.align	128
        .global         _ZN2at6native29vectorized_elementwise_kernelILi8ENS0_13BinaryFunctorIhhhNS0_15binary_internal10MulFunctorIhEEEESt5arrayIPcLm3EEEEviT0_T1_
        .type           _ZN2at6native29vectorized_elementwise_kernelILi8ENS0_13BinaryFunctorIhhhNS0_15binary_internal10MulFunctorIhEEEESt5arrayIPcLm3EEEEviT0_T1_,@function
        .size           _ZN2at6native29vectorized_elementwise_kernelILi8ENS0_13BinaryFunctorIhhhNS0_15binary_internal10MulFunctorIhEEEESt5arrayIPcLm3EEEEviT0_T1_,(.L_x_16653 - _ZN2at6native29vectorized_elementwise_kernelILi8ENS0_13BinaryFunctorIhhhNS0_15binary_internal10MulFunctorIhEEEESt5arrayIPcLm3EEEEviT0_T1_)
        .other          _ZN2at6native29vectorized_elementwise_kernelILi8ENS0_13BinaryFunctorIhhhNS0_15binary_internal10MulFunctorIhEEEESt5arrayIPcLm3EEEEviT0_T1_,@"STO_CUDA_ENTRY STV_DEFAULT"
_ZN2at6native29vectorized_elementwise_kernelILi8ENS0_13BinaryFunctorIhhhNS0_15binary_internal10MulFunctorIhEEEESt5arrayIPcLm3EEEEviT0_T1_:
.text._ZN2at6native29vectorized_elementwise_kernelILi8ENS0_13BinaryFunctorIhhhNS0_15binary_internal10MulFunctorIhEEEESt5arrayIPcLm3EEEEviT0_T1_:
[----:B------:R-:W-:Y:S02]  /*0000*/  MOV R1, c[0x0][0x28] ;  /* 0x00000a0000017a02 */ /* 0x000fe40000000f00 */
[----:B------:R-:W-:Y:S05]  /*0010*/  EXIT ;  /* 0x000000000000794d */ /* 0x000fea0003800000 */
.L_x_16485:
        /* <DEDUP_REMOVED lines=14> */
.L_x_16653:


//--------------------- .nv.global.init           --------------------------
	.section	.nv.global.init,"aw",@progbits
.nv.global.init:
	.type		$str$5,@object
	.size		$str$5,(__unnamed_9 - $str$5)
$str$5:
        /*0000*/ 	.byte	0x66, 0x61, 0x6c, 0x73, 0x65, 0x00
	.type		__unnamed_9,@object
	.size		__unnamed_9,(__unnamed_1 - __unnamed_9)
__unnamed_9:
        /*0006*/ 	.byte	0x63, 0x61, 0x73, 0x74, 0x5f, 0x61, 0x6e, 0x64, 0x5f, 0x73, 0x74, 0x6f, 0x72, 0x65, 0x00
	.type		__unnamed_1,@object
	.size		__unnamed_1,(__unnamed_17 - __unnamed_1)
__unnamed_1:
        /*0015*/ 	.byte	0x66, 0x65, 0x74, 0x63, 0x68, 0x5f, 0x61, 0x6e, 0x64, 0x5f, 0x63, 0x61, 0x73, 0x74, 0x00
	.type		__unnamed_17,@object
	.size		__unnamed_17,(__unnamed_5 - __unnamed_17)
__unnamed_17:
        /*0024*/ 	.byte	0x63, 0x61, 0x73, 0x74, 0x5f, 0x61, 0x6e, 0x64, 0x5f, 0x73, 0x74, 0x6f, 0x72, 0x65, 0x00
	.type		__unnamed_5,@object
	.size		__unnamed_5,(__unnamed_21 - __unnamed_5)
__unnamed_5:
        /*0033*/ 	.byte	0x63, 0x61, 0x73, 0x74, 0x5f, 0x61, 0x6e, 0x64, 0x5f, 0x73, 0x74, 0x6f, 0x72, 0x65, 0x00
	.type		__unnamed_21,@object
	.size		__unnamed_21,(__unnamed_13 - __unnamed_21)
__unnamed_21:
        /*0042*/ 	.byte	0x66, 0x65, 0x74, 0x63, 0x68, 0x5f, 0x61, 0x6e, 0x64, 0x5f, 0x63, 0x61, 0x73, 0x74, 0x00
	.type		__unnamed_13,@object
	.size		__unnamed_13,(__unnamed_3 - __unnamed_13)
__unnamed_13:
        /*0051*/ 	.byte	0x63, 0x61, 0x73, 0x74, 0x5f, 0x61, 0x6e, 0x64, 0x5f, 0x73, 0x74, 0x6f, 0x72, 0x65, 0x00
	.type		__unnamed_3,@object
	.size		__unnamed_3,(__unnamed_19 - __unnamed_3)
__unnamed_3:
        /*0060*/ 	.byte	0x63, 0x61, 0x73, 0x74, 0x5f, 0x61, 0x6e, 0x64, 0x5f, 0x73, 0x74, 0x6f, 0x72, 0x65, 0x00
	.type		__unnamed_19,@object
	.size		__unnamed_19,(__unnamed_11 - __unnamed_19)
__unnamed_19:
        /*006f*/ 	.byte	0x66, 0x65, 0x74, 0x63, 0x68, 0x5f, 0x61, 0x6e, 0x64, 0x5f, 0x63, 0x61, 0x73, 0x74, 0x00
	.type		__unnamed_11,@object
	.size		__unnamed_11,(__unnamed_7 - __unnamed_11)
__unnamed_11:
        /*007e*/ 	.byte	0x63, 0x61, 0x73, 0x74, 0x5f, 0x61, 0x6e, 0x64, 0x5f, 0x73, 0x74, 0x6f, 0x72, 0x65, 0x00
	.type		__unnamed_7,@object
	.size		__unnamed_7,(__unnamed_23 - __unnamed_7)
__unnamed_7:
        /*008d*/ 	.byte	0x63, 0x61, 0x73, 0x74, 0x5f, 0x61, 0x6e, 0x64, 0x5f, 0x73, 0x74, 0x6f, 0x72, 0x65, 0x00
	.type		__unnamed_23,@object
	.size		__unnamed_23,(__unnamed_15 - __unnamed_23)
__unnamed_23:
        /*009c*/ 	.byte	0x66, 0x65, 0x74, 0x63, 0x68, 0x5f, 0x61, 0x6e, 0x64, 0x5f, 0x63, 0x61, 0x73, 0x74, 0x00
	.type		__unnamed_15,@object
	.size		__unnamed_15,(__unnamed_10 - __unnamed_15)
__unnamed_15:
        /*00ab*/ 	.byte	0x63, 0x61, 0x73, 0x74, 0x5f, 0x61, 0x6e, 0x64, 0x5f, 0x73, 0x74, 0x6f, 0x72, 0x65, 0x00
	.type		__unnamed_10,@object
	.size		__unnamed_10,(__unnamed_2 - __unnamed_10)
__unnamed_10:
        /*00ba*/ 	.byte	0x66, 0x65, 0x74, 0x63, 0x68, 0x5f, 0x61, 0x6e, 0x64, 0x5f, 0x63, 0x61, 0x73, 0x74, 0x00
	.type		__unnamed_2,@object
	.size		__unnamed_2,(__unnamed_18 - __unnamed_2)
__unnamed_2:
        /*00c9*/ 	.byte	0x66, 0x65, 0x74, 0x63, 0x68, 0x5f, 0x61, 0x6e, 0x64, 0x5f, 0x63, 0x61, 0x73, 0x74, 0x00
	.type		__unnamed_18,@object
	.size		__unnamed_18,(__unnamed_6 - __unnamed_18)
__unnamed_18:
        /*00d8*/ 	.byte	0x63, 0x61, 0x73, 0x74, 0x5f, 0x61, 0x6e, 0x64, 0x5f, 0x73, 0x74, 0x6f, 0x72, 0x65, 0x00
	.type		__unnamed_6,@object
	.size		__unnamed_6,(__unnamed_22 - __unnamed_6)
__unnamed_6:
        /*00e7*/ 	.byte	0x66, 0x65, 0x74, 0x63, 0x68, 0x5f, 0x61, 0x6e, 0x64, 0x5f, 0x63, 0x61, 0x73, 0x74, 0x00
	.type		__unnamed_22,@object
	.size		__unnamed_22,(__unnamed_14 - __unnamed_22)
__unnamed_22:
        /*00f6*/ 	.byte	0x63, 0x61, 0x73, 0x74, 0x5f, 0x61, 0x6e, 0x64, 0x5f, 0x73, 0x74, 0x6f, 0x72, 0x65, 0x00
	.type		__unnamed_14,@object
	.size		__unnamed_14,(__unnamed_4 - __unnamed_14)
__unnamed_14:
        /*0105*/ 	.byte	0x66, 0x65, 0x74, 0x63, 0x68, 0x5f, 0x61, 0x6e, 0x64, 0x5f, 0x63, 0x61, 0x73, 0x74, 0x00
	.type		__unnamed_4,@object
	.size		__unnamed_4,(__unnamed_20 - __unnamed_4)
__unnamed_4:
        /*0114*/ 	.byte	0x66, 0x65, 0x74, 0x63, 0x68, 0x5f, 0x61, 0x6e, 0x64, 0x5f, 0x63, 0x61, 0x73, 0x74, 0x00
	.type		__unnamed_20,@object
	.size		__unnamed_20,(__unnamed_12 - __unnamed_20)
__unnamed_20:
        /*0123*/ 	.byte	0x63, 0x61, 0x73, 0x74, 0x5f, 0x61, 0x6e, 0x64, 0x5f, 0x73, 0x74, 0x6f, 0x72, 0x65, 0x00
	.type		__unnamed_12,@object
	.size		__unnamed_12,(__unnamed_8 - __unnamed_12)
__unnamed_12:
        /*0132*/ 	.byte	0x66, 0x65, 0x74, 0x63, 0x68, 0x5f, 0x61, 0x6e, 0x64, 0x5f, 0x63, 0x61, 0x73, 0x74, 0x00
	.type		__unnamed_8,@object
	.size		__unnamed_8,(__unnamed_24 - __unnamed_8)
__unnamed_8:
        /*0141*/ 	.byte	0x66, 0x65, 0x74, 0x63, 0x68, 0x5f, 0x61, 0x6e, 0x64, 0x5f, 0x63, 0x61, 0x73, 0x74, 0x00
	.type		__unnamed_24,@object
	.size		__unnamed_24,(__unnamed_16 - __unnamed_24)
__unnamed_24:
        /*0150*/ 	.byte	0x63, 0x61, 0x73, 0x74, 0x5f, 0x61, 0x6e, 0x64, 0x5f, 0x73, 0x74, 0x6f, 0x72, 0x65, 0x00
	.type		__unnamed_16,@object
	.size		__unnamed_16,($str$6 - __unnamed_16)
__unnamed_16:
        /*015f*/ 	.byte	0x66, 0x65, 0x74, 0x63, 0x68, 0x5f, 0x61, 0x6e, 0x64, 0x5f, 0x63, 0x61, 0x73, 0x74, 0x00
	.type		$str$6,@object
	.size		$str$6,(.L_53 - $str$6)
$str$6:
        /*016e*/ 	.byte	0x2f, 0x72, 0x6f, 0x6f, 0x74, 0x2f, 0x2e, 0x70, 0x79, 0x65, 0x6e, 0x76, 0x2f, 0x76, 0x65, 0x72
        /*017e*/ 	.byte	0x73, 0x69, 0x6f, 0x6e, 0x73, 0x2f, 0x33, 0x2e, 0x31, 0x33, 0x2e, 0x31, 0x32, 0x2f, 0x6c, 0x69
        /*018e*/ 	.byte	0x62, 0x2f, 0x70, 0x79, 0x74, 0x68, 0x6f, 0x6e, 0x33, 0x2e, 0x31, 0x33, 0x2f, 0x73, 0x69, 0x74
        /*019e*/ 	.byte	0x65, 0x2d, 0x70, 0x61, 0x63, 0x6b, 0x61, 0x67, 0x65, 0x73, 0x2f, 0x74, 0x6f, 0x72, 0x63, 0x68
        /*01ae*/ 	.byte	0x2f, 0x69, 0x6e, 0x63, 0x6c, 0x75, 0x64, 0x65, 0x2f, 0x63, 0x31, 0x30, 0x2f, 0x63, 0x6f, 0x72
        /*01be*/ 	.byte	0x65, 0x2f, 0x44, 0x79, 0x6e, 0x61, 0x6d, 0x69, 0x63, 0x43, 0x61, 0x73, 0x74, 0x2e, 0x68, 0x00
.L_53:


//--------------------- .nv.global                --------------------------
	.section	.nv.global,"aw",@nobits
.nv.global:
	.type		_ZN49_INTERNAL_6dd51653_18_BinaryMulKernel_cu_0dbc77e64cuda3std3__48in_placeE,@object
	.size		_ZN49_INTERNAL_6dd51653_18_BinaryMulKernel_cu_0dbc77e64cuda3std3__48in_placeE,(_ZN49_INTERNAL_6dd51653_18_BinaryMulKernel_cu_0dbc77e64cuda3std6ranges3__45__cpo8distanceE - _ZN49_INTERNAL_6dd51653_18_BinaryMulKernel_cu_0dbc77e64cuda3std3__48in_placeE)
_ZN49_INTERNAL_6dd51653_18_BinaryMulKernel_cu_0dbc77e64cuda3std3__48in_placeE:
	.zero		1
	.type		_ZN49_INTERNAL_6dd51653_18_BinaryMulKernel_cu_0dbc77e64cuda3std6ranges3__45__cpo8distanceE,@object
	.size		_ZN49_INTERNAL_6dd51653_18_BinaryMulKernel_cu_0dbc77e64cuda3std6ranges3__45__cpo8distanceE,(_ZN49_INTERNAL_6dd51653_18_BinaryMulKernel_cu_0dbc77e64cuda3std3__45__cpo6cbeginE - _ZN49_INTERNAL_6dd51653_18_BinaryMulKernel_cu_0dbc77e64cuda3std6ranges3__45__cpo8distanceE)
_ZN49_INTERNAL_6dd51653_18_BinaryMulKernel_cu_0dbc77e64cuda3std6ranges3__45__cpo8distanceE:
	.zero		1
	.type		_ZN49_INTERNAL_6dd51653_18_BinaryMulKernel_cu_0dbc77e64cuda3std3__45__cpo6cbeginE,@object
	.size		_ZN49_INTERNAL_6dd51653_18_BinaryMulKernel_cu_0dbc77e64cuda3std3__45__cpo6cbeginE,(_ZN49_INTERNAL_6dd51653_18_BinaryMulKernel_cu_0dbc77e64cuda3std6ranges3__45__cpo7advanceE - _ZN49_INTERNAL_6dd51653_18_BinaryMulKernel_cu_0dbc77e64cuda3std3__45__cpo6cbeginE)
_ZN49_INTERNAL_6dd51653_18_BinaryMulKernel_cu_0dbc77e64cuda3std3__45__cpo6cbeginE:
	.zero		1
	.type		_ZN49_INTERNAL_6dd51653_18_BinaryMulKernel_cu_0dbc77e64cuda3std6ranges3__45__cpo7advanceE,@object
	.size		_ZN49_INTERNAL_6dd51653_18_BinaryMulKernel_cu_0dbc77e64cuda3std6ranges3__45__cpo7advanceE,(_ZN49_INTERNAL_6dd51653_18_BinaryMulKernel_cu_0dbc77e64cuda3std3__45__cpo7crbeginE - _ZN49_INTERNAL_6dd51653_18_BinaryMulKernel_cu_0dbc77e64cuda3std6ranges3__45__cpo7advanceE)
_ZN49_INTERNAL_6dd51653_18_BinaryMulKernel_cu_0dbc77e64cuda3std6ranges3__45__cpo7advanceE:
	.zero		1
	.type		_ZN49_INTERNAL_6dd51653_18_BinaryMulKernel_cu_0dbc77e64cuda3std3__45__cpo7crbeginE,@object
	.size		_ZN49_INTERNAL_6dd51653_18_BinaryMulKernel_cu_0dbc77e64cuda3std3__45__cpo7crbeginE,(_ZN49_INTERNAL_6dd51653_18_BinaryMulKernel_cu_0dbc77e64cuda3std6ranges3__45__cpo4dataE - _ZN49_INTERNAL_6dd51653_18_BinaryMulKernel_cu_0dbc77e64cuda3std3__45__cpo7crbeginE)
_ZN49_INTERNAL_6dd51653_18_BinaryMulKernel_cu_0dbc77e64cuda3std3__45__cpo7crbeginE:
	.zero		1
	.type		_ZN49_INTERNAL_6dd51653_18_BinaryMulKernel_cu_0dbc77e64cuda3std6ranges3__45__cpo4dataE,@object
	.size		_ZN49_INTERNAL_6dd51653_18_BinaryMulKernel_cu_0dbc77e64cuda3std6ranges3__45__cpo4dataE,(_ZN49_INTERNAL_6dd51653_18_BinaryMulKernel_cu_0dbc77e64cuda3std6ranges3__45__cpo5beginE - _ZN49_INTERNAL_6dd51653_18_BinaryMulKernel_cu_0dbc77e64cuda3std6ranges3__45__cpo4dataE)
_ZN49_INTERNAL_6dd51653_18_BinaryMulKernel_cu_0dbc77e64cuda3std6ranges3__45__cpo4dataE:
	.zero		1
	.type		_ZN49_INTERNAL_6dd51653_18_BinaryMulKernel_cu_0dbc77e64cuda3std6ranges3__45__cpo5beginE,@object
	.size		_ZN49_INTERNAL_6dd51653_18_BinaryMulKernel_cu_0dbc77e64cuda3std6ranges3__45__cpo5beginE,(_ZN49_INTERNAL_6dd51653_18_BinaryMulKernel_cu_0dbc77e64cuda3std3__451_GLOBAL__N__6dd51653_18_BinaryMulKernel_cu_0dbc77e66ignoreE - _ZN49_INTERNAL_6dd51653_18_BinaryMulKernel_cu_0dbc77e64cuda3std6ranges3__45__cpo5beginE)
_ZN49_INTERNAL_6dd51653_18_BinaryMulKernel_cu_0dbc77e64cuda3std6ranges3__45__cpo5beginE:
	.zero		1
	.type		_ZN49_INTERNAL_6dd51653_18_BinaryMulKernel_cu_0dbc77e64cuda3std3__451_GLOBAL__N__6dd51653_18_BinaryMulKernel_cu_0dbc77e66ignoreE,@object
	.size		_ZN49_INTERNAL_6dd51653_18_BinaryMulKernel_cu_0dbc77e64cuda3std3__451_GLOBAL__N__6dd51653_18_BinaryMulKernel_cu_0dbc77e66ignoreE,(_ZN49_INTERNAL_6dd51653_18_BinaryMulKernel_cu_0dbc77e64cuda3std6ranges3__45__cpo4sizeE - _ZN49_INTERNAL_6dd51653_18_BinaryMulKernel_cu_0dbc77e64cuda3std3__451_GLOBAL__N__6dd51653_18_BinaryMulKernel_cu_0dbc77e66ignoreE)
_ZN49_INTERNAL_6dd51653_18_BinaryMulKernel_cu_0dbc77e64cuda3std3__451_GLOBAL__N__6dd51653_18_BinaryMulKernel_cu_0dbc77e66ignoreE:
	.zero		1
	.type		_ZN49_INTERNAL_6dd51653_18_BinaryMulKernel_cu_0dbc77e64cuda3std6ranges3__45__cpo4sizeE,@object
	.size		_ZN49_INTERNAL_6dd51653_18_BinaryMulKernel_cu_0dbc77e64cuda3std6ranges3__45__cpo4sizeE,(_ZN49_INTERNAL_6dd51653_18_BinaryMulKernel_cu_0dbc77e64cuda3std3__45__cpo5beginE - _ZN49_INTERNAL_6dd51653_18_BinaryMulKernel_cu_0dbc77e64cuda3std6ranges3__45__cpo4sizeE)
_ZN49_INTERNAL_6dd51653_18_BinaryMulKernel_cu_0dbc77e64cuda3std6ranges3__45__cpo4sizeE:
	.zero		1
	.type		_ZN49_INTERNAL_6dd51653_18_BinaryMulKernel_cu_0dbc77e64cuda3std3__45__cpo5beginE,@object
	.size		_ZN49_INTERNAL_6dd51653_18_BinaryMulKernel_cu_0dbc77e64cuda3std3__45__cpo5beginE,(_ZN49_INTERNAL_6dd51653_18_BinaryMulKernel_cu_0dbc77e64cuda3std6ranges3__45__cpo6cbeginE - _ZN49_INTERNAL_6dd51653_18_BinaryMulKernel_cu_0dbc77e64cuda3std3__45__cpo5beginE)
_ZN49_INTERNAL_6dd51653_18_BinaryMulKernel_cu_0dbc77e64cuda3std3__45__cpo5beginE:
	.zero		1
	.type		_ZN49_INTERNAL_6dd51653_18_BinaryMulKernel_cu_0dbc77e64cuda3std6ranges3__45__cpo6cbeginE,@object
	.size		_ZN49_INTERNAL_6dd51653_18_BinaryMulKernel_cu_0dbc77e64cuda3std6ranges3__45__cpo6cbeginE,(_ZN49_INTERNAL_6dd51653_18_BinaryMulKernel_cu_0dbc77e64cuda3std3__45__cpo6rbeginE - _ZN49_INTERNAL_6dd51653_18_BinaryMulKernel_cu_0dbc77e64cuda3std6ranges3__45__cpo6cbeginE)
_ZN49_INTERNAL_6dd51653_18_BinaryMulKernel_cu_0dbc77e64cuda3std6ranges3__45__cpo6cbeginE:
	.zero		1
	.type		_ZN49_INTERNAL_6dd51653_18_BinaryMulKernel_cu_0dbc77e64cuda3std3__45__cpo6rbeginE,@object
	.size		_ZN49_INTERNAL_6dd51653_18_BinaryMulKernel_cu_0dbc77e64cuda3std3__45__cpo6rbeginE,(_ZN49_INTERNAL_6dd51653_18_BinaryMulKernel_cu_0dbc77e64cuda3std6ranges3__45__cpo4nextE - _ZN49_INTERNAL_6dd51653_18_BinaryMulKernel_cu_0dbc77e64cuda3std3__45__cpo6rbeginE)
_ZN49_INTERNAL_6dd51653_18_BinaryMulKernel_cu_0dbc77e64cuda3std3__45__cpo6rbeginE:
	.zero		1
	.type		_ZN49_INTERNAL_6dd51653_18_BinaryMulKernel_cu_0dbc77e64cuda3std6ranges3__45__cpo4nextE,@object
	.size		_ZN49_INTERNAL_6dd51653_18_BinaryMulKernel_cu_0dbc77e64cuda3std6ranges3__45__cpo4nextE,(_ZN49_INTERNAL_6dd51653_18_BinaryMulKernel_cu_0dbc77e64cuda3std6ranges3__45__cpo4swapE - _ZN49_INTERNAL_6dd51653_18_BinaryMulKernel_cu_0dbc77e64cuda3std6ranges3__45__cpo4nextE)
_ZN49_INTERNAL_6dd51653_18_BinaryMulKernel_cu_0dbc77e64cuda3std6ranges3__45__cpo4nextE:
	.zero		1
	.type		_ZN49_INTERNAL_6dd51653_18_BinaryMulKernel_cu_0dbc77e64cuda3std6ranges3__45__cpo4swapE,@object
	.size		_ZN49_INTERNAL_6dd51653_18_BinaryMulKernel_cu_0dbc77e64cuda3std6ranges3__45__cpo4swapE,(_ZN49_INTERNAL_6dd51653_18_BinaryMulKernel_cu_0dbc77e64cuda3std3__420unreachable_sentinelE - _ZN49_INTERNAL_6dd51653_18_BinaryMulKernel_cu_0dbc77e64cuda3std6ranges3__45__cpo4swapE)
_ZN49_INTERNAL_6dd51653_18_BinaryMulKernel_cu_0dbc77e64cuda3std6ranges3__45__cpo4swapE:
	.zero		1
	.type		_ZN49_INTERNAL_6dd51653_18_BinaryMulKernel_cu_0dbc77e64cuda3std3__420unreachable_sentinelE,@object
	.size		_ZN49_INTERNAL_6dd51653_18_BinaryMulKernel_cu_0dbc77e64cuda3std3__420unreachable_sentinelE,(_ZN49_INTERNAL_6dd51653_18_BinaryMulKernel_cu_0dbc77e66thrust23THRUST_300001_SM_800_NS6system6detail10sequential3seqE - _ZN49_INTERNAL_6dd51653_18_BinaryMulKernel_cu_0dbc77e64cuda3std3__420unreachable_sentinelE)
_ZN49_INTERNAL_6dd51653_18_BinaryMulKernel_cu_0dbc77e64cuda3std3__420unreachable_sentinelE:
	.zero		1
	.type		_ZN49_INTERNAL_6dd51653_18_BinaryMulKernel_cu_0dbc77e66thrust23THRUST_300001_SM_800_NS6system6detail10sequential3seqE,@object
	.size		_ZN49_INTERNAL_6dd51653_18_BinaryMulKernel_cu_0dbc77e66thrust23THRUST_300001_SM_800_NS6system6detail10sequential3seqE,(_ZN49_INTERNAL_6dd51653_18_BinaryMulKernel_cu_0dbc77e64cuda3std3__45__cpo4cendE - _ZN49_INTERNAL_6dd51653_18_BinaryMulKernel_cu_0dbc77e66thrust23THRUST_300001_SM_800_NS6system6detail10sequential3seqE)
_ZN49_INTERNAL_6dd51653_18_BinaryMulKernel_cu_0dbc77e66thrust23THRUST_300001_SM_800_NS6system6detail10sequential3seqE:
	.zero		1
	.type		_ZN49_INTERNAL_6dd51653_18_BinaryMulKernel_cu_0dbc77e64cuda3std3__45__cpo4cendE,@object
	.size		_ZN49_INTERNAL_6dd51653_18_BinaryMulKernel_cu_0dbc77e64cuda3std3__45__cpo4cendE,(_ZN49_INTERNAL_6dd51653_18_BinaryMulKernel_cu_0dbc77e64cuda3std6ranges3__45__cpo9iter_swapE - _ZN49_INTERNAL_6dd51653_18_BinaryMulKernel_cu_0dbc77e64cuda3std3__45__cpo4cendE)
_ZN49_INTERNAL_6dd51653_18_BinaryMulKernel_cu_0dbc77e64cuda3std3__45__cpo4cendE:
	.zero		1
	.type		_ZN49_INTERNAL_6dd51653_18_BinaryMulKernel_cu_0dbc77e64cuda3std6ranges3__45__cpo9iter_swapE,@object
	.size		_ZN49_INTERNAL_6dd51653_18_BinaryMulKernel_cu_0dbc77e64cuda3std6ranges3__45__cpo9iter_swapE,(_ZN49_INTERNAL_6dd51653_18_BinaryMulKernel_cu_0dbc77e64cuda3std3__45__cpo5crendE - _ZN49_INTERNAL_6dd51653_18_BinaryMulKernel_cu_0dbc77e64cuda3std6ranges3__45__cpo9iter_swapE)
_ZN49_INTERNAL_6dd51653_18_BinaryMulKernel_cu_0dbc77e64cuda3std6ranges3__45__cpo9iter_swapE:
	.zero		1
	.type		_ZN49_INTERNAL_6dd51653_18_BinaryMulKernel_cu_0dbc77e64cuda3std3__45__cpo5crendE,@object
	.size		_ZN49_INTERNAL_6dd51653_18_BinaryMulKernel_cu_0dbc77e64cuda3std3__45__cpo5crendE,(_ZN49_INTERNAL_6dd51653_18_BinaryMulKernel_cu_0dbc77e64cuda3std6ranges3__45__cpo5cdataE - _ZN49_INTERNAL_6dd51653_18_BinaryMulKernel_cu_0dbc77e64cuda3std3__45__cpo5crendE)
_ZN49_INTERNAL_6dd51653_18_BinaryMulKernel_cu_0dbc77e64cuda3std3__45__cpo5crendE:
	.zero		1
	.type		_ZN49_INTERNAL_6dd51653_18_BinaryMulKernel_cu_0dbc77e64cuda3std6ranges3__45__cpo5cdataE,@object
	.size		_ZN49_INTERNAL_6dd51653_18_BinaryMulKernel_cu_0dbc77e64cuda3std6ranges3__45__cpo5cdataE,(_ZN49_INTERNAL_6dd51653_18_BinaryMulKernel_cu_0dbc77e64cuda3std6ranges3__45__cpo3endE - _ZN49_INTERNAL_6dd51653_18_BinaryMulKernel_cu_0dbc77e64cuda3std6ranges3__45__cpo5cdataE)
_ZN49_INTERNAL_6dd51653_18_BinaryMulKernel_cu_0dbc77e64cuda3std6ranges3__45__cpo5cdataE:
	.zero		1
	.type		_ZN49_INTERNAL_6dd51653_18_BinaryMulKernel_cu_0dbc77e64cuda3std6ranges3__45__cpo3endE,@object
	.size		_ZN49_INTERNAL_6dd51653_18_BinaryMulKernel_cu_0dbc77e64cuda3std6ranges3__45__cpo3endE,(_ZN49_INTERNAL_6dd51653_18_BinaryMulKernel_cu_0dbc77e64cuda3std3__419piecewise_constructE - _ZN49_INTERNAL_6dd51653_18_BinaryMulKernel_cu_0dbc77e64cuda3std6ranges3__45__cpo3endE)
_ZN49_INTERNAL_6dd51653_18_BinaryMulKernel_cu_0dbc77e64cuda3std6ranges3__45__cpo3endE:
	.zero		1
	.type		_ZN49_INTERNAL_6dd51653_18_BinaryMulKernel_cu_0dbc77e64cuda3std3__419piecewise_constructE,@object
	.size		_ZN49_INTERNAL_6dd51653_18_BinaryMulKernel_cu_0dbc77e64cuda3std3__419piecewise_constructE,(_ZN49_INTERNAL_6dd51653_18_BinaryMulKernel_cu_0dbc77e64cuda3std6ranges3__45__cpo5ssizeE - _ZN49_INTERNAL_6dd51653_18_BinaryMulKernel_cu_0dbc77e64cuda3std3__419piecewise_constructE)
_ZN49_INTERNAL_6dd51653_18_BinaryMulKernel_cu_0dbc77e64cuda3std3__419piecewise_constructE:
	.zero		1
	.type		_ZN49_INTERNAL_6dd51653_18_BinaryMulKernel_cu_0dbc77e64cuda3std6ranges3__45__cpo5ssizeE,@object
	.size		_ZN49_INTERNAL_6dd51653_18_BinaryMulKernel_cu_0dbc77e64cuda3std6ranges3__45__cpo5ssizeE,(_ZN49_INTERNAL_6dd51653_18_BinaryMulKernel_cu_0dbc77e64cuda3std3__45__cpo3endE - _ZN49_INTERNAL_6dd51653_18_BinaryMulKernel_cu_0dbc77e64cuda3std6ranges3__45__cpo5ssizeE)
_ZN49_INTERNAL_6dd51653_18_BinaryMulKernel_cu_0dbc77e64cuda3std6ranges3__45__cpo5ssizeE:
	.zero		1
	.type		_ZN49_INTERNAL_6dd51653_18_BinaryMulKernel_cu_0dbc77e64cuda3std3__45__cpo3endE,@object
	.size		_ZN49_INTERNAL_6dd51653_18_BinaryMulKernel_cu_0dbc77e64cuda3std3__45__cpo3endE,(_ZN49_INTERNAL_6dd51653_18_BinaryMulKernel_cu_0dbc77e64cuda3std6ranges3__45__cpo4cendE - _ZN49_INTERNAL_6dd51653_18_BinaryMulKernel_cu_0dbc77e64cuda3std3__45__cpo3endE)
_ZN49_INTERNAL_6dd51653_18_BinaryMulKernel_cu_0dbc77e64cuda3std3__45__cpo3endE:
	.zero		1
	.type		_ZN49_INTERNAL_6dd51653_18_BinaryMulKernel_cu_0dbc77e64cuda3std6ranges3__45__cpo4cendE,@object
	.size		_ZN49_INTERNAL_6dd51653_18_BinaryMulKernel_cu_0dbc77e64cuda3std6ranges3__45__cpo4cendE,(_ZN49_INTERNAL_6dd51653_18_BinaryMulKernel_cu_0dbc77e64cuda3std3__45__cpo4rendE - _ZN49_INTERNAL_6dd51653_18_BinaryMulKernel_cu_0dbc77e64cuda3std6ranges3__45__cpo4cendE)
_ZN49_INTERNAL_6dd51653_18_BinaryMulKernel_cu_0dbc77e64cuda3std6ranges3__45__cpo4cendE:
	.zero		1
	.type		_ZN49_INTERNAL_6dd51653_18_BinaryMulKernel_cu_0dbc77e64cuda3std3__45__cpo4rendE,@object
	.size		_ZN49_INTERNAL_6dd51653_18_BinaryMulKernel_cu_0dbc77e64cuda3std3__45__cpo4rendE,(_ZN49_INTERNAL_6dd51653_18_BinaryMulKernel_cu_0dbc77e64cuda3std6ranges3__45__cpo4prevE - _ZN49_INTERNAL_6dd51653_18_BinaryMulKernel_cu_0dbc77e64cuda3std3__45__cpo4rendE)
_ZN49_INTERNAL_6dd51653_18_BinaryMulKernel_cu_0dbc77e64cuda3std3__45__cpo4rendE:
	.zero		1
	.type		_ZN49_INTERNAL_6dd51653_18_BinaryMulKernel_cu_0dbc77e64cuda3std6ranges3__45__cpo4prevE,@object
	.size		_ZN49_INTERNAL_6dd51653_18_BinaryMulKernel_cu_0dbc77e64cuda3std6ranges3__45__cpo4prevE,(_ZN49_INTERNAL_6dd51653_18_BinaryMulKernel_cu_0dbc77e64cuda3std6ranges3__45__cpo9iter_moveE - _ZN49_INTERNAL_6dd51653_18_BinaryMulKernel_cu_0dbc77e64cuda3std6ranges3__45__cpo4prevE)
_ZN49_INTERNAL_6dd51653_18_BinaryMulKernel_cu_0dbc77e64cuda3std6ranges3__45__cpo4prevE:
	.zero		1
	.type		_ZN49_INTERNAL_6dd51653_18_BinaryMulKernel_cu_0dbc77e64cuda3std6ranges3__45__cpo9iter_moveE,@object
	.size		_ZN49_INTERNAL_6dd51653_18_BinaryMulKernel_cu_0dbc77e64cuda3std6ranges3__45__cpo9iter_moveE,(.L_37 - _ZN49_INTERNAL_6dd51653_18_BinaryMulKernel_cu_0dbc77e64cuda3std6ranges3__45__cpo9iter_moveE)
_ZN49_INTERNAL_6dd51653_18_BinaryMulKernel_cu_0dbc77e64cuda3std6ranges3__45__cpo9iter_moveE:
	.zero		1
.L_37:


//--------------------- SYMBOLS --------------------------

	.type		__assertfail,@function
